	.target	sm_90

	.elftype	@"ET_EXEC"


//--------------------- .note.nv.tkinfo           --------------------------
	.section	.note.nv.tkinfo,"",@"SHT_NOTE"
	.sectionflags	@"SHF_NOTE_NV_TKINFO"
	.tkinfo
        /*0018*/ 	.word	0x00000002
        /*0030*/ 	.string	""
        /*0030*/ 	.string	"ptxas"
        /*0030*/ 	.string	"Cuda compilation tools, release 13.0, V13.0.88"
        /*0030*/ 	.string	"Build cuda_13.0.r13.0/compiler.36424714_0"
        /*0030*/ 	.string	"-arch sm_90 -m 64 "



//--------------------- .note.nv.cuinfo           --------------------------
	.section	.note.nv.cuinfo,"",@"SHT_NOTE"
	.sectionflags	@"SHF_NOTE_NV_CUINFO"
        /*0018*/ 	.short	0x0002
        /*001a*/ 	.short	0x005a
        /*001c*/ 	.short	0x0082
	.zero		2


//--------------------- .nv.info                  --------------------------
	.section	.nv.info,"",@"SHT_CUDA_INFO"
	.align	4


	//----- nvinfo : EIATTR_REGCOUNT
	.align		4
        /*0000*/ 	.byte	0x04, 0x2f
        /*0002*/ 	.short	(.L_43 - .L_42)
	.align		4
.L_42:
        /*0004*/ 	.word	index@(_ZN2at6native29vectorized_elementwise_kernelILi8EZZZNS0_15log_kernel_cudaERNS_18TensorIteratorBaseEENKUlvE0_clEvENKUlvE_clEvEUldE_St5arrayIPcLm2EEEEviT0_T1_)
        /*0008*/ 	.word	0x00000020


	//----- nvinfo : EIATTR_FRAME_SIZE
	.align		4
.L_43:
        /*000c*/ 	.byte	0x04, 0x11
        /*000e*/ 	.short	(.L_45 - .L_44)
	.align		4
.L_44:
        /*0010*/ 	.word	index@(_ZN2at6native29vectorized_elementwise_kernelILi8EZZZNS0_15log_kernel_cudaERNS_18TensorIteratorBaseEENKUlvE0_clEvENKUlvE_clEvEUldE_St5arrayIPcLm2EEEEviT0_T1_)
        /*0014*/ 	.word	0x00000000


	//----- nvinfo : EIATTR_REGCOUNT
	.align		4
.L_45:
        /*0018*/ 	.byte	0x04, 0x2f
        /*001a*/ 	.short	(.L_47 - .L_46)
	.align		4
.L_46:
        /*001c*/ 	.word	index@(_ZN2at6native29vectorized_elementwise_kernelILi4EZZZNS0_15log_kernel_cudaERNS_18TensorIteratorBaseEENKUlvE0_clEvENKUlvE_clEvEUldE_St5arrayIPcLm2EEEEviT0_T1_)
        /*0020*/ 	.word	0x00000020


	//----- nvinfo : EIATTR_FRAME_SIZE
	.align		4
.L_47:
        /*0024*/ 	.byte	0x04, 0x11
        /*0026*/ 	.short	(.L_49 - .L_48)
	.align		4
.L_48:
        /*0028*/ 	.word	index@(_ZN2at6native29vectorized_elementwise_kernelILi4EZZZNS0_15log_kernel_cudaERNS_18TensorIteratorBaseEENKUlvE0_clEvENKUlvE_clEvEUldE_St5arrayIPcLm2EEEEviT0_T1_)
        /*002c*/ 	.word	0x00000000


	//----- nvinfo : EIATTR_REGCOUNT
	.align		4
.L_49:
        /*0030*/ 	.byte	0x04, 0x2f
        /*0032*/ 	.short	(.L_51 - .L_50)
	.align		4
.L_50:
        /*0034*/ 	.word	index@(_ZN2at6native29vectorized_elementwise_kernelILi2EZZZNS0_15log_kernel_cudaERNS_18TensorIteratorBaseEENKUlvE0_clEvENKUlvE_clEvEUldE_St5arrayIPcLm2EEEEviT0_T1_)
        /*0038*/ 	.word	0x00000020


	//----- nvinfo : EIATTR_FRAME_SIZE
	.align		4
.L_51:
        /*003c*/ 	.byte	0x04, 0x11
        /*003e*/ 	.short	(.L_53 - .L_52)
	.align		4
.L_52:
        /*0040*/ 	.word	index@(_ZN2at6native29vectorized_elementwise_kernelILi2EZZZNS0_15log_kernel_cudaERNS_18TensorIteratorBaseEENKUlvE0_clEvENKUlvE_clEvEUldE_St5arrayIPcLm2EEEEviT0_T1_)
        /*0044*/ 	.word	0x00000000


	//----- nvinfo : EIATTR_REGCOUNT
	.align		4
.L_53:
        /*0048*/ 	.byte	0x04, 0x2f
        /*004a*/ 	.short	(.L_55 - .L_54)
	.align		4
.L_54:
        /*004c*/ 	.word	index@(_ZN2at6native27unrolled_elementwise_kernelIZZZNS0_15log_kernel_cudaERNS_18TensorIteratorBaseEENKUlvE0_clEvENKUlvE_clEvEUldE_St5arrayIPcLm2EELi4E23TrivialOffsetCalculatorILi1EjESB_NS0_6memory15LoadWithoutCastENSC_16StoreWithoutCastEEEviT_T0_T2_T3_T4_T5_)
        /*0050*/ 	.word	0x0000001e


	//----- nvinfo : EIATTR_FRAME_SIZE
	.align		4
.L_55:
        /*0054*/ 	.byte	0x04, 0x11
        /*0056*/ 	.short	(.L_57 - .L_56)
	.align		4
.L_56:
        /*0058*/ 	.word	index@(_ZN2at6native27unrolled_elementwise_kernelIZZZNS0_15log_kernel_cudaERNS_18TensorIteratorBaseEENKUlvE0_clEvENKUlvE_clEvEUldE_St5arrayIPcLm2EELi4E23TrivialOffsetCalculatorILi1EjESB_NS0_6memory15LoadWithoutCastENSC_16StoreWithoutCastEEEviT_T0_T2_T3_T4_T5_)
        /*005c*/ 	.word	0x00000000


	//----- nvinfo : EIATTR_REGCOUNT
	.align		4
.L_57:
        /*0060*/ 	.byte	0x04, 0x2f
        /*0062*/ 	.short	(.L_59 - .L_58)
	.align		4
.L_58:
        /*0064*/ 	.word	index@(_ZN2at6native18elementwise_kernelILi128ELi2EZNS0_22gpu_kernel_impl_nocastIZZZNS0_15log_kernel_cudaERNS_18TensorIteratorBaseEENKUlvE0_clEvENKUlvE_clEvEUldE_EEvS4_RKT_EUliE_EEviT1_)
        /*0068*/ 	.word	0x00000016


	//----- nvinfo : EIATTR_FRAME_SIZE
	.align		4
.L_59:
        /*006c*/ 	.byte	0x04, 0x11
        /*006e*/ 	.short	(.L_61 - .L_60)
	.align		4
.L_60:
        /*0070*/ 	.word	index@(_ZN2at6native18elementwise_kernelILi128ELi2EZNS0_22gpu_kernel_impl_nocastIZZZNS0_15log_kernel_cudaERNS_18TensorIteratorBaseEENKUlvE0_clEvENKUlvE_clEvEUldE_EEvS4_RKT_EUliE_EEviT1_)
        /*0074*/ 	.word	0x00000000


	//----- nvinfo : EIATTR_REGCOUNT
	.align		4
.L_61:
        /*0078*/ 	.byte	0x04, 0x2f
        /*007a*/ 	.short	(.L_63 - .L_62)
	.align		4
.L_62:
        /*007c*/ 	.word	index@(_ZN2at6native27unrolled_elementwise_kernelIZZZNS0_15log_kernel_cudaERNS_18TensorIteratorBaseEENKUlvE0_clEvENKUlvE_clEvEUldE_St5arrayIPcLm2EELi4E23TrivialOffsetCalculatorILi1EjESB_NS0_6memory12LoadWithCastILi1EEENSC_13StoreWithCastILi1EEEEEviT_T0_T2_T3_T4_T5_)
        /*0080*/ 	.word	0x00000022


	//----- nvinfo : EIATTR_FRAME_SIZE
	.align		4
.L_63:
        /*0084*/ 	.byte	0x04, 0x11
        /*0086*/ 	.short	(.L_65 - .L_64)
	.align		4
.L_64:
        /*0088*/ 	.word	index@(_ZN2at6native27unrolled_elementwise_kernelIZZZNS0_15log_kernel_cudaERNS_18TensorIteratorBaseEENKUlvE0_clEvENKUlvE_clEvEUldE_St5arrayIPcLm2EELi4E23TrivialOffsetCalculatorILi1EjESB_NS0_6memory12LoadWithCastILi1EEENSC_13StoreWithCastILi1EEEEEviT_T0_T2_T3_T4_T5_)
        /*008c*/ 	.word	0x00000000


	//----- nvinfo : EIATTR_REGCOUNT
	.align		4
.L_65:
        /*0090*/ 	.byte	0x04, 0x2f
        /*0092*/ 	.short	(.L_67 - .L_66)
	.align		4
.L_66:
        /*0094*/ 	.word	index@(_ZN2at6native18elementwise_kernelILi128ELi4EZNS0_15gpu_kernel_implIZZZNS0_15log_kernel_cudaERNS_18TensorIteratorBaseEENKUlvE0_clEvENKUlvE_clEvEUldE_EEvS4_RKT_EUliE_EEviT1_)
        /*0098*/ 	.word	0x0000001c


	//----- nvinfo : EIATTR_FRAME_SIZE
	.align		4
.L_67:
        /*009c*/ 	.byte	0x04, 0x11
        /*009e*/ 	.short	(.L_69 - .L_68)
	.align		4
.L_68:
        /*00a0*/ 	.word	index@(_ZN2at6native18elementwise_kernelILi128ELi4EZNS0_15gpu_kernel_implIZZZNS0_15log_kernel_cudaERNS_18TensorIteratorBaseEENKUlvE0_clEvENKUlvE_clEvEUldE_EEvS4_RKT_EUliE_EEviT1_)
        /*00a4*/ 	.word	0x00000000


	//----- nvinfo : EIATTR_REGCOUNT
	.align		4
.L_69:
        /*00a8*/ 	.byte	0x04, 0x2f
        /*00aa*/ 	.short	(.L_71 - .L_70)
	.align		4
.L_70:
        /*00ac*/ 	.word	index@(_ZN2at6native29vectorized_elementwise_kernelILi8EZZZNS0_15log_kernel_cudaERNS_18TensorIteratorBaseEENKUlvE0_clEvENKUlvE0_clEvEUlfE_St5arrayIPcLm2EEEEviT0_T1_)
        /*00b0*/ 	.word	0x00000020


	//----- nvinfo : EIATTR_FRAME_SIZE
	.align		4
.L_71:
        /*00b4*/ 	.byte	0x04, 0x11
        /*00b6*/ 	.short	(.L_73 - .L_72)
	.align		4
.L_72:
        /*00b8*/ 	.word	index@(_ZN2at6native29vectorized_elementwise_kernelILi8EZZZNS0_15log_kernel_cudaERNS_18TensorIteratorBaseEENKUlvE0_clEvENKUlvE0_clEvEUlfE_St5arrayIPcLm2EEEEviT0_T1_)
        /*00bc*/ 	.word	0x00000000


	//----- nvinfo : EIATTR_REGCOUNT
	.align		4
.L_73:
        /*00c0*/ 	.byte	0x04, 0x2f
        /*00c2*/ 	.short	(.L_75 - .L_74)
	.align		4
.L_74:
        /*00c4*/ 	.word	index@(_ZN2at6native29vectorized_elementwise_kernelILi4EZZZNS0_15log_kernel_cudaERNS_18TensorIteratorBaseEENKUlvE0_clEvENKUlvE0_clEvEUlfE_St5arrayIPcLm2EEEEviT0_T1_)
        /*00c8*/ 	.word	0x00000020


	//----- nvinfo : EIATTR_FRAME_SIZE
	.align		4
.L_75:
        /*00cc*/ 	.byte	0x04, 0x11
        /*00ce*/ 	.short	(.L_77 - .L_76)
	.align		4
.L_76:
        /*00d0*/ 	.word	index@(_ZN2at6native29vectorized_elementwise_kernelILi4EZZZNS0_15log_kernel_cudaERNS_18TensorIteratorBaseEENKUlvE0_clEvENKUlvE0_clEvEUlfE_St5arrayIPcLm2EEEEviT0_T1_)
        /*00d4*/ 	.word	0x00000000


	//----- nvinfo : EIATTR_REGCOUNT
	.align		4
.L_77:
        /*00d8*/ 	.byte	0x04, 0x2f
        /*00da*/ 	.short	(.L_79 - .L_78)
	.align		4
.L_78:
        /*00dc*/ 	.word	index@(_ZN2at6native29vectorized_elementwise_kernelILi2EZZZNS0_15log_kernel_cudaERNS_18TensorIteratorBaseEENKUlvE0_clEvENKUlvE0_clEvEUlfE_St5arrayIPcLm2EEEEviT0_T1_)
        /*00e0*/ 	.word	0x00000020


	//----- nvinfo : EIATTR_FRAME_SIZE
	.align		4
.L_79:
        /*00e4*/ 	.byte	0x04, 0x11
        /*00e6*/ 	.short	(.L_81 - .L_80)
	.align		4
.L_80:
        /*00e8*/ 	.word	index@(_ZN2at6native29vectorized_elementwise_kernelILi2EZZZNS0_15log_kernel_cudaERNS_18TensorIteratorBaseEENKUlvE0_clEvENKUlvE0_clEvEUlfE_St5arrayIPcLm2EEEEviT0_T1_)
        /*00ec*/ 	.word	0x00000000


	//----- nvinfo : EIATTR_REGCOUNT
	.align		4
.L_81:
        /*00f0*/ 	.byte	0x04, 0x2f
        /*00f2*/ 	.short	(.L_83 - .L_82)
	.align		4
.L_82:
        /*00f4*/ 	.word	index@(_ZN2at6native27unrolled_elementwise_kernelIZZZNS0_15log_kernel_cudaERNS_18TensorIteratorBaseEENKUlvE0_clEvENKUlvE0_clEvEUlfE_St5arrayIPcLm2EELi4E23TrivialOffsetCalculatorILi1EjESB_NS0_6memory15LoadWithoutCastENSC_16StoreWithoutCastEEEviT_T0_T2_T3_T4_T5_)
        /*00f8*/ 	.word	0x00000018


	//----- nvinfo : EIATTR_FRAME_SIZE
	.align		4
.L_83:
        /*00fc*/ 	.byte	0x04, 0x11
        /*00fe*/ 	.short	(.L_85 - .L_84)
	.align		4
.L_84:
        /*0100*/ 	.word	index@(_ZN2at6native27unrolled_elementwise_kernelIZZZNS0_15log_kernel_cudaERNS_18TensorIteratorBaseEENKUlvE0_clEvENKUlvE0_clEvEUlfE_St5arrayIPcLm2EELi4E23TrivialOffsetCalculatorILi1EjESB_NS0_6memory15LoadWithoutCastENSC_16StoreWithoutCastEEEviT_T0_T2_T3_T4_T5_)
        /*0104*/ 	.word	0x00000000


	//----- nvinfo : EIATTR_REGCOUNT
	.align		4
.L_85:
        /*0108*/ 	.byte	0x04, 0x2f
        /*010a*/ 	.short	(.L_87 - .L_86)
	.align		4
.L_86:
        /*010c*/ 	.word	index@(_ZN2at6native18elementwise_kernelILi128ELi2EZNS0_22gpu_kernel_impl_nocastIZZZNS0_15log_kernel_cudaERNS_18TensorIteratorBaseEENKUlvE0_clEvENKUlvE0_clEvEUlfE_EEvS4_RKT_EUliE_EEviT1_)
        /*0110*/ 	.word	0x00000012


	//----- nvinfo : EIATTR_FRAME_SIZE
	.align		4
.L_87:
        /*0114*/ 	.byte	0x04, 0x11
        /*0116*/ 	.short	(.L_89 - .L_88)
	.align		4
.L_88:
        /*0118*/ 	.word	index@(_ZN2at6native18elementwise_kernelILi128ELi2EZNS0_22gpu_kernel_impl_nocastIZZZNS0_15log_kernel_cudaERNS_18TensorIteratorBaseEENKUlvE0_clEvENKUlvE0_clEvEUlfE_EEvS4_RKT_EUliE_EEviT1_)
        /*011c*/ 	.word	0x00000000


	//----- nvinfo : EIATTR_REGCOUNT
	.align		4
.L_89:
        /*0120*/ 	.byte	0x04, 0x2f
        /*0122*/ 	.short	(.L_91 - .L_90)
	.align		4
.L_90:
        /*0124*/ 	.word	index@(_ZN2at6native27unrolled_elementwise_kernelIZZZNS0_15log_kernel_cudaERNS_18TensorIteratorBaseEENKUlvE0_clEvENKUlvE0_clEvEUlfE_St5arrayIPcLm2EELi4E23TrivialOffsetCalculatorILi1EjESB_NS0_6memory12LoadWithCastILi1EEENSC_13StoreWithCastILi1EEEEEviT_T0_T2_T3_T4_T5_)
        /*0128*/ 	.word	0x00000020


	//----- nvinfo : EIATTR_FRAME_SIZE
	.align		4
.L_91:
        /*012c*/ 	.byte	0x04, 0x11
        /*012e*/ 	.short	(.L_93 - .L_92)
	.align		4
.L_92:
        /*0130*/ 	.word	index@(_ZN2at6native27unrolled_elementwise_kernelIZZZNS0_15log_kernel_cudaERNS_18TensorIteratorBaseEENKUlvE0_clEvENKUlvE0_clEvEUlfE_St5arrayIPcLm2EELi4E23TrivialOffsetCalculatorILi1EjESB_NS0_6memory12LoadWithCastILi1EEENSC_13StoreWithCastILi1EEEEEviT_T0_T2_T3_T4_T5_)
        /*0134*/ 	.word	0x00000000


	//----- nvinfo : EIATTR_REGCOUNT
	.align		4
.L_93:
        /*0138*/ 	.byte	0x04, 0x2f
        /*013a*/ 	.short	(.L_95 - .L_94)
	.align		4
.L_94:
        /*013c*/ 	.word	index@(_ZN2at6native18elementwise_kernelILi128ELi4EZNS0_15gpu_kernel_implIZZZNS0_15log_kernel_cudaERNS_18TensorIteratorBaseEENKUlvE0_clEvENKUlvE0_clEvEUlfE_EEvS4_RKT_EUliE_EEviT1_)
        /*0140*/ 	.word	0x0000001a


	//----- nvinfo : EIATTR_FRAME_SIZE
	.align		4
.L_95:
        /*0144*/ 	.byte	0x04, 0x11
        /*0146*/ 	.short	(.L_97 - .L_96)
	.align		4
.L_96:
        /*0148*/ 	.word	index@(_ZN2at6native18elementwise_kernelILi128ELi4EZNS0_15gpu_kernel_implIZZZNS0_15log_kernel_cudaERNS_18TensorIteratorBaseEENKUlvE0_clEvENKUlvE0_clEvEUlfE_EEvS4_RKT_EUliE_EEviT1_)
        /*014c*/ 	.word	0x00000000


	//----- nvinfo : EIATTR_REGCOUNT
	.align		4
.L_97:
        /*0150*/ 	.byte	0x04, 0x2f
        /*0152*/ 	.short	(.L_99 - .L_98)
	.align		4
.L_98:
        /*0154*/ 	.word	index@(_ZN2at6native29vectorized_elementwise_kernelILi8EZZZNS0_15log_kernel_cudaERNS_18TensorIteratorBaseEENKUlvE0_clEvENKUlvE1_clEvEUlN3c104HalfEE_St5arrayIPcLm2EEEEviT0_T1_)
        /*0158*/ 	.word	0x00000020


	//----- nvinfo : EIATTR_FRAME_SIZE
	.align		4
.L_99:
        /*015c*/ 	.byte	0x04, 0x11
        /*015e*/ 	.short	(.L_101 - .L_100)
	.align		4
.L_100:
        /*0160*/ 	.word	index@(_ZN2at6native29vectorized_elementwise_kernelILi8EZZZNS0_15log_kernel_cudaERNS_18TensorIteratorBaseEENKUlvE0_clEvENKUlvE1_clEvEUlN3c104HalfEE_St5arrayIPcLm2EEEEviT0_T1_)
        /*0164*/ 	.word	0x00000000


	//----- nvinfo : EIATTR_REGCOUNT
	.align		4
.L_101:
        /*0168*/ 	.byte	0x04, 0x2f
        /*016a*/ 	.short	(.L_103 - .L_102)
	.align		4
.L_102:
        /*016c*/ 	.word	index@(_ZN2at6native29vectorized_elementwise_kernelILi4EZZZNS0_15log_kernel_cudaERNS_18TensorIteratorBaseEENKUlvE0_clEvENKUlvE1_clEvEUlN3c104HalfEE_St5arrayIPcLm2EEEEviT0_T1_)
        /*0170*/ 	.word	0x00000020


	//----- nvinfo : EIATTR_FRAME_SIZE
	.align		4
.L_103:
        /*0174*/ 	.byte	0x04, 0x11
        /*0176*/ 	.short	(.L_105 - .L_104)
	.align		4
.L_104:
        /*0178*/ 	.word	index@(_ZN2at6native29vectorized_elementwise_kernelILi4EZZZNS0_15log_kernel_cudaERNS_18TensorIteratorBaseEENKUlvE0_clEvENKUlvE1_clEvEUlN3c104HalfEE_St5arrayIPcLm2EEEEviT0_T1_)
        /*017c*/ 	.word	0x00000000


	//----- nvinfo : EIATTR_REGCOUNT
	.align		4
.L_105:
        /*0180*/ 	.byte	0x04, 0x2f
        /*0182*/ 	.short	(.L_107 - .L_106)
	.align		4
.L_106:
        /*0184*/ 	.word	index@(_ZN2at6native29vectorized_elementwise_kernelILi2EZZZNS0_15log_kernel_cudaERNS_18TensorIteratorBaseEENKUlvE0_clEvENKUlvE1_clEvEUlN3c104HalfEE_St5arrayIPcLm2EEEEviT0_T1_)
        /*0188*/ 	.word	0x00000020


	//----- nvinfo : EIATTR_FRAME_SIZE
	.align		4
.L_107:
        /*018c*/ 	.byte	0x04, 0x11
        /*018e*/ 	.short	(.L_109 - .L_108)
	.align		4
.L_108:
        /*0190*/ 	.word	index@(_ZN2at6native29vectorized_elementwise_kernelILi2EZZZNS0_15log_kernel_cudaERNS_18TensorIteratorBaseEENKUlvE0_clEvENKUlvE1_clEvEUlN3c104HalfEE_St5arrayIPcLm2EEEEviT0_T1_)
        /*0194*/ 	.word	0x00000000


	//----- nvinfo : EIATTR_REGCOUNT
	.align		4
.L_109:
        /*0198*/ 	.byte	0x04, 0x2f
        /*019a*/ 	.short	(.L_111 - .L_110)
	.align		4
.L_110:
        /*019c*/ 	.word	index@(_ZN2at6native27unrolled_elementwise_kernelIZZZNS0_15log_kernel_cudaERNS_18TensorIteratorBaseEENKUlvE0_clEvENKUlvE1_clEvEUlN3c104HalfEE_St5arrayIPcLm2EELi4E23TrivialOffsetCalculatorILi1EjESD_NS0_6memory15LoadWithoutCastENSE_16StoreWithoutCastEEEviT_T0_T2_T3_T4_T5_)
        /*01a0*/ 	.word	0x00000016


	//----- nvinfo : EIATTR_FRAME_SIZE
	.align		4
.L_111:
        /*01a4*/ 	.byte	0x04, 0x11
        /*01a6*/ 	.short	(.L_113 - .L_112)
	.align		4
.L_112:
        /*01a8*/ 	.word	index@(_ZN2at6native27unrolled_elementwise_kernelIZZZNS0_15log_kernel_cudaERNS_18TensorIteratorBaseEENKUlvE0_clEvENKUlvE1_clEvEUlN3c104HalfEE_St5arrayIPcLm2EELi4E23TrivialOffsetCalculatorILi1EjESD_NS0_6memory15LoadWithoutCastENSE_16StoreWithoutCastEEEviT_T0_T2_T3_T4_T5_)
        /*01ac*/ 	.word	0x00000000


	//----- nvinfo : EIATTR_REGCOUNT
	.align		4
.L_113:
        /*01b0*/ 	.byte	0x04, 0x2f
        /*01b2*/ 	.short	(.L_115 - .L_114)
	.align		4
.L_114:
        /*01b4*/ 	.word	index@(_ZN2at6native18elementwise_kernelILi128ELi4EZNS0_22gpu_kernel_impl_nocastIZZZNS0_15log_kernel_cudaERNS_18TensorIteratorBaseEENKUlvE0_clEvENKUlvE1_clEvEUlN3c104HalfEE_EEvS4_RKT_EUliE_EEviT1_)
        /*01b8*/ 	.word	0x00000012


	//----- nvinfo : EIATTR_FRAME_SIZE
	.align		4
.L_115:
        /*01bc*/ 	.byte	0x04, 0x11
        /*01be*/ 	.short	(.L_117 - .L_116)
	.align		4
.L_116:
        /*01c0*/ 	.word	index@(_ZN2at6native18elementwise_kernelILi128ELi4EZNS0_22gpu_kernel_impl_nocastIZZZNS0_15log_kernel_cudaERNS_18TensorIteratorBaseEENKUlvE0_clEvENKUlvE1_clEvEUlN3c104HalfEE_EEvS4_RKT_EUliE_EEviT1_)
        /*01c4*/ 	.word	0x00000000


	//----- nvinfo : EIATTR_REGCOUNT
	.align		4
.L_117:
        /*01c8*/ 	.byte	0x04, 0x2f
        /*01ca*/ 	.short	(.L_119 - .L_118)
	.align		4
.L_118:
        /*01cc*/ 	.word	index@(_ZN2at6native27unrolled_elementwise_kernelIZZZNS0_15log_kernel_cudaERNS_18TensorIteratorBaseEENKUlvE0_clEvENKUlvE1_clEvEUlN3c104HalfEE_St5arrayIPcLm2EELi4E23TrivialOffsetCalculatorILi1EjESD_NS0_6memory12LoadWithCastILi1EEENSE_13StoreWithCastILi1EEEEEviT_T0_T2_T3_T4_T5_)
        /*01d0*/ 	.word	0x0000001e


	//----- nvinfo : EIATTR_FRAME_SIZE
	.align		4
.L_119:
        /*01d4*/ 	.byte	0x04, 0x11
        /*01d6*/ 	.short	(.L_121 - .L_120)
	.align		4
.L_120:
        /*01d8*/ 	.word	index@(_ZN2at6native27unrolled_elementwise_kernelIZZZNS0_15log_kernel_cudaERNS_18TensorIteratorBaseEENKUlvE0_clEvENKUlvE1_clEvEUlN3c104HalfEE_St5arrayIPcLm2EELi4E23TrivialOffsetCalculatorILi1EjESD_NS0_6memory12LoadWithCastILi1EEENSE_13StoreWithCastILi1EEEEEviT_T0_T2_T3_T4_T5_)
        /*01dc*/ 	.word	0x00000000


	//----- nvinfo : EIATTR_REGCOUNT
	.align		4
.L_121:
        /*01e0*/ 	.byte	0x04, 0x2f
        /*01e2*/ 	.short	(.L_123 - .L_122)
	.align		4
.L_122:
        /*01e4*/ 	.word	index@(_ZN2at6native18elementwise_kernelILi128ELi4EZNS0_15gpu_kernel_implIZZZNS0_15log_kernel_cudaERNS_18TensorIteratorBaseEENKUlvE0_clEvENKUlvE1_clEvEUlN3c104HalfEE_EEvS4_RKT_EUliE_EEviT1_)
        /*01e8*/ 	.word	0x0000001a


	//----- nvinfo : EIATTR_FRAME_SIZE
	.align		4
.L_123:
        /*01ec*/ 	.byte	0x04, 0x11
        /*01ee*/ 	.short	(.L_125 - .L_124)
	.align		4
.L_124:
        /*01f0*/ 	.word	index@(_ZN2at6native18elementwise_kernelILi128ELi4EZNS0_15gpu_kernel_implIZZZNS0_15log_kernel_cudaERNS_18TensorIteratorBaseEENKUlvE0_clEvENKUlvE1_clEvEUlN3c104HalfEE_EEvS4_RKT_EUliE_EEviT1_)
        /*01f4*/ 	.word	0x00000000


	//----- nvinfo : EIATTR_REGCOUNT
	.align		4
.L_125:
        /*01f8*/ 	.byte	0x04, 0x2f
        /*01fa*/ 	.short	(.L_127 - .L_126)
	.align		4
.L_126:
        /*01fc*/ 	.word	index@(_ZN2at6native29vectorized_elementwise_kernelILi8EZZZNS0_15log_kernel_cudaERNS_18TensorIteratorBaseEENKUlvE0_clEvENKUlvE2_clEvEUlN3c108BFloat16EE_St5arrayIPcLm2EEEEviT0_T1_)
        /*0200*/ 	.word	0x00000020


	//----- nvinfo : EIATTR_FRAME_SIZE
	.align		4
.L_127:
        /*0204*/ 	.byte	0x04, 0x11
        /*0206*/ 	.short	(.L_129 - .L_128)
	.align		4
.L_128:
        /*0208*/ 	.word	index@(_ZN2at6native29vectorized_elementwise_kernelILi8EZZZNS0_15log_kernel_cudaERNS_18TensorIteratorBaseEENKUlvE0_clEvENKUlvE2_clEvEUlN3c108BFloat16EE_St5arrayIPcLm2EEEEviT0_T1_)
        /*020c*/ 	.word	0x00000000


	//----- nvinfo : EIATTR_REGCOUNT
	.align		4
.L_129:
        /*0210*/ 	.byte	0x04, 0x2f
        /*0212*/ 	.short	(.L_131 - .L_130)
	.align		4
.L_130:
        /*0214*/ 	.word	index@(_ZN2at6native29vectorized_elementwise_kernelILi4EZZZNS0_15log_kernel_cudaERNS_18TensorIteratorBaseEENKUlvE0_clEvENKUlvE2_clEvEUlN3c108BFloat16EE_St5arrayIPcLm2EEEEviT0_T1_)
        /*0218*/ 	.word	0x00000020


	//----- nvinfo : EIATTR_FRAME_SIZE
	.align		4
.L_131:
        /*021c*/ 	.byte	0x04, 0x11
        /*021e*/ 	.short	(.L_133 - .L_132)
	.align		4
.L_132:
        /*0220*/ 	.word	index@(_ZN2at6native29vectorized_elementwise_kernelILi4EZZZNS0_15log_kernel_cudaERNS_18TensorIteratorBaseEENKUlvE0_clEvENKUlvE2_clEvEUlN3c108BFloat16EE_St5arrayIPcLm2EEEEviT0_T1_)
        /*0224*/ 	.word	0x00000000


	//----- nvinfo : EIATTR_REGCOUNT
	.align		4
.L_133:
        /*0228*/ 	.byte	0x04, 0x2f
        /*022a*/ 	.short	(.L_135 - .L_134)
	.align		4
.L_134:
        /*022c*/ 	.word	index@(_ZN2at6native29vectorized_elementwise_kernelILi2EZZZNS0_15log_kernel_cudaERNS_18TensorIteratorBaseEENKUlvE0_clEvENKUlvE2_clEvEUlN3c108BFloat16EE_St5arrayIPcLm2EEEEviT0_T1_)
        /*0230*/ 	.word	0x00000020


	//----- nvinfo : EIATTR_FRAME_SIZE
	.align		4
.L_135:
        /*0234*/ 	.byte	0x04, 0x11
        /*0236*/ 	.short	(.L_137 - .L_136)
	.align		4
.L_136:
        /*0238*/ 	.word	index@(_ZN2at6native29vectorized_elementwise_kernelILi2EZZZNS0_15log_kernel_cudaERNS_18TensorIteratorBaseEENKUlvE0_clEvENKUlvE2_clEvEUlN3c108BFloat16EE_St5arrayIPcLm2EEEEviT0_T1_)
        /*023c*/ 	.word	0x00000000


	//----- nvinfo : EIATTR_REGCOUNT
	.align		4
.L_137:
        /*0240*/ 	.byte	0x04, 0x2f
        /*0242*/ 	.short	(.L_139 - .L_138)
	.align		4
.L_138:
        /*0244*/ 	.word	index@(_ZN2at6native27unrolled_elementwise_kernelIZZZNS0_15log_kernel_cudaERNS_18TensorIteratorBaseEENKUlvE0_clEvENKUlvE2_clEvEUlN3c108BFloat16EE_St5arrayIPcLm2EELi4E23TrivialOffsetCalculatorILi1EjESD_NS0_6memory15LoadWithoutCastENSE_16StoreWithoutCastEEEviT_T0_T2_T3_T4_T5_)
        /*0248*/ 	.word	0x00000016


	//----- nvinfo : EIATTR_FRAME_SIZE
	.align		4
.L_139:
        /*024c*/ 	.byte	0x04, 0x11
        /*024e*/ 	.short	(.L_141 - .L_140)
	.align		4
.L_140:
        /*0250*/ 	.word	index@(_ZN2at6native27unrolled_elementwise_kernelIZZZNS0_15log_kernel_cudaERNS_18TensorIteratorBaseEENKUlvE0_clEvENKUlvE2_clEvEUlN3c108BFloat16EE_St5arrayIPcLm2EELi4E23TrivialOffsetCalculatorILi1EjESD_NS0_6memory15LoadWithoutCastENSE_16StoreWithoutCastEEEviT_T0_T2_T3_T4_T5_)
        /*0254*/ 	.word	0x00000000


	//----- nvinfo : EIATTR_REGCOUNT
	.align		4
.L_141:
        /*0258*/ 	.byte	0x04, 0x2f
        /*025a*/ 	.short	(.L_143 - .L_142)
	.align		4
.L_142:
        /*025c*/ 	.word	index@(_ZN2at6native18elementwise_kernelILi128ELi4EZNS0_22gpu_kernel_impl_nocastIZZZNS0_15log_kernel_cudaERNS_18TensorIteratorBaseEENKUlvE0_clEvENKUlvE2_clEvEUlN3c108BFloat16EE_EEvS4_RKT_EUliE_EEviT1_)
        /*0260*/ 	.word	0x00000012


	//----- nvinfo : EIATTR_FRAME_SIZE
	.align		4
.L_143:
        /*0264*/ 	.byte	0x04, 0x11
        /*0266*/ 	.short	(.L_145 - .L_144)
	.align		4
.L_144:
        /*0268*/ 	.word	index@(_ZN2at6native18elementwise_kernelILi128ELi4EZNS0_22gpu_kernel_impl_nocastIZZZNS0_15log_kernel_cudaERNS_18TensorIteratorBaseEENKUlvE0_clEvENKUlvE2_clEvEUlN3c108BFloat16EE_EEvS4_RKT_EUliE_EEviT1_)
        /*026c*/ 	.word	0x00000000


	//----- nvinfo : EIATTR_REGCOUNT
	.align		4
.L_145:
        /*0270*/ 	.byte	0x04, 0x2f
        /*0272*/ 	.short	(.L_147 - .L_146)
	.align		4
.L_146:
        /*0274*/ 	.word	index@(_ZN2at6native27unrolled_elementwise_kernelIZZZNS0_15log_kernel_cudaERNS_18TensorIteratorBaseEENKUlvE0_clEvENKUlvE2_clEvEUlN3c108BFloat16EE_St5arrayIPcLm2EELi4E23TrivialOffsetCalculatorILi1EjESD_NS0_6memory12LoadWithCastILi1EEENSE_13StoreWithCastILi1EEEEEviT_T0_T2_T3_T4_T5_)
        /*0278*/ 	.word	0x0000001c


	//----- nvinfo : EIATTR_FRAME_SIZE
	.align		4
.L_147:
        /*027c*/ 	.byte	0x04, 0x11
        /*027e*/ 	.short	(.L_149 - .L_148)
	.align		4
.L_148:
        /*0280*/ 	.word	index@(_ZN2at6native27unrolled_elementwise_kernelIZZZNS0_15log_kernel_cudaERNS_18TensorIteratorBaseEENKUlvE0_clEvENKUlvE2_clEvEUlN3c108BFloat16EE_St5arrayIPcLm2EELi4E23TrivialOffsetCalculatorILi1EjESD_NS0_6memory12LoadWithCastILi1EEENSE_13StoreWithCastILi1EEEEEviT_T0_T2_T3_T4_T5_)
        /*0284*/ 	.word	0x00000000


	//----- nvinfo : EIATTR_REGCOUNT
	.align		4
.L_149:
        /*0288*/ 	.byte	0x04, 0x2f
        /*028a*/ 	.short	(.L_151 - .L_150)
	.align		4
.L_150:
        /*028c*/ 	.word	index@(_ZN2at6native18elementwise_kernelILi128ELi4EZNS0_15gpu_kernel_implIZZZNS0_15log_kernel_cudaERNS_18TensorIteratorBaseEENKUlvE0_clEvENKUlvE2_clEvEUlN3c108BFloat16EE_EEvS4_RKT_EUliE_EEviT1_)
        /*0290*/ 	.word	0x0000001a


	//----- nvinfo : EIATTR_FRAME_SIZE
	.align		4
.L_151:
        /*0294*/ 	.byte	0x04, 0x11
        /*0296*/ 	.short	(.L_153 - .L_152)
	.align		4
.L_152:
        /*0298*/ 	.word	index@(_ZN2at6native18elementwise_kernelILi128ELi4EZNS0_15gpu_kernel_implIZZZNS0_15log_kernel_cudaERNS_18TensorIteratorBaseEENKUlvE0_clEvENKUlvE2_clEvEUlN3c108BFloat16EE_EEvS4_RKT_EUliE_EEviT1_)
        /*029c*/ 	.word	0x00000000


	//----- nvinfo : EIATTR_REGCOUNT
	.align		4
.L_153:
        /*02a0*/ 	.byte	0x04, 0x2f
        /*02a2*/ 	.short	(.L_155 - .L_154)
	.align		4
.L_154:
        /*02a4*/ 	.word	index@(_ZN2at6native29vectorized_elementwise_kernelILi8EZZZNS0_17log10_kernel_cudaERNS_18TensorIteratorBaseEENKUlvE0_clEvENKUlvE_clEvEUldE_St5arrayIPcLm2EEEEviT0_T1_)
        /*02a8*/ 	.word	0x00000020


	//----- nvinfo : EIATTR_FRAME_SIZE
	.align		4
.L_155:
        /*02ac*/ 	.byte	0x04, 0x11
        /*02ae*/ 	.short	(.L_157 - .L_156)
	.align		4
.L_156:
        /*02b0*/ 	.word	index@(_ZN2at6native29vectorized_elementwise_kernelILi8EZZZNS0_17log10_kernel_cudaERNS_18TensorIteratorBaseEENKUlvE0_clEvENKUlvE_clEvEUldE_St5arrayIPcLm2EEEEviT0_T1_)
        /*02b4*/ 	.word	0x00000000


	//----- nvinfo : EIATTR_REGCOUNT
	.align		4
.L_157:
        /*02b8*/ 	.byte	0x04, 0x2f
        /*02ba*/ 	.short	(.L_159 - .L_158)
	.align		4
.L_158:
        /*02bc*/ 	.word	index@(_ZN2at6native29vectorized_elementwise_kernelILi4EZZZNS0_17log10_kernel_cudaERNS_18TensorIteratorBaseEENKUlvE0_clEvENKUlvE_clEvEUldE_St5arrayIPcLm2EEEEviT0_T1_)
        /*02c0*/ 	.word	0x00000020


	//----- nvinfo : EIATTR_FRAME_SIZE
	.align		4
.L_159:
        /*02c4*/ 	.byte	0x04, 0x11
        /*02c6*/ 	.short	(.L_161 - .L_160)
	.align		4
.L_160:
        /*02c8*/ 	.word	index@(_ZN2at6native29vectorized_elementwise_kernelILi4EZZZNS0_17log10_kernel_cudaERNS_18TensorIteratorBaseEENKUlvE0_clEvENKUlvE_clEvEUldE_St5arrayIPcLm2EEEEviT0_T1_)
        /*02cc*/ 	.word	0x00000000


	//----- nvinfo : EIATTR_REGCOUNT
	.align		4
.L_161:
        /*02d0*/ 	.byte	0x04, 0x2f
        /*02d2*/ 	.short	(.L_163 - .L_162)
	.align		4
.L_162:
        /*02d4*/ 	.word	index@(_ZN2at6native29vectorized_elementwise_kernelILi2EZZZNS0_17log10_kernel_cudaERNS_18TensorIteratorBaseEENKUlvE0_clEvENKUlvE_clEvEUldE_St5arrayIPcLm2EEEEviT0_T1_)
        /*02d8*/ 	.word	0x00000020


	//----- nvinfo : EIATTR_FRAME_SIZE
	.align		4
.L_163:
        /*02dc*/ 	.byte	0x04, 0x11
        /*02de*/ 	.short	(.L_165 - .L_164)
	.align		4
.L_164:
        /*02e0*/ 	.word	index@(_ZN2at6native29vectorized_elementwise_kernelILi2EZZZNS0_17log10_kernel_cudaERNS_18TensorIteratorBaseEENKUlvE0_clEvENKUlvE_clEvEUldE_St5arrayIPcLm2EEEEviT0_T1_)
        /*02e4*/ 	.word	0x00000000


	//----- nvinfo : EIATTR_REGCOUNT
	.align		4
.L_165:
        /*02e8*/ 	.byte	0x04, 0x2f
        /*02ea*/ 	.short	(.L_167 - .L_166)
	.align		4
.L_166:
        /*02ec*/ 	.word	index@(_ZN2at6native27unrolled_elementwise_kernelIZZZNS0_17log10_kernel_cudaERNS_18TensorIteratorBaseEENKUlvE0_clEvENKUlvE_clEvEUldE_St5arrayIPcLm2EELi4E23TrivialOffsetCalculatorILi1EjESB_NS0_6memory15LoadWithoutCastENSC_16StoreWithoutCastEEEviT_T0_T2_T3_T4_T5_)
        /*02f0*/ 	.word	0x0000001c


	//----- nvinfo : EIATTR_FRAME_SIZE
	.align		4
.L_167:
        /*02f4*/ 	.byte	0x04, 0x11
        /*02f6*/ 	.short	(.L_169 - .L_168)
	.align		4
.L_168:
        /*02f8*/ 	.word	index@(_ZN2at6native27unrolled_elementwise_kernelIZZZNS0_17log10_kernel_cudaERNS_18TensorIteratorBaseEENKUlvE0_clEvENKUlvE_clEvEUldE_St5arrayIPcLm2EELi4E23TrivialOffsetCalculatorILi1EjESB_NS0_6memory15LoadWithoutCastENSC_16StoreWithoutCastEEEviT_T0_T2_T3_T4_T5_)
        /*02fc*/ 	.word	0x00000000


	//----- nvinfo : EIATTR_REGCOUNT
	.align		4
.L_169:
        /*0300*/ 	.byte	0x04, 0x2f
        /*0302*/ 	.short	(.L_171 - .L_170)
	.align		4
.L_170:
        /*0304*/ 	.word	index@(_ZN2at6native18elementwise_kernelILi128ELi2EZNS0_22gpu_kernel_impl_nocastIZZZNS0_17log10_kernel_cudaERNS_18TensorIteratorBaseEENKUlvE0_clEvENKUlvE_clEvEUldE_EEvS4_RKT_EUliE_EEviT1_)
        /*0308*/ 	.word	0x00000016


	//----- nvinfo : EIATTR_FRAME_SIZE
	.align		4
.L_171:
        /*030c*/ 	.byte	0x04, 0x11
        /*030e*/ 	.short	(.L_173 - .L_172)
	.align		4
.L_172:
        /*0310*/ 	.word	index@(_ZN2at6native18elementwise_kernelILi128ELi2EZNS0_22gpu_kernel_impl_nocastIZZZNS0_17log10_kernel_cudaERNS_18TensorIteratorBaseEENKUlvE0_clEvENKUlvE_clEvEUldE_EEvS4_RKT_EUliE_EEviT1_)
        /*0314*/ 	.word	0x00000000


	//----- nvinfo : EIATTR_REGCOUNT
	.align		4
.L_173:
        /*0318*/ 	.byte	0x04, 0x2f
        /*031a*/ 	.short	(.L_175 - .L_174)
	.align		4
.L_174:
        /*031c*/ 	.word	index@(_ZN2at6native27unrolled_elementwise_kernelIZZZNS0_17log10_kernel_cudaERNS_18TensorIteratorBaseEENKUlvE0_clEvENKUlvE_clEvEUldE_St5arrayIPcLm2EELi4E23TrivialOffsetCalculatorILi1EjESB_NS0_6memory12LoadWithCastILi1EEENSC_13StoreWithCastILi1EEEEEviT_T0_T2_T3_T4_T5_)
        /*0320*/ 	.word	0x00000022


	//----- nvinfo : EIATTR_FRAME_SIZE
	.align		4
.L_175:
        /*0324*/ 	.byte	0x04, 0x11
        /*0326*/ 	.short	(.L_177 - .L_176)
	.align		4
.L_176:
        /*0328*/ 	.word	index@(_ZN2at6native27unrolled_elementwise_kernelIZZZNS0_17log10_kernel_cudaERNS_18TensorIteratorBaseEENKUlvE0_clEvENKUlvE_clEvEUldE_St5arrayIPcLm2EELi4E23TrivialOffsetCalculatorILi1EjESB_NS0_6memory12LoadWithCastILi1EEENSC_13StoreWithCastILi1EEEEEviT_T0_T2_T3_T4_T5_)
        /*032c*/ 	.word	0x00000000


	//----- nvinfo : EIATTR_REGCOUNT
	.align		4
.L_177:
        /*0330*/ 	.byte	0x04, 0x2f
        /*0332*/ 	.short	(.L_179 - .L_178)
	.align		4
.L_178:
        /*0334*/ 	.word	index@(_ZN2at6native18elementwise_kernelILi128ELi4EZNS0_15gpu_kernel_implIZZZNS0_17log10_kernel_cudaERNS_18TensorIteratorBaseEENKUlvE0_clEvENKUlvE_clEvEUldE_EEvS4_RKT_EUliE_EEviT1_)
        /*0338*/ 	.word	0x0000001c


	//----- nvinfo : EIATTR_FRAME_SIZE
	.align		4
.L_179:
        /*033c*/ 	.byte	0x04, 0x11
        /*033e*/ 	.short	(.L_181 - .L_180)
	.align		4
.L_180:
        /*0340*/ 	.word	index@(_ZN2at6native18elementwise_kernelILi128ELi4EZNS0_15gpu_kernel_implIZZZNS0_17log10_kernel_cudaERNS_18TensorIteratorBaseEENKUlvE0_clEvENKUlvE_clEvEUldE_EEvS4_RKT_EUliE_EEviT1_)
        /*0344*/ 	.word	0x00000000


	//----- nvinfo : EIATTR_REGCOUNT
	.align		4
.L_181:
        /*0348*/ 	.byte	0x04, 0x2f
        /*034a*/ 	.short	(.L_183 - .L_182)
	.align		4
.L_182:
        /*034c*/ 	.word	index@(_ZN2at6native29vectorized_elementwise_kernelILi8EZZZNS0_17log10_kernel_cudaERNS_18TensorIteratorBaseEENKUlvE0_clEvENKUlvE0_clEvEUlfE_St5arrayIPcLm2EEEEviT0_T1_)
        /*0350*/ 	.word	0x00000020


	//----- nvinfo : EIATTR_FRAME_SIZE
	.align		4
.L_183:
        /*0354*/ 	.byte	0x04, 0x11
        /*0356*/ 	.short	(.L_185 - .L_184)
	.align		4
.L_184:
        /*0358*/ 	.word	index@(_ZN2at6native29vectorized_elementwise_kernelILi8EZZZNS0_17log10_kernel_cudaERNS_18TensorIteratorBaseEENKUlvE0_clEvENKUlvE0_clEvEUlfE_St5arrayIPcLm2EEEEviT0_T1_)
        /*035c*/ 	.word	0x00000000


	//----- nvinfo : EIATTR_REGCOUNT
	.align		4
.L_185:
        /*0360*/ 	.byte	0x04, 0x2f
        /*0362*/ 	.short	(.L_187 - .L_186)
	.align		4
.L_186:
        /*0364*/ 	.word	index@(_ZN2at6native29vectorized_elementwise_kernelILi4EZZZNS0_17log10_kernel_cudaERNS_18TensorIteratorBaseEENKUlvE0_clEvENKUlvE0_clEvEUlfE_St5arrayIPcLm2EEEEviT0_T1_)
        /*0368*/ 	.word	0x00000020


	//----- nvinfo : EIATTR_FRAME_SIZE
	.align		4
.L_187:
        /*036c*/ 	.byte	0x04, 0x11
        /*036e*/ 	.short	(.L_189 - .L_188)
	.align		4
.L_188:
        /*0370*/ 	.word	index@(_ZN2at6native29vectorized_elementwise_kernelILi4EZZZNS0_17log10_kernel_cudaERNS_18TensorIteratorBaseEENKUlvE0_clEvENKUlvE0_clEvEUlfE_St5arrayIPcLm2EEEEviT0_T1_)
        /*0374*/ 	.word	0x00000000


	//----- nvinfo : EIATTR_REGCOUNT
	.align		4
.L_189:
        /*0378*/ 	.byte	0x04, 0x2f
        /*037a*/ 	.short	(.L_191 - .L_190)
	.align		4
.L_190:
        /*037c*/ 	.word	index@(_ZN2at6native29vectorized_elementwise_kernelILi2EZZZNS0_17log10_kernel_cudaERNS_18TensorIteratorBaseEENKUlvE0_clEvENKUlvE0_clEvEUlfE_St5arrayIPcLm2EEEEviT0_T1_)
        /*0380*/ 	.word	0x00000020


	//----- nvinfo : EIATTR_FRAME_SIZE
	.align		4
.L_191:
        /*0384*/ 	.byte	0x04, 0x11
        /*0386*/ 	.short	(.L_193 - .L_192)
	.align		4
.L_192:
        /*0388*/ 	.word	index@(_ZN2at6native29vectorized_elementwise_kernelILi2EZZZNS0_17log10_kernel_cudaERNS_18TensorIteratorBaseEENKUlvE0_clEvENKUlvE0_clEvEUlfE_St5arrayIPcLm2EEEEviT0_T1_)
        /*038c*/ 	.word	0x00000000


	//----- nvinfo : EIATTR_REGCOUNT
	.align		4
.L_193:
        /*0390*/ 	.byte	0x04, 0x2f
        /*0392*/ 	.short	(.L_195 - .L_194)
	.align		4
.L_194:
        /*0394*/ 	.word	index@(_ZN2at6native27unrolled_elementwise_kernelIZZZNS0_17log10_kernel_cudaERNS_18TensorIteratorBaseEENKUlvE0_clEvENKUlvE0_clEvEUlfE_St5arrayIPcLm2EELi4E23TrivialOffsetCalculatorILi1EjESB_NS0_6memory15LoadWithoutCastENSC_16StoreWithoutCastEEEviT_T0_T2_T3_T4_T5_)
        /*0398*/ 	.word	0x00000018


	//----- nvinfo : EIATTR_FRAME_SIZE
	.align		4
.L_195:
        /*039c*/ 	.byte	0x04, 0x11
        /*039e*/ 	.short	(.L_197 - .L_196)
	.align		4
.L_196:
        /*03a0*/ 	.word	index@(_ZN2at6native27unrolled_elementwise_kernelIZZZNS0_17log10_kernel_cudaERNS_18TensorIteratorBaseEENKUlvE0_clEvENKUlvE0_clEvEUlfE_St5arrayIPcLm2EELi4E23TrivialOffsetCalculatorILi1EjESB_NS0_6memory15LoadWithoutCastENSC_16StoreWithoutCastEEEviT_T0_T2_T3_T4_T5_)
        /*03a4*/ 	.word	0x00000000


	//----- nvinfo : EIATTR_REGCOUNT
	.align		4
.L_197:
        /*03a8*/ 	.byte	0x04, 0x2f
        /*03aa*/ 	.short	(.L_199 - .L_198)
	.align		4
.L_198:
        /*03ac*/ 	.word	index@(_ZN2at6native18elementwise_kernelILi128ELi2EZNS0_22gpu_kernel_impl_nocastIZZZNS0_17log10_kernel_cudaERNS_18TensorIteratorBaseEENKUlvE0_clEvENKUlvE0_clEvEUlfE_EEvS4_RKT_EUliE_EEviT1_)
        /*03b0*/ 	.word	0x00000012


	//----- nvinfo : EIATTR_FRAME_SIZE
	.align		4
.L_199:
        /*03b4*/ 	.byte	0x04, 0x11
        /*03b6*/ 	.short	(.L_201 - .L_200)
	.align		4
.L_200:
        /*03b8*/ 	.word	index@(_ZN2at6native18elementwise_kernelILi128ELi2EZNS0_22gpu_kernel_impl_nocastIZZZNS0_17log10_kernel_cudaERNS_18TensorIteratorBaseEENKUlvE0_clEvENKUlvE0_clEvEUlfE_EEvS4_RKT_EUliE_EEviT1_)
        /*03bc*/ 	.word	0x00000000


	//----- nvinfo : EIATTR_REGCOUNT
	.align		4
.L_201:
        /*03c0*/ 	.byte	0x04, 0x2f
        /*03c2*/ 	.short	(.L_203 - .L_202)
	.align		4
.L_202:
        /*03c4*/ 	.word	index@(_ZN2at6native27unrolled_elementwise_kernelIZZZNS0_17log10_kernel_cudaERNS_18TensorIteratorBaseEENKUlvE0_clEvENKUlvE0_clEvEUlfE_St5arrayIPcLm2EELi4E23TrivialOffsetCalculatorILi1EjESB_NS0_6memory12LoadWithCastILi1EEENSC_13StoreWithCastILi1EEEEEviT_T0_T2_T3_T4_T5_)
        /*03c8*/ 	.word	0x00000020


	//----- nvinfo : EIATTR_FRAME_SIZE
	.align		4
.L_203:
        /*03cc*/ 	.byte	0x04, 0x11
        /*03ce*/ 	.short	(.L_205 - .L_204)
	.align		4
.L_204:
        /*03d0*/ 	.word	index@(_ZN2at6native27unrolled_elementwise_kernelIZZZNS0_17log10_kernel_cudaERNS_18TensorIteratorBaseEENKUlvE0_clEvENKUlvE0_clEvEUlfE_St5arrayIPcLm2EELi4E23TrivialOffsetCalculatorILi1EjESB_NS0_6memory12LoadWithCastILi1EEENSC_13StoreWithCastILi1EEEEEviT_T0_T2_T3_T4_T5_)
        /*03d4*/ 	.word	0x00000000


	//----- nvinfo : EIATTR_REGCOUNT
	.align		4
.L_205:
        /*03d8*/ 	.byte	0x04, 0x2f
        /*03da*/ 	.short	(.L_207 - .L_206)
	.align		4
.L_206:
        /*03dc*/ 	.word	index@(_ZN2at6native18elementwise_kernelILi128ELi4EZNS0_15gpu_kernel_implIZZZNS0_17log10_kernel_cudaERNS_18TensorIteratorBaseEENKUlvE0_clEvENKUlvE0_clEvEUlfE_EEvS4_RKT_EUliE_EEviT1_)
        /*03e0*/ 	.word	0x0000001a


	//----- nvinfo : EIATTR_FRAME_SIZE
	.align		4
.L_207:
        /*03e4*/ 	.byte	0x04, 0x11
        /*03e6*/ 	.short	(.L_209 - .L_208)
	.align		4
.L_208:
        /*03e8*/ 	.word	index@(_ZN2at6native18elementwise_kernelILi128ELi4EZNS0_15gpu_kernel_implIZZZNS0_17log10_kernel_cudaERNS_18TensorIteratorBaseEENKUlvE0_clEvENKUlvE0_clEvEUlfE_EEvS4_RKT_EUliE_EEviT1_)
        /*03ec*/ 	.word	0x00000000


	//----- nvinfo : EIATTR_REGCOUNT
	.align		4
.L_209:
        /*03f0*/ 	.byte	0x04, 0x2f
        /*03f2*/ 	.short	(.L_211 - .L_210)
	.align		4
.L_210:
        /*03f4*/ 	.word	index@(_ZN2at6native29vectorized_elementwise_kernelILi8EZZZNS0_17log10_kernel_cudaERNS_18TensorIteratorBaseEENKUlvE0_clEvENKUlvE1_clEvEUlN3c104HalfEE_St5arrayIPcLm2EEEEviT0_T1_)
        /*03f8*/ 	.word	0x00000020


	//----- nvinfo : EIATTR_FRAME_SIZE
	.align		4
.L_211:
        /*03fc*/ 	.byte	0x04, 0x11
        /*03fe*/ 	.short	(.L_213 - .L_212)
	.align		4
.L_212:
        /*0400*/ 	.word	index@(_ZN2at6native29vectorized_elementwise_kernelILi8EZZZNS0_17log10_kernel_cudaERNS_18TensorIteratorBaseEENKUlvE0_clEvENKUlvE1_clEvEUlN3c104HalfEE_St5arrayIPcLm2EEEEviT0_T1_)
        /*0404*/ 	.word	0x00000000


	//----- nvinfo : EIATTR_REGCOUNT
	.align		4
.L_213:
        /*0408*/ 	.byte	0x04, 0x2f
        /*040a*/ 	.short	(.L_215 - .L_214)
	.align		4
.L_214:
        /*040c*/ 	.word	index@(_ZN2at6native29vectorized_elementwise_kernelILi4EZZZNS0_17log10_kernel_cudaERNS_18TensorIteratorBaseEENKUlvE0_clEvENKUlvE1_clEvEUlN3c104HalfEE_St5arrayIPcLm2EEEEviT0_T1_)
        /*0410*/ 	.word	0x00000020


	//----- nvinfo : EIATTR_FRAME_SIZE
	.align		4
.L_215:
        /*0414*/ 	.byte	0x04, 0x11
        /*0416*/ 	.short	(.L_217 - .L_216)
	.align		4
.L_216:
        /*0418*/ 	.word	index@(_ZN2at6native29vectorized_elementwise_kernelILi4EZZZNS0_17log10_kernel_cudaERNS_18TensorIteratorBaseEENKUlvE0_clEvENKUlvE1_clEvEUlN3c104HalfEE_St5arrayIPcLm2EEEEviT0_T1_)
        /*041c*/ 	.word	0x00000000


	//----- nvinfo : EIATTR_REGCOUNT
	.align		4
.L_217:
        /*0420*/ 	.byte	0x04, 0x2f
        /*0422*/ 	.short	(.L_219 - .L_218)
	.align		4
.L_218:
        /*0424*/ 	.word	index@(_ZN2at6native29vectorized_elementwise_kernelILi2EZZZNS0_17log10_kernel_cudaERNS_18TensorIteratorBaseEENKUlvE0_clEvENKUlvE1_clEvEUlN3c104HalfEE_St5arrayIPcLm2EEEEviT0_T1_)
        /*0428*/ 	.word	0x00000020


	//----- nvinfo : EIATTR_FRAME_SIZE
	.align		4
.L_219:
        /*042c*/ 	.byte	0x04, 0x11
        /*042e*/ 	.short	(.L_221 - .L_220)
	.align		4
.L_220:
        /*0430*/ 	.word	index@(_ZN2at6native29vectorized_elementwise_kernelILi2EZZZNS0_17log10_kernel_cudaERNS_18TensorIteratorBaseEENKUlvE0_clEvENKUlvE1_clEvEUlN3c104HalfEE_St5arrayIPcLm2EEEEviT0_T1_)
        /*0434*/ 	.word	0x00000000


	//----- nvinfo : EIATTR_REGCOUNT
	.align		4
.L_221:
        /*0438*/ 	.byte	0x04, 0x2f
        /*043a*/ 	.short	(.L_223 - .L_222)
	.align		4
.L_222:
        /*043c*/ 	.word	index@(_ZN2at6native27unrolled_elementwise_kernelIZZZNS0_17log10_kernel_cudaERNS_18TensorIteratorBaseEENKUlvE0_clEvENKUlvE1_clEvEUlN3c104HalfEE_St5arrayIPcLm2EELi4E23TrivialOffsetCalculatorILi1EjESD_NS0_6memory15LoadWithoutCastENSE_16StoreWithoutCastEEEviT_T0_T2_T3_T4_T5_)
        /*0440*/ 	.word	0x00000016


	//----- nvinfo : EIATTR_FRAME_SIZE
	.align		4
.L_223:
        /*0444*/ 	.byte	0x04, 0x11
        /*0446*/ 	.short	(.L_225 - .L_224)
	.align		4
.L_224:
        /*0448*/ 	.word	index@(_ZN2at6native27unrolled_elementwise_kernelIZZZNS0_17log10_kernel_cudaERNS_18TensorIteratorBaseEENKUlvE0_clEvENKUlvE1_clEvEUlN3c104HalfEE_St5arrayIPcLm2EELi4E23TrivialOffsetCalculatorILi1EjESD_NS0_6memory15LoadWithoutCastENSE_16StoreWithoutCastEEEviT_T0_T2_T3_T4_T5_)
        /*044c*/ 	.word	0x00000000


	//----- nvinfo : EIATTR_REGCOUNT
	.align		4
.L_225:
        /*0450*/ 	.byte	0x04, 0x2f
        /*0452*/ 	.short	(.L_227 - .L_226)
	.align		4
.L_226:
        /*0454*/ 	.word	index@(_ZN2at6native18elementwise_kernelILi128ELi4EZNS0_22gpu_kernel_impl_nocastIZZZNS0_17log10_kernel_cudaERNS_18TensorIteratorBaseEENKUlvE0_clEvENKUlvE1_clEvEUlN3c104HalfEE_EEvS4_RKT_EUliE_EEviT1_)
        /*0458*/ 	.word	0x00000012


	//----- nvinfo : EIATTR_FRAME_SIZE
	.align		4
.L_227:
        /*045c*/ 	.byte	0x04, 0x11
        /*045e*/ 	.short	(.L_229 - .L_228)
	.align		4
.L_228:
        /*0460*/ 	.word	index@(_ZN2at6native18elementwise_kernelILi128ELi4EZNS0_22gpu_kernel_impl_nocastIZZZNS0_17log10_kernel_cudaERNS_18TensorIteratorBaseEENKUlvE0_clEvENKUlvE1_clEvEUlN3c104HalfEE_EEvS4_RKT_EUliE_EEviT1_)
        /*0464*/ 	.word	0x00000000


	//----- nvinfo : EIATTR_REGCOUNT
	.align		4
.L_229:
        /*0468*/ 	.byte	0x04, 0x2f
        /*046a*/ 	.short	(.L_231 - .L_230)
	.align		4
.L_230:
        /*046c*/ 	.word	index@(_ZN2at6native27unrolled_elementwise_kernelIZZZNS0_17log10_kernel_cudaERNS_18TensorIteratorBaseEENKUlvE0_clEvENKUlvE1_clEvEUlN3c104HalfEE_St5arrayIPcLm2EELi4E23TrivialOffsetCalculatorILi1EjESD_NS0_6memory12LoadWithCastILi1EEENSE_13StoreWithCastILi1EEEEEviT_T0_T2_T3_T4_T5_)
        /*0470*/ 	.word	0x0000001e


	//----- nvinfo : EIATTR_FRAME_SIZE
	.align		4
.L_231:
        /*0474*/ 	.byte	0x04, 0x11
        /*0476*/ 	.short	(.L_233 - .L_232)
	.align		4
.L_232:
        /*0478*/ 	.word	index@(_ZN2at6native27unrolled_elementwise_kernelIZZZNS0_17log10_kernel_cudaERNS_18TensorIteratorBaseEENKUlvE0_clEvENKUlvE1_clEvEUlN3c104HalfEE_St5arrayIPcLm2EELi4E23TrivialOffsetCalculatorILi1EjESD_NS0_6memory12LoadWithCastILi1EEENSE_13StoreWithCastILi1EEEEEviT_T0_T2_T3_T4_T5_)
        /*047c*/ 	.word	0x00000000


	//----- nvinfo : EIATTR_REGCOUNT
	.align		4
.L_233:
        /*0480*/ 	.byte	0x04, 0x2f
        /*0482*/ 	.short	(.L_235 - .L_234)
	.align		4
.L_234:
        /*0484*/ 	.word	index@(_ZN2at6native18elementwise_kernelILi128ELi4EZNS0_15gpu_kernel_implIZZZNS0_17log10_kernel_cudaERNS_18TensorIteratorBaseEENKUlvE0_clEvENKUlvE1_clEvEUlN3c104HalfEE_EEvS4_RKT_EUliE_EEviT1_)
        /*0488*/ 	.word	0x0000001a


	//----- nvinfo : EIATTR_FRAME_SIZE
	.align		4
.L_235:
        /*048c*/ 	.byte	0x04, 0x11
        /*048e*/ 	.short	(.L_237 - .L_236)
	.align		4
.L_236:
        /*0490*/ 	.word	index@(_ZN2at6native18elementwise_kernelILi128ELi4EZNS0_15gpu_kernel_implIZZZNS0_17log10_kernel_cudaERNS_18TensorIteratorBaseEENKUlvE0_clEvENKUlvE1_clEvEUlN3c104HalfEE_EEvS4_RKT_EUliE_EEviT1_)
        /*0494*/ 	.word	0x00000000


	//----- nvinfo : EIATTR_REGCOUNT
	.align		4
.L_237:
        /*0498*/ 	.byte	0x04, 0x2f
        /*049a*/ 	.short	(.L_239 - .L_238)
	.align		4
.L_238:
        /*049c*/ 	.word	index@(_ZN2at6native29vectorized_elementwise_kernelILi8EZZZNS0_17log10_kernel_cudaERNS_18TensorIteratorBaseEENKUlvE0_clEvENKUlvE2_clEvEUlN3c108BFloat16EE_St5arrayIPcLm2EEEEviT0_T1_)
        /*04a0*/ 	.word	0x00000020


	//----- nvinfo : EIATTR_FRAME_SIZE
	.align		4
.L_239:
        /*04a4*/ 	.byte	0x04, 0x11
        /*04a6*/ 	.short	(.L_241 - .L_240)
	.align		4
.L_240:
        /*04a8*/ 	.word	index@(_ZN2at6native29vectorized_elementwise_kernelILi8EZZZNS0_17log10_kernel_cudaERNS_18TensorIteratorBaseEENKUlvE0_clEvENKUlvE2_clEvEUlN3c108BFloat16EE_St5arrayIPcLm2EEEEviT0_T1_)
        /*04ac*/ 	.word	0x00000000


	//----- nvinfo : EIATTR_REGCOUNT
	.align		4
.L_241:
        /*04b0*/ 	.byte	0x04, 0x2f
        /*04b2*/ 	.short	(.L_243 - .L_242)
	.align		4
.L_242:
        /*04b4*/ 	.word	index@(_ZN2at6native29vectorized_elementwise_kernelILi4EZZZNS0_17log10_kernel_cudaERNS_18TensorIteratorBaseEENKUlvE0_clEvENKUlvE2_clEvEUlN3c108BFloat16EE_St5arrayIPcLm2EEEEviT0_T1_)
        /*04b8*/ 	.word	0x00000020


	//----- nvinfo : EIATTR_FRAME_SIZE
	.align		4
.L_243:
        /*04bc*/ 	.byte	0x04, 0x11
        /*04be*/ 	.short	(.L_245 - .L_244)
	.align		4
.L_244:
        /*04c0*/ 	.word	index@(_ZN2at6native29vectorized_elementwise_kernelILi4EZZZNS0_17log10_kernel_cudaERNS_18TensorIteratorBaseEENKUlvE0_clEvENKUlvE2_clEvEUlN3c108BFloat16EE_St5arrayIPcLm2EEEEviT0_T1_)
        /*04c4*/ 	.word	0x00000000


	//----- nvinfo : EIATTR_REGCOUNT
	.align		4
.L_245:
        /*04c8*/ 	.byte	0x04, 0x2f
        /*04ca*/ 	.short	(.L_247 - .L_246)
	.align		4
.L_246:
        /*04cc*/ 	.word	index@(_ZN2at6native29vectorized_elementwise_kernelILi2EZZZNS0_17log10_kernel_cudaERNS_18TensorIteratorBaseEENKUlvE0_clEvENKUlvE2_clEvEUlN3c108BFloat16EE_St5arrayIPcLm2EEEEviT0_T1_)
        /*04d0*/ 	.word	0x00000020


	//----- nvinfo : EIATTR_FRAME_SIZE
	.align		4
.L_247:
        /*04d4*/ 	.byte	0x04, 0x11
        /*04d6*/ 	.short	(.L_249 - .L_248)
	.align		4
.L_248:
        /*04d8*/ 	.word	index@(_ZN2at6native29vectorized_elementwise_kernelILi2EZZZNS0_17log10_kernel_cudaERNS_18TensorIteratorBaseEENKUlvE0_clEvENKUlvE2_clEvEUlN3c108BFloat16EE_St5arrayIPcLm2EEEEviT0_T1_)
        /*04dc*/ 	.word	0x00000000


	//----- nvinfo : EIATTR_REGCOUNT
	.align		4
.L_249:
        /*04e0*/ 	.byte	0x04, 0x2f
        /*04e2*/ 	.short	(.L_251 - .L_250)
	.align		4
.L_250:
        /*04e4*/ 	.word	index@(_ZN2at6native27unrolled_elementwise_kernelIZZZNS0_17log10_kernel_cudaERNS_18TensorIteratorBaseEENKUlvE0_clEvENKUlvE2_clEvEUlN3c108BFloat16EE_St5arrayIPcLm2EELi4E23TrivialOffsetCalculatorILi1EjESD_NS0_6memory15LoadWithoutCastENSE_16StoreWithoutCastEEEviT_T0_T2_T3_T4_T5_)
        /*04e8*/ 	.word	0x00000016


	//----- nvinfo : EIATTR_FRAME_SIZE
	.align		4
.L_251:
        /*04ec*/ 	.byte	0x04, 0x11
        /*04ee*/ 	.short	(.L_253 - .L_252)
	.align		4
.L_252:
        /*04f0*/ 	.word	index@(_ZN2at6native27unrolled_elementwise_kernelIZZZNS0_17log10_kernel_cudaERNS_18TensorIteratorBaseEENKUlvE0_clEvENKUlvE2_clEvEUlN3c108BFloat16EE_St5arrayIPcLm2EELi4E23TrivialOffsetCalculatorILi1EjESD_NS0_6memory15LoadWithoutCastENSE_16StoreWithoutCastEEEviT_T0_T2_T3_T4_T5_)
        /*04f4*/ 	.word	0x00000000


	//----- nvinfo : EIATTR_REGCOUNT
	.align		4
.L_253:
        /*04f8*/ 	.byte	0x04, 0x2f
        /*04fa*/ 	.short	(.L_255 - .L_254)
	.align		4
.L_254:
        /*04fc*/ 	.word	index@(_ZN2at6native18elementwise_kernelILi128ELi4EZNS0_22gpu_kernel_impl_nocastIZZZNS0_17log10_kernel_cudaERNS_18TensorIteratorBaseEENKUlvE0_clEvENKUlvE2_clEvEUlN3c108BFloat16EE_EEvS4_RKT_EUliE_EEviT1_)
        /*0500*/ 	.word	0x00000012


	//----- nvinfo : EIATTR_FRAME_SIZE
	.align		4
.L_255:
        /*0504*/ 	.byte	0x04, 0x11
        /*0506*/ 	.short	(.L_257 - .L_256)
	.align		4
.L_256:
        /*0508*/ 	.word	index@(_ZN2at6native18elementwise_kernelILi128ELi4EZNS0_22gpu_kernel_impl_nocastIZZZNS0_17log10_kernel_cudaERNS_18TensorIteratorBaseEENKUlvE0_clEvENKUlvE2_clEvEUlN3c108BFloat16EE_EEvS4_RKT_EUliE_EEviT1_)
        /*050c*/ 	.word	0x00000000


	//----- nvinfo : EIATTR_REGCOUNT
	.align		4
.L_257:
        /*0510*/ 	.byte	0x04, 0x2f
        /*0512*/ 	.short	(.L_259 - .L_258)
	.align		4
.L_258:
        /*0514*/ 	.word	index@(_ZN2at6native27unrolled_elementwise_kernelIZZZNS0_17log10_kernel_cudaERNS_18TensorIteratorBaseEENKUlvE0_clEvENKUlvE2_clEvEUlN3c108BFloat16EE_St5arrayIPcLm2EELi4E23TrivialOffsetCalculatorILi1EjESD_NS0_6memory12LoadWithCastILi1EEENSE_13StoreWithCastILi1EEEEEviT_T0_T2_T3_T4_T5_)
        /*0518*/ 	.word	0x0000001c


	//----- nvinfo : EIATTR_FRAME_SIZE
	.align		4
.L_259:
        /*051c*/ 	.byte	0x04, 0x11
        /*051e*/ 	.short	(.L_261 - .L_260)
	.align		4
.L_260:
        /*0520*/ 	.word	index@(_ZN2at6native27unrolled_elementwise_kernelIZZZNS0_17log10_kernel_cudaERNS_18TensorIteratorBaseEENKUlvE0_clEvENKUlvE2_clEvEUlN3c108BFloat16EE_St5arrayIPcLm2EELi4E23TrivialOffsetCalculatorILi1EjESD_NS0_6memory12LoadWithCastILi1EEENSE_13StoreWithCastILi1EEEEEviT_T0_T2_T3_T4_T5_)
        /*0524*/ 	.word	0x00000000


	//----- nvinfo : EIATTR_REGCOUNT
	.align		4
.L_261:
        /*0528*/ 	.byte	0x04, 0x2f
        /*052a*/ 	.short	(.L_263 - .L_262)
	.align		4
.L_262:
        /*052c*/ 	.word	index@(_ZN2at6native18elementwise_kernelILi128ELi4EZNS0_15gpu_kernel_implIZZZNS0_17log10_kernel_cudaERNS_18TensorIteratorBaseEENKUlvE0_clEvENKUlvE2_clEvEUlN3c108BFloat16EE_EEvS4_RKT_EUliE_EEviT1_)
        /*0530*/ 	.word	0x0000001a


	//----- nvinfo : EIATTR_FRAME_SIZE
	.align		4
.L_263:
        /*0534*/ 	.byte	0x04, 0x11
        /*0536*/ 	.short	(.L_265 - .L_264)
	.align		4
.L_264:
        /*0538*/ 	.word	index@(_ZN2at6native18elementwise_kernelILi128ELi4EZNS0_15gpu_kernel_implIZZZNS0_17log10_kernel_cudaERNS_18TensorIteratorBaseEENKUlvE0_clEvENKUlvE2_clEvEUlN3c108BFloat16EE_EEvS4_RKT_EUliE_EEviT1_)
        /*053c*/ 	.word	0x00000000


	//----- nvinfo : EIATTR_REGCOUNT
	.align		4
.L_265:
        /*0540*/ 	.byte	0x04, 0x2f
        /*0542*/ 	.short	(.L_267 - .L_266)
	.align		4
.L_266:
        /*0544*/ 	.word	index@(_ZN2at6native29vectorized_elementwise_kernelILi8EZZZNS0_17log1p_kernel_cudaERNS_18TensorIteratorBaseEENKUlvE_clEvENKUlvE_clEvEUldE_St5arrayIPcLm2EEEEviT0_T1_)
        /*0548*/ 	.word	0x00000028


	//----- nvinfo : EIATTR_FRAME_SIZE
	.align		4
.L_267:
        /*054c*/ 	.byte	0x04, 0x11
        /*054e*/ 	.short	(.L_269 - .L_268)
	.align		4
.L_268:
        /*0550*/ 	.word	index@($__internal_20_$__cuda_sm20_div_rn_f64_full)
        /*0554*/ 	.word	0x00000000


	//----- nvinfo : EIATTR_FRAME_SIZE
	.align		4
.L_269:
        /*0558*/ 	.byte	0x04, 0x11
        /*055a*/ 	.short	(.L_271 - .L_270)
	.align		4
.L_270:
        /*055c*/ 	.word	index@(_ZN2at6native29vectorized_elementwise_kernelILi8EZZZNS0_17log1p_kernel_cudaERNS_18TensorIteratorBaseEENKUlvE_clEvENKUlvE_clEvEUldE_St5arrayIPcLm2EEEEviT0_T1_)
        /*0560*/ 	.word	0x00000000


	//----- nvinfo : EIATTR_REGCOUNT
	.align		4
.L_271:
        /*0564*/ 	.byte	0x04, 0x2f
        /*0566*/ 	.short	(.L_273 - .L_272)
	.align		4
.L_272:
        /*0568*/ 	.word	index@(_ZN2at6native29vectorized_elementwise_kernelILi4EZZZNS0_17log1p_kernel_cudaERNS_18TensorIteratorBaseEENKUlvE_clEvENKUlvE_clEvEUldE_St5arrayIPcLm2EEEEviT0_T1_)
        /*056c*/ 	.word	0x00000028


	//----- nvinfo : EIATTR_FRAME_SIZE
	.align		4
.L_273:
        /*0570*/ 	.byte	0x04, 0x11
        /*0572*/ 	.short	(.L_275 - .L_274)
	.align		4
.L_274:
        /*0574*/ 	.word	index@($__internal_19_$__cuda_sm20_div_rn_f64_full)
        /*0578*/ 	.word	0x00000000


	//----- nvinfo : EIATTR_FRAME_SIZE
	.align		4
.L_275:
        /*057c*/ 	.byte	0x04, 0x11
        /*057e*/ 	.short	(.L_277 - .L_276)
	.align		4
.L_276:
        /*0580*/ 	.word	index@(_ZN2at6native29vectorized_elementwise_kernelILi4EZZZNS0_17log1p_kernel_cudaERNS_18TensorIteratorBaseEENKUlvE_clEvENKUlvE_clEvEUldE_St5arrayIPcLm2EEEEviT0_T1_)
        /*0584*/ 	.word	0x00000000


	//----- nvinfo : EIATTR_REGCOUNT
	.align		4
.L_277:
        /*0588*/ 	.byte	0x04, 0x2f
        /*058a*/ 	.short	(.L_279 - .L_278)
	.align		4
.L_278:
        /*058c*/ 	.word	index@(_ZN2at6native29vectorized_elementwise_kernelILi2EZZZNS0_17log1p_kernel_cudaERNS_18TensorIteratorBaseEENKUlvE_clEvENKUlvE_clEvEUldE_St5arrayIPcLm2EEEEviT0_T1_)
        /*0590*/ 	.word	0x00000028


	//----- nvinfo : EIATTR_FRAME_SIZE
	.align		4
.L_279:
        /*0594*/ 	.byte	0x04, 0x11
        /*0596*/ 	.short	(.L_281 - .L_280)
	.align		4
.L_280:
        /*0598*/ 	.word	index@($__internal_18_$__cuda_sm20_div_rn_f64_full)
        /*059c*/ 	.word	0x00000000


	//----- nvinfo : EIATTR_FRAME_SIZE
	.align		4
.L_281:
        /*05a0*/ 	.byte	0x04, 0x11
        /*05a2*/ 	.short	(.L_283 - .L_282)
	.align		4
.L_282:
        /*05a4*/ 	.word	index@(_ZN2at6native29vectorized_elementwise_kernelILi2EZZZNS0_17log1p_kernel_cudaERNS_18TensorIteratorBaseEENKUlvE_clEvENKUlvE_clEvEUldE_St5arrayIPcLm2EEEEviT0_T1_)
        /*05a8*/ 	.word	0x00000000


	//----- nvinfo : EIATTR_REGCOUNT
	.align		4
.L_283:
        /*05ac*/ 	.byte	0x04, 0x2f
        /*05ae*/ 	.short	(.L_285 - .L_284)
	.align		4
.L_284:
        /*05b0*/ 	.word	index@(_ZN2at6native27unrolled_elementwise_kernelIZZZNS0_17log1p_kernel_cudaERNS_18TensorIteratorBaseEENKUlvE_clEvENKUlvE_clEvEUldE_St5arrayIPcLm2EELi4E23TrivialOffsetCalculatorILi1EjESB_NS0_6memory15LoadWithoutCastENSC_16StoreWithoutCastEEEviT_T0_T2_T3_T4_T5_)
        /*05b4*/ 	.word	0x00000021


	//----- nvinfo : EIATTR_FRAME_SIZE
	.align		4
.L_285:
        /*05b8*/ 	.byte	0x04, 0x11
        /*05ba*/ 	.short	(.L_287 - .L_286)
	.align		4
.L_286:
        /*05bc*/ 	.word	index@($__internal_17_$__cuda_sm20_div_rn_f64_full)
        /*05c0*/ 	.word	0x00000000


	//----- nvinfo : EIATTR_FRAME_SIZE
	.align		4
.L_287:
        /*05c4*/ 	.byte	0x04, 0x11
        /*05c6*/ 	.short	(.L_289 - .L_288)
	.align		4
.L_288:
        /*05c8*/ 	.word	index@(_ZN2at6native27unrolled_elementwise_kernelIZZZNS0_17log1p_kernel_cudaERNS_18TensorIteratorBaseEENKUlvE_clEvENKUlvE_clEvEUldE_St5arrayIPcLm2EELi4E23TrivialOffsetCalculatorILi1EjESB_NS0_6memory15LoadWithoutCastENSC_16StoreWithoutCastEEEviT_T0_T2_T3_T4_T5_)
        /*05cc*/ 	.word	0x00000000


	//----- nvinfo : EIATTR_REGCOUNT
	.align		4
.L_289:
        /*05d0*/ 	.byte	0x04, 0x2f
        /*05d2*/ 	.short	(.L_291 - .L_290)
	.align		4
.L_290:
        /*05d4*/ 	.word	index@(_ZN2at6native18elementwise_kernelILi128ELi2EZNS0_22gpu_kernel_impl_nocastIZZZNS0_17log1p_kernel_cudaERNS_18TensorIteratorBaseEENKUlvE_clEvENKUlvE_clEvEUldE_EEvS4_RKT_EUliE_EEviT1_)
        /*05d8*/ 	.word	0x0000001e


	//----- nvinfo : EIATTR_FRAME_SIZE
	.align		4
.L_291:
        /*05dc*/ 	.byte	0x04, 0x11
        /*05de*/ 	.short	(.L_293 - .L_292)
	.align		4
.L_292:
        /*05e0*/ 	.word	index@($__internal_16_$__cuda_sm20_div_rn_f64_full)
        /*05e4*/ 	.word	0x00000000


	//----- nvinfo : EIATTR_FRAME_SIZE
	.align		4
.L_293:
        /*05e8*/ 	.byte	0x04, 0x11
        /*05ea*/ 	.short	(.L_295 - .L_294)
	.align		4
.L_294:
        /*05ec*/ 	.word	index@(_ZN2at6native18elementwise_kernelILi128ELi2EZNS0_22gpu_kernel_impl_nocastIZZZNS0_17log1p_kernel_cudaERNS_18TensorIteratorBaseEENKUlvE_clEvENKUlvE_clEvEUldE_EEvS4_RKT_EUliE_EEviT1_)
        /*05f0*/ 	.word	0x00000000


	//----- nvinfo : EIATTR_REGCOUNT
	.align		4
.L_295:
        /*05f4*/ 	.byte	0x04, 0x2f
        /*05f6*/ 	.short	(.L_297 - .L_296)
	.align		4
.L_296:
        /*05f8*/ 	.word	index@(_ZN2at6native27unrolled_elementwise_kernelIZZZNS0_17log1p_kernel_cudaERNS_18TensorIteratorBaseEENKUlvE_clEvENKUlvE_clEvEUldE_St5arrayIPcLm2EELi4E23TrivialOffsetCalculatorILi1EjESB_NS0_6memory12LoadWithCastILi1EEENSC_13StoreWithCastILi1EEEEEviT_T0_T2_T3_T4_T5_)
        /*05fc*/ 	.word	0x00000023


	//----- nvinfo : EIATTR_FRAME_SIZE
	.align		4
.L_297:
        /*0600*/ 	.byte	0x04, 0x11
        /*0602*/ 	.short	(.L_299 - .L_298)
	.align		4
.L_298:
        /*0604*/ 	.word	index@($__internal_15_$__cuda_sm20_div_rn_f64_full)
        /*0608*/ 	.word	0x00000000


	//----- nvinfo : EIATTR_FRAME_SIZE
	.align		4
.L_299:
        /*060c*/ 	.byte	0x04, 0x11
        /*060e*/ 	.short	(.L_301 - .L_300)
	.align		4
.L_300:
        /*0610*/ 	.word	index@(_ZN2at6native27unrolled_elementwise_kernelIZZZNS0_17log1p_kernel_cudaERNS_18TensorIteratorBaseEENKUlvE_clEvENKUlvE_clEvEUldE_St5arrayIPcLm2EELi4E23TrivialOffsetCalculatorILi1EjESB_NS0_6memory12LoadWithCastILi1EEENSC_13StoreWithCastILi1EEEEEviT_T0_T2_T3_T4_T5_)
        /*0614*/ 	.word	0x00000000


	//----- nvinfo : EIATTR_REGCOUNT
	.align		4
.L_301:
        /*0618*/ 	.byte	0x04, 0x2f
        /*061a*/ 	.short	(.L_303 - .L_302)
	.align		4
.L_302:
        /*061c*/ 	.word	index@(_ZN2at6native18elementwise_kernelILi128ELi4EZNS0_15gpu_kernel_implIZZZNS0_17log1p_kernel_cudaERNS_18TensorIteratorBaseEENKUlvE_clEvENKUlvE_clEvEUldE_EEvS4_RKT_EUliE_EEviT1_)
        /*0620*/ 	.word	0x00000020


	//----- nvinfo : EIATTR_FRAME_SIZE
	.align		4
.L_303:
        /*0624*/ 	.byte	0x04, 0x11
        /*0626*/ 	.short	(.L_305 - .L_304)
	.align		4
.L_304:
        /*0628*/ 	.word	index@($__internal_14_$__cuda_sm20_div_rn_f64_full)
        /*062c*/ 	.word	0x00000000


	//----- nvinfo : EIATTR_FRAME_SIZE
	.align		4
.L_305:
        /*0630*/ 	.byte	0x04, 0x11
        /*0632*/ 	.short	(.L_307 - .L_306)
	.align		4
.L_306:
        /*0634*/ 	.word	index@(_ZN2at6native18elementwise_kernelILi128ELi4EZNS0_15gpu_kernel_implIZZZNS0_17log1p_kernel_cudaERNS_18TensorIteratorBaseEENKUlvE_clEvENKUlvE_clEvEUldE_EEvS4_RKT_EUliE_EEviT1_)
        /*0638*/ 	.word	0x00000000


	//----- nvinfo : EIATTR_REGCOUNT
	.align		4
.L_307:
        /*063c*/ 	.byte	0x04, 0x2f
        /*063e*/ 	.short	(.L_309 - .L_308)
	.align		4
.L_308:
        /*0640*/ 	.word	index@(_ZN2at6native29vectorized_elementwise_kernelILi8EZZZNS0_17log1p_kernel_cudaERNS_18TensorIteratorBaseEENKUlvE_clEvENKUlvE0_clEvEUlfE_St5arrayIPcLm2EEEEviT0_T1_)
        /*0644*/ 	.word	0x0000001c


	//----- nvinfo : EIATTR_FRAME_SIZE
	.align		4
.L_309:
        /*0648*/ 	.byte	0x04, 0x11
        /*064a*/ 	.short	(.L_311 - .L_310)
	.align		4
.L_310:
        /*064c*/ 	.word	index@(_ZN2at6native29vectorized_elementwise_kernelILi8EZZZNS0_17log1p_kernel_cudaERNS_18TensorIteratorBaseEENKUlvE_clEvENKUlvE0_clEvEUlfE_St5arrayIPcLm2EEEEviT0_T1_)
        /*0650*/ 	.word	0x00000000


	//----- nvinfo : EIATTR_REGCOUNT
	.align		4
.L_311:
        /*0654*/ 	.byte	0x04, 0x2f
        /*0656*/ 	.short	(.L_313 - .L_312)
	.align		4
.L_312:
        /*0658*/ 	.word	index@(_ZN2at6native29vectorized_elementwise_kernelILi4EZZZNS0_17log1p_kernel_cudaERNS_18TensorIteratorBaseEENKUlvE_clEvENKUlvE0_clEvEUlfE_St5arrayIPcLm2EEEEviT0_T1_)
        /*065c*/ 	.word	0x0000001c


	//----- nvinfo : EIATTR_FRAME_SIZE
	.align		4
.L_313:
        /*0660*/ 	.byte	0x04, 0x11
        /*0662*/ 	.short	(.L_315 - .L_314)
	.align		4
.L_314:
        /*0664*/ 	.word	index@(_ZN2at6native29vectorized_elementwise_kernelILi4EZZZNS0_17log1p_kernel_cudaERNS_18TensorIteratorBaseEENKUlvE_clEvENKUlvE0_clEvEUlfE_St5arrayIPcLm2EEEEviT0_T1_)
        /*0668*/ 	.word	0x00000000


	//----- nvinfo : EIATTR_REGCOUNT
	.align		4
.L_315:
        /*066c*/ 	.byte	0x04, 0x2f
        /*066e*/ 	.short	(.L_317 - .L_316)
	.align		4
.L_316:
        /*0670*/ 	.word	index@(_ZN2at6native29vectorized_elementwise_kernelILi2EZZZNS0_17log1p_kernel_cudaERNS_18TensorIteratorBaseEENKUlvE_clEvENKUlvE0_clEvEUlfE_St5arrayIPcLm2EEEEviT0_T1_)
        /*0674*/ 	.word	0x0000001d


	//----- nvinfo : EIATTR_FRAME_SIZE
	.align		4
.L_317:
        /*0678*/ 	.byte	0x04, 0x11
        /*067a*/ 	.short	(.L_319 - .L_318)
	.align		4
.L_318:
        /*067c*/ 	.word	index@(_ZN2at6native29vectorized_elementwise_kernelILi2EZZZNS0_17log1p_kernel_cudaERNS_18TensorIteratorBaseEENKUlvE_clEvENKUlvE0_clEvEUlfE_St5arrayIPcLm2EEEEviT0_T1_)
        /*0680*/ 	.word	0x00000000


	//----- nvinfo : EIATTR_REGCOUNT
	.align		4
.L_319:
        /*0684*/ 	.byte	0x04, 0x2f
        /*0686*/ 	.short	(.L_321 - .L_320)
	.align		4
.L_320:
        /*0688*/ 	.word	index@(_ZN2at6native27unrolled_elementwise_kernelIZZZNS0_17log1p_kernel_cudaERNS_18TensorIteratorBaseEENKUlvE_clEvENKUlvE0_clEvEUlfE_St5arrayIPcLm2EELi4E23TrivialOffsetCalculatorILi1EjESB_NS0_6memory15LoadWithoutCastENSC_16StoreWithoutCastEEEviT_T0_T2_T3_T4_T5_)
        /*068c*/ 	.word	0x0000001a


	//----- nvinfo : EIATTR_FRAME_SIZE
	.align		4
.L_321:
        /*0690*/ 	.byte	0x04, 0x11
        /*0692*/ 	.short	(.L_323 - .L_322)
	.align		4
.L_322:
        /*0694*/ 	.word	index@(_ZN2at6native27unrolled_elementwise_kernelIZZZNS0_17log1p_kernel_cudaERNS_18TensorIteratorBaseEENKUlvE_clEvENKUlvE0_clEvEUlfE_St5arrayIPcLm2EELi4E23TrivialOffsetCalculatorILi1EjESB_NS0_6memory15LoadWithoutCastENSC_16StoreWithoutCastEEEviT_T0_T2_T3_T4_T5_)
        /*0698*/ 	.word	0x00000000


	//----- nvinfo : EIATTR_REGCOUNT
	.align		4
.L_323:
        /*069c*/ 	.byte	0x04, 0x2f
        /*069e*/ 	.short	(.L_325 - .L_324)
	.align		4
.L_324:
        /*06a0*/ 	.word	index@(_ZN2at6native18elementwise_kernelILi128ELi2EZNS0_22gpu_kernel_impl_nocastIZZZNS0_17log1p_kernel_cudaERNS_18TensorIteratorBaseEENKUlvE_clEvENKUlvE0_clEvEUlfE_EEvS4_RKT_EUliE_EEviT1_)
        /*06a4*/ 	.word	0x00000012


	//----- nvinfo : EIATTR_FRAME_SIZE
	.align		4
.L_325:
        /*06a8*/ 	.byte	0x04, 0x11
        /*06aa*/ 	.short	(.L_327 - .L_326)
	.align		4
.L_326:
        /*06ac*/ 	.word	index@(_ZN2at6native18elementwise_kernelILi128ELi2EZNS0_22gpu_kernel_impl_nocastIZZZNS0_17log1p_kernel_cudaERNS_18TensorIteratorBaseEENKUlvE_clEvENKUlvE0_clEvEUlfE_EEvS4_RKT_EUliE_EEviT1_)
        /*06b0*/ 	.word	0x00000000


	//----- nvinfo : EIATTR_REGCOUNT
	.align		4
.L_327:
        /*06b4*/ 	.byte	0x04, 0x2f
        /*06b6*/ 	.short	(.L_329 - .L_328)
	.align		4
.L_328:
        /*06b8*/ 	.word	index@(_ZN2at6native27unrolled_elementwise_kernelIZZZNS0_17log1p_kernel_cudaERNS_18TensorIteratorBaseEENKUlvE_clEvENKUlvE0_clEvEUlfE_St5arrayIPcLm2EELi4E23TrivialOffsetCalculatorILi1EjESB_NS0_6memory12LoadWithCastILi1EEENSC_13StoreWithCastILi1EEEEEviT_T0_T2_T3_T4_T5_)
        /*06bc*/ 	.word	0x0000001d


	//----- nvinfo : EIATTR_FRAME_SIZE
	.align		4
.L_329:
        /*06c0*/ 	.byte	0x04, 0x11
        /*06c2*/ 	.short	(.L_331 - .L_330)
	.align		4
.L_330:
        /*06c4*/ 	.word	index@(_ZN2at6native27unrolled_elementwise_kernelIZZZNS0_17log1p_kernel_cudaERNS_18TensorIteratorBaseEENKUlvE_clEvENKUlvE0_clEvEUlfE_St5arrayIPcLm2EELi4E23TrivialOffsetCalculatorILi1EjESB_NS0_6memory12LoadWithCastILi1EEENSC_13StoreWithCastILi1EEEEEviT_T0_T2_T3_T4_T5_)
        /*06c8*/ 	.word	0x00000000


	//----- nvinfo : EIATTR_REGCOUNT
	.align		4
.L_331:
        /*06cc*/ 	.byte	0x04, 0x2f
        /*06ce*/ 	.short	(.L_333 - .L_332)
	.align		4
.L_332:
        /*06d0*/ 	.word	index@(_ZN2at6native18elementwise_kernelILi128ELi4EZNS0_15gpu_kernel_implIZZZNS0_17log1p_kernel_cudaERNS_18TensorIteratorBaseEENKUlvE_clEvENKUlvE0_clEvEUlfE_EEvS4_RKT_EUliE_EEviT1_)
        /*06d4*/ 	.word	0x0000001a


	//----- nvinfo : EIATTR_FRAME_SIZE
	.align		4
.L_333:
        /*06d8*/ 	.byte	0x04, 0x11
        /*06da*/ 	.short	(.L_335 - .L_334)
	.align		4
.L_334:
        /*06dc*/ 	.word	index@(_ZN2at6native18elementwise_kernelILi128ELi4EZNS0_15gpu_kernel_implIZZZNS0_17log1p_kernel_cudaERNS_18TensorIteratorBaseEENKUlvE_clEvENKUlvE0_clEvEUlfE_EEvS4_RKT_EUliE_EEviT1_)
        /*06e0*/ 	.word	0x00000000


	//----- nvinfo : EIATTR_REGCOUNT
	.align		4
.L_335:
        /*06e4*/ 	.byte	0x04, 0x2f
        /*06e6*/ 	.short	(.L_337 - .L_336)
	.align		4
.L_336:
        /*06e8*/ 	.word	index@(_ZN2at6native29vectorized_elementwise_kernelILi8EZZZNS0_17log1p_kernel_cudaERNS_18TensorIteratorBaseEENKUlvE_clEvENKUlvE1_clEvEUlN3c107complexIdEEE_St5arrayIPcLm2EEEEviT0_T1_)
        /*06ec*/ 	.word	0x00000040


	//----- nvinfo : EIATTR_FRAME_SIZE
	.align		4
.L_337:
        /*06f0*/ 	.byte	0x04, 0x11
        /*06f2*/ 	.short	(.L_339 - .L_338)
	.align		4
.L_338:
        /*06f4*/ 	.word	index@($__internal_13_$__cuda_sm20_div_rn_f64_full)
        /*06f8*/ 	.word	0x00000000


	//----- nvinfo : EIATTR_FRAME_SIZE
	.align		4
.L_339:
        /*06fc*/ 	.byte	0x04, 0x11
        /*06fe*/ 	.short	(.L_341 - .L_340)
	.align		4
.L_340:
        /*0700*/ 	.word	index@(_ZN2at6native29vectorized_elementwise_kernelILi8EZZZNS0_17log1p_kernel_cudaERNS_18TensorIteratorBaseEENKUlvE_clEvENKUlvE1_clEvEUlN3c107complexIdEEE_St5arrayIPcLm2EEEEviT0_T1_)
        /*0704*/ 	.word	0x00000000


	//----- nvinfo : EIATTR_REGCOUNT
	.align		4
.L_341:
        /*0708*/ 	.byte	0x04, 0x2f
        /*070a*/ 	.short	(.L_343 - .L_342)
	.align		4
.L_342:
        /*070c*/ 	.word	index@(_ZN2at6native29vectorized_elementwise_kernelILi4EZZZNS0_17log1p_kernel_cudaERNS_18TensorIteratorBaseEENKUlvE_clEvENKUlvE1_clEvEUlN3c107complexIdEEE_St5arrayIPcLm2EEEEviT0_T1_)
        /*0710*/ 	.word	0x0000003e


	//----- nvinfo : EIATTR_FRAME_SIZE
	.align		4
.L_343:
        /*0714*/ 	.byte	0x04, 0x11
        /*0716*/ 	.short	(.L_345 - .L_344)
	.align		4
.L_344:
        /*0718*/ 	.word	index@($__internal_12_$__cuda_sm20_div_rn_f64_full)
        /*071c*/ 	.word	0x00000000


	//----- nvinfo : EIATTR_FRAME_SIZE
	.align		4
.L_345:
        /*0720*/ 	.byte	0x04, 0x11
        /*0722*/ 	.short	(.L_347 - .L_346)
	.align		4
.L_346:
        /*0724*/ 	.word	index@(_ZN2at6native29vectorized_elementwise_kernelILi4EZZZNS0_17log1p_kernel_cudaERNS_18TensorIteratorBaseEENKUlvE_clEvENKUlvE1_clEvEUlN3c107complexIdEEE_St5arrayIPcLm2EEEEviT0_T1_)
        /*0728*/ 	.word	0x00000000


	//----- nvinfo : EIATTR_REGCOUNT
	.align		4
.L_347:
        /*072c*/ 	.byte	0x04, 0x2f
        /*072e*/ 	.short	(.L_349 - .L_348)
	.align		4
.L_348:
        /*0730*/ 	.word	index@(_ZN2at6native29vectorized_elementwise_kernelILi2EZZZNS0_17log1p_kernel_cudaERNS_18TensorIteratorBaseEENKUlvE_clEvENKUlvE1_clEvEUlN3c107complexIdEEE_St5arrayIPcLm2EEEEviT0_T1_)
        /*0734*/ 	.word	0x0000003e


	//----- nvinfo : EIATTR_FRAME_SIZE
	.align		4
.L_349:
        /*0738*/ 	.byte	0x04, 0x11
        /*073a*/ 	.short	(.L_351 - .L_350)
	.align		4
.L_350:
        /*073c*/ 	.word	index@($__internal_11_$__cuda_sm20_div_rn_f64_full)
        /*0740*/ 	.word	0x00000000


	//----- nvinfo : EIATTR_FRAME_SIZE
	.align		4
.L_351:
        /*0744*/ 	.byte	0x04, 0x11
        /*0746*/ 	.short	(.L_353 - .L_352)
	.align		4
.L_352:
        /*0748*/ 	.word	index@(_ZN2at6native29vectorized_elementwise_kernelILi2EZZZNS0_17log1p_kernel_cudaERNS_18TensorIteratorBaseEENKUlvE_clEvENKUlvE1_clEvEUlN3c107complexIdEEE_St5arrayIPcLm2EEEEviT0_T1_)
        /*074c*/ 	.word	0x00000000


	//----- nvinfo : EIATTR_REGCOUNT
	.align		4
.L_353:
        /*0750*/ 	.byte	0x04, 0x2f
        /*0752*/ 	.short	(.L_355 - .L_354)
	.align		4
.L_354:
        /*0754*/ 	.word	index@(_ZN2at6native27unrolled_elementwise_kernelIZZZNS0_17log1p_kernel_cudaERNS_18TensorIteratorBaseEENKUlvE_clEvENKUlvE1_clEvEUlN3c107complexIdEEE_St5arrayIPcLm2EELi4E23TrivialOffsetCalculatorILi1EjESE_NS0_6memory15LoadWithoutCastENSF_16StoreWithoutCastEEEviT_T0_T2_T3_T4_T5_)
        /*0758*/ 	.word	0x00000030


	//----- nvinfo : EIATTR_FRAME_SIZE
	.align		4
.L_355:
        /*075c*/ 	.byte	0x04, 0x11
        /*075e*/ 	.short	(.L_357 - .L_356)
	.align		4
.L_356:
        /*0760*/ 	.word	index@($__internal_10_$__cuda_sm20_div_rn_f64_full)
        /*0764*/ 	.word	0x00000000


	//----- nvinfo : EIATTR_FRAME_SIZE
	.align		4
.L_357:
        /*0768*/ 	.byte	0x04, 0x11
        /*076a*/ 	.short	(.L_359 - .L_358)
	.align		4
.L_358:
        /*076c*/ 	.word	index@(_ZN2at6native27unrolled_elementwise_kernelIZZZNS0_17log1p_kernel_cudaERNS_18TensorIteratorBaseEENKUlvE_clEvENKUlvE1_clEvEUlN3c107complexIdEEE_St5arrayIPcLm2EELi4E23TrivialOffsetCalculatorILi1EjESE_NS0_6memory15LoadWithoutCastENSF_16StoreWithoutCastEEEviT_T0_T2_T3_T4_T5_)
        /*0770*/ 	.word	0x00000000


	//----- nvinfo : EIATTR_REGCOUNT
	.align		4
.L_359:
        /*0774*/ 	.byte	0x04, 0x2f
        /*0776*/ 	.short	(.L_361 - .L_360)
	.align		4
.L_360:
        /*0778*/ 	.word	index@(_ZN2at6native18elementwise_kernelILi128ELi2EZNS0_22gpu_kernel_impl_nocastIZZZNS0_17log1p_kernel_cudaERNS_18TensorIteratorBaseEENKUlvE_clEvENKUlvE1_clEvEUlN3c107complexIdEEE_EEvS4_RKT_EUliE_EEviT1_)
        /*077c*/ 	.word	0x00000020


	//----- nvinfo : EIATTR_FRAME_SIZE
	.align		4
.L_361:
        /*0780*/ 	.byte	0x04, 0x11
        /*0782*/ 	.short	(.L_363 - .L_362)
	.align		4
.L_362:
        /*0784*/ 	.word	index@($__internal_9_$__cuda_sm20_div_rn_f64_full)
        /*0788*/ 	.word	0x00000000


	//----- nvinfo : EIATTR_FRAME_SIZE
	.align		4
.L_363:
        /*078c*/ 	.byte	0x04, 0x11
        /*078e*/ 	.short	(.L_365 - .L_364)
	.align		4
.L_364:
        /*0790*/ 	.word	index@(_ZN2at6native18elementwise_kernelILi128ELi2EZNS0_22gpu_kernel_impl_nocastIZZZNS0_17log1p_kernel_cudaERNS_18TensorIteratorBaseEENKUlvE_clEvENKUlvE1_clEvEUlN3c107complexIdEEE_EEvS4_RKT_EUliE_EEviT1_)
        /*0794*/ 	.word	0x00000000


	//----- nvinfo : EIATTR_REGCOUNT
	.align		4
.L_365:
        /*0798*/ 	.byte	0x04, 0x2f
        /*079a*/ 	.short	(.L_367 - .L_366)
	.align		4
.L_366:
        /*079c*/ 	.word	index@(_ZN2at6native27unrolled_elementwise_kernelIZZZNS0_17log1p_kernel_cudaERNS_18TensorIteratorBaseEENKUlvE_clEvENKUlvE1_clEvEUlN3c107complexIdEEE_St5arrayIPcLm2EELi4E23TrivialOffsetCalculatorILi1EjESE_NS0_6memory12LoadWithCastILi1EEENSF_13StoreWithCastILi1EEEEEviT_T0_T2_T3_T4_T5_)
        /*07a0*/ 	.word	0x0000002e


	//----- nvinfo : EIATTR_FRAME_SIZE
	.align		4
.L_367:
        /*07a4*/ 	.byte	0x04, 0x11
        /*07a6*/ 	.short	(.L_369 - .L_368)
	.align		4
.L_368:
        /*07a8*/ 	.word	index@($__internal_8_$__cuda_sm20_div_rn_f64_full)
        /*07ac*/ 	.word	0x00000000


	//----- nvinfo : EIATTR_FRAME_SIZE
	.align		4
.L_369:
        /*07b0*/ 	.byte	0x04, 0x11
        /*07b2*/ 	.short	(.L_371 - .L_370)
	.align		4
.L_370:
        /*07b4*/ 	.word	index@(_ZN2at6native27unrolled_elementwise_kernelIZZZNS0_17log1p_kernel_cudaERNS_18TensorIteratorBaseEENKUlvE_clEvENKUlvE1_clEvEUlN3c107complexIdEEE_St5arrayIPcLm2EELi4E23TrivialOffsetCalculatorILi1EjESE_NS0_6memory12LoadWithCastILi1EEENSF_13StoreWithCastILi1EEEEEviT_T0_T2_T3_T4_T5_)
        /*07b8*/ 	.word	0x00000000


	//----- nvinfo : EIATTR_REGCOUNT
	.align		4
.L_371:
        /*07bc*/ 	.byte	0x04, 0x2f
        /*07be*/ 	.short	(.L_373 - .L_372)
	.align		4
.L_372:
        /*07c0*/ 	.word	index@(_ZN2at6native18elementwise_kernelILi128ELi4EZNS0_15gpu_kernel_implIZZZNS0_17log1p_kernel_cudaERNS_18TensorIteratorBaseEENKUlvE_clEvENKUlvE1_clEvEUlN3c107complexIdEEE_EEvS4_RKT_EUliE_EEviT1_)
        /*07c4*/ 	.word	0x00000022


	//----- nvinfo : EIATTR_FRAME_SIZE
	.align		4
.L_373:
        /*07c8*/ 	.byte	0x04, 0x11
        /*07ca*/ 	.short	(.L_375 - .L_374)
	.align		4
.L_374:
        /*07cc*/ 	.word	index@($__internal_7_$__cuda_sm20_div_rn_f64_full)
        /*07d0*/ 	.word	0x00000000


	//----- nvinfo : EIATTR_FRAME_SIZE
	.align		4
.L_375:
        /*07d4*/ 	.byte	0x04, 0x11
        /*07d6*/ 	.short	(.L_377 - .L_376)
	.align		4
.L_376:
        /*07d8*/ 	.word	index@(_ZN2at6native18elementwise_kernelILi128ELi4EZNS0_15gpu_kernel_implIZZZNS0_17log1p_kernel_cudaERNS_18TensorIteratorBaseEENKUlvE_clEvENKUlvE1_clEvEUlN3c107complexIdEEE_EEvS4_RKT_EUliE_EEviT1_)
        /*07dc*/ 	.word	0x00000000


	//----- nvinfo : EIATTR_REGCOUNT
	.align		4
.L_377:
        /*07e0*/ 	.byte	0x04, 0x2f
        /*07e2*/ 	.short	(.L_379 - .L_378)
	.align		4
.L_378:
        /*07e4*/ 	.word	index@(_ZN2at6native29vectorized_elementwise_kernelILi8EZZZNS0_17log1p_kernel_cudaERNS_18TensorIteratorBaseEENKUlvE_clEvENKUlvE2_clEvEUlN3c107complexIfEEE_St5arrayIPcLm2EEEEviT0_T1_)
        /*07e8*/ 	.word	0x00000024


	//----- nvinfo : EIATTR_FRAME_SIZE
	.align		4
.L_379:
        /*07ec*/ 	.byte	0x04, 0x11
        /*07ee*/ 	.short	(.L_381 - .L_380)
	.align		4
.L_380:
        /*07f0*/ 	.word	index@($__internal_6_$__cuda_sm3x_div_rn_ftz_f32_slowpath)
        /*07f4*/ 	.word	0x00000000


	//----- nvinfo : EIATTR_FRAME_SIZE
	.align		4
.L_381:
        /*07f8*/ 	.byte	0x04, 0x11
        /*07fa*/ 	.short	(.L_383 - .L_382)
	.align		4
.L_382:
        /*07fc*/ 	.word	index@(_ZN2at6native29vectorized_elementwise_kernelILi8EZZZNS0_17log1p_kernel_cudaERNS_18TensorIteratorBaseEENKUlvE_clEvENKUlvE2_clEvEUlN3c107complexIfEEE_St5arrayIPcLm2EEEEviT0_T1_)
        /*0800*/ 	.word	0x00000000


	//----- nvinfo : EIATTR_REGCOUNT
	.align		4
.L_383:
        /*0804*/ 	.byte	0x04, 0x2f
        /*0806*/ 	.short	(.L_385 - .L_384)
	.align		4
.L_384:
        /*0808*/ 	.word	index@(_ZN2at6native29vectorized_elementwise_kernelILi4EZZZNS0_17log1p_kernel_cudaERNS_18TensorIteratorBaseEENKUlvE_clEvENKUlvE2_clEvEUlN3c107complexIfEEE_St5arrayIPcLm2EEEEviT0_T1_)
        /*080c*/ 	.word	0x00000024


	//----- nvinfo : EIATTR_FRAME_SIZE
	.align		4
.L_385:
        /*0810*/ 	.byte	0x04, 0x11
        /*0812*/ 	.short	(.L_387 - .L_386)
	.align		4
.L_386:
        /*0814*/ 	.word	index@($__internal_5_$__cuda_sm3x_div_rn_ftz_f32_slowpath)
        /*0818*/ 	.word	0x00000000


	//----- nvinfo : EIATTR_FRAME_SIZE
	.align		4
.L_387:
        /*081c*/ 	.byte	0x04, 0x11
        /*081e*/ 	.short	(.L_389 - .L_388)
	.align		4
.L_388:
        /*0820*/ 	.word	index@(_ZN2at6native29vectorized_elementwise_kernelILi4EZZZNS0_17log1p_kernel_cudaERNS_18TensorIteratorBaseEENKUlvE_clEvENKUlvE2_clEvEUlN3c107complexIfEEE_St5arrayIPcLm2EEEEviT0_T1_)
        /*0824*/ 	.word	0x00000000


	//----- nvinfo : EIATTR_REGCOUNT
	.align		4
.L_389:
        /*0828*/ 	.byte	0x04, 0x2f
        /*082a*/ 	.short	(.L_391 - .L_390)
	.align		4
.L_390:
        /*082c*/ 	.word	index@(_ZN2at6native29vectorized_elementwise_kernelILi2EZZZNS0_17log1p_kernel_cudaERNS_18TensorIteratorBaseEENKUlvE_clEvENKUlvE2_clEvEUlN3c107complexIfEEE_St5arrayIPcLm2EEEEviT0_T1_)
        /*0830*/ 	.word	0x00000024


	//----- nvinfo : EIATTR_FRAME_SIZE
	.align		4
.L_391:
        /*0834*/ 	.byte	0x04, 0x11
        /*0836*/ 	.short	(.L_393 - .L_392)
	.align		4
.L_392:
        /*0838*/ 	.word	index@($__internal_4_$__cuda_sm3x_div_rn_ftz_f32_slowpath)
        /*083c*/ 	.word	0x00000000


	//----- nvinfo : EIATTR_FRAME_SIZE
	.align		4
.L_393:
        /*0840*/ 	.byte	0x04, 0x11
        /*0842*/ 	.short	(.L_395 - .L_394)
	.align		4
.L_394:
        /*0844*/ 	.word	index@(_ZN2at6native29vectorized_elementwise_kernelILi2EZZZNS0_17log1p_kernel_cudaERNS_18TensorIteratorBaseEENKUlvE_clEvENKUlvE2_clEvEUlN3c107complexIfEEE_St5arrayIPcLm2EEEEviT0_T1_)
        /*0848*/ 	.word	0x00000000


	//----- nvinfo : EIATTR_REGCOUNT
	.align		4
.L_395:
        /*084c*/ 	.byte	0x04, 0x2f
        /*084e*/ 	.short	(.L_397 - .L_396)
	.align		4
.L_396:
        /*0850*/ 	.word	index@(_ZN2at6native27unrolled_elementwise_kernelIZZZNS0_17log1p_kernel_cudaERNS_18TensorIteratorBaseEENKUlvE_clEvENKUlvE2_clEvEUlN3c107complexIfEEE_St5arrayIPcLm2EELi4E23TrivialOffsetCalculatorILi1EjESE_NS0_6memory15LoadWithoutCastENSF_16StoreWithoutCastEEEviT_T0_T2_T3_T4_T5_)
        /*0854*/ 	.word	0x0000001e


	//----- nvinfo : EIATTR_FRAME_SIZE
	.align		4
.L_397:
        /*0858*/ 	.byte	0x04, 0x11
        /*085a*/ 	.short	(.L_399 - .L_398)
	.align		4
.L_398:
        /*085c*/ 	.word	index@($__internal_3_$__cuda_sm3x_div_rn_ftz_f32_slowpath)
        /*0860*/ 	.word	0x00000000


	//----- nvinfo : EIATTR_FRAME_SIZE
	.align		4
.L_399:
        /*0864*/ 	.byte	0x04, 0x11
        /*0866*/ 	.short	(.L_401 - .L_400)
	.align		4
.L_400:
        /*0868*/ 	.word	index@(_ZN2at6native27unrolled_elementwise_kernelIZZZNS0_17log1p_kernel_cudaERNS_18TensorIteratorBaseEENKUlvE_clEvENKUlvE2_clEvEUlN3c107complexIfEEE_St5arrayIPcLm2EELi4E23TrivialOffsetCalculatorILi1EjESE_NS0_6memory15LoadWithoutCastENSF_16StoreWithoutCastEEEviT_T0_T2_T3_T4_T5_)
        /*086c*/ 	.word	0x00000000


	//----- nvinfo : EIATTR_REGCOUNT
	.align		4
.L_401:
        /*0870*/ 	.byte	0x04, 0x2f
        /*0872*/ 	.short	(.L_403 - .L_402)
	.align		4
.L_402:
        /*0874*/ 	.word	index@(_ZN2at6native18elementwise_kernelILi128ELi2EZNS0_22gpu_kernel_impl_nocastIZZZNS0_17log1p_kernel_cudaERNS_18TensorIteratorBaseEENKUlvE_clEvENKUlvE2_clEvEUlN3c107complexIfEEE_EEvS4_RKT_EUliE_EEviT1_)
        /*0878*/ 	.word	0x00000016


	//----- nvinfo : EIATTR_FRAME_SIZE
	.align		4
.L_403:
        /*087c*/ 	.byte	0x04, 0x11
        /*087e*/ 	.short	(.L_405 - .L_404)
	.align		4
.L_404:
        /*0880*/ 	.word	index@($__internal_2_$__cuda_sm3x_div_rn_ftz_f32_slowpath)
        /*0884*/ 	.word	0x00000000


	//----- nvinfo : EIATTR_FRAME_SIZE
	.align		4
.L_405:
        /*0888*/ 	.byte	0x04, 0x11
        /*088a*/ 	.short	(.L_407 - .L_406)
	.align		4
.L_406:
        /*088c*/ 	.word	index@(_ZN2at6native18elementwise_kernelILi128ELi2EZNS0_22gpu_kernel_impl_nocastIZZZNS0_17log1p_kernel_cudaERNS_18TensorIteratorBaseEENKUlvE_clEvENKUlvE2_clEvEUlN3c107complexIfEEE_EEvS4_RKT_EUliE_EEviT1_)
        /*0890*/ 	.word	0x00000000


	//----- nvinfo : EIATTR_REGCOUNT
	.align		4
.L_407:
        /*0894*/ 	.byte	0x04, 0x2f
        /*0896*/ 	.short	(.L_409 - .L_408)
	.align		4
.L_408:
        /*0898*/ 	.word	index@(_ZN2at6native27unrolled_elementwise_kernelIZZZNS0_17log1p_kernel_cudaERNS_18TensorIteratorBaseEENKUlvE_clEvENKUlvE2_clEvEUlN3c107complexIfEEE_St5arrayIPcLm2EELi4E23TrivialOffsetCalculatorILi1EjESE_NS0_6memory12LoadWithCastILi1EEENSF_13StoreWithCastILi1EEEEEviT_T0_T2_T3_T4_T5_)
        /*089c*/ 	.word	0x00000020


	//----- nvinfo : EIATTR_FRAME_SIZE
	.align		4
.L_409:
        /*08a0*/ 	.byte	0x04, 0x11
        /*08a2*/ 	.short	(.L_411 - .L_410)
	.align		4
.L_410:
        /*08a4*/ 	.word	index@($__internal_1_$__cuda_sm3x_div_rn_ftz_f32_slowpath)
        /*08a8*/ 	.word	0x00000000


	//----- nvinfo : EIATTR_FRAME_SIZE
	.align		4
.L_411:
        /*08ac*/ 	.byte	0x04, 0x11
        /*08ae*/ 	.short	(.L_413 - .L_412)
	.align		4
.L_412:
        /*08b0*/ 	.word	index@(_ZN2at6native27unrolled_elementwise_kernelIZZZNS0_17log1p_kernel_cudaERNS_18TensorIteratorBaseEENKUlvE_clEvENKUlvE2_clEvEUlN3c107complexIfEEE_St5arrayIPcLm2EELi4E23TrivialOffsetCalculatorILi1EjESE_NS0_6memory12LoadWithCastILi1EEENSF_13StoreWithCastILi1EEEEEviT_T0_T2_T3_T4_T5_)
        /*08b4*/ 	.word	0x00000000


	//----- nvinfo : EIATTR_REGCOUNT
	.align		4
.L_413:
        /*08b8*/ 	.byte	0x04, 0x2f
        /*08ba*/ 	.short	(.L_415 - .L_414)
	.align		4
.L_414:
        /*08bc*/ 	.word	index@(_ZN2at6native18elementwise_kernelILi128ELi4EZNS0_15gpu_kernel_implIZZZNS0_17log1p_kernel_cudaERNS_18TensorIteratorBaseEENKUlvE_clEvENKUlvE2_clEvEUlN3c107complexIfEEE_EEvS4_RKT_EUliE_EEviT1_)
        /*08c0*/ 	.word	0x0000001a


	//----- nvinfo : EIATTR_FRAME_SIZE
	.align		4
.L_415:
        /*08c4*/ 	.byte	0x04, 0x11
        /*08c6*/ 	.short	(.L_417 - .L_416)
	.align		4
.L_416:
        /*08c8*/ 	.word	index@($__internal_0_$__cuda_sm3x_div_rn_ftz_f32_slowpath)
        /*08cc*/ 	.word	0x00000000


	//----- nvinfo : EIATTR_FRAME_SIZE
	.align		4
.L_417:
        /*08d0*/ 	.byte	0x04, 0x11
        /*08d2*/ 	.short	(.L_419 - .L_418)
	.align		4
.L_418:
        /*08d4*/ 	.word	index@(_ZN2at6native18elementwise_kernelILi128ELi4EZNS0_15gpu_kernel_implIZZZNS0_17log1p_kernel_cudaERNS_18TensorIteratorBaseEENKUlvE_clEvENKUlvE2_clEvEUlN3c107complexIfEEE_EEvS4_RKT_EUliE_EEviT1_)
        /*08d8*/ 	.word	0x00000000


	//----- nvinfo : EIATTR_REGCOUNT
	.align		4
.L_419:
        /*08dc*/ 	.byte	0x04, 0x2f
        /*08de*/ 	.short	(.L_421 - .L_420)
	.align		4
.L_420:
        /*08e0*/ 	.word	index@(_ZN2at6native29vectorized_elementwise_kernelILi8EZZZNS0_17log1p_kernel_cudaERNS_18TensorIteratorBaseEENKUlvE_clEvENKUlvE3_clEvEUlN3c104HalfEE_St5arrayIPcLm2EEEEviT0_T1_)
        /*08e4*/ 	.word	0x00000020


	//----- nvinfo : EIATTR_FRAME_SIZE
	.align		4
.L_421:
        /*08e8*/ 	.byte	0x04, 0x11
        /*08ea*/ 	.short	(.L_423 - .L_422)
	.align		4
.L_422:
        /*08ec*/ 	.word	index@(_ZN2at6native29vectorized_elementwise_kernelILi8EZZZNS0_17log1p_kernel_cudaERNS_18TensorIteratorBaseEENKUlvE_clEvENKUlvE3_clEvEUlN3c104HalfEE_St5arrayIPcLm2EEEEviT0_T1_)
        /*08f0*/ 	.word	0x00000000


	//----- nvinfo : EIATTR_REGCOUNT
	.align		4
.L_423:
        /*08f4*/ 	.byte	0x04, 0x2f
        /*08f6*/ 	.short	(.L_425 - .L_424)
	.align		4
.L_424:
        /*08f8*/ 	.word	index@(_ZN2at6native29vectorized_elementwise_kernelILi4EZZZNS0_17log1p_kernel_cudaERNS_18TensorIteratorBaseEENKUlvE_clEvENKUlvE3_clEvEUlN3c104HalfEE_St5arrayIPcLm2EEEEviT0_T1_)
        /*08fc*/ 	.word	0x00000020


	//----- nvinfo : EIATTR_FRAME_SIZE
	.align		4
.L_425:
        /*0900*/ 	.byte	0x04, 0x11
        /*0902*/ 	.short	(.L_427 - .L_426)
	.align		4
.L_426:
        /*0904*/ 	.word	index@(_ZN2at6native29vectorized_elementwise_kernelILi4EZZZNS0_17log1p_kernel_cudaERNS_18TensorIteratorBaseEENKUlvE_clEvENKUlvE3_clEvEUlN3c104HalfEE_St5arrayIPcLm2EEEEviT0_T1_)
        /*0908*/ 	.word	0x00000000


	//----- nvinfo : EIATTR_REGCOUNT
	.align		4
.L_427:
        /*090c*/ 	.byte	0x04, 0x2f
        /*090e*/ 	.short	(.L_429 - .L_428)
	.align		4
.L_428:
        /*0910*/ 	.word	index@(_ZN2at6native29vectorized_elementwise_kernelILi2EZZZNS0_17log1p_kernel_cudaERNS_18TensorIteratorBaseEENKUlvE_clEvENKUlvE3_clEvEUlN3c104HalfEE_St5arrayIPcLm2EEEEviT0_T1_)
        /*0914*/ 	.word	0x00000020


	//----- nvinfo : EIATTR_FRAME_SIZE
	.align		4
.L_429:
        /*0918*/ 	.byte	0x04, 0x11
        /*091a*/ 	.short	(.L_431 - .L_430)
	.align		4
.L_430:
        /*091c*/ 	.word	index@(_ZN2at6native29vectorized_elementwise_kernelILi2EZZZNS0_17log1p_kernel_cudaERNS_18TensorIteratorBaseEENKUlvE_clEvENKUlvE3_clEvEUlN3c104HalfEE_St5arrayIPcLm2EEEEviT0_T1_)
        /*0920*/ 	.word	0x00000000


	//----- nvinfo : EIATTR_REGCOUNT
	.align		4
.L_431:
        /*0924*/ 	.byte	0x04, 0x2f
        /*0926*/ 	.short	(.L_433 - .L_432)
	.align		4
.L_432:
        /*0928*/ 	.word	index@(_ZN2at6native27unrolled_elementwise_kernelIZZZNS0_17log1p_kernel_cudaERNS_18TensorIteratorBaseEENKUlvE_clEvENKUlvE3_clEvEUlN3c104HalfEE_St5arrayIPcLm2EELi4E23TrivialOffsetCalculatorILi1EjESD_NS0_6memory15LoadWithoutCastENSE_16StoreWithoutCastEEEviT_T0_T2_T3_T4_T5_)
        /*092c*/ 	.word	0x00000016


	//----- nvinfo : EIATTR_FRAME_SIZE
	.align		4
.L_433:
        /*0930*/ 	.byte	0x04, 0x11
        /*0932*/ 	.short	(.L_435 - .L_434)
	.align		4
.L_434:
        /*0934*/ 	.word	index@(_ZN2at6native27unrolled_elementwise_kernelIZZZNS0_17log1p_kernel_cudaERNS_18TensorIteratorBaseEENKUlvE_clEvENKUlvE3_clEvEUlN3c104HalfEE_St5arrayIPcLm2EELi4E23TrivialOffsetCalculatorILi1EjESD_NS0_6memory15LoadWithoutCastENSE_16StoreWithoutCastEEEviT_T0_T2_T3_T4_T5_)
        /*0938*/ 	.word	0x00000000


	//----- nvinfo : EIATTR_REGCOUNT
	.align		4
.L_435:
        /*093c*/ 	.byte	0x04, 0x2f
        /*093e*/ 	.short	(.L_437 - .L_436)
	.align		4
.L_436:
        /*0940*/ 	.word	index@(_ZN2at6native18elementwise_kernelILi128ELi4EZNS0_22gpu_kernel_impl_nocastIZZZNS0_17log1p_kernel_cudaERNS_18TensorIteratorBaseEENKUlvE_clEvENKUlvE3_clEvEUlN3c104HalfEE_EEvS4_RKT_EUliE_EEviT1_)
        /*0944*/ 	.word	0x00000012


	//----- nvinfo : EIATTR_FRAME_SIZE
	.align		4
.L_437:
        /*0948*/ 	.byte	0x04, 0x11
        /*094a*/ 	.short	(.L_439 - .L_438)
	.align		4
.L_438:
        /*094c*/ 	.word	index@(_ZN2at6native18elementwise_kernelILi128ELi4EZNS0_22gpu_kernel_impl_nocastIZZZNS0_17log1p_kernel_cudaERNS_18TensorIteratorBaseEENKUlvE_clEvENKUlvE3_clEvEUlN3c104HalfEE_EEvS4_RKT_EUliE_EEviT1_)
        /*0950*/ 	.word	0x00000000


	//----- nvinfo : EIATTR_REGCOUNT
	.align		4
.L_439:
        /*0954*/ 	.byte	0x04, 0x2f
        /*0956*/ 	.short	(.L_441 - .L_440)
	.align		4
.L_440:
        /*0958*/ 	.word	index@(_ZN2at6native27unrolled_elementwise_kernelIZZZNS0_17log1p_kernel_cudaERNS_18TensorIteratorBaseEENKUlvE_clEvENKUlvE3_clEvEUlN3c104HalfEE_St5arrayIPcLm2EELi4E23TrivialOffsetCalculatorILi1EjESD_NS0_6memory12LoadWithCastILi1EEENSE_13StoreWithCastILi1EEEEEviT_T0_T2_T3_T4_T5_)
        /*095c*/ 	.word	0x0000001c


	//----- nvinfo : EIATTR_FRAME_SIZE
	.align		4
.L_441:
        /*0960*/ 	.byte	0x04, 0x11
        /*0962*/ 	.short	(.L_443 - .L_442)
	.align		4
.L_442:
        /*0964*/ 	.word	index@(_ZN2at6native27unrolled_elementwise_kernelIZZZNS0_17log1p_kernel_cudaERNS_18TensorIteratorBaseEENKUlvE_clEvENKUlvE3_clEvEUlN3c104HalfEE_St5arrayIPcLm2EELi4E23TrivialOffsetCalculatorILi1EjESD_NS0_6memory12LoadWithCastILi1EEENSE_13StoreWithCastILi1EEEEEviT_T0_T2_T3_T4_T5_)
        /*0968*/ 	.word	0x00000000


	//----- nvinfo : EIATTR_REGCOUNT
	.align		4
.L_443:
        /*096c*/ 	.byte	0x04, 0x2f
        /*096e*/ 	.short	(.L_445 - .L_444)
	.align		4
.L_444:
        /*0970*/ 	.word	index@(_ZN2at6native18elementwise_kernelILi128ELi4EZNS0_15gpu_kernel_implIZZZNS0_17log1p_kernel_cudaERNS_18TensorIteratorBaseEENKUlvE_clEvENKUlvE3_clEvEUlN3c104HalfEE_EEvS4_RKT_EUliE_EEviT1_)
        /*0974*/ 	.word	0x0000001a


	//----- nvinfo : EIATTR_FRAME_SIZE
	.align		4
.L_445:
        /*0978*/ 	.byte	0x04, 0x11
        /*097a*/ 	.short	(.L_447 - .L_446)
	.align		4
.L_446:
        /*097c*/ 	.word	index@(_ZN2at6native18elementwise_kernelILi128ELi4EZNS0_15gpu_kernel_implIZZZNS0_17log1p_kernel_cudaERNS_18TensorIteratorBaseEENKUlvE_clEvENKUlvE3_clEvEUlN3c104HalfEE_EEvS4_RKT_EUliE_EEviT1_)
        /*0980*/ 	.word	0x00000000


	//----- nvinfo : EIATTR_REGCOUNT
	.align		4
.L_447:
        /*0984*/ 	.byte	0x04, 0x2f
        /*0986*/ 	.short	(.L_449 - .L_448)
	.align		4
.L_448:
        /*0988*/ 	.word	index@(_ZN2at6native29vectorized_elementwise_kernelILi8EZZZNS0_17log1p_kernel_cudaERNS_18TensorIteratorBaseEENKUlvE_clEvENKUlvE4_clEvEUlN3c108BFloat16EE_St5arrayIPcLm2EEEEviT0_T1_)
        /*098c*/ 	.word	0x00000020


	//----- nvinfo : EIATTR_FRAME_SIZE
	.align		4
.L_449:
        /*0990*/ 	.byte	0x04, 0x11
        /*0992*/ 	.short	(.L_451 - .L_450)
	.align		4
.L_450:
        /*0994*/ 	.word	index@(_ZN2at6native29vectorized_elementwise_kernelILi8EZZZNS0_17log1p_kernel_cudaERNS_18TensorIteratorBaseEENKUlvE_clEvENKUlvE4_clEvEUlN3c108BFloat16EE_St5arrayIPcLm2EEEEviT0_T1_)
        /*0998*/ 	.word	0x00000000


	//----- nvinfo : EIATTR_REGCOUNT
	.align		4
.L_451:
        /*099c*/ 	.byte	0x04, 0x2f
        /*099e*/ 	.short	(.L_453 - .L_452)
	.align		4
.L_452:
        /*09a0*/ 	.word	index@(_ZN2at6native29vectorized_elementwise_kernelILi4EZZZNS0_17log1p_kernel_cudaERNS_18TensorIteratorBaseEENKUlvE_clEvENKUlvE4_clEvEUlN3c108BFloat16EE_St5arrayIPcLm2EEEEviT0_T1_)
        /*09a4*/ 	.word	0x00000020


	//----- nvinfo : EIATTR_FRAME_SIZE
	.align		4
.L_453:
        /*09a8*/ 	.byte	0x04, 0x11
        /*09aa*/ 	.short	(.L_455 - .L_454)
	.align		4
.L_454:
        /*09ac*/ 	.word	index@(_ZN2at6native29vectorized_elementwise_kernelILi4EZZZNS0_17log1p_kernel_cudaERNS_18TensorIteratorBaseEENKUlvE_clEvENKUlvE4_clEvEUlN3c108BFloat16EE_St5arrayIPcLm2EEEEviT0_T1_)
        /*09b0*/ 	.word	0x00000000


	//----- nvinfo : EIATTR_REGCOUNT
	.align		4
.L_455:
        /*09b4*/ 	.byte	0x04, 0x2f
        /*09b6*/ 	.short	(.L_457 - .L_456)
	.align		4
.L_456:
        /*09b8*/ 	.word	index@(_ZN2at6native29vectorized_elementwise_kernelILi2EZZZNS0_17log1p_kernel_cudaERNS_18TensorIteratorBaseEENKUlvE_clEvENKUlvE4_clEvEUlN3c108BFloat16EE_St5arrayIPcLm2EEEEviT0_T1_)
        /*09bc*/ 	.word	0x00000020


	//----- nvinfo : EIATTR_FRAME_SIZE
	.align		4
.L_457:
        /*09c0*/ 	.byte	0x04, 0x11
        /*09c2*/ 	.short	(.L_459 - .L_458)
	.align		4
.L_458:
        /*09c4*/ 	.word	index@(_ZN2at6native29vectorized_elementwise_kernelILi2EZZZNS0_17log1p_kernel_cudaERNS_18TensorIteratorBaseEENKUlvE_clEvENKUlvE4_clEvEUlN3c108BFloat16EE_St5arrayIPcLm2EEEEviT0_T1_)
        /*09c8*/ 	.word	0x00000000


	//----- nvinfo : EIATTR_REGCOUNT
	.align		4
.L_459:
        /*09cc*/ 	.byte	0x04, 0x2f
        /*09ce*/ 	.short	(.L_461 - .L_460)
	.align		4
.L_460:
        /*09d0*/ 	.word	index@(_ZN2at6native27unrolled_elementwise_kernelIZZZNS0_17log1p_kernel_cudaERNS_18TensorIteratorBaseEENKUlvE_clEvENKUlvE4_clEvEUlN3c108BFloat16EE_St5arrayIPcLm2EELi4E23TrivialOffsetCalculatorILi1EjESD_NS0_6memory15LoadWithoutCastENSE_16StoreWithoutCastEEEviT_T0_T2_T3_T4_T5_)
        /*09d4*/ 	.word	0x00000016


	//----- nvinfo : EIATTR_FRAME_SIZE
	.align		4
.L_461:
        /*09d8*/ 	.byte	0x04, 0x11
        /*09da*/ 	.short	(.L_463 - .L_462)
	.align		4
.L_462:
        /*09dc*/ 	.word	index@(_ZN2at6native27unrolled_elementwise_kernelIZZZNS0_17log1p_kernel_cudaERNS_18TensorIteratorBaseEENKUlvE_clEvENKUlvE4_clEvEUlN3c108BFloat16EE_St5arrayIPcLm2EELi4E23TrivialOffsetCalculatorILi1EjESD_NS0_6memory15LoadWithoutCastENSE_16StoreWithoutCastEEEviT_T0_T2_T3_T4_T5_)
        /*09e0*/ 	.word	0x00000000


	//----- nvinfo : EIATTR_REGCOUNT
	.align		4
.L_463:
        /*09e4*/ 	.byte	0x04, 0x2f
        /*09e6*/ 	.short	(.L_465 - .L_464)
	.align		4
.L_464:
        /*09e8*/ 	.word	index@(_ZN2at6native18elementwise_kernelILi128ELi4EZNS0_22gpu_kernel_impl_nocastIZZZNS0_17log1p_kernel_cudaERNS_18TensorIteratorBaseEENKUlvE_clEvENKUlvE4_clEvEUlN3c108BFloat16EE_EEvS4_RKT_EUliE_EEviT1_)
        /*09ec*/ 	.word	0x00000012


	//----- nvinfo : EIATTR_FRAME_SIZE
	.align		4
.L_465:
        /*09f0*/ 	.byte	0x04, 0x11
        /*09f2*/ 	.short	(.L_467 - .L_466)
	.align		4
.L_466:
        /*09f4*/ 	.word	index@(_ZN2at6native18elementwise_kernelILi128ELi4EZNS0_22gpu_kernel_impl_nocastIZZZNS0_17log1p_kernel_cudaERNS_18TensorIteratorBaseEENKUlvE_clEvENKUlvE4_clEvEUlN3c108BFloat16EE_EEvS4_RKT_EUliE_EEviT1_)
        /*09f8*/ 	.word	0x00000000


	//----- nvinfo : EIATTR_REGCOUNT
	.align		4
.L_467:
        /*09fc*/ 	.byte	0x04, 0x2f
        /*09fe*/ 	.short	(.L_469 - .L_468)
	.align		4
.L_468:
        /*0a00*/ 	.word	index@(_ZN2at6native27unrolled_elementwise_kernelIZZZNS0_17log1p_kernel_cudaERNS_18TensorIteratorBaseEENKUlvE_clEvENKUlvE4_clEvEUlN3c108BFloat16EE_St5arrayIPcLm2EELi4E23TrivialOffsetCalculatorILi1EjESD_NS0_6memory12LoadWithCastILi1EEENSE_13StoreWithCastILi1EEEEEviT_T0_T2_T3_T4_T5_)
        /*0a04*/ 	.word	0x0000001c


	//----- nvinfo : EIATTR_FRAME_SIZE
	.align		4
.L_469:
        /*0a08*/ 	.byte	0x04, 0x11
        /*0a0a*/ 	.short	(.L_471 - .L_470)
	.align		4
.L_470:
        /*0a0c*/ 	.word	index@(_ZN2at6native27unrolled_elementwise_kernelIZZZNS0_17log1p_kernel_cudaERNS_18TensorIteratorBaseEENKUlvE_clEvENKUlvE4_clEvEUlN3c108BFloat16EE_St5arrayIPcLm2EELi4E23TrivialOffsetCalculatorILi1EjESD_NS0_6memory12LoadWithCastILi1EEENSE_13StoreWithCastILi1EEEEEviT_T0_T2_T3_T4_T5_)
        /*0a10*/ 	.word	0x00000000


	//----- nvinfo : EIATTR_REGCOUNT
	.align		4
.L_471:
        /*0a14*/ 	.byte	0x04, 0x2f
        /*0a16*/ 	.short	(.L_473 - .L_472)
	.align		4
.L_472:
        /*0a18*/ 	.word	index@(_ZN2at6native18elementwise_kernelILi128ELi4EZNS0_15gpu_kernel_implIZZZNS0_17log1p_kernel_cudaERNS_18TensorIteratorBaseEENKUlvE_clEvENKUlvE4_clEvEUlN3c108BFloat16EE_EEvS4_RKT_EUliE_EEviT1_)
        /*0a1c*/ 	.word	0x0000001a


	//----- nvinfo : EIATTR_FRAME_SIZE
	.align		4
.L_473:
        /*0a20*/ 	.byte	0x04, 0x11
        /*0a22*/ 	.short	(.L_475 - .L_474)
	.align		4
.L_474:
        /*0a24*/ 	.word	index@(_ZN2at6native18elementwise_kernelILi128ELi4EZNS0_15gpu_kernel_implIZZZNS0_17log1p_kernel_cudaERNS_18TensorIteratorBaseEENKUlvE_clEvENKUlvE4_clEvEUlN3c108BFloat16EE_EEvS4_RKT_EUliE_EEviT1_)
        /*0a28*/ 	.word	0x00000000


	//----- nvinfo : EIATTR_REGCOUNT
	.align		4
.L_475:
        /*0a2c*/ 	.byte	0x04, 0x2f
        /*0a2e*/ 	.short	(.L_477 - .L_476)
	.align		4
.L_476:
        /*0a30*/ 	.word	index@(_ZN2at6native29vectorized_elementwise_kernelILi8EZZZNS0_16log2_kernel_cudaERNS_18TensorIteratorBaseEENKUlvE0_clEvENKUlvE_clEvEUldE_St5arrayIPcLm2EEEEviT0_T1_)
        /*0a34*/ 	.word	0x00000020


	//----- nvinfo : EIATTR_FRAME_SIZE
	.align		4
.L_477:
        /*0a38*/ 	.byte	0x04, 0x11
        /*0a3a*/ 	.short	(.L_479 - .L_478)
	.align		4
.L_478:
        /*0a3c*/ 	.word	index@(_ZN2at6native29vectorized_elementwise_kernelILi8EZZZNS0_16log2_kernel_cudaERNS_18TensorIteratorBaseEENKUlvE0_clEvENKUlvE_clEvEUldE_St5arrayIPcLm2EEEEviT0_T1_)
        /*0a40*/ 	.word	0x00000000


	//----- nvinfo : EIATTR_REGCOUNT
	.align		4
.L_479:
        /*0a44*/ 	.byte	0x04, 0x2f
        /*0a46*/ 	.short	(.L_481 - .L_480)
	.align		4
.L_480:
        /*0a48*/ 	.word	index@(_ZN2at6native29vectorized_elementwise_kernelILi4EZZZNS0_16log2_kernel_cudaERNS_18TensorIteratorBaseEENKUlvE0_clEvENKUlvE_clEvEUldE_St5arrayIPcLm2EEEEviT0_T1_)
        /*0a4c*/ 	.word	0x00000020


	//----- nvinfo : EIATTR_FRAME_SIZE
	.align		4
.L_481:
        /*0a50*/ 	.byte	0x04, 0x11
        /*0a52*/ 	.short	(.L_483 - .L_482)
	.align		4
.L_482:
        /*0a54*/ 	.word	index@(_ZN2at6native29vectorized_elementwise_kernelILi4EZZZNS0_16log2_kernel_cudaERNS_18TensorIteratorBaseEENKUlvE0_clEvENKUlvE_clEvEUldE_St5arrayIPcLm2EEEEviT0_T1_)
        /*0a58*/ 	.word	0x00000000


	//----- nvinfo : EIATTR_REGCOUNT
	.align		4
.L_483:
        /*0a5c*/ 	.byte	0x04, 0x2f
        /*0a5e*/ 	.short	(.L_485 - .L_484)
	.align		4
.L_484:
        /*0a60*/ 	.word	index@(_ZN2at6native29vectorized_elementwise_kernelILi2EZZZNS0_16log2_kernel_cudaERNS_18TensorIteratorBaseEENKUlvE0_clEvENKUlvE_clEvEUldE_St5arrayIPcLm2EEEEviT0_T1_)
        /*0a64*/ 	.word	0x00000020


	//----- nvinfo : EIATTR_FRAME_SIZE
	.align		4
.L_485:
        /*0a68*/ 	.byte	0x04, 0x11
        /*0a6a*/ 	.short	(.L_487 - .L_486)
	.align		4
.L_486:
        /*0a6c*/ 	.word	index@(_ZN2at6native29vectorized_elementwise_kernelILi2EZZZNS0_16log2_kernel_cudaERNS_18TensorIteratorBaseEENKUlvE0_clEvENKUlvE_clEvEUldE_St5arrayIPcLm2EEEEviT0_T1_)
        /*0a70*/ 	.word	0x00000000


	//----- nvinfo : EIATTR_REGCOUNT
	.align		4
.L_487:
        /*0a74*/ 	.byte	0x04, 0x2f
        /*0a76*/ 	.short	(.L_489 - .L_488)
	.align		4
.L_488:
        /*0a78*/ 	.word	index@(_ZN2at6native27unrolled_elementwise_kernelIZZZNS0_16log2_kernel_cudaERNS_18TensorIteratorBaseEENKUlvE0_clEvENKUlvE_clEvEUldE_St5arrayIPcLm2EELi4E23TrivialOffsetCalculatorILi1EjESB_NS0_6memory15LoadWithoutCastENSC_16StoreWithoutCastEEEviT_T0_T2_T3_T4_T5_)
        /*0a7c*/ 	.word	0x0000001c


	//----- nvinfo : EIATTR_FRAME_SIZE
	.align		4
.L_489:
        /*0a80*/ 	.byte	0x04, 0x11
        /*0a82*/ 	.short	(.L_491 - .L_490)
	.align		4
.L_490:
        /*0a84*/ 	.word	index@(_ZN2at6native27unrolled_elementwise_kernelIZZZNS0_16log2_kernel_cudaERNS_18TensorIteratorBaseEENKUlvE0_clEvENKUlvE_clEvEUldE_St5arrayIPcLm2EELi4E23TrivialOffsetCalculatorILi1EjESB_NS0_6memory15LoadWithoutCastENSC_16StoreWithoutCastEEEviT_T0_T2_T3_T4_T5_)
        /*0a88*/ 	.word	0x00000000


	//----- nvinfo : EIATTR_REGCOUNT
	.align		4
.L_491:
        /*0a8c*/ 	.byte	0x04, 0x2f
        /*0a8e*/ 	.short	(.L_493 - .L_492)
	.align		4
.L_492:
        /*0a90*/ 	.word	index@(_ZN2at6native18elementwise_kernelILi128ELi2EZNS0_22gpu_kernel_impl_nocastIZZZNS0_16log2_kernel_cudaERNS_18TensorIteratorBaseEENKUlvE0_clEvENKUlvE_clEvEUldE_EEvS4_RKT_EUliE_EEviT1_)
        /*0a94*/ 	.word	0x00000016


	//----- nvinfo : EIATTR_FRAME_SIZE
	.align		4
.L_493:
        /*0a98*/ 	.byte	0x04, 0x11
        /*0a9a*/ 	.short	(.L_495 - .L_494)
	.align		4
.L_494:
        /*0a9c*/ 	.word	index@(_ZN2at6native18elementwise_kernelILi128ELi2EZNS0_22gpu_kernel_impl_nocastIZZZNS0_16log2_kernel_cudaERNS_18TensorIteratorBaseEENKUlvE0_clEvENKUlvE_clEvEUldE_EEvS4_RKT_EUliE_EEviT1_)
        /*0aa0*/ 	.word	0x00000000


	//----- nvinfo : EIATTR_REGCOUNT
	.align		4
.L_495:
        /*0aa4*/ 	.byte	0x04, 0x2f
        /*0aa6*/ 	.short	(.L_497 - .L_496)
	.align		4
.L_496:
        /*0aa8*/ 	.word	index@(_ZN2at6native27unrolled_elementwise_kernelIZZZNS0_16log2_kernel_cudaERNS_18TensorIteratorBaseEENKUlvE0_clEvENKUlvE_clEvEUldE_St5arrayIPcLm2EELi4E23TrivialOffsetCalculatorILi1EjESB_NS0_6memory12LoadWithCastILi1EEENSC_13StoreWithCastILi1EEEEEviT_T0_T2_T3_T4_T5_)
        /*0aac*/ 	.word	0x00000022


	//----- nvinfo : EIATTR_FRAME_SIZE
	.align		4
.L_497:
        /*0ab0*/ 	.byte	0x04, 0x11
        /*0ab2*/ 	.short	(.L_499 - .L_498)
	.align		4
.L_498:
        /*0ab4*/ 	.word	index@(_ZN2at6native27unrolled_elementwise_kernelIZZZNS0_16log2_kernel_cudaERNS_18TensorIteratorBaseEENKUlvE0_clEvENKUlvE_clEvEUldE_St5arrayIPcLm2EELi4E23TrivialOffsetCalculatorILi1EjESB_NS0_6memory12LoadWithCastILi1EEENSC_13StoreWithCastILi1EEEEEviT_T0_T2_T3_T4_T5_)
        /*0ab8*/ 	.word	0x00000000


	//----- nvinfo : EIATTR_REGCOUNT
	.align		4
.L_499:
        /*0abc*/ 	.byte	0x04, 0x2f
        /*0abe*/ 	.short	(.L_501 - .L_500)
	.align		4
.L_500:
        /*0ac0*/ 	.word	index@(_ZN2at6native18elementwise_kernelILi128ELi4EZNS0_15gpu_kernel_implIZZZNS0_16log2_kernel_cudaERNS_18TensorIteratorBaseEENKUlvE0_clEvENKUlvE_clEvEUldE_EEvS4_RKT_EUliE_EEviT1_)
        /*0ac4*/ 	.word	0x0000001c


	//----- nvinfo : EIATTR_FRAME_SIZE
	.align		4
.L_501:
        /*0ac8*/ 	.byte	0x04, 0x11
        /*0aca*/ 	.short	(.L_503 - .L_502)
	.align		4
.L_502:
        /*0acc*/ 	.word	index@(_ZN2at6native18elementwise_kernelILi128ELi4EZNS0_15gpu_kernel_implIZZZNS0_16log2_kernel_cudaERNS_18TensorIteratorBaseEENKUlvE0_clEvENKUlvE_clEvEUldE_EEvS4_RKT_EUliE_EEviT1_)
        /*0ad0*/ 	.word	0x00000000


	//----- nvinfo : EIATTR_REGCOUNT
	.align		4
.L_503:
        /*0ad4*/ 	.byte	0x04, 0x2f
        /*0ad6*/ 	.short	(.L_505 - .L_504)
	.align		4
.L_504:
        /*0ad8*/ 	.word	index@(_ZN2at6native29vectorized_elementwise_kernelILi8EZZZNS0_16log2_kernel_cudaERNS_18TensorIteratorBaseEENKUlvE0_clEvENKUlvE0_clEvEUlfE_St5arrayIPcLm2EEEEviT0_T1_)
        /*0adc*/ 	.word	0x00000020


	//----- nvinfo : EIATTR_FRAME_SIZE
	.align		4
.L_505:
        /*0ae0*/ 	.byte	0x04, 0x11
        /*0ae2*/ 	.short	(.L_507 - .L_506)
	.align		4
.L_506:
        /*0ae4*/ 	.word	index@(_ZN2at6native29vectorized_elementwise_kernelILi8EZZZNS0_16log2_kernel_cudaERNS_18TensorIteratorBaseEENKUlvE0_clEvENKUlvE0_clEvEUlfE_St5arrayIPcLm2EEEEviT0_T1_)
        /*0ae8*/ 	.word	0x00000000


	//----- nvinfo : EIATTR_REGCOUNT
	.align		4
.L_507:
        /*0aec*/ 	.byte	0x04, 0x2f
        /*0aee*/ 	.short	(.L_509 - .L_508)
	.align		4
.L_508:
        /*0af0*/ 	.word	index@(_ZN2at6native29vectorized_elementwise_kernelILi4EZZZNS0_16log2_kernel_cudaERNS_18TensorIteratorBaseEENKUlvE0_clEvENKUlvE0_clEvEUlfE_St5arrayIPcLm2EEEEviT0_T1_)
        /*0af4*/ 	.word	0x00000020


	//----- nvinfo : EIATTR_FRAME_SIZE
	.align		4
.L_509:
        /*0af8*/ 	.byte	0x04, 0x11
        /*0afa*/ 	.short	(.L_511 - .L_510)
	.align		4
.L_510:
        /*0afc*/ 	.word	index@(_ZN2at6native29vectorized_elementwise_kernelILi4EZZZNS0_16log2_kernel_cudaERNS_18TensorIteratorBaseEENKUlvE0_clEvENKUlvE0_clEvEUlfE_St5arrayIPcLm2EEEEviT0_T1_)
        /*0b00*/ 	.word	0x00000000


	//----- nvinfo : EIATTR_REGCOUNT
	.align		4
.L_511:
        /*0b04*/ 	.byte	0x04, 0x2f
        /*0b06*/ 	.short	(.L_513 - .L_512)
	.align		4
.L_512:
        /*0b08*/ 	.word	index@(_ZN2at6native29vectorized_elementwise_kernelILi2EZZZNS0_16log2_kernel_cudaERNS_18TensorIteratorBaseEENKUlvE0_clEvENKUlvE0_clEvEUlfE_St5arrayIPcLm2EEEEviT0_T1_)
        /*0b0c*/ 	.word	0x00000020


	//----- nvinfo : EIATTR_FRAME_SIZE
	.align		4
.L_513:
        /*0b10*/ 	.byte	0x04, 0x11
        /*0b12*/ 	.short	(.L_515 - .L_514)
	.align		4
.L_514:
        /*0b14*/ 	.word	index@(_ZN2at6native29vectorized_elementwise_kernelILi2EZZZNS0_16log2_kernel_cudaERNS_18TensorIteratorBaseEENKUlvE0_clEvENKUlvE0_clEvEUlfE_St5arrayIPcLm2EEEEviT0_T1_)
        /*0b18*/ 	.word	0x00000000


	//----- nvinfo : EIATTR_REGCOUNT
	.align		4
.L_515:
        /*0b1c*/ 	.byte	0x04, 0x2f
        /*0b1e*/ 	.short	(.L_517 - .L_516)
	.align		4
.L_516:
        /*0b20*/ 	.word	index@(_ZN2at6native27unrolled_elementwise_kernelIZZZNS0_16log2_kernel_cudaERNS_18TensorIteratorBaseEENKUlvE0_clEvENKUlvE0_clEvEUlfE_St5arrayIPcLm2EELi4E23TrivialOffsetCalculatorILi1EjESB_NS0_6memory15LoadWithoutCastENSC_16StoreWithoutCastEEEviT_T0_T2_T3_T4_T5_)
        /*0b24*/ 	.word	0x00000018


	//----- nvinfo : EIATTR_FRAME_SIZE
	.align		4
.L_517:
        /*0b28*/ 	.byte	0x04, 0x11
        /*0b2a*/ 	.short	(.L_519 - .L_518)
	.align		4
.L_518:
        /*0b2c*/ 	.word	index@(_ZN2at6native27unrolled_elementwise_kernelIZZZNS0_16log2_kernel_cudaERNS_18TensorIteratorBaseEENKUlvE0_clEvENKUlvE0_clEvEUlfE_St5arrayIPcLm2EELi4E23TrivialOffsetCalculatorILi1EjESB_NS0_6memory15LoadWithoutCastENSC_16StoreWithoutCastEEEviT_T0_T2_T3_T4_T5_)
        /*0b30*/ 	.word	0x00000000


	//----- nvinfo : EIATTR_REGCOUNT
	.align		4
.L_519:
        /*0b34*/ 	.byte	0x04, 0x2f
        /*0b36*/ 	.short	(.L_521 - .L_520)
	.align		4
.L_520:
        /*0b38*/ 	.word	index@(_ZN2at6native18elementwise_kernelILi128ELi2EZNS0_22gpu_kernel_impl_nocastIZZZNS0_16log2_kernel_cudaERNS_18TensorIteratorBaseEENKUlvE0_clEvENKUlvE0_clEvEUlfE_EEvS4_RKT_EUliE_EEviT1_)
        /*0b3c*/ 	.word	0x00000012


	//----- nvinfo : EIATTR_FRAME_SIZE
	.align		4
.L_521:
        /*0b40*/ 	.byte	0x04, 0x11
        /*0b42*/ 	.short	(.L_523 - .L_522)
	.align		4
.L_522:
        /*0b44*/ 	.word	index@(_ZN2at6native18elementwise_kernelILi128ELi2EZNS0_22gpu_kernel_impl_nocastIZZZNS0_16log2_kernel_cudaERNS_18TensorIteratorBaseEENKUlvE0_clEvENKUlvE0_clEvEUlfE_EEvS4_RKT_EUliE_EEviT1_)
        /*0b48*/ 	.word	0x00000000


	//----- nvinfo : EIATTR_REGCOUNT
	.align		4
.L_523:
        /*0b4c*/ 	.byte	0x04, 0x2f
        /*0b4e*/ 	.short	(.L_525 - .L_524)
	.align		4
.L_524:
        /*0b50*/ 	.word	index@(_ZN2at6native27unrolled_elementwise_kernelIZZZNS0_16log2_kernel_cudaERNS_18TensorIteratorBaseEENKUlvE0_clEvENKUlvE0_clEvEUlfE_St5arrayIPcLm2EELi4E23TrivialOffsetCalculatorILi1EjESB_NS0_6memory12LoadWithCastILi1EEENSC_13StoreWithCastILi1EEEEEviT_T0_T2_T3_T4_T5_)
        /*0b54*/ 	.word	0x0000001d


	//----- nvinfo : EIATTR_FRAME_SIZE
	.align		4
.L_525:
        /*0b58*/ 	.byte	0x04, 0x11
        /*0b5a*/ 	.short	(.L_527 - .L_526)
	.align		4
.L_526:
        /*0b5c*/ 	.word	index@(_ZN2at6native27unrolled_elementwise_kernelIZZZNS0_16log2_kernel_cudaERNS_18TensorIteratorBaseEENKUlvE0_clEvENKUlvE0_clEvEUlfE_St5arrayIPcLm2EELi4E23TrivialOffsetCalculatorILi1EjESB_NS0_6memory12LoadWithCastILi1EEENSC_13StoreWithCastILi1EEEEEviT_T0_T2_T3_T4_T5_)
        /*0b60*/ 	.word	0x00000000


	//----- nvinfo : EIATTR_REGCOUNT
	.align		4
.L_527:
        /*0b64*/ 	.byte	0x04, 0x2f
        /*0b66*/ 	.short	(.L_529 - .L_528)
	.align		4
.L_528:
        /*0b68*/ 	.word	index@(_ZN2at6native18elementwise_kernelILi128ELi4EZNS0_15gpu_kernel_implIZZZNS0_16log2_kernel_cudaERNS_18TensorIteratorBaseEENKUlvE0_clEvENKUlvE0_clEvEUlfE_EEvS4_RKT_EUliE_EEviT1_)
        /*0b6c*/ 	.word	0x0000001a


	//----- nvinfo : EIATTR_FRAME_SIZE
	.align		4
.L_529:
        /*0b70*/ 	.byte	0x04, 0x11
        /*0b72*/ 	.short	(.L_531 - .L_530)
	.align		4
.L_530:
        /*0b74*/ 	.word	index@(_ZN2at6native18elementwise_kernelILi128ELi4EZNS0_15gpu_kernel_implIZZZNS0_16log2_kernel_cudaERNS_18TensorIteratorBaseEENKUlvE0_clEvENKUlvE0_clEvEUlfE_EEvS4_RKT_EUliE_EEviT1_)
        /*0b78*/ 	.word	0x00000000


	//----- nvinfo : EIATTR_REGCOUNT
	.align		4
.L_531:
        /*0b7c*/ 	.byte	0x04, 0x2f
        /*0b7e*/ 	.short	(.L_533 - .L_532)
	.align		4
.L_532:
        /*0b80*/ 	.word	index@(_ZN2at6native29vectorized_elementwise_kernelILi8EZZZNS0_16log2_kernel_cudaERNS_18TensorIteratorBaseEENKUlvE0_clEvENKUlvE1_clEvEUlN3c104HalfEE_St5arrayIPcLm2EEEEviT0_T1_)
        /*0b84*/ 	.word	0x00000020


	//----- nvinfo : EIATTR_FRAME_SIZE
	.align		4
.L_533:
        /*0b88*/ 	.byte	0x04, 0x11
        /*0b8a*/ 	.short	(.L_535 - .L_534)
	.align		4
.L_534:
        /*0b8c*/ 	.word	index@(_ZN2at6native29vectorized_elementwise_kernelILi8EZZZNS0_16log2_kernel_cudaERNS_18TensorIteratorBaseEENKUlvE0_clEvENKUlvE1_clEvEUlN3c104HalfEE_St5arrayIPcLm2EEEEviT0_T1_)
        /*0b90*/ 	.word	0x00000000


	//----- nvinfo : EIATTR_REGCOUNT
	.align		4
.L_535:
        /*0b94*/ 	.byte	0x04, 0x2f
        /*0b96*/ 	.short	(.L_537 - .L_536)
	.align		4
.L_536:
        /*0b98*/ 	.word	index@(_ZN2at6native29vectorized_elementwise_kernelILi4EZZZNS0_16log2_kernel_cudaERNS_18TensorIteratorBaseEENKUlvE0_clEvENKUlvE1_clEvEUlN3c104HalfEE_St5arrayIPcLm2EEEEviT0_T1_)
        /*0b9c*/ 	.word	0x00000020


	//----- nvinfo : EIATTR_FRAME_SIZE
	.align		4
.L_537:
        /*0ba0*/ 	.byte	0x04, 0x11
        /*0ba2*/ 	.short	(.L_539 - .L_538)
	.align		4
.L_538:
        /*0ba4*/ 	.word	index@(_ZN2at6native29vectorized_elementwise_kernelILi4EZZZNS0_16log2_kernel_cudaERNS_18TensorIteratorBaseEENKUlvE0_clEvENKUlvE1_clEvEUlN3c104HalfEE_St5arrayIPcLm2EEEEviT0_T1_)
        /*0ba8*/ 	.word	0x00000000


	//----- nvinfo : EIATTR_REGCOUNT
	.align		4
.L_539:
        /*0bac*/ 	.byte	0x04, 0x2f
        /*0bae*/ 	.short	(.L_541 - .L_540)
	.align		4
.L_540:
        /*0bb0*/ 	.word	index@(_ZN2at6native29vectorized_elementwise_kernelILi2EZZZNS0_16log2_kernel_cudaERNS_18TensorIteratorBaseEENKUlvE0_clEvENKUlvE1_clEvEUlN3c104HalfEE_St5arrayIPcLm2EEEEviT0_T1_)
        /*0bb4*/ 	.word	0x00000020


	//----- nvinfo : EIATTR_FRAME_SIZE
	.align		4
.L_541:
        /*0bb8*/ 	.byte	0x04, 0x11
        /*0bba*/ 	.short	(.L_543 - .L_542)
	.align		4
.L_542:
        /*0bbc*/ 	.word	index@(_ZN2at6native29vectorized_elementwise_kernelILi2EZZZNS0_16log2_kernel_cudaERNS_18TensorIteratorBaseEENKUlvE0_clEvENKUlvE1_clEvEUlN3c104HalfEE_St5arrayIPcLm2EEEEviT0_T1_)
        /*0bc0*/ 	.word	0x00000000


	//----- nvinfo : EIATTR_REGCOUNT
	.align		4
.L_543:
        /*0bc4*/ 	.byte	0x04, 0x2f
        /*0bc6*/ 	.short	(.L_545 - .L_544)
	.align		4
.L_544:
        /*0bc8*/ 	.word	index@(_ZN2at6native27unrolled_elementwise_kernelIZZZNS0_16log2_kernel_cudaERNS_18TensorIteratorBaseEENKUlvE0_clEvENKUlvE1_clEvEUlN3c104HalfEE_St5arrayIPcLm2EELi4E23TrivialOffsetCalculatorILi1EjESD_NS0_6memory15LoadWithoutCastENSE_16StoreWithoutCastEEEviT_T0_T2_T3_T4_T5_)
        /*0bcc*/ 	.word	0x00000016


	//----- nvinfo : EIATTR_FRAME_SIZE
	.align		4
.L_545:
        /*0bd0*/ 	.byte	0x04, 0x11
        /*0bd2*/ 	.short	(.L_547 - .L_546)
	.align		4
.L_546:
        /*0bd4*/ 	.word	index@(_ZN2at6native27unrolled_elementwise_kernelIZZZNS0_16log2_kernel_cudaERNS_18TensorIteratorBaseEENKUlvE0_clEvENKUlvE1_clEvEUlN3c104HalfEE_St5arrayIPcLm2EELi4E23TrivialOffsetCalculatorILi1EjESD_NS0_6memory15LoadWithoutCastENSE_16StoreWithoutCastEEEviT_T0_T2_T3_T4_T5_)
        /*0bd8*/ 	.word	0x00000000


	//----- nvinfo : EIATTR_REGCOUNT
	.align		4
.L_547:
        /*0bdc*/ 	.byte	0x04, 0x2f
        /*0bde*/ 	.short	(.L_549 - .L_548)
	.align		4
.L_548:
        /*0be0*/ 	.word	index@(_ZN2at6native18elementwise_kernelILi128ELi4EZNS0_22gpu_kernel_impl_nocastIZZZNS0_16log2_kernel_cudaERNS_18TensorIteratorBaseEENKUlvE0_clEvENKUlvE1_clEvEUlN3c104HalfEE_EEvS4_RKT_EUliE_EEviT1_)
        /*0be4*/ 	.word	0x00000012


	//----- nvinfo : EIATTR_FRAME_SIZE
	.align		4
.L_549:
        /*0be8*/ 	.byte	0x04, 0x11
        /*0bea*/ 	.short	(.L_551 - .L_550)
	.align		4
.L_550:
        /*0bec*/ 	.word	index@(_ZN2at6native18elementwise_kernelILi128ELi4EZNS0_22gpu_kernel_impl_nocastIZZZNS0_16log2_kernel_cudaERNS_18TensorIteratorBaseEENKUlvE0_clEvENKUlvE1_clEvEUlN3c104HalfEE_EEvS4_RKT_EUliE_EEviT1_)
        /*0bf0*/ 	.word	0x00000000


	//----- nvinfo : EIATTR_REGCOUNT
	.align		4
.L_551:
        /*0bf4*/ 	.byte	0x04, 0x2f
        /*0bf6*/ 	.short	(.L_553 - .L_552)
	.align		4
.L_552:
        /*0bf8*/ 	.word	index@(_ZN2at6native27unrolled_elementwise_kernelIZZZNS0_16log2_kernel_cudaERNS_18TensorIteratorBaseEENKUlvE0_clEvENKUlvE1_clEvEUlN3c104HalfEE_St5arrayIPcLm2EELi4E23TrivialOffsetCalculatorILi1EjESD_NS0_6memory12LoadWithCastILi1EEENSE_13StoreWithCastILi1EEEEEviT_T0_T2_T3_T4_T5_)
        /*0bfc*/ 	.word	0x0000001e


	//----- nvinfo : EIATTR_FRAME_SIZE
	.align		4
.L_553:
        /*0c00*/ 	.byte	0x04, 0x11
        /*0c02*/ 	.short	(.L_555 - .L_554)
	.align		4
.L_554:
        /*0c04*/ 	.word	index@(_ZN2at6native27unrolled_elementwise_kernelIZZZNS0_16log2_kernel_cudaERNS_18TensorIteratorBaseEENKUlvE0_clEvENKUlvE1_clEvEUlN3c104HalfEE_St5arrayIPcLm2EELi4E23TrivialOffsetCalculatorILi1EjESD_NS0_6memory12LoadWithCastILi1EEENSE_13StoreWithCastILi1EEEEEviT_T0_T2_T3_T4_T5_)
        /*0c08*/ 	.word	0x00000000


	//----- nvinfo : EIATTR_REGCOUNT
	.align		4
.L_555:
        /*0c0c*/ 	.byte	0x04, 0x2f
        /*0c0e*/ 	.short	(.L_557 - .L_556)
	.align		4
.L_556:
        /*0c10*/ 	.word	index@(_ZN2at6native18elementwise_kernelILi128ELi4EZNS0_15gpu_kernel_implIZZZNS0_16log2_kernel_cudaERNS_18TensorIteratorBaseEENKUlvE0_clEvENKUlvE1_clEvEUlN3c104HalfEE_EEvS4_RKT_EUliE_EEviT1_)
        /*0c14*/ 	.word	0x0000001a


	//----- nvinfo : EIATTR_FRAME_SIZE
	.align		4
.L_557:
        /*0c18*/ 	.byte	0x04, 0x11
        /*0c1a*/ 	.short	(.L_559 - .L_558)
	.align		4
.L_558:
        /*0c1c*/ 	.word	index@(_ZN2at6native18elementwise_kernelILi128ELi4EZNS0_15gpu_kernel_implIZZZNS0_16log2_kernel_cudaERNS_18TensorIteratorBaseEENKUlvE0_clEvENKUlvE1_clEvEUlN3c104HalfEE_EEvS4_RKT_EUliE_EEviT1_)
        /*0c20*/ 	.word	0x00000000


	//----- nvinfo : EIATTR_REGCOUNT
	.align		4
.L_559:
        /*0c24*/ 	.byte	0x04, 0x2f
        /*0c26*/ 	.short	(.L_561 - .L_560)
	.align		4
.L_560:
        /*0c28*/ 	.word	index@(_ZN2at6native29vectorized_elementwise_kernelILi8EZZZNS0_16log2_kernel_cudaERNS_18TensorIteratorBaseEENKUlvE0_clEvENKUlvE2_clEvEUlN3c108BFloat16EE_St5arrayIPcLm2EEEEviT0_T1_)
        /*0c2c*/ 	.word	0x00000020


	//----- nvinfo : EIATTR_FRAME_SIZE
	.align		4
.L_561:
        /*0c30*/ 	.byte	0x04, 0x11
        /*0c32*/ 	.short	(.L_563 - .L_562)
	.align		4
.L_562:
        /*0c34*/ 	.word	index@(_ZN2at6native29vectorized_elementwise_kernelILi8EZZZNS0_16log2_kernel_cudaERNS_18TensorIteratorBaseEENKUlvE0_clEvENKUlvE2_clEvEUlN3c108BFloat16EE_St5arrayIPcLm2EEEEviT0_T1_)
        /*0c38*/ 	.word	0x00000000


	//----- nvinfo : EIATTR_REGCOUNT
	.align		4
.L_563:
        /*0c3c*/ 	.byte	0x04, 0x2f
        /*0c3e*/ 	.short	(.L_565 - .L_564)
	.align		4
.L_564:
        /*0c40*/ 	.word	index@(_ZN2at6native29vectorized_elementwise_kernelILi4EZZZNS0_16log2_kernel_cudaERNS_18TensorIteratorBaseEENKUlvE0_clEvENKUlvE2_clEvEUlN3c108BFloat16EE_St5arrayIPcLm2EEEEviT0_T1_)
        /*0c44*/ 	.word	0x00000020


	//----- nvinfo : EIATTR_FRAME_SIZE
	.align		4
.L_565:
        /*0c48*/ 	.byte	0x04, 0x11
        /*0c4a*/ 	.short	(.L_567 - .L_566)
	.align		4
.L_566:
        /*0c4c*/ 	.word	index@(_ZN2at6native29vectorized_elementwise_kernelILi4EZZZNS0_16log2_kernel_cudaERNS_18TensorIteratorBaseEENKUlvE0_clEvENKUlvE2_clEvEUlN3c108BFloat16EE_St5arrayIPcLm2EEEEviT0_T1_)
        /*0c50*/ 	.word	0x00000000


	//----- nvinfo : EIATTR_REGCOUNT
	.align		4
.L_567:
        /*0c54*/ 	.byte	0x04, 0x2f
        /*0c56*/ 	.short	(.L_569 - .L_568)
	.align		4
.L_568:
        /*0c58*/ 	.word	index@(_ZN2at6native29vectorized_elementwise_kernelILi2EZZZNS0_16log2_kernel_cudaERNS_18TensorIteratorBaseEENKUlvE0_clEvENKUlvE2_clEvEUlN3c108BFloat16EE_St5arrayIPcLm2EEEEviT0_T1_)
        /*0c5c*/ 	.word	0x00000020


	//----- nvinfo : EIATTR_FRAME_SIZE
	.align		4
.L_569:
        /*0c60*/ 	.byte	0x04, 0x11
        /*0c62*/ 	.short	(.L_571 - .L_570)
	.align		4
.L_570:
        /*0c64*/ 	.word	index@(_ZN2at6native29vectorized_elementwise_kernelILi2EZZZNS0_16log2_kernel_cudaERNS_18TensorIteratorBaseEENKUlvE0_clEvENKUlvE2_clEvEUlN3c108BFloat16EE_St5arrayIPcLm2EEEEviT0_T1_)
        /*0c68*/ 	.word	0x00000000


	//----- nvinfo : EIATTR_REGCOUNT
	.align		4
.L_571:
        /*0c6c*/ 	.byte	0x04, 0x2f
        /*0c6e*/ 	.short	(.L_573 - .L_572)
	.align		4
.L_572:
        /*0c70*/ 	.word	index@(_ZN2at6native27unrolled_elementwise_kernelIZZZNS0_16log2_kernel_cudaERNS_18TensorIteratorBaseEENKUlvE0_clEvENKUlvE2_clEvEUlN3c108BFloat16EE_St5arrayIPcLm2EELi4E23TrivialOffsetCalculatorILi1EjESD_NS0_6memory15LoadWithoutCastENSE_16StoreWithoutCastEEEviT_T0_T2_T3_T4_T5_)
        /*0c74*/ 	.word	0x00000016


	//----- nvinfo : EIATTR_FRAME_SIZE
	.align		4
.L_573:
        /*0c78*/ 	.byte	0x04, 0x11
        /*0c7a*/ 	.short	(.L_575 - .L_574)
	.align		4
.L_574:
        /*0c7c*/ 	.word	index@(_ZN2at6native27unrolled_elementwise_kernelIZZZNS0_16log2_kernel_cudaERNS_18TensorIteratorBaseEENKUlvE0_clEvENKUlvE2_clEvEUlN3c108BFloat16EE_St5arrayIPcLm2EELi4E23TrivialOffsetCalculatorILi1EjESD_NS0_6memory15LoadWithoutCastENSE_16StoreWithoutCastEEEviT_T0_T2_T3_T4_T5_)
        /*0c80*/ 	.word	0x00000000


	//----- nvinfo : EIATTR_REGCOUNT
	.align		4
.L_575:
        /*0c84*/ 	.byte	0x04, 0x2f
        /*0c86*/ 	.short	(.L_577 - .L_576)
	.align		4
.L_576:
        /*0c88*/ 	.word	index@(_ZN2at6native18elementwise_kernelILi128ELi4EZNS0_22gpu_kernel_impl_nocastIZZZNS0_16log2_kernel_cudaERNS_18TensorIteratorBaseEENKUlvE0_clEvENKUlvE2_clEvEUlN3c108BFloat16EE_EEvS4_RKT_EUliE_EEviT1_)
        /*0c8c*/ 	.word	0x00000012


	//----- nvinfo : EIATTR_FRAME_SIZE
	.align		4
.L_577:
        /*0c90*/ 	.byte	0x04, 0x11
        /*0c92*/ 	.short	(.L_579 - .L_578)
	.align		4
.L_578:
        /*0c94*/ 	.word	index@(_ZN2at6native18elementwise_kernelILi128ELi4EZNS0_22gpu_kernel_impl_nocastIZZZNS0_16log2_kernel_cudaERNS_18TensorIteratorBaseEENKUlvE0_clEvENKUlvE2_clEvEUlN3c108BFloat16EE_EEvS4_RKT_EUliE_EEviT1_)
        /*0c98*/ 	.word	0x00000000


	//----- nvinfo : EIATTR_REGCOUNT
	.align		4
.L_579:
        /*0c9c*/ 	.byte	0x04, 0x2f
        /*0c9e*/ 	.short	(.L_581 - .L_580)
	.align		4
.L_580:
        /*0ca0*/ 	.word	index@(_ZN2at6native27unrolled_elementwise_kernelIZZZNS0_16log2_kernel_cudaERNS_18TensorIteratorBaseEENKUlvE0_clEvENKUlvE2_clEvEUlN3c108BFloat16EE_St5arrayIPcLm2EELi4E23TrivialOffsetCalculatorILi1EjESD_NS0_6memory12LoadWithCastILi1EEENSE_13StoreWithCastILi1EEEEEviT_T0_T2_T3_T4_T5_)
        /*0ca4*/ 	.word	0x0000001c


	//----- nvinfo : EIATTR_FRAME_SIZE
	.align		4
.L_581:
        /*0ca8*/ 	.byte	0x04, 0x11
        /*0caa*/ 	.short	(.L_583 - .L_582)
	.align		4
.L_582:
        /*0cac*/ 	.word	index@(_ZN2at6native27unrolled_elementwise_kernelIZZZNS0_16log2_kernel_cudaERNS_18TensorIteratorBaseEENKUlvE0_clEvENKUlvE2_clEvEUlN3c108BFloat16EE_St5arrayIPcLm2EELi4E23TrivialOffsetCalculatorILi1EjESD_NS0_6memory12LoadWithCastILi1EEENSE_13StoreWithCastILi1EEEEEviT_T0_T2_T3_T4_T5_)
        /*0cb0*/ 	.word	0x00000000


	//----- nvinfo : EIATTR_REGCOUNT
	.align		4
.L_583:
        /*0cb4*/ 	.byte	0x04, 0x2f
        /*0cb6*/ 	.short	(.L_585 - .L_584)
	.align		4
.L_584:
        /*0cb8*/ 	.word	index@(_ZN2at6native18elementwise_kernelILi128ELi4EZNS0_15gpu_kernel_implIZZZNS0_16log2_kernel_cudaERNS_18TensorIteratorBaseEENKUlvE0_clEvENKUlvE2_clEvEUlN3c108BFloat16EE_EEvS4_RKT_EUliE_EEviT1_)
        /*0cbc*/ 	.word	0x0000001a


	//----- nvinfo : EIATTR_FRAME_SIZE
	.align		4
.L_585:
        /*0cc0*/ 	.byte	0x04, 0x11
        /*0cc2*/ 	.short	(.L_587 - .L_586)
	.align		4
.L_586:
        /*0cc4*/ 	.word	index@(_ZN2at6native18elementwise_kernelILi128ELi4EZNS0_15gpu_kernel_implIZZZNS0_16log2_kernel_cudaERNS_18TensorIteratorBaseEENKUlvE0_clEvENKUlvE2_clEvEUlN3c108BFloat16EE_EEvS4_RKT_EUliE_EEviT1_)
        /*0cc8*/ 	.word	0x00000000


	//----- nvinfo : EIATTR_MIN_STACK_SIZE
	.align		4
.L_587:
        /*0ccc*/ 	.byte	0x04, 0x12
        /*0cce*/ 	.short	(.L_589 - .L_588)
	.align		4
.L_588:
        /*0cd0*/ 	.word	index@(_ZN2at6native18elementwise_kernelILi128ELi4EZNS0_15gpu_kernel_implIZZZNS0_16log2_kernel_cudaERNS_18TensorIteratorBaseEENKUlvE0_clEvENKUlvE2_clEvEUlN3c108BFloat16EE_EEvS4_RKT_EUliE_EEviT1_)
        /*0cd4*/ 	.word	0x00000000


	//----- nvinfo : EIATTR_MIN_STACK_SIZE
	.align		4
.L_589:
        /*0cd8*/ 	.byte	0x04, 0x12
        /*0cda*/ 	.short	(.L_591 - .L_590)
	.align		4
.L_590:
        /*0cdc*/ 	.word	index@(_ZN2at6native27unrolled_elementwise_kernelIZZZNS0_16log2_kernel_cudaERNS_18TensorIteratorBaseEENKUlvE0_clEvENKUlvE2_clEvEUlN3c108BFloat16EE_St5arrayIPcLm2EELi4E23TrivialOffsetCalculatorILi1EjESD_NS0_6memory12LoadWithCastILi1EEENSE_13StoreWithCastILi1EEEEEviT_T0_T2_T3_T4_T5_)
        /*0ce0*/ 	.word	0x00000000


	//----- nvinfo : EIATTR_MIN_STACK_SIZE
	.align		4
.L_591:
        /*0ce4*/ 	.byte	0x04, 0x12
        /*0ce6*/ 	.short	(.L_593 - .L_592)
	.align		4
.L_592:
        /*0ce8*/ 	.word	index@(_ZN2at6native18elementwise_kernelILi128ELi4EZNS0_22gpu_kernel_impl_nocastIZZZNS0_16log2_kernel_cudaERNS_18TensorIteratorBaseEENKUlvE0_clEvENKUlvE2_clEvEUlN3c108BFloat16EE_EEvS4_RKT_EUliE_EEviT1_)
        /*0cec*/ 	.word	0x00000000


	//----- nvinfo : EIATTR_MIN_STACK_SIZE
	.align		4
.L_593:
        /*0cf0*/ 	.byte	0x04, 0x12
        /*0cf2*/ 	.short	(.L_595 - .L_594)
	.align		4
.L_594:
        /*0cf4*/ 	.word	index@(_ZN2at6native27unrolled_elementwise_kernelIZZZNS0_16log2_kernel_cudaERNS_18TensorIteratorBaseEENKUlvE0_clEvENKUlvE2_clEvEUlN3c108BFloat16EE_St5arrayIPcLm2EELi4E23TrivialOffsetCalculatorILi1EjESD_NS0_6memory15LoadWithoutCastENSE_16StoreWithoutCastEEEviT_T0_T2_T3_T4_T5_)
        /*0cf8*/ 	.word	0x00000000


	//----- nvinfo : EIATTR_MIN_STACK_SIZE
	.align		4
.L_595:
        /*0cfc*/ 	.byte	0x04, 0x12
        /*0cfe*/ 	.short	(.L_597 - .L_596)
	.align		4
.L_596:
        /*0d00*/ 	.word	index@(_ZN2at6native29vectorized_elementwise_kernelILi2EZZZNS0_16log2_kernel_cudaERNS_18TensorIteratorBaseEENKUlvE0_clEvENKUlvE2_clEvEUlN3c108BFloat16EE_St5arrayIPcLm2EEEEviT0_T1_)
        /*0d04*/ 	.word	0x00000000


	//----- nvinfo : EIATTR_MIN_STACK_SIZE
	.align		4
.L_597:
        /*0d08*/ 	.byte	0x04, 0x12
        /*0d0a*/ 	.short	(.L_599 - .L_598)
	.align		4
.L_598:
        /*0d0c*/ 	.word	index@(_ZN2at6native29vectorized_elementwise_kernelILi4EZZZNS0_16log2_kernel_cudaERNS_18TensorIteratorBaseEENKUlvE0_clEvENKUlvE2_clEvEUlN3c108BFloat16EE_St5arrayIPcLm2EEEEviT0_T1_)
        /*0d10*/ 	.word	0x00000000


	//----- nvinfo : EIATTR_MIN_STACK_SIZE
	.align		4
.L_599:
        /*0d14*/ 	.byte	0x04, 0x12
        /*0d16*/ 	.short	(.L_601 - .L_600)
	.align		4
.L_600:
        /*0d18*/ 	.word	index@(_ZN2at6native29vectorized_elementwise_kernelILi8EZZZNS0_16log2_kernel_cudaERNS_18TensorIteratorBaseEENKUlvE0_clEvENKUlvE2_clEvEUlN3c108BFloat16EE_St5arrayIPcLm2EEEEviT0_T1_)
        /*0d1c*/ 	.word	0x00000000


	//----- nvinfo : EIATTR_MIN_STACK_SIZE
	.align		4
.L_601:
        /*0d20*/ 	.byte	0x04, 0x12
        /*0d22*/ 	.short	(.L_603 - .L_602)
	.align		4
.L_602:
        /*0d24*/ 	.word	index@(_ZN2at6native18elementwise_kernelILi128ELi4EZNS0_15gpu_kernel_implIZZZNS0_16log2_kernel_cudaERNS_18TensorIteratorBaseEENKUlvE0_clEvENKUlvE1_clEvEUlN3c104HalfEE_EEvS4_RKT_EUliE_EEviT1_)
        /*0d28*/ 	.word	0x00000000


	//----- nvinfo : EIATTR_MIN_STACK_SIZE
	.align		4
.L_603:
        /*0d2c*/ 	.byte	0x04, 0x12
        /*0d2e*/ 	.short	(.L_605 - .L_604)
	.align		4
.L_604:
        /*0d30*/ 	.word	index@(_ZN2at6native27unrolled_elementwise_kernelIZZZNS0_16log2_kernel_cudaERNS_18TensorIteratorBaseEENKUlvE0_clEvENKUlvE1_clEvEUlN3c104HalfEE_St5arrayIPcLm2EELi4E23TrivialOffsetCalculatorILi1EjESD_NS0_6memory12LoadWithCastILi1EEENSE_13StoreWithCastILi1EEEEEviT_T0_T2_T3_T4_T5_)
        /*0d34*/ 	.word	0x00000000


	//----- nvinfo : EIATTR_MIN_STACK_SIZE
	.align		4
.L_605:
        /*0d38*/ 	.byte	0x04, 0x12
        /*0d3a*/ 	.short	(.L_607 - .L_606)
	.align		4
.L_606:
        /*0d3c*/ 	.word	index@(_ZN2at6native18elementwise_kernelILi128ELi4EZNS0_22gpu_kernel_impl_nocastIZZZNS0_16log2_kernel_cudaERNS_18TensorIteratorBaseEENKUlvE0_clEvENKUlvE1_clEvEUlN3c104HalfEE_EEvS4_RKT_EUliE_EEviT1_)
        /*0d40*/ 	.word	0x00000000


	//----- nvinfo : EIATTR_MIN_STACK_SIZE
	.align		4
.L_607:
        /*0d44*/ 	.byte	0x04, 0x12
        /*0d46*/ 	.short	(.L_609 - .L_608)
	.align		4
.L_608:
        /*0d48*/ 	.word	index@(_ZN2at6native27unrolled_elementwise_kernelIZZZNS0_16log2_kernel_cudaERNS_18TensorIteratorBaseEENKUlvE0_clEvENKUlvE1_clEvEUlN3c104HalfEE_St5arrayIPcLm2EELi4E23TrivialOffsetCalculatorILi1EjESD_NS0_6memory15LoadWithoutCastENSE_16StoreWithoutCastEEEviT_T0_T2_T3_T4_T5_)
        /*0d4c*/ 	.word	0x00000000


	//----- nvinfo : EIATTR_MIN_STACK_SIZE
	.align		4
.L_609:
        /*0d50*/ 	.byte	0x04, 0x12
        /*0d52*/ 	.short	(.L_611 - .L_610)
	.align		4
.L_610:
        /*0d54*/ 	.word	index@(_ZN2at6native29vectorized_elementwise_kernelILi2EZZZNS0_16log2_kernel_cudaERNS_18TensorIteratorBaseEENKUlvE0_clEvENKUlvE1_clEvEUlN3c104HalfEE_St5arrayIPcLm2EEEEviT0_T1_)
        /*0d58*/ 	.word	0x00000000


	//----- nvinfo : EIATTR_MIN_STACK_SIZE
	.align		4
.L_611:
        /*0d5c*/ 	.byte	0x04, 0x12
        /*0d5e*/ 	.short	(.L_613 - .L_612)
	.align		4
.L_612:
        /*0d60*/ 	.word	index@(_ZN2at6native29vectorized_elementwise_kernelILi4EZZZNS0_16log2_kernel_cudaERNS_18TensorIteratorBaseEENKUlvE0_clEvENKUlvE1_clEvEUlN3c104HalfEE_St5arrayIPcLm2EEEEviT0_T1_)
        /*0d64*/ 	.word	0x00000000


	//----- nvinfo : EIATTR_MIN_STACK_SIZE
	.align		4
.L_613:
        /*0d68*/ 	.byte	0x04, 0x12
        /*0d6a*/ 	.short	(.L_615 - .L_614)
	.align		4
.L_614:
        /*0d6c*/ 	.word	index@(_ZN2at6native29vectorized_elementwise_kernelILi8EZZZNS0_16log2_kernel_cudaERNS_18TensorIteratorBaseEENKUlvE0_clEvENKUlvE1_clEvEUlN3c104HalfEE_St5arrayIPcLm2EEEEviT0_T1_)
        /*0d70*/ 	.word	0x00000000


	//----- nvinfo : EIATTR_MIN_STACK_SIZE
	.align		4
.L_615:
        /*0d74*/ 	.byte	0x04, 0x12
        /*0d76*/ 	.short	(.L_617 - .L_616)
	.align		4
.L_616:
        /*0d78*/ 	.word	index@(_ZN2at6native18elementwise_kernelILi128ELi4EZNS0_15gpu_kernel_implIZZZNS0_16log2_kernel_cudaERNS_18TensorIteratorBaseEENKUlvE0_clEvENKUlvE0_clEvEUlfE_EEvS4_RKT_EUliE_EEviT1_)
        /*0d7c*/ 	.word	0x00000000


	//----- nvinfo : EIATTR_MIN_STACK_SIZE
	.align		4
.L_617:
        /*0d80*/ 	.byte	0x04, 0x12
        /*0d82*/ 	.short	(.L_619 - .L_618)
	.align		4
.L_618:
        /*0d84*/ 	.word	index@(_ZN2at6native27unrolled_elementwise_kernelIZZZNS0_16log2_kernel_cudaERNS_18TensorIteratorBaseEENKUlvE0_clEvENKUlvE0_clEvEUlfE_St5arrayIPcLm2EELi4E23TrivialOffsetCalculatorILi1EjESB_NS0_6memory12LoadWithCastILi1EEENSC_13StoreWithCastILi1EEEEEviT_T0_T2_T3_T4_T5_)
        /*0d88*/ 	.word	0x00000000


	//----- nvinfo : EIATTR_MIN_STACK_SIZE
	.align		4
.L_619:
        /*0d8c*/ 	.byte	0x04, 0x12
        /*0d8e*/ 	.short	(.L_621 - .L_620)
	.align		4
.L_620:
        /*0d90*/ 	.word	index@(_ZN2at6native18elementwise_kernelILi128ELi2EZNS0_22gpu_kernel_impl_nocastIZZZNS0_16log2_kernel_cudaERNS_18TensorIteratorBaseEENKUlvE0_clEvENKUlvE0_clEvEUlfE_EEvS4_RKT_EUliE_EEviT1_)
        /*0d94*/ 	.word	0x00000000


	//----- nvinfo : EIATTR_MIN_STACK_SIZE
	.align		4
.L_621:
        /*0d98*/ 	.byte	0x04, 0x12
        /*0d9a*/ 	.short	(.L_623 - .L_622)
	.align		4
.L_622:
        /*0d9c*/ 	.word	index@(_ZN2at6native27unrolled_elementwise_kernelIZZZNS0_16log2_kernel_cudaERNS_18TensorIteratorBaseEENKUlvE0_clEvENKUlvE0_clEvEUlfE_St5arrayIPcLm2EELi4E23TrivialOffsetCalculatorILi1EjESB_NS0_6memory15LoadWithoutCastENSC_16StoreWithoutCastEEEviT_T0_T2_T3_T4_T5_)
        /*0da0*/ 	.word	0x00000000


	//----- nvinfo : EIATTR_MIN_STACK_SIZE
	.align		4
.L_623:
        /*0da4*/ 	.byte	0x04, 0x12
        /*0da6*/ 	.short	(.L_625 - .L_624)
	.align		4
.L_624:
        /*0da8*/ 	.word	index@(_ZN2at6native29vectorized_elementwise_kernelILi2EZZZNS0_16log2_kernel_cudaERNS_18TensorIteratorBaseEENKUlvE0_clEvENKUlvE0_clEvEUlfE_St5arrayIPcLm2EEEEviT0_T1_)
        /*0dac*/ 	.word	0x00000000


	//----- nvinfo : EIATTR_MIN_STACK_SIZE
	.align		4
.L_625:
        /*0db0*/ 	.byte	0x04, 0x12
        /*0db2*/ 	.short	(.L_627 - .L_626)
	.align		4
.L_626:
        /*0db4*/ 	.word	index@(_ZN2at6native29vectorized_elementwise_kernelILi4EZZZNS0_16log2_kernel_cudaERNS_18TensorIteratorBaseEENKUlvE0_clEvENKUlvE0_clEvEUlfE_St5arrayIPcLm2EEEEviT0_T1_)
        /*0db8*/ 	.word	0x00000000


	//----- nvinfo : EIATTR_MIN_STACK_SIZE
	.align		4
.L_627:
        /*0dbc*/ 	.byte	0x04, 0x12
        /*0dbe*/ 	.short	(.L_629 - .L_628)
	.align		4
.L_628:
        /*0dc0*/ 	.word	index@(_ZN2at6native29vectorized_elementwise_kernelILi8EZZZNS0_16log2_kernel_cudaERNS_18TensorIteratorBaseEENKUlvE0_clEvENKUlvE0_clEvEUlfE_St5arrayIPcLm2EEEEviT0_T1_)
        /*0dc4*/ 	.word	0x00000000


	//----- nvinfo : EIATTR_MIN_STACK_SIZE
	.align		4
.L_629:
        /*0dc8*/ 	.byte	0x04, 0x12
        /*0dca*/ 	.short	(.L_631 - .L_630)
	.align		4
.L_630:
        /*0dcc*/ 	.word	index@(_ZN2at6native18elementwise_kernelILi128ELi4EZNS0_15gpu_kernel_implIZZZNS0_16log2_kernel_cudaERNS_18TensorIteratorBaseEENKUlvE0_clEvENKUlvE_clEvEUldE_EEvS4_RKT_EUliE_EEviT1_)
        /*0dd0*/ 	.word	0x00000000


	//----- nvinfo : EIATTR_MIN_STACK_SIZE
	.align		4
.L_631:
        /*0dd4*/ 	.byte	0x04, 0x12
        /*0dd6*/ 	.short	(.L_633 - .L_632)
	.align		4
.L_632:
        /*0dd8*/ 	.word	index@(_ZN2at6native27unrolled_elementwise_kernelIZZZNS0_16log2_kernel_cudaERNS_18TensorIteratorBaseEENKUlvE0_clEvENKUlvE_clEvEUldE_St5arrayIPcLm2EELi4E23TrivialOffsetCalculatorILi1EjESB_NS0_6memory12LoadWithCastILi1EEENSC_13StoreWithCastILi1EEEEEviT_T0_T2_T3_T4_T5_)
        /*0ddc*/ 	.word	0x00000000


	//----- nvinfo : EIATTR_MIN_STACK_SIZE
	.align		4
.L_633:
        /*0de0*/ 	.byte	0x04, 0x12
        /*0de2*/ 	.short	(.L_635 - .L_634)
	.align		4
.L_634:
        /*0de4*/ 	.word	index@(_ZN2at6native18elementwise_kernelILi128ELi2EZNS0_22gpu_kernel_impl_nocastIZZZNS0_16log2_kernel_cudaERNS_18TensorIteratorBaseEENKUlvE0_clEvENKUlvE_clEvEUldE_EEvS4_RKT_EUliE_EEviT1_)
        /*0de8*/ 	.word	0x00000000


	//----- nvinfo : EIATTR_MIN_STACK_SIZE
	.align		4
.L_635:
        /*0dec*/ 	.byte	0x04, 0x12
        /*0dee*/ 	.short	(.L_637 - .L_636)
	.align		4
.L_636:
        /*0df0*/ 	.word	index@(_ZN2at6native27unrolled_elementwise_kernelIZZZNS0_16log2_kernel_cudaERNS_18TensorIteratorBaseEENKUlvE0_clEvENKUlvE_clEvEUldE_St5arrayIPcLm2EELi4E23TrivialOffsetCalculatorILi1EjESB_NS0_6memory15LoadWithoutCastENSC_16StoreWithoutCastEEEviT_T0_T2_T3_T4_T5_)
        /*0df4*/ 	.word	0x00000000


	//----- nvinfo : EIATTR_MIN_STACK_SIZE
	.align		4
.L_637:
        /*0df8*/ 	.byte	0x04, 0x12
        /*0dfa*/ 	.short	(.L_639 - .L_638)
	.align		4
.L_638:
        /*0dfc*/ 	.word	index@(_ZN2at6native29vectorized_elementwise_kernelILi2EZZZNS0_16log2_kernel_cudaERNS_18TensorIteratorBaseEENKUlvE0_clEvENKUlvE_clEvEUldE_St5arrayIPcLm2EEEEviT0_T1_)
        /*0e00*/ 	.word	0x00000000


	//----- nvinfo : EIATTR_MIN_STACK_SIZE
	.align		4
.L_639:
        /*0e04*/ 	.byte	0x04, 0x12
        /*0e06*/ 	.short	(.L_641 - .L_640)
	.align		4
.L_640:
        /*0e08*/ 	.word	index@(_ZN2at6native29vectorized_elementwise_kernelILi4EZZZNS0_16log2_kernel_cudaERNS_18TensorIteratorBaseEENKUlvE0_clEvENKUlvE_clEvEUldE_St5arrayIPcLm2EEEEviT0_T1_)
        /*0e0c*/ 	.word	0x00000000


	//----- nvinfo : EIATTR_MIN_STACK_SIZE
	.align		4
.L_641:
        /*0e10*/ 	.byte	0x04, 0x12
        /*0e12*/ 	.short	(.L_643 - .L_642)
	.align		4
.L_642:
        /*0e14*/ 	.word	index@(_ZN2at6native29vectorized_elementwise_kernelILi8EZZZNS0_16log2_kernel_cudaERNS_18TensorIteratorBaseEENKUlvE0_clEvENKUlvE_clEvEUldE_St5arrayIPcLm2EEEEviT0_T1_)
        /*0e18*/ 	.word	0x00000000


	//----- nvinfo : EIATTR_MIN_STACK_SIZE
	.align		4
.L_643:
        /*0e1c*/ 	.byte	0x04, 0x12
        /*0e1e*/ 	.short	(.L_645 - .L_644)
	.align		4
.L_644:
        /*0e20*/ 	.word	index@(_ZN2at6native18elementwise_kernelILi128ELi4EZNS0_15gpu_kernel_implIZZZNS0_17log1p_kernel_cudaERNS_18TensorIteratorBaseEENKUlvE_clEvENKUlvE4_clEvEUlN3c108BFloat16EE_EEvS4_RKT_EUliE_EEviT1_)
        /*0e24*/ 	.word	0x00000000


	//----- nvinfo : EIATTR_MIN_STACK_SIZE
	.align		4
.L_645:
        /*0e28*/ 	.byte	0x04, 0x12
        /*0e2a*/ 	.short	(.L_647 - .L_646)
	.align		4
.L_646:
        /*0e2c*/ 	.word	index@(_ZN2at6native27unrolled_elementwise_kernelIZZZNS0_17log1p_kernel_cudaERNS_18TensorIteratorBaseEENKUlvE_clEvENKUlvE4_clEvEUlN3c108BFloat16EE_St5arrayIPcLm2EELi4E23TrivialOffsetCalculatorILi1EjESD_NS0_6memory12LoadWithCastILi1EEENSE_13StoreWithCastILi1EEEEEviT_T0_T2_T3_T4_T5_)
        /*0e30*/ 	.word	0x00000000


	//----- nvinfo : EIATTR_MIN_STACK_SIZE
	.align		4
.L_647:
        /*0e34*/ 	.byte	0x04, 0x12
        /*0e36*/ 	.short	(.L_649 - .L_648)
	.align		4
.L_648:
        /*0e38*/ 	.word	index@(_ZN2at6native18elementwise_kernelILi128ELi4EZNS0_22gpu_kernel_impl_nocastIZZZNS0_17log1p_kernel_cudaERNS_18TensorIteratorBaseEENKUlvE_clEvENKUlvE4_clEvEUlN3c108BFloat16EE_EEvS4_RKT_EUliE_EEviT1_)
        /*0e3c*/ 	.word	0x00000000


	//----- nvinfo : EIATTR_MIN_STACK_SIZE
	.align		4
.L_649:
        /*0e40*/ 	.byte	0x04, 0x12
        /*0e42*/ 	.short	(.L_651 - .L_650)
	.align		4
.L_650:
        /*0e44*/ 	.word	index@(_ZN2at6native27unrolled_elementwise_kernelIZZZNS0_17log1p_kernel_cudaERNS_18TensorIteratorBaseEENKUlvE_clEvENKUlvE4_clEvEUlN3c108BFloat16EE_St5arrayIPcLm2EELi4E23TrivialOffsetCalculatorILi1EjESD_NS0_6memory15LoadWithoutCastENSE_16StoreWithoutCastEEEviT_T0_T2_T3_T4_T5_)
        /*0e48*/ 	.word	0x00000000


	//----- nvinfo : EIATTR_MIN_STACK_SIZE
	.align		4
.L_651:
        /*0e4c*/ 	.byte	0x04, 0x12
        /*0e4e*/ 	.short	(.L_653 - .L_652)
	.align		4
.L_652:
        /*0e50*/ 	.word	index@(_ZN2at6native29vectorized_elementwise_kernelILi2EZZZNS0_17log1p_kernel_cudaERNS_18TensorIteratorBaseEENKUlvE_clEvENKUlvE4_clEvEUlN3c108BFloat16EE_St5arrayIPcLm2EEEEviT0_T1_)
        /*0e54*/ 	.word	0x00000000


	//----- nvinfo : EIATTR_MIN_STACK_SIZE
	.align		4
.L_653:
        /*0e58*/ 	.byte	0x04, 0x12
        /*0e5a*/ 	.short	(.L_655 - .L_654)
	.align		4
.L_654:
        /*0e5c*/ 	.word	index@(_ZN2at6native29vectorized_elementwise_kernelILi4EZZZNS0_17log1p_kernel_cudaERNS_18TensorIteratorBaseEENKUlvE_clEvENKUlvE4_clEvEUlN3c108BFloat16EE_St5arrayIPcLm2EEEEviT0_T1_)
        /*0e60*/ 	.word	0x00000000


	//----- nvinfo : EIATTR_MIN_STACK_SIZE
	.align		4
.L_655:
        /*0e64*/ 	.byte	0x04, 0x12
        /*0e66*/ 	.short	(.L_657 - .L_656)
	.align		4
.L_656:
        /*0e68*/ 	.word	index@(_ZN2at6native29vectorized_elementwise_kernelILi8EZZZNS0_17log1p_kernel_cudaERNS_18TensorIteratorBaseEENKUlvE_clEvENKUlvE4_clEvEUlN3c108BFloat16EE_St5arrayIPcLm2EEEEviT0_T1_)
        /*0e6c*/ 	.word	0x00000000


	//----- nvinfo : EIATTR_MIN_STACK_SIZE
	.align		4
.L_657:
        /*0e70*/ 	.byte	0x04, 0x12
        /*0e72*/ 	.short	(.L_659 - .L_658)
	.align		4
.L_658:
        /*0e74*/ 	.word	index@(_ZN2at6native18elementwise_kernelILi128ELi4EZNS0_15gpu_kernel_implIZZZNS0_17log1p_kernel_cudaERNS_18TensorIteratorBaseEENKUlvE_clEvENKUlvE3_clEvEUlN3c104HalfEE_EEvS4_RKT_EUliE_EEviT1_)
        /*0e78*/ 	.word	0x00000000


	//----- nvinfo : EIATTR_MIN_STACK_SIZE
	.align		4
.L_659:
        /*0e7c*/ 	.byte	0x04, 0x12
        /*0e7e*/ 	.short	(.L_661 - .L_660)
	.align		4
.L_660:
        /*0e80*/ 	.word	index@(_ZN2at6native27unrolled_elementwise_kernelIZZZNS0_17log1p_kernel_cudaERNS_18TensorIteratorBaseEENKUlvE_clEvENKUlvE3_clEvEUlN3c104HalfEE_St5arrayIPcLm2EELi4E23TrivialOffsetCalculatorILi1EjESD_NS0_6memory12LoadWithCastILi1EEENSE_13StoreWithCastILi1EEEEEviT_T0_T2_T3_T4_T5_)
        /*0e84*/ 	.word	0x00000000


	//----- nvinfo : EIATTR_MIN_STACK_SIZE
	.align		4
.L_661:
        /*0e88*/ 	.byte	0x04, 0x12
        /*0e8a*/ 	.short	(.L_663 - .L_662)
	.align		4
.L_662:
        /*0e8c*/ 	.word	index@(_ZN2at6native18elementwise_kernelILi128ELi4EZNS0_22gpu_kernel_impl_nocastIZZZNS0_17log1p_kernel_cudaERNS_18TensorIteratorBaseEENKUlvE_clEvENKUlvE3_clEvEUlN3c104HalfEE_EEvS4_RKT_EUliE_EEviT1_)
        /*0e90*/ 	.word	0x00000000


	//----- nvinfo : EIATTR_MIN_STACK_SIZE
	.align		4
.L_663:
        /*0e94*/ 	.byte	0x04, 0x12
        /*0e96*/ 	.short	(.L_665 - .L_664)
	.align		4
.L_664:
        /*0e98*/ 	.word	index@(_ZN2at6native27unrolled_elementwise_kernelIZZZNS0_17log1p_kernel_cudaERNS_18TensorIteratorBaseEENKUlvE_clEvENKUlvE3_clEvEUlN3c104HalfEE_St5arrayIPcLm2EELi4E23TrivialOffsetCalculatorILi1EjESD_NS0_6memory15LoadWithoutCastENSE_16StoreWithoutCastEEEviT_T0_T2_T3_T4_T5_)
        /*0e9c*/ 	.word	0x00000000


	//----- nvinfo : EIATTR_MIN_STACK_SIZE
	.align		4
.L_665:
        /*0ea0*/ 	.byte	0x04, 0x12
        /*0ea2*/ 	.short	(.L_667 - .L_666)
	.align		4
.L_666:
        /*0ea4*/ 	.word	index@(_ZN2at6native29vectorized_elementwise_kernelILi2EZZZNS0_17log1p_kernel_cudaERNS_18TensorIteratorBaseEENKUlvE_clEvENKUlvE3_clEvEUlN3c104HalfEE_St5arrayIPcLm2EEEEviT0_T1_)
        /*0ea8*/ 	.word	0x00000000


	//----- nvinfo : EIATTR_MIN_STACK_SIZE
	.align		4
.L_667:
        /*0eac*/ 	.byte	0x04, 0x12
        /*0eae*/ 	.short	(.L_669 - .L_668)
	.align		4
.L_668:
        /*0eb0*/ 	.word	index@(_ZN2at6native29vectorized_elementwise_kernelILi4EZZZNS0_17log1p_kernel_cudaERNS_18TensorIteratorBaseEENKUlvE_clEvENKUlvE3_clEvEUlN3c104HalfEE_St5arrayIPcLm2EEEEviT0_T1_)
        /*0eb4*/ 	.word	0x00000000


	//----- nvinfo : EIATTR_MIN_STACK_SIZE
	.align		4
.L_669:
        /*0eb8*/ 	.byte	0x04, 0x12
        /*0eba*/ 	.short	(.L_671 - .L_670)
	.align		4
.L_670:
        /*0ebc*/ 	.word	index@(_ZN2at6native29vectorized_elementwise_kernelILi8EZZZNS0_17log1p_kernel_cudaERNS_18TensorIteratorBaseEENKUlvE_clEvENKUlvE3_clEvEUlN3c104HalfEE_St5arrayIPcLm2EEEEviT0_T1_)
        /*0ec0*/ 	.word	0x00000000


	//----- nvinfo : EIATTR_MIN_STACK_SIZE
	.align		4
.L_671:
        /*0ec4*/ 	.byte	0x04, 0x12
        /*0ec6*/ 	.short	(.L_673 - .L_672)
	.align		4
.L_672:
        /*0ec8*/ 	.word	index@(_ZN2at6native18elementwise_kernelILi128ELi4EZNS0_15gpu_kernel_implIZZZNS0_17log1p_kernel_cudaERNS_18TensorIteratorBaseEENKUlvE_clEvENKUlvE2_clEvEUlN3c107complexIfEEE_EEvS4_RKT_EUliE_EEviT1_)
        /*0ecc*/ 	.word	0x00000000


	//----- nvinfo : EIATTR_MIN_STACK_SIZE
	.align		4
.L_673:
        /*0ed0*/ 	.byte	0x04, 0x12
        /*0ed2*/ 	.short	(.L_675 - .L_674)
	.align		4
.L_674:
        /*0ed4*/ 	.word	index@(_ZN2at6native27unrolled_elementwise_kernelIZZZNS0_17log1p_kernel_cudaERNS_18TensorIteratorBaseEENKUlvE_clEvENKUlvE2_clEvEUlN3c107complexIfEEE_St5arrayIPcLm2EELi4E23TrivialOffsetCalculatorILi1EjESE_NS0_6memory12LoadWithCastILi1EEENSF_13StoreWithCastILi1EEEEEviT_T0_T2_T3_T4_T5_)
        /*0ed8*/ 	.word	0x00000000


	//----- nvinfo : EIATTR_MIN_STACK_SIZE
	.align		4
.L_675:
        /*0edc*/ 	.byte	0x04, 0x12
        /*0ede*/ 	.short	(.L_677 - .L_676)
	.align		4
.L_676:
        /*0ee0*/ 	.word	index@(_ZN2at6native18elementwise_kernelILi128ELi2EZNS0_22gpu_kernel_impl_nocastIZZZNS0_17log1p_kernel_cudaERNS_18TensorIteratorBaseEENKUlvE_clEvENKUlvE2_clEvEUlN3c107complexIfEEE_EEvS4_RKT_EUliE_EEviT1_)
        /*0ee4*/ 	.word	0x00000000


	//----- nvinfo : EIATTR_MIN_STACK_SIZE
	.align		4
.L_677:
        /*0ee8*/ 	.byte	0x04, 0x12
        /*0eea*/ 	.short	(.L_679 - .L_678)
	.align		4
.L_678:
        /*0eec*/ 	.word	index@(_ZN2at6native27unrolled_elementwise_kernelIZZZNS0_17log1p_kernel_cudaERNS_18TensorIteratorBaseEENKUlvE_clEvENKUlvE2_clEvEUlN3c107complexIfEEE_St5arrayIPcLm2EELi4E23TrivialOffsetCalculatorILi1EjESE_NS0_6memory15LoadWithoutCastENSF_16StoreWithoutCastEEEviT_T0_T2_T3_T4_T5_)
        /*0ef0*/ 	.word	0x00000000


	//----- nvinfo : EIATTR_MIN_STACK_SIZE
	.align		4
.L_679:
        /*0ef4*/ 	.byte	0x04, 0x12
        /*0ef6*/ 	.short	(.L_681 - .L_680)
	.align		4
.L_680:
        /*0ef8*/ 	.word	index@(_ZN2at6native29vectorized_elementwise_kernelILi2EZZZNS0_17log1p_kernel_cudaERNS_18TensorIteratorBaseEENKUlvE_clEvENKUlvE2_clEvEUlN3c107complexIfEEE_St5arrayIPcLm2EEEEviT0_T1_)
        /*0efc*/ 	.word	0x00000000


	//----- nvinfo : EIATTR_MIN_STACK_SIZE
	.align		4
.L_681:
        /*0f00*/ 	.byte	0x04, 0x12
        /*0f02*/ 	.short	(.L_683 - .L_682)
	.align		4
.L_682:
        /*0f04*/ 	.word	index@(_ZN2at6native29vectorized_elementwise_kernelILi4EZZZNS0_17log1p_kernel_cudaERNS_18TensorIteratorBaseEENKUlvE_clEvENKUlvE2_clEvEUlN3c107complexIfEEE_St5arrayIPcLm2EEEEviT0_T1_)
        /*0f08*/ 	.word	0x00000000


	//----- nvinfo : EIATTR_MIN_STACK_SIZE
	.align		4
.L_683:
        /*0f0c*/ 	.byte	0x04, 0x12
        /*0f0e*/ 	.short	(.L_685 - .L_684)
	.align		4
.L_684:
        /*0f10*/ 	.word	index@(_ZN2at6native29vectorized_elementwise_kernelILi8EZZZNS0_17log1p_kernel_cudaERNS_18TensorIteratorBaseEENKUlvE_clEvENKUlvE2_clEvEUlN3c107complexIfEEE_St5arrayIPcLm2EEEEviT0_T1_)
        /*0f14*/ 	.word	0x00000000


	//----- nvinfo : EIATTR_MIN_STACK_SIZE
	.align		4
.L_685:
        /*0f18*/ 	.byte	0x04, 0x12
        /*0f1a*/ 	.short	(.L_687 - .L_686)
	.align		4
.L_686:
        /*0f1c*/ 	.word	index@(_ZN2at6native18elementwise_kernelILi128ELi4EZNS0_15gpu_kernel_implIZZZNS0_17log1p_kernel_cudaERNS_18TensorIteratorBaseEENKUlvE_clEvENKUlvE1_clEvEUlN3c107complexIdEEE_EEvS4_RKT_EUliE_EEviT1_)
        /*0f20*/ 	.word	0x00000000


	//----- nvinfo : EIATTR_MIN_STACK_SIZE
	.align		4
.L_687:
        /*0f24*/ 	.byte	0x04, 0x12
        /*0f26*/ 	.short	(.L_689 - .L_688)
	.align		4
.L_688:
        /*0f28*/ 	.word	index@(_ZN2at6native27unrolled_elementwise_kernelIZZZNS0_17log1p_kernel_cudaERNS_18TensorIteratorBaseEENKUlvE_clEvENKUlvE1_clEvEUlN3c107complexIdEEE_St5arrayIPcLm2EELi4E23TrivialOffsetCalculatorILi1EjESE_NS0_6memory12LoadWithCastILi1EEENSF_13StoreWithCastILi1EEEEEviT_T0_T2_T3_T4_T5_)
        /*0f2c*/ 	.word	0x00000000


	//----- nvinfo : EIATTR_MIN_STACK_SIZE
	.align		4
.L_689:
        /*0f30*/ 	.byte	0x04, 0x12
        /*0f32*/ 	.short	(.L_691 - .L_690)
	.align		4
.L_690:
        /*0f34*/ 	.word	index@(_ZN2at6native18elementwise_kernelILi128ELi2EZNS0_22gpu_kernel_impl_nocastIZZZNS0_17log1p_kernel_cudaERNS_18TensorIteratorBaseEENKUlvE_clEvENKUlvE1_clEvEUlN3c107complexIdEEE_EEvS4_RKT_EUliE_EEviT1_)
        /*0f38*/ 	.word	0x00000000


	//----- nvinfo : EIATTR_MIN_STACK_SIZE
	.align		4
.L_691:
        /*0f3c*/ 	.byte	0x04, 0x12
        /*0f3e*/ 	.short	(.L_693 - .L_692)
	.align		4
.L_692:
        /*0f40*/ 	.word	index@(_ZN2at6native27unrolled_elementwise_kernelIZZZNS0_17log1p_kernel_cudaERNS_18TensorIteratorBaseEENKUlvE_clEvENKUlvE1_clEvEUlN3c107complexIdEEE_St5arrayIPcLm2EELi4E23TrivialOffsetCalculatorILi1EjESE_NS0_6memory15LoadWithoutCastENSF_16StoreWithoutCastEEEviT_T0_T2_T3_T4_T5_)
        /*0f44*/ 	.word	0x00000000


	//----- nvinfo : EIATTR_MIN_STACK_SIZE
	.align		4
.L_693:
        /*0f48*/ 	.byte	0x04, 0x12
        /*0f4a*/ 	.short	(.L_695 - .L_694)
	.align		4
.L_694:
        /*0f4c*/ 	.word	index@(_ZN2at6native29vectorized_elementwise_kernelILi2EZZZNS0_17log1p_kernel_cudaERNS_18TensorIteratorBaseEENKUlvE_clEvENKUlvE1_clEvEUlN3c107complexIdEEE_St5arrayIPcLm2EEEEviT0_T1_)
        /*0f50*/ 	.word	0x00000000


	//----- nvinfo : EIATTR_MIN_STACK_SIZE
	.align		4
.L_695:
        /*0f54*/ 	.byte	0x04, 0x12
        /*0f56*/ 	.short	(.L_697 - .L_696)
	.align		4
.L_696:
        /*0f58*/ 	.word	index@(_ZN2at6native29vectorized_elementwise_kernelILi4EZZZNS0_17log1p_kernel_cudaERNS_18TensorIteratorBaseEENKUlvE_clEvENKUlvE1_clEvEUlN3c107complexIdEEE_St5arrayIPcLm2EEEEviT0_T1_)
        /*0f5c*/ 	.word	0x00000000


	//----- nvinfo : EIATTR_MIN_STACK_SIZE
	.align		4
.L_697:
        /*0f60*/ 	.byte	0x04, 0x12
        /*0f62*/ 	.short	(.L_699 - .L_698)
	.align		4
.L_698:
        /*0f64*/ 	.word	index@(_ZN2at6native29vectorized_elementwise_kernelILi8EZZZNS0_17log1p_kernel_cudaERNS_18TensorIteratorBaseEENKUlvE_clEvENKUlvE1_clEvEUlN3c107complexIdEEE_St5arrayIPcLm2EEEEviT0_T1_)
        /*0f68*/ 	.word	0x00000000


	//----- nvinfo : EIATTR_MIN_STACK_SIZE
	.align		4
.L_699:
        /*0f6c*/ 	.byte	0x04, 0x12
        /*0f6e*/ 	.short	(.L_701 - .L_700)
	.align		4
.L_700:
        /*0f70*/ 	.word	index@(_ZN2at6native18elementwise_kernelILi128ELi4EZNS0_15gpu_kernel_implIZZZNS0_17log1p_kernel_cudaERNS_18TensorIteratorBaseEENKUlvE_clEvENKUlvE0_clEvEUlfE_EEvS4_RKT_EUliE_EEviT1_)
        /*0f74*/ 	.word	0x00000000


	//----- nvinfo : EIATTR_MIN_STACK_SIZE
	.align		4
.L_701:
        /*0f78*/ 	.byte	0x04, 0x12
        /*0f7a*/ 	.short	(.L_703 - .L_702)
	.align		4
.L_702:
        /*0f7c*/ 	.word	index@(_ZN2at6native27unrolled_elementwise_kernelIZZZNS0_17log1p_kernel_cudaERNS_18TensorIteratorBaseEENKUlvE_clEvENKUlvE0_clEvEUlfE_St5arrayIPcLm2EELi4E23TrivialOffsetCalculatorILi1EjESB_NS0_6memory12LoadWithCastILi1EEENSC_13StoreWithCastILi1EEEEEviT_T0_T2_T3_T4_T5_)
        /*0f80*/ 	.word	0x00000000


	//----- nvinfo : EIATTR_MIN_STACK_SIZE
	.align		4
.L_703:
        /*0f84*/ 	.byte	0x04, 0x12
        /*0f86*/ 	.short	(.L_705 - .L_704)
	.align		4
.L_704:
        /*0f88*/ 	.word	index@(_ZN2at6native18elementwise_kernelILi128ELi2EZNS0_22gpu_kernel_impl_nocastIZZZNS0_17log1p_kernel_cudaERNS_18TensorIteratorBaseEENKUlvE_clEvENKUlvE0_clEvEUlfE_EEvS4_RKT_EUliE_EEviT1_)
        /*0f8c*/ 	.word	0x00000000


	//----- nvinfo : EIATTR_MIN_STACK_SIZE
	.align		4
.L_705:
        /*0f90*/ 	.byte	0x04, 0x12
        /*0f92*/ 	.short	(.L_707 - .L_706)
	.align		4
.L_706:
        /*0f94*/ 	.word	index@(_ZN2at6native27unrolled_elementwise_kernelIZZZNS0_17log1p_kernel_cudaERNS_18TensorIteratorBaseEENKUlvE_clEvENKUlvE0_clEvEUlfE_St5arrayIPcLm2EELi4E23TrivialOffsetCalculatorILi1EjESB_NS0_6memory15LoadWithoutCastENSC_16StoreWithoutCastEEEviT_T0_T2_T3_T4_T5_)
        /*0f98*/ 	.word	0x00000000


	//----- nvinfo : EIATTR_MIN_STACK_SIZE
	.align		4
.L_707:
        /*0f9c*/ 	.byte	0x04, 0x12
        /*0f9e*/ 	.short	(.L_709 - .L_708)
	.align		4
.L_708:
        /*0fa0*/ 	.word	index@(_ZN2at6native29vectorized_elementwise_kernelILi2EZZZNS0_17log1p_kernel_cudaERNS_18TensorIteratorBaseEENKUlvE_clEvENKUlvE0_clEvEUlfE_St5arrayIPcLm2EEEEviT0_T1_)
        /*0fa4*/ 	.word	0x00000000


	//----- nvinfo : EIATTR_MIN_STACK_SIZE
	.align		4
.L_709:
        /*0fa8*/ 	.byte	0x04, 0x12
        /*0faa*/ 	.short	(.L_711 - .L_710)
	.align		4
.L_710:
        /*0fac*/ 	.word	index@(_ZN2at6native29vectorized_elementwise_kernelILi4EZZZNS0_17log1p_kernel_cudaERNS_18TensorIteratorBaseEENKUlvE_clEvENKUlvE0_clEvEUlfE_St5arrayIPcLm2EEEEviT0_T1_)
        /*0fb0*/ 	.word	0x00000000


	//----- nvinfo : EIATTR_MIN_STACK_SIZE
	.align		4
.L_711:
        /*0fb4*/ 	.byte	0x04, 0x12
        /*0fb6*/ 	.short	(.L_713 - .L_712)
	.align		4
.L_712:
        /*0fb8*/ 	.word	index@(_ZN2at6native29vectorized_elementwise_kernelILi8EZZZNS0_17log1p_kernel_cudaERNS_18TensorIteratorBaseEENKUlvE_clEvENKUlvE0_clEvEUlfE_St5arrayIPcLm2EEEEviT0_T1_)
        /*0fbc*/ 	.word	0x00000000


	//----- nvinfo : EIATTR_MIN_STACK_SIZE
	.align		4
.L_713:
        /*0fc0*/ 	.byte	0x04, 0x12
        /*0fc2*/ 	.short	(.L_715 - .L_714)
	.align		4
.L_714:
        /*0fc4*/ 	.word	index@(_ZN2at6native18elementwise_kernelILi128ELi4EZNS0_15gpu_kernel_implIZZZNS0_17log1p_kernel_cudaERNS_18TensorIteratorBaseEENKUlvE_clEvENKUlvE_clEvEUldE_EEvS4_RKT_EUliE_EEviT1_)
        /*0fc8*/ 	.word	0x00000000


	//----- nvinfo : EIATTR_MIN_STACK_SIZE
	.align		4
.L_715:
        /*0fcc*/ 	.byte	0x04, 0x12
        /*0fce*/ 	.short	(.L_717 - .L_716)
	.align		4
.L_716:
        /*0fd0*/ 	.word	index@(_ZN2at6native27unrolled_elementwise_kernelIZZZNS0_17log1p_kernel_cudaERNS_18TensorIteratorBaseEENKUlvE_clEvENKUlvE_clEvEUldE_St5arrayIPcLm2EELi4E23TrivialOffsetCalculatorILi1EjESB_NS0_6memory12LoadWithCastILi1EEENSC_13StoreWithCastILi1EEEEEviT_T0_T2_T3_T4_T5_)
        /*0fd4*/ 	.word	0x00000000


	//----- nvinfo : EIATTR_MIN_STACK_SIZE
	.align		4
.L_717:
        /*0fd8*/ 	.byte	0x04, 0x12
        /*0fda*/ 	.short	(.L_719 - .L_718)
	.align		4
.L_718:
        /*0fdc*/ 	.word	index@(_ZN2at6native18elementwise_kernelILi128ELi2EZNS0_22gpu_kernel_impl_nocastIZZZNS0_17log1p_kernel_cudaERNS_18TensorIteratorBaseEENKUlvE_clEvENKUlvE_clEvEUldE_EEvS4_RKT_EUliE_EEviT1_)
        /*0fe0*/ 	.word	0x00000000


	//----- nvinfo : EIATTR_MIN_STACK_SIZE
	.align		4
.L_719:
        /*0fe4*/ 	.byte	0x04, 0x12
        /*0fe6*/ 	.short	(.L_721 - .L_720)
	.align		4
.L_720:
        /*0fe8*/ 	.word	index@(_ZN2at6native27unrolled_elementwise_kernelIZZZNS0_17log1p_kernel_cudaERNS_18TensorIteratorBaseEENKUlvE_clEvENKUlvE_clEvEUldE_St5arrayIPcLm2EELi4E23TrivialOffsetCalculatorILi1EjESB_NS0_6memory15LoadWithoutCastENSC_16StoreWithoutCastEEEviT_T0_T2_T3_T4_T5_)
        /*0fec*/ 	.word	0x00000000


	//----- nvinfo : EIATTR_MIN_STACK_SIZE
	.align		4
.L_721:
        /*0ff0*/ 	.byte	0x04, 0x12
        /*0ff2*/ 	.short	(.L_723 - .L_722)
	.align		4
.L_722:
        /*0ff4*/ 	.word	index@(_ZN2at6native29vectorized_elementwise_kernelILi2EZZZNS0_17log1p_kernel_cudaERNS_18TensorIteratorBaseEENKUlvE_clEvENKUlvE_clEvEUldE_St5arrayIPcLm2EEEEviT0_T1_)
        /*0ff8*/ 	.word	0x00000000


	//----- nvinfo : EIATTR_MIN_STACK_SIZE
	.align		4
.L_723:
        /*0ffc*/ 	.byte	0x04, 0x12
        /*0ffe*/ 	.short	(.L_725 - .L_724)
	.align		4
.L_724:
        /*1000*/ 	.word	index@(_ZN2at6native29vectorized_elementwise_kernelILi4EZZZNS0_17log1p_kernel_cudaERNS_18TensorIteratorBaseEENKUlvE_clEvENKUlvE_clEvEUldE_St5arrayIPcLm2EEEEviT0_T1_)
        /*1004*/ 	.word	0x00000000


	//----- nvinfo : EIATTR_MIN_STACK_SIZE
	.align		4
.L_725:
        /*1008*/ 	.byte	0x04, 0x12
        /*100a*/ 	.short	(.L_727 - .L_726)
	.align		4
.L_726:
        /*100c*/ 	.word	index@(_ZN2at6native29vectorized_elementwise_kernelILi8EZZZNS0_17log1p_kernel_cudaERNS_18TensorIteratorBaseEENKUlvE_clEvENKUlvE_clEvEUldE_St5arrayIPcLm2EEEEviT0_T1_)
        /*1010*/ 	.word	0x00000000


	//----- nvinfo : EIATTR_MIN_STACK_SIZE
	.align		4
.L_727:
        /*1014*/ 	.byte	0x04, 0x12
        /*1016*/ 	.short	(.L_729 - .L_728)
	.align		4
.L_728:
        /*1018*/ 	.word	index@(_ZN2at6native18elementwise_kernelILi128ELi4EZNS0_15gpu_kernel_implIZZZNS0_17log10_kernel_cudaERNS_18TensorIteratorBaseEENKUlvE0_clEvENKUlvE2_clEvEUlN3c108BFloat16EE_EEvS4_RKT_EUliE_EEviT1_)
        /*101c*/ 	.word	0x00000000


	//----- nvinfo : EIATTR_MIN_STACK_SIZE
	.align		4
.L_729:
        /*1020*/ 	.byte	0x04, 0x12
        /*1022*/ 	.short	(.L_731 - .L_730)
	.align		4
.L_730:
        /*1024*/ 	.word	index@(_ZN2at6native27unrolled_elementwise_kernelIZZZNS0_17log10_kernel_cudaERNS_18TensorIteratorBaseEENKUlvE0_clEvENKUlvE2_clEvEUlN3c108BFloat16EE_St5arrayIPcLm2EELi4E23TrivialOffsetCalculatorILi1EjESD_NS0_6memory12LoadWithCastILi1EEENSE_13StoreWithCastILi1EEEEEviT_T0_T2_T3_T4_T5_)
        /*1028*/ 	.word	0x00000000


	//----- nvinfo : EIATTR_MIN_STACK_SIZE
	.align		4
.L_731:
        /*102c*/ 	.byte	0x04, 0x12
        /*102e*/ 	.short	(.L_733 - .L_732)
	.align		4
.L_732:
        /*1030*/ 	.word	index@(_ZN2at6native18elementwise_kernelILi128ELi4EZNS0_22gpu_kernel_impl_nocastIZZZNS0_17log10_kernel_cudaERNS_18TensorIteratorBaseEENKUlvE0_clEvENKUlvE2_clEvEUlN3c108BFloat16EE_EEvS4_RKT_EUliE_EEviT1_)
        /*1034*/ 	.word	0x00000000


	//----- nvinfo : EIATTR_MIN_STACK_SIZE
	.align		4
.L_733:
        /*1038*/ 	.byte	0x04, 0x12
        /*103a*/ 	.short	(.L_735 - .L_734)
	.align		4
.L_734:
        /*103c*/ 	.word	index@(_ZN2at6native27unrolled_elementwise_kernelIZZZNS0_17log10_kernel_cudaERNS_18TensorIteratorBaseEENKUlvE0_clEvENKUlvE2_clEvEUlN3c108BFloat16EE_St5arrayIPcLm2EELi4E23TrivialOffsetCalculatorILi1EjESD_NS0_6memory15LoadWithoutCastENSE_16StoreWithoutCastEEEviT_T0_T2_T3_T4_T5_)
        /*1040*/ 	.word	0x00000000


	//----- nvinfo : EIATTR_MIN_STACK_SIZE
	.align		4
.L_735:
        /*1044*/ 	.byte	0x04, 0x12
        /*1046*/ 	.short	(.L_737 - .L_736)
	.align		4
.L_736:
        /*1048*/ 	.word	index@(_ZN2at6native29vectorized_elementwise_kernelILi2EZZZNS0_17log10_kernel_cudaERNS_18TensorIteratorBaseEENKUlvE0_clEvENKUlvE2_clEvEUlN3c108BFloat16EE_St5arrayIPcLm2EEEEviT0_T1_)
        /*104c*/ 	.word	0x00000000


	//----- nvinfo : EIATTR_MIN_STACK_SIZE
	.align		4
.L_737:
        /*1050*/ 	.byte	0x04, 0x12
        /*1052*/ 	.short	(.L_739 - .L_738)
	.align		4
.L_738:
        /*1054*/ 	.word	index@(_ZN2at6native29vectorized_elementwise_kernelILi4EZZZNS0_17log10_kernel_cudaERNS_18TensorIteratorBaseEENKUlvE0_clEvENKUlvE2_clEvEUlN3c108BFloat16EE_St5arrayIPcLm2EEEEviT0_T1_)
        /*1058*/ 	.word	0x00000000


	//----- nvinfo : EIATTR_MIN_STACK_SIZE
	.align		4
.L_739:
        /*105c*/ 	.byte	0x04, 0x12
        /*105e*/ 	.short	(.L_741 - .L_740)
	.align		4
.L_740:
        /*1060*/ 	.word	index@(_ZN2at6native29vectorized_elementwise_kernelILi8EZZZNS0_17log10_kernel_cudaERNS_18TensorIteratorBaseEENKUlvE0_clEvENKUlvE2_clEvEUlN3c108BFloat16EE_St5arrayIPcLm2EEEEviT0_T1_)
        /*1064*/ 	.word	0x00000000


	//----- nvinfo : EIATTR_MIN_STACK_SIZE
	.align		4
.L_741:
        /*1068*/ 	.byte	0x04, 0x12
        /*106a*/ 	.short	(.L_743 - .L_742)
	.align		4
.L_742:
        /*106c*/ 	.word	index@(_ZN2at6native18elementwise_kernelILi128ELi4EZNS0_15gpu_kernel_implIZZZNS0_17log10_kernel_cudaERNS_18TensorIteratorBaseEENKUlvE0_clEvENKUlvE1_clEvEUlN3c104HalfEE_EEvS4_RKT_EUliE_EEviT1_)
        /*1070*/ 	.word	0x00000000


	//----- nvinfo : EIATTR_MIN_STACK_SIZE
	.align		4
.L_743:
        /*1074*/ 	.byte	0x04, 0x12
        /*1076*/ 	.short	(.L_745 - .L_744)
	.align		4
.L_744:
        /*1078*/ 	.word	index@(_ZN2at6native27unrolled_elementwise_kernelIZZZNS0_17log10_kernel_cudaERNS_18TensorIteratorBaseEENKUlvE0_clEvENKUlvE1_clEvEUlN3c104HalfEE_St5arrayIPcLm2EELi4E23TrivialOffsetCalculatorILi1EjESD_NS0_6memory12LoadWithCastILi1EEENSE_13StoreWithCastILi1EEEEEviT_T0_T2_T3_T4_T5_)
        /*107c*/ 	.word	0x00000000


	//----- nvinfo : EIATTR_MIN_STACK_SIZE
	.align		4
.L_745:
        /*1080*/ 	.byte	0x04, 0x12
        /*1082*/ 	.short	(.L_747 - .L_746)
	.align		4
.L_746:
        /*1084*/ 	.word	index@(_ZN2at6native18elementwise_kernelILi128ELi4EZNS0_22gpu_kernel_impl_nocastIZZZNS0_17log10_kernel_cudaERNS_18TensorIteratorBaseEENKUlvE0_clEvENKUlvE1_clEvEUlN3c104HalfEE_EEvS4_RKT_EUliE_EEviT1_)
        /*1088*/ 	.word	0x00000000


	//----- nvinfo : EIATTR_MIN_STACK_SIZE
	.align		4
.L_747:
        /*108c*/ 	.byte	0x04, 0x12
        /*108e*/ 	.short	(.L_749 - .L_748)
	.align		4
.L_748:
        /*1090*/ 	.word	index@(_ZN2at6native27unrolled_elementwise_kernelIZZZNS0_17log10_kernel_cudaERNS_18TensorIteratorBaseEENKUlvE0_clEvENKUlvE1_clEvEUlN3c104HalfEE_St5arrayIPcLm2EELi4E23TrivialOffsetCalculatorILi1EjESD_NS0_6memory15LoadWithoutCastENSE_16StoreWithoutCastEEEviT_T0_T2_T3_T4_T5_)
        /*1094*/ 	.word	0x00000000


	//----- nvinfo : EIATTR_MIN_STACK_SIZE
	.align		4
.L_749:
        /*1098*/ 	.byte	0x04, 0x12
        /*109a*/ 	.short	(.L_751 - .L_750)
	.align		4
.L_750:
        /*109c*/ 	.word	index@(_ZN2at6native29vectorized_elementwise_kernelILi2EZZZNS0_17log10_kernel_cudaERNS_18TensorIteratorBaseEENKUlvE0_clEvENKUlvE1_clEvEUlN3c104HalfEE_St5arrayIPcLm2EEEEviT0_T1_)
        /*10a0*/ 	.word	0x00000000


	//----- nvinfo : EIATTR_MIN_STACK_SIZE
	.align		4
.L_751:
        /*10a4*/ 	.byte	0x04, 0x12
        /*10a6*/ 	.short	(.L_753 - .L_752)
	.align		4
.L_752:
        /*10a8*/ 	.word	index@(_ZN2at6native29vectorized_elementwise_kernelILi4EZZZNS0_17log10_kernel_cudaERNS_18TensorIteratorBaseEENKUlvE0_clEvENKUlvE1_clEvEUlN3c104HalfEE_St5arrayIPcLm2EEEEviT0_T1_)
        /*10ac*/ 	.word	0x00000000


	//----- nvinfo : EIATTR_MIN_STACK_SIZE
	.align		4
.L_753:
        /*10b0*/ 	.byte	0x04, 0x12
        /*10b2*/ 	.short	(.L_755 - .L_754)
	.align		4
.L_754:
        /*10b4*/ 	.word	index@(_ZN2at6native29vectorized_elementwise_kernelILi8EZZZNS0_17log10_kernel_cudaERNS_18TensorIteratorBaseEENKUlvE0_clEvENKUlvE1_clEvEUlN3c104HalfEE_St5arrayIPcLm2EEEEviT0_T1_)
        /*10b8*/ 	.word	0x00000000


	//----- nvinfo : EIATTR_MIN_STACK_SIZE
	.align		4
.L_755:
        /*10bc*/ 	.byte	0x04, 0x12
        /*10be*/ 	.short	(.L_757 - .L_756)
	.align		4
.L_756:
        /*10c0*/ 	.word	index@(_ZN2at6native18elementwise_kernelILi128ELi4EZNS0_15gpu_kernel_implIZZZNS0_17log10_kernel_cudaERNS_18TensorIteratorBaseEENKUlvE0_clEvENKUlvE0_clEvEUlfE_EEvS4_RKT_EUliE_EEviT1_)
        /*10c4*/ 	.word	0x00000000


	//----- nvinfo : EIATTR_MIN_STACK_SIZE
	.align		4
.L_757:
        /*10c8*/ 	.byte	0x04, 0x12
        /*10ca*/ 	.short	(.L_759 - .L_758)
	.align		4
.L_758:
        /*10cc*/ 	.word	index@(_ZN2at6native27unrolled_elementwise_kernelIZZZNS0_17log10_kernel_cudaERNS_18TensorIteratorBaseEENKUlvE0_clEvENKUlvE0_clEvEUlfE_St5arrayIPcLm2EELi4E23TrivialOffsetCalculatorILi1EjESB_NS0_6memory12LoadWithCastILi1EEENSC_13StoreWithCastILi1EEEEEviT_T0_T2_T3_T4_T5_)
        /*10d0*/ 	.word	0x00000000


	//----- nvinfo : EIATTR_MIN_STACK_SIZE
	.align		4
.L_759:
        /*10d4*/ 	.byte	0x04, 0x12
        /*10d6*/ 	.short	(.L_761 - .L_760)
	.align		4
.L_760:
        /*10d8*/ 	.word	index@(_ZN2at6native18elementwise_kernelILi128ELi2EZNS0_22gpu_kernel_impl_nocastIZZZNS0_17log10_kernel_cudaERNS_18TensorIteratorBaseEENKUlvE0_clEvENKUlvE0_clEvEUlfE_EEvS4_RKT_EUliE_EEviT1_)
        /*10dc*/ 	.word	0x00000000


	//----- nvinfo : EIATTR_MIN_STACK_SIZE
	.align		4
.L_761:
        /*10e0*/ 	.byte	0x04, 0x12
        /*10e2*/ 	.short	(.L_763 - .L_762)
	.align		4
.L_762:
        /*10e4*/ 	.word	index@(_ZN2at6native27unrolled_elementwise_kernelIZZZNS0_17log10_kernel_cudaERNS_18TensorIteratorBaseEENKUlvE0_clEvENKUlvE0_clEvEUlfE_St5arrayIPcLm2EELi4E23TrivialOffsetCalculatorILi1EjESB_NS0_6memory15LoadWithoutCastENSC_16StoreWithoutCastEEEviT_T0_T2_T3_T4_T5_)
        /*10e8*/ 	.word	0x00000000


	//----- nvinfo : EIATTR_MIN_STACK_SIZE
	.align		4
.L_763:
        /*10ec*/ 	.byte	0x04, 0x12
        /*10ee*/ 	.short	(.L_765 - .L_764)
	.align		4
.L_764:
        /*10f0*/ 	.word	index@(_ZN2at6native29vectorized_elementwise_kernelILi2EZZZNS0_17log10_kernel_cudaERNS_18TensorIteratorBaseEENKUlvE0_clEvENKUlvE0_clEvEUlfE_St5arrayIPcLm2EEEEviT0_T1_)
        /*10f4*/ 	.word	0x00000000


	//----- nvinfo : EIATTR_MIN_STACK_SIZE
	.align		4
.L_765:
        /*10f8*/ 	.byte	0x04, 0x12
        /*10fa*/ 	.short	(.L_767 - .L_766)
	.align		4
.L_766:
        /*10fc*/ 	.word	index@(_ZN2at6native29vectorized_elementwise_kernelILi4EZZZNS0_17log10_kernel_cudaERNS_18TensorIteratorBaseEENKUlvE0_clEvENKUlvE0_clEvEUlfE_St5arrayIPcLm2EEEEviT0_T1_)
        /*1100*/ 	.word	0x00000000


	//----- nvinfo : EIATTR_MIN_STACK_SIZE
	.align		4
.L_767:
        /*1104*/ 	.byte	0x04, 0x12
        /*1106*/ 	.short	(.L_769 - .L_768)
	.align		4
.L_768:
        /*1108*/ 	.word	index@(_ZN2at6native29vectorized_elementwise_kernelILi8EZZZNS0_17log10_kernel_cudaERNS_18TensorIteratorBaseEENKUlvE0_clEvENKUlvE0_clEvEUlfE_St5arrayIPcLm2EEEEviT0_T1_)
        /*110c*/ 	.word	0x00000000


	//----- nvinfo : EIATTR_MIN_STACK_SIZE
	.align		4
.L_769:
        /*1110*/ 	.byte	0x04, 0x12
        /*1112*/ 	.short	(.L_771 - .L_770)
	.align		4
.L_770:
        /*1114*/ 	.word	index@(_ZN2at6native18elementwise_kernelILi128ELi4EZNS0_15gpu_kernel_implIZZZNS0_17log10_kernel_cudaERNS_18TensorIteratorBaseEENKUlvE0_clEvENKUlvE_clEvEUldE_EEvS4_RKT_EUliE_EEviT1_)
        /*1118*/ 	.word	0x00000000


	//----- nvinfo : EIATTR_MIN_STACK_SIZE
	.align		4
.L_771:
        /*111c*/ 	.byte	0x04, 0x12
        /*111e*/ 	.short	(.L_773 - .L_772)
	.align		4
.L_772:
        /*1120*/ 	.word	index@(_ZN2at6native27unrolled_elementwise_kernelIZZZNS0_17log10_kernel_cudaERNS_18TensorIteratorBaseEENKUlvE0_clEvENKUlvE_clEvEUldE_St5arrayIPcLm2EELi4E23TrivialOffsetCalculatorILi1EjESB_NS0_6memory12LoadWithCastILi1EEENSC_13StoreWithCastILi1EEEEEviT_T0_T2_T3_T4_T5_)
        /*1124*/ 	.word	0x00000000


	//----- nvinfo : EIATTR_MIN_STACK_SIZE
	.align		4
.L_773:
        /*1128*/ 	.byte	0x04, 0x12
        /*112a*/ 	.short	(.L_775 - .L_774)
	.align		4
.L_774:
        /*112c*/ 	.word	index@(_ZN2at6native18elementwise_kernelILi128ELi2EZNS0_22gpu_kernel_impl_nocastIZZZNS0_17log10_kernel_cudaERNS_18TensorIteratorBaseEENKUlvE0_clEvENKUlvE_clEvEUldE_EEvS4_RKT_EUliE_EEviT1_)
        /*1130*/ 	.word	0x00000000


	//----- nvinfo : EIATTR_MIN_STACK_SIZE
	.align		4
.L_775:
        /*1134*/ 	.byte	0x04, 0x12
        /*1136*/ 	.short	(.L_777 - .L_776)
	.align		4
.L_776:
        /*1138*/ 	.word	index@(_ZN2at6native27unrolled_elementwise_kernelIZZZNS0_17log10_kernel_cudaERNS_18TensorIteratorBaseEENKUlvE0_clEvENKUlvE_clEvEUldE_St5arrayIPcLm2EELi4E23TrivialOffsetCalculatorILi1EjESB_NS0_6memory15LoadWithoutCastENSC_16StoreWithoutCastEEEviT_T0_T2_T3_T4_T5_)
        /*113c*/ 	.word	0x00000000


	//----- nvinfo : EIATTR_MIN_STACK_SIZE
	.align		4
.L_777:
        /*1140*/ 	.byte	0x04, 0x12
        /*1142*/ 	.short	(.L_779 - .L_778)
	.align		4
.L_778:
        /*1144*/ 	.word	index@(_ZN2at6native29vectorized_elementwise_kernelILi2EZZZNS0_17log10_kernel_cudaERNS_18TensorIteratorBaseEENKUlvE0_clEvENKUlvE_clEvEUldE_St5arrayIPcLm2EEEEviT0_T1_)
        /*1148*/ 	.word	0x00000000


	//----- nvinfo : EIATTR_MIN_STACK_SIZE
	.align		4
.L_779:
        /*114c*/ 	.byte	0x04, 0x12
        /*114e*/ 	.short	(.L_781 - .L_780)
	.align		4
.L_780:
        /*1150*/ 	.word	index@(_ZN2at6native29vectorized_elementwise_kernelILi4EZZZNS0_17log10_kernel_cudaERNS_18TensorIteratorBaseEENKUlvE0_clEvENKUlvE_clEvEUldE_St5arrayIPcLm2EEEEviT0_T1_)
        /*1154*/ 	.word	0x00000000


	//----- nvinfo : EIATTR_MIN_STACK_SIZE
	.align		4
.L_781:
        /*1158*/ 	.byte	0x04, 0x12
        /*115a*/ 	.short	(.L_783 - .L_782)
	.align		4
.L_782:
        /*115c*/ 	.word	index@(_ZN2at6native29vectorized_elementwise_kernelILi8EZZZNS0_17log10_kernel_cudaERNS_18TensorIteratorBaseEENKUlvE0_clEvENKUlvE_clEvEUldE_St5arrayIPcLm2EEEEviT0_T1_)
        /*1160*/ 	.word	0x00000000


	//----- nvinfo : EIATTR_MIN_STACK_SIZE
	.align		4
.L_783:
        /*1164*/ 	.byte	0x04, 0x12
        /*1166*/ 	.short	(.L_785 - .L_784)
	.align		4
.L_784:
        /*1168*/ 	.word	index@(_ZN2at6native18elementwise_kernelILi128ELi4EZNS0_15gpu_kernel_implIZZZNS0_15log_kernel_cudaERNS_18TensorIteratorBaseEENKUlvE0_clEvENKUlvE2_clEvEUlN3c108BFloat16EE_EEvS4_RKT_EUliE_EEviT1_)
        /*116c*/ 	.word	0x00000000


	//----- nvinfo : EIATTR_MIN_STACK_SIZE
	.align		4
.L_785:
        /*1170*/ 	.byte	0x04, 0x12
        /*1172*/ 	.short	(.L_787 - .L_786)
	.align		4
.L_786:
        /*1174*/ 	.word	index@(_ZN2at6native27unrolled_elementwise_kernelIZZZNS0_15log_kernel_cudaERNS_18TensorIteratorBaseEENKUlvE0_clEvENKUlvE2_clEvEUlN3c108BFloat16EE_St5arrayIPcLm2EELi4E23TrivialOffsetCalculatorILi1EjESD_NS0_6memory12LoadWithCastILi1EEENSE_13StoreWithCastILi1EEEEEviT_T0_T2_T3_T4_T5_)
        /*1178*/ 	.word	0x00000000


	//----- nvinfo : EIATTR_MIN_STACK_SIZE
	.align		4
.L_787:
        /*117c*/ 	.byte	0x04, 0x12
        /*117e*/ 	.short	(.L_789 - .L_788)
	.align		4
.L_788:
        /*1180*/ 	.word	index@(_ZN2at6native18elementwise_kernelILi128ELi4EZNS0_22gpu_kernel_impl_nocastIZZZNS0_15log_kernel_cudaERNS_18TensorIteratorBaseEENKUlvE0_clEvENKUlvE2_clEvEUlN3c108BFloat16EE_EEvS4_RKT_EUliE_EEviT1_)
        /*1184*/ 	.word	0x00000000


	//----- nvinfo : EIATTR_MIN_STACK_SIZE
	.align		4
.L_789:
        /*1188*/ 	.byte	0x04, 0x12
        /*118a*/ 	.short	(.L_791 - .L_790)
	.align		4
.L_790:
        /*118c*/ 	.word	index@(_ZN2at6native27unrolled_elementwise_kernelIZZZNS0_15log_kernel_cudaERNS_18TensorIteratorBaseEENKUlvE0_clEvENKUlvE2_clEvEUlN3c108BFloat16EE_St5arrayIPcLm2EELi4E23TrivialOffsetCalculatorILi1EjESD_NS0_6memory15LoadWithoutCastENSE_16StoreWithoutCastEEEviT_T0_T2_T3_T4_T5_)
        /*1190*/ 	.word	0x00000000


	//----- nvinfo : EIATTR_MIN_STACK_SIZE
	.align		4
.L_791:
        /*1194*/ 	.byte	0x04, 0x12
        /*1196*/ 	.short	(.L_793 - .L_792)
	.align		4
.L_792:
        /*1198*/ 	.word	index@(_ZN2at6native29vectorized_elementwise_kernelILi2EZZZNS0_15log_kernel_cudaERNS_18TensorIteratorBaseEENKUlvE0_clEvENKUlvE2_clEvEUlN3c108BFloat16EE_St5arrayIPcLm2EEEEviT0_T1_)
        /*119c*/ 	.word	0x00000000


	//----- nvinfo : EIATTR_MIN_STACK_SIZE
	.align		4
.L_793:
        /*11a0*/ 	.byte	0x04, 0x12
        /*11a2*/ 	.short	(.L_795 - .L_794)
	.align		4
.L_794:
        /*11a4*/ 	.word	index@(_ZN2at6native29vectorized_elementwise_kernelILi4EZZZNS0_15log_kernel_cudaERNS_18TensorIteratorBaseEENKUlvE0_clEvENKUlvE2_clEvEUlN3c108BFloat16EE_St5arrayIPcLm2EEEEviT0_T1_)
        /*11a8*/ 	.word	0x00000000


	//----- nvinfo : EIATTR_MIN_STACK_SIZE
	.align		4
.L_795:
        /*11ac*/ 	.byte	0x04, 0x12
        /*11ae*/ 	.short	(.L_797 - .L_796)
	.align		4
.L_796:
        /*11b0*/ 	.word	index@(_ZN2at6native29vectorized_elementwise_kernelILi8EZZZNS0_15log_kernel_cudaERNS_18TensorIteratorBaseEENKUlvE0_clEvENKUlvE2_clEvEUlN3c108BFloat16EE_St5arrayIPcLm2EEEEviT0_T1_)
        /*11b4*/ 	.word	0x00000000


	//----- nvinfo : EIATTR_MIN_STACK_SIZE
	.align		4
.L_797:
        /*11b8*/ 	.byte	0x04, 0x12
        /*11ba*/ 	.short	(.L_799 - .L_798)
	.align		4
.L_798:
        /*11bc*/ 	.word	index@(_ZN2at6native18elementwise_kernelILi128ELi4EZNS0_15gpu_kernel_implIZZZNS0_15log_kernel_cudaERNS_18TensorIteratorBaseEENKUlvE0_clEvENKUlvE1_clEvEUlN3c104HalfEE_EEvS4_RKT_EUliE_EEviT1_)
        /*11c0*/ 	.word	0x00000000


	//----- nvinfo : EIATTR_MIN_STACK_SIZE
	.align		4
.L_799:
        /*11c4*/ 	.byte	0x04, 0x12
        /*11c6*/ 	.short	(.L_801 - .L_800)
	.align		4
.L_800:
        /*11c8*/ 	.word	index@(_ZN2at6native27unrolled_elementwise_kernelIZZZNS0_15log_kernel_cudaERNS_18TensorIteratorBaseEENKUlvE0_clEvENKUlvE1_clEvEUlN3c104HalfEE_St5arrayIPcLm2EELi4E23TrivialOffsetCalculatorILi1EjESD_NS0_6memory12LoadWithCastILi1EEENSE_13StoreWithCastILi1EEEEEviT_T0_T2_T3_T4_T5_)
        /*11cc*/ 	.word	0x00000000


	//----- nvinfo : EIATTR_MIN_STACK_SIZE
	.align		4
.L_801:
        /*11d0*/ 	.byte	0x04, 0x12
        /*11d2*/ 	.short	(.L_803 - .L_802)
	.align		4
.L_802:
        /*11d4*/ 	.word	index@(_ZN2at6native18elementwise_kernelILi128ELi4EZNS0_22gpu_kernel_impl_nocastIZZZNS0_15log_kernel_cudaERNS_18TensorIteratorBaseEENKUlvE0_clEvENKUlvE1_clEvEUlN3c104HalfEE_EEvS4_RKT_EUliE_EEviT1_)
        /*11d8*/ 	.word	0x00000000


	//----- nvinfo : EIATTR_MIN_STACK_SIZE
	.align		4
.L_803:
        /*11dc*/ 	.byte	0x04, 0x12
        /*11de*/ 	.short	(.L_805 - .L_804)
	.align		4
.L_804:
        /*11e0*/ 	.word	index@(_ZN2at6native27unrolled_elementwise_kernelIZZZNS0_15log_kernel_cudaERNS_18TensorIteratorBaseEENKUlvE0_clEvENKUlvE1_clEvEUlN3c104HalfEE_St5arrayIPcLm2EELi4E23TrivialOffsetCalculatorILi1EjESD_NS0_6memory15LoadWithoutCastENSE_16StoreWithoutCastEEEviT_T0_T2_T3_T4_T5_)
        /*11e4*/ 	.word	0x00000000


	//----- nvinfo : EIATTR_MIN_STACK_SIZE
	.align		4
.L_805:
        /*11e8*/ 	.byte	0x04, 0x12
        /*11ea*/ 	.short	(.L_807 - .L_806)
	.align		4
.L_806:
        /*11ec*/ 	.word	index@(_ZN2at6native29vectorized_elementwise_kernelILi2EZZZNS0_15log_kernel_cudaERNS_18TensorIteratorBaseEENKUlvE0_clEvENKUlvE1_clEvEUlN3c104HalfEE_St5arrayIPcLm2EEEEviT0_T1_)
        /*11f0*/ 	.word	0x00000000


	//----- nvinfo : EIATTR_MIN_STACK_SIZE
	.align		4
.L_807:
        /*11f4*/ 	.byte	0x04, 0x12
        /*11f6*/ 	.short	(.L_809 - .L_808)
	.align		4
.L_808:
        /*11f8*/ 	.word	index@(_ZN2at6native29vectorized_elementwise_kernelILi4EZZZNS0_15log_kernel_cudaERNS_18TensorIteratorBaseEENKUlvE0_clEvENKUlvE1_clEvEUlN3c104HalfEE_St5arrayIPcLm2EEEEviT0_T1_)
        /*11fc*/ 	.word	0x00000000


	//----- nvinfo : EIATTR_MIN_STACK_SIZE
	.align		4
.L_809:
        /*1200*/ 	.byte	0x04, 0x12
        /*1202*/ 	.short	(.L_811 - .L_810)
	.align		4
.L_810:
        /*1204*/ 	.word	index@(_ZN2at6native29vectorized_elementwise_kernelILi8EZZZNS0_15log_kernel_cudaERNS_18TensorIteratorBaseEENKUlvE0_clEvENKUlvE1_clEvEUlN3c104HalfEE_St5arrayIPcLm2EEEEviT0_T1_)
        /*1208*/ 	.word	0x00000000


	//----- nvinfo : EIATTR_MIN_STACK_SIZE
	.align		4
.L_811:
        /*120c*/ 	.byte	0x04, 0x12
        /*120e*/ 	.short	(.L_813 - .L_812)
	.align		4
.L_812:
        /*1210*/ 	.word	index@(_ZN2at6native18elementwise_kernelILi128ELi4EZNS0_15gpu_kernel_implIZZZNS0_15log_kernel_cudaERNS_18TensorIteratorBaseEENKUlvE0_clEvENKUlvE0_clEvEUlfE_EEvS4_RKT_EUliE_EEviT1_)
        /*1214*/ 	.word	0x00000000


	//----- nvinfo : EIATTR_MIN_STACK_SIZE
	.align		4
.L_813:
        /*1218*/ 	.byte	0x04, 0x12
        /*121a*/ 	.short	(.L_815 - .L_814)
	.align		4
.L_814:
        /*121c*/ 	.word	index@(_ZN2at6native27unrolled_elementwise_kernelIZZZNS0_15log_kernel_cudaERNS_18TensorIteratorBaseEENKUlvE0_clEvENKUlvE0_clEvEUlfE_St5arrayIPcLm2EELi4E23TrivialOffsetCalculatorILi1EjESB_NS0_6memory12LoadWithCastILi1EEENSC_13StoreWithCastILi1EEEEEviT_T0_T2_T3_T4_T5_)
        /*1220*/ 	.word	0x00000000


	//----- nvinfo : EIATTR_MIN_STACK_SIZE
	.align		4
.L_815:
        /*1224*/ 	.byte	0x04, 0x12
        /*1226*/ 	.short	(.L_817 - .L_816)
	.align		4
.L_816:
        /*1228*/ 	.word	index@(_ZN2at6native18elementwise_kernelILi128ELi2EZNS0_22gpu_kernel_impl_nocastIZZZNS0_15log_kernel_cudaERNS_18TensorIteratorBaseEENKUlvE0_clEvENKUlvE0_clEvEUlfE_EEvS4_RKT_EUliE_EEviT1_)
        /*122c*/ 	.word	0x00000000


	//----- nvinfo : EIATTR_MIN_STACK_SIZE
	.align		4
.L_817:
        /*1230*/ 	.byte	0x04, 0x12
        /*1232*/ 	.short	(.L_819 - .L_818)
	.align		4
.L_818:
        /*1234*/ 	.word	index@(_ZN2at6native27unrolled_elementwise_kernelIZZZNS0_15log_kernel_cudaERNS_18TensorIteratorBaseEENKUlvE0_clEvENKUlvE0_clEvEUlfE_St5arrayIPcLm2EELi4E23TrivialOffsetCalculatorILi1EjESB_NS0_6memory15LoadWithoutCastENSC_16StoreWithoutCastEEEviT_T0_T2_T3_T4_T5_)
        /*1238*/ 	.word	0x00000000


	//----- nvinfo : EIATTR_MIN_STACK_SIZE
	.align		4
.L_819:
        /*123c*/ 	.byte	0x04, 0x12
        /*123e*/ 	.short	(.L_821 - .L_820)
	.align		4
.L_820:
        /*1240*/ 	.word	index@(_ZN2at6native29vectorized_elementwise_kernelILi2EZZZNS0_15log_kernel_cudaERNS_18TensorIteratorBaseEENKUlvE0_clEvENKUlvE0_clEvEUlfE_St5arrayIPcLm2EEEEviT0_T1_)
        /*1244*/ 	.word	0x00000000


	//----- nvinfo : EIATTR_MIN_STACK_SIZE
	.align		4
.L_821:
        /*1248*/ 	.byte	0x04, 0x12
        /*124a*/ 	.short	(.L_823 - .L_822)
	.align		4
.L_822:
        /*124c*/ 	.word	index@(_ZN2at6native29vectorized_elementwise_kernelILi4EZZZNS0_15log_kernel_cudaERNS_18TensorIteratorBaseEENKUlvE0_clEvENKUlvE0_clEvEUlfE_St5arrayIPcLm2EEEEviT0_T1_)
        /*1250*/ 	.word	0x00000000


	//----- nvinfo : EIATTR_MIN_STACK_SIZE
	.align		4
.L_823:
        /*1254*/ 	.byte	0x04, 0x12
        /*1256*/ 	.short	(.L_825 - .L_824)
	.align		4
.L_824:
        /*1258*/ 	.word	index@(_ZN2at6native29vectorized_elementwise_kernelILi8EZZZNS0_15log_kernel_cudaERNS_18TensorIteratorBaseEENKUlvE0_clEvENKUlvE0_clEvEUlfE_St5arrayIPcLm2EEEEviT0_T1_)
        /*125c*/ 	.word	0x00000000


	//----- nvinfo : EIATTR_MIN_STACK_SIZE
	.align		4
.L_825:
        /*1260*/ 	.byte	0x04, 0x12
        /*1262*/ 	.short	(.L_827 - .L_826)
	.align		4
.L_826:
        /*1264*/ 	.word	index@(_ZN2at6native18elementwise_kernelILi128ELi4EZNS0_15gpu_kernel_implIZZZNS0_15log_kernel_cudaERNS_18TensorIteratorBaseEENKUlvE0_clEvENKUlvE_clEvEUldE_EEvS4_RKT_EUliE_EEviT1_)
        /*1268*/ 	.word	0x00000000


	//----- nvinfo : EIATTR_MIN_STACK_SIZE
	.align		4
.L_827:
        /*126c*/ 	.byte	0x04, 0x12
        /*126e*/ 	.short	(.L_829 - .L_828)
	.align		4
.L_828:
        /*1270*/ 	.word	index@(_ZN2at6native27unrolled_elementwise_kernelIZZZNS0_15log_kernel_cudaERNS_18TensorIteratorBaseEENKUlvE0_clEvENKUlvE_clEvEUldE_St5arrayIPcLm2EELi4E23TrivialOffsetCalculatorILi1EjESB_NS0_6memory12LoadWithCastILi1EEENSC_13StoreWithCastILi1EEEEEviT_T0_T2_T3_T4_T5_)
        /*1274*/ 	.word	0x00000000


	//----- nvinfo : EIATTR_MIN_STACK_SIZE
	.align		4
.L_829:
        /*1278*/ 	.byte	0x04, 0x12
        /*127a*/ 	.short	(.L_831 - .L_830)
	.align		4
.L_830:
        /*127c*/ 	.word	index@(_ZN2at6native18elementwise_kernelILi128ELi2EZNS0_22gpu_kernel_impl_nocastIZZZNS0_15log_kernel_cudaERNS_18TensorIteratorBaseEENKUlvE0_clEvENKUlvE_clEvEUldE_EEvS4_RKT_EUliE_EEviT1_)
        /*1280*/ 	.word	0x00000000


	//----- nvinfo : EIATTR_MIN_STACK_SIZE
	.align		4
.L_831:
        /*1284*/ 	.byte	0x04, 0x12
        /*1286*/ 	.short	(.L_833 - .L_832)
	.align		4
.L_832:
        /*1288*/ 	.word	index@(_ZN2at6native27unrolled_elementwise_kernelIZZZNS0_15log_kernel_cudaERNS_18TensorIteratorBaseEENKUlvE0_clEvENKUlvE_clEvEUldE_St5arrayIPcLm2EELi4E23TrivialOffsetCalculatorILi1EjESB_NS0_6memory15LoadWithoutCastENSC_16StoreWithoutCastEEEviT_T0_T2_T3_T4_T5_)
        /*128c*/ 	.word	0x00000000


	//----- nvinfo : EIATTR_MIN_STACK_SIZE
	.align		4
.L_833:
        /*1290*/ 	.byte	0x04, 0x12
        /*1292*/ 	.short	(.L_835 - .L_834)
	.align		4
.L_834:
        /*1294*/ 	.word	index@(_ZN2at6native29vectorized_elementwise_kernelILi2EZZZNS0_15log_kernel_cudaERNS_18TensorIteratorBaseEENKUlvE0_clEvENKUlvE_clEvEUldE_St5arrayIPcLm2EEEEviT0_T1_)
        /*1298*/ 	.word	0x00000000


	//----- nvinfo : EIATTR_MIN_STACK_SIZE
	.align		4
.L_835:
        /*129c*/ 	.byte	0x04, 0x12
        /*129e*/ 	.short	(.L_837 - .L_836)
	.align		4
.L_836:
        /*12a0*/ 	.word	index@(_ZN2at6native29vectorized_elementwise_kernelILi4EZZZNS0_15log_kernel_cudaERNS_18TensorIteratorBaseEENKUlvE0_clEvENKUlvE_clEvEUldE_St5arrayIPcLm2EEEEviT0_T1_)
        /*12a4*/ 	.word	0x00000000


	//----- nvinfo : EIATTR_MIN_STACK_SIZE
	.align		4
.L_837:
        /*12a8*/ 	.byte	0x04, 0x12
        /*12aa*/ 	.short	(.L_839 - .L_838)
	.align		4
.L_838:
        /*12ac*/ 	.word	index@(_ZN2at6native29vectorized_elementwise_kernelILi8EZZZNS0_15log_kernel_cudaERNS_18TensorIteratorBaseEENKUlvE0_clEvENKUlvE_clEvEUldE_St5arrayIPcLm2EEEEviT0_T1_)
        /*12b0*/ 	.word	0x00000000
.L_839:


//--------------------- .nv.compat                --------------------------
	.section	.nv.compat,"",@"SHT_CUDA_COMPAT_INFO"
	.align	4
        /*0000*/ 	.byte	0x02, 0x09, 0x00, 0x00, 0x02, 0x02, 0x01, 0x00, 0x02, 0x05, 0x05, 0x00, 0x03, 0x07, 0x01, 0x01
        /*0010*/ 	.byte	0x02, 0x03, 0x00, 0x00, 0x02, 0x06, 0x01, 0x00, 0x04, 0x0b, 0x08, 0x00, 0x00, 0x00, 0x00, 0x00
        /*0020*/ 	.byte	0x00, 0x00, 0x00, 0x00


//--------------------- .nv.info._ZN2at6native18elementwise_kernelILi128ELi4EZNS0_15gpu_kernel_implIZZZNS0_16log2_kernel_cudaERNS_18TensorIteratorBaseEENKUlvE0_clEvENKUlvE2_clEvEUlN3c108BFloat16EE_EEvS4_RKT_EUliE_EEviT1_ --------------------------
	.section	.nv.info._ZN2at6native18elementwise_kernelILi128ELi4EZNS0_15gpu_kernel_implIZZZNS0_16log2_kernel_cudaERNS_18TensorIteratorBaseEENKUlvE0_clEvENKUlvE2_clEvEUlN3c108BFloat16EE_EEvS4_RKT_EUliE_EEviT1_,"",@"SHT_CUDA_INFO"
	.sectionflags	@""
	.align	4


	//----- nvinfo : EIATTR_CUDA_API_VERSION
	.align		4
        /*0000*/ 	.byte	0x04, 0x37
        /*0002*/ 	.short	(.L_841 - .L_840)
.L_840:
        /*0004*/ 	.word	0x00000082


	//----- nvinfo : EIATTR_KPARAM_INFO
	.align		4
.L_841:
        /*0008*/ 	.byte	0x04, 0x17
        /*000a*/ 	.short	(.L_843 - .L_842)
.L_842:
        /*000c*/ 	.word	0x00000000
        /*0010*/ 	.short	0x0001
        /*0012*/ 	.short	0x0008
        /*0014*/ 	.byte	0x00, 0xf0, 0x61, 0x08


	//----- nvinfo : EIATTR_KPARAM_INFO
	.align		4
.L_843:
        /*0018*/ 	.byte	0x04, 0x17
        /*001a*/ 	.short	(.L_845 - .L_844)
.L_844:
        /*001c*/ 	.word	0x00000000
        /*0020*/ 	.short	0x0000
        /*0022*/ 	.short	0x0000
        /*0024*/ 	.byte	0x00, 0xf0, 0x11, 0x00


	//----- nvinfo : EIATTR_SPARSE_MMA_MASK
	.align		4
.L_845:
        /*0028*/ 	.byte	0x03, 0x50
        /*002a*/ 	.short	0x0000


	//----- nvinfo : EIATTR_MAXREG_COUNT
	.align		4
        /*002c*/ 	.byte	0x03, 0x1b
        /*002e*/ 	.short	0x0080


	//----- nvinfo : EIATTR_EXTERNS
	.align		4
        /*0030*/ 	.byte	0x04, 0x0f
        /*0032*/ 	.short	(.L_847 - .L_846)


	//   ....[0]....
	.align		4
.L_846:
        /*0034*/ 	.word	index@(__assertfail)


	//----- nvinfo : EIATTR_MERCURY_ISA_VERSION
	.align		4
.L_847:
        /*0038*/ 	.byte	0x03, 0x5f
        /*003a*/ 	.short	0x0101


	//----- nvinfo : EIATTR_SYSCALL_OFFSETS
	.align		4
        /*003c*/ 	.byte	0x04, 0x46
        /*003e*/ 	.short	(.L_849 - .L_848)


	//   ....[0]....
.L_848:
        /*0040*/ 	.word	0x000022d0


	//   ....[1]....
        /*0044*/ 	.word	0x00003260


	//   ....[2]....
        /*0048*/ 	.word	0x00005590


	//   ....[3]....
        /*004c*/ 	.word	0x00006520


	//   ....[4]....
        /*0050*/ 	.word	0x00008840


	//   ....[5]....
        /*0054*/ 	.word	0x000097d0


	//   ....[6]....
        /*0058*/ 	.word	0x0000bae0


	//   ....[7]....
        /*005c*/ 	.word	0x0000ca70


	//----- nvinfo : EIATTR_EXIT_INSTR_OFFSETS
	.align		4
.L_849:
        /*0060*/ 	.byte	0x04, 0x1c
        /*0062*/ 	.short	(.L_851 - .L_850)


	//   ....[0]....
.L_850:
        /*0064*/ 	.word	0x000098a0


	//   ....[1]....
        /*0068*/ 	.word	0x0000bca0


	//   ....[2]....
        /*006c*/ 	.word	0x0000bce0


	//   ....[3]....
        /*0070*/ 	.word	0x0000bd80


	//   ....[4]....
        /*0074*/ 	.word	0x0000bdc0


	//   ....[5]....
        /*0078*/ 	.word	0x0000be00


	//   ....[6]....
        /*007c*/ 	.word	0x0000be90


	//   ....[7]....
        /*0080*/ 	.word	0x0000bed0


	//   ....[8]....
        /*0084*/ 	.word	0x0000bf70


	//   ....[9]....
        /*0088*/ 	.word	0x0000bfc0


	//   ....[10]....
        /*008c*/ 	.word	0x0000c010


	//   ....[11]....
        /*0090*/ 	.word	0x0000c0e0


	//   ....[12]....
        /*0094*/ 	.word	0x0000c140


	//   ....[13]....
        /*0098*/ 	.word	0x0000c2d0


	//   ....[14]....
        /*009c*/ 	.word	0x0000c430


	//   ....[15]....
        /*00a0*/ 	.word	0x0000c450


	//   ....[16]....
        /*00a4*/ 	.word	0x0000c510


	//   ....[17]....
        /*00a8*/ 	.word	0x0000c690


	//   ....[18]....
        /*00ac*/ 	.word	0x0000c810


	//   ....[19]....
        /*00b0*/ 	.word	0x0000c970


	//   ....[20]....
        /*00b4*/ 	.word	0x0000ca80


	//   ....[21]....
        /*00b8*/ 	.word	0x0000cac0


	//   ....[22]....
        /*00bc*/ 	.word	0x0000cb00


	//----- nvinfo : EIATTR_MAX_THREADS
	.align		4
.L_851:
        /*00c0*/ 	.byte	0x04, 0x05
        /*00c2*/ 	.short	(.L_853 - .L_852)
.L_852:
        /*00c4*/ 	.word	0x00000080
        /*00c8*/ 	.word	0x00000001
        /*00cc*/ 	.word	0x00000001


	//----- nvinfo : EIATTR_CRS_STACK_SIZE
	.align		4
.L_853:
        /*00d0*/ 	.byte	0x04, 0x1e
        /*00d2*/ 	.short	(.L_855 - .L_854)
.L_854:
        /*00d4*/ 	.word	0x00000000


	//----- nvinfo : EIATTR_CBANK_PARAM_SIZE
	.align		4
.L_855:
        /*00d8*/ 	.byte	0x03, 0x19
        /*00da*/ 	.short	0x0220


	//----- nvinfo : EIATTR_PARAM_CBANK
	.align		4
        /*00dc*/ 	.byte	0x04, 0x0a
        /*00de*/ 	.short	(.L_857 - .L_856)
	.align		4
.L_856:
        /*00e0*/ 	.word	index@(.nv.constant0._ZN2at6native18elementwise_kernelILi128ELi4EZNS0_15gpu_kernel_implIZZZNS0_16log2_kernel_cudaERNS_18TensorIteratorBaseEENKUlvE0_clEvENKUlvE2_clEvEUlN3c108BFloat16EE_EEvS4_RKT_EUliE_EEviT1_)
        /*00e4*/ 	.short	0x0210
        /*00e6*/ 	.short	0x0220


	//----- nvinfo : EIATTR_SW_WAR
	.align		4
.L_857:
        /*00e8*/ 	.byte	0x04, 0x36
        /*00ea*/ 	.short	(.L_859 - .L_858)
.L_858:
        /*00ec*/ 	.word	0x00000008
.L_859:


//--------------------- .nv.info._ZN2at6native27unrolled_elementwise_kernelIZZZNS0_16log2_kernel_cudaERNS_18TensorIteratorBaseEENKUlvE0_clEvENKUlvE2_clEvEUlN3c108BFloat16EE_St5arrayIPcLm2EELi4E23TrivialOffsetCalculatorILi1EjESD_NS0_6memory12LoadWithCastILi1EEENSE_13StoreWithCastILi1EEEEEviT_T0_T2_T3_T4_T5_ --------------------------
	.section	.nv.info._ZN2at6native27unrolled_elementwise_kernelIZZZNS0_16log2_kernel_cudaERNS_18TensorIteratorBaseEENKUlvE0_clEvENKUlvE2_clEvEUlN3c108BFloat16EE_St5arrayIPcLm2EELi4E23TrivialOffsetCalculatorILi1EjESD_NS0_6memory12LoadWithCastILi1EEENSE_13StoreWithCastILi1EEEEEviT_T0_T2_T3_T4_T5_,"",@"SHT_CUDA_INFO"
	.sectionflags	@""
	.align	4


	//----- nvinfo : EIATTR_CUDA_API_VERSION
	.align		4
        /*0000*/ 	.byte	0x04, 0x37
        /*0002*/ 	.short	(.L_861 - .L_860)
.L_860:
        /*0004*/ 	.word	0x00000082


	//----- nvinfo : EIATTR_KPARAM_INFO
	.align		4
.L_861:
        /*0008*/ 	.byte	0x04, 0x17
        /*000a*/ 	.short	(.L_863 - .L_862)
.L_862:
        /*000c*/ 	.word	0x00000000
        /*0010*/ 	.short	0x0006
        /*0012*/ 	.short	0x0024
        /*0014*/ 	.byte	0x00, 0xf0, 0x21, 0x00


	//----- nvinfo : EIATTR_KPARAM_INFO
	.align		4
.L_863:
        /*0018*/ 	.byte	0x04, 0x17
        /*001a*/ 	.short	(.L_865 - .L_864)
.L_864:
        /*001c*/ 	.word	0x00000000
        /*0020*/ 	.short	0x0005
        /*0022*/ 	.short	0x001c
        /*0024*/ 	.byte	0x00, 0xf0, 0x21, 0x00


	//----- nvinfo : EIATTR_KPARAM_INFO
	.align		4
.L_865:
        /*0028*/ 	.byte	0x04, 0x17
        /*002a*/ 	.short	(.L_867 - .L_866)
.L_866:
        /*002c*/ 	.word	0x00000000
        /*0030*/ 	.short	0x0004
        /*0032*/ 	.short	0x0019
        /*0034*/ 	.byte	0x00, 0xf0, 0x05, 0x00


	//----- nvinfo : EIATTR_KPARAM_INFO
	.align		4
.L_867:
        /*0038*/ 	.byte	0x04, 0x17
        /*003a*/ 	.short	(.L_869 - .L_868)
.L_868:
        /*003c*/ 	.word	0x00000000
        /*0040*/ 	.short	0x0003
        /*0042*/ 	.short	0x0018
        /*0044*/ 	.byte	0x00, 0xf0, 0x05, 0x00


	//----- nvinfo : EIATTR_KPARAM_INFO
	.align		4
.L_869:
        /*0048*/ 	.byte	0x04, 0x17
        /*004a*/ 	.short	(.L_871 - .L_870)
.L_870:
        /*004c*/ 	.word	0x00000000
        /*0050*/ 	.short	0x0002
        /*0052*/ 	.short	0x0008
        /*0054*/ 	.byte	0x00, 0xf0, 0x41, 0x00


	//----- nvinfo : EIATTR_KPARAM_INFO
	.align		4
.L_871:
        /*0058*/ 	.byte	0x04, 0x17
        /*005a*/ 	.short	(.L_873 - .L_872)
.L_872:
        /*005c*/ 	.word	0x00000000
        /*0060*/ 	.short	0x0001
        /*0062*/ 	.short	0x0004
        /*0064*/ 	.byte	0x00, 0xf0, 0x05, 0x00


	//----- nvinfo : EIATTR_KPARAM_INFO
	.align		4
.L_873:
        /*0068*/ 	.byte	0x04, 0x17
        /*006a*/ 	.short	(.L_875 - .L_874)
.L_874:
        /*006c*/ 	.word	0x00000000
        /*0070*/ 	.short	0x0000
        /*0072*/ 	.short	0x0000
        /*0074*/ 	.byte	0x00, 0xf0, 0x11, 0x00


	//----- nvinfo : EIATTR_SPARSE_MMA_MASK
	.align		4
.L_875:
        /*0078*/ 	.byte	0x03, 0x50
        /*007a*/ 	.short	0x0000


	//----- nvinfo : EIATTR_MAXREG_COUNT
	.align		4
        /*007c*/ 	.byte	0x03, 0x1b
        /*007e*/ 	.short	0x00ff


	//----- nvinfo : EIATTR_EXTERNS
	.align		4
        /*0080*/ 	.byte	0x04, 0x0f
        /*0082*/ 	.short	(.L_877 - .L_876)


	//   ....[0]....
	.align		4
.L_876:
        /*0084*/ 	.word	index@(__assertfail)


	//----- nvinfo : EIATTR_MERCURY_ISA_VERSION
	.align		4
.L_877:
        /*0088*/ 	.byte	0x03, 0x5f
        /*008a*/ 	.short	0x0101


	//----- nvinfo : EIATTR_SYSCALL_OFFSETS
	.align		4
        /*008c*/ 	.byte	0x04, 0x46
        /*008e*/ 	.short	(.L_879 - .L_878)


	//   ....[0]....
.L_878:
        /*0090*/ 	.word	0x000010e0


	//   ....[1]....
        /*0094*/ 	.word	0x00002220


	//   ....[2]....
        /*0098*/ 	.word	0x00003370


	//   ....[3]....
        /*009c*/ 	.word	0x00004490


	//   ....[4]....
        /*00a0*/ 	.word	0x00005720


	//   ....[5]....
        /*00a4*/ 	.word	0x00006740


	//   ....[6]....
        /*00a8*/ 	.word	0x00007720


	//   ....[7]....
        /*00ac*/ 	.word	0x00008700


	//----- nvinfo : EIATTR_EXIT_INSTR_OFFSETS
	.align		4
.L_879:
        /*00b0*/ 	.byte	0x04, 0x1c
        /*00b2*/ 	.short	(.L_881 - .L_880)


	//   ....[0]....
.L_880:
        /*00b4*/ 	.word	0x000077e0


	//   ....[1]....
        /*00b8*/ 	.word	0x00007930


	//   ....[2]....
        /*00bc*/ 	.word	0x00007970


	//   ....[3]....
        /*00c0*/ 	.word	0x00007a10


	//   ....[4]....
        /*00c4*/ 	.word	0x00007a50


	//   ....[5]....
        /*00c8*/ 	.word	0x00007a90


	//   ....[6]....
        /*00cc*/ 	.word	0x00007b20


	//   ....[7]....
        /*00d0*/ 	.word	0x00007b60


	//   ....[8]....
        /*00d4*/ 	.word	0x00007c00


	//   ....[9]....
        /*00d8*/ 	.word	0x00007c50


	//   ....[10]....
        /*00dc*/ 	.word	0x00007ca0


	//   ....[11]....
        /*00e0*/ 	.word	0x00007d70


	//   ....[12]....
        /*00e4*/ 	.word	0x00007dd0


	//   ....[13]....
        /*00e8*/ 	.word	0x00007f60


	//   ....[14]....
        /*00ec*/ 	.word	0x000080c0


	//   ....[15]....
        /*00f0*/ 	.word	0x000080e0


	//   ....[16]....
        /*00f4*/ 	.word	0x000081a0


	//   ....[17]....
        /*00f8*/ 	.word	0x00008320


	//   ....[18]....
        /*00fc*/ 	.word	0x000084a0


	//   ....[19]....
        /*0100*/ 	.word	0x00008600


	//   ....[20]....
        /*0104*/ 	.word	0x00008710


	//   ....[21]....
        /*0108*/ 	.word	0x00008750


	//   ....[22]....
        /*010c*/ 	.word	0x00008790


	//----- nvinfo : EIATTR_MAX_THREADS
	.align		4
.L_881:
        /*0110*/ 	.byte	0x04, 0x05
        /*0112*/ 	.short	(.L_883 - .L_882)
.L_882:
        /*0114*/ 	.word	0x00000080
        /*0118*/ 	.word	0x00000001
        /*011c*/ 	.word	0x00000001


	//----- nvinfo : EIATTR_CRS_STACK_SIZE
	.align		4
.L_883:
        /*0120*/ 	.byte	0x04, 0x1e
        /*0122*/ 	.short	(.L_885 - .L_884)
.L_884:
        /*0124*/ 	.word	0x00000000


	//----- nvinfo : EIATTR_CBANK_PARAM_SIZE
	.align		4
.L_885:
        /*0128*/ 	.byte	0x03, 0x19
        /*012a*/ 	.short	0x002c


	//----- nvinfo : EIATTR_PARAM_CBANK
	.align		4
        /*012c*/ 	.byte	0x04, 0x0a
        /*012e*/ 	.short	(.L_887 - .L_886)
	.align		4
.L_886:
        /*0130*/ 	.word	index@(.nv.constant0._ZN2at6native27unrolled_elementwise_kernelIZZZNS0_16log2_kernel_cudaERNS_18TensorIteratorBaseEENKUlvE0_clEvENKUlvE2_clEvEUlN3c108BFloat16EE_St5arrayIPcLm2EELi4E23TrivialOffsetCalculatorILi1EjESD_NS0_6memory12LoadWithCastILi1EEENSE_13StoreWithCastILi1EEEEEviT_T0_T2_T3_T4_T5_)
        /*0134*/ 	.short	0x0210
        /*0136*/ 	.short	0x002c


	//----- nvinfo : EIATTR_SW_WAR
	.align		4
.L_887:
        /*0138*/ 	.byte	0x04, 0x36
        /*013a*/ 	.short	(.L_889 - .L_888)
.L_888:
        /*013c*/ 	.word	0x00000008
.L_889:


//--------------------- .nv.info._ZN2at6native18elementwise_kernelILi128ELi4EZNS0_22gpu_kernel_impl_nocastIZZZNS0_16log2_kernel_cudaERNS_18TensorIteratorBaseEENKUlvE0_clEvENKUlvE2_clEvEUlN3c108BFloat16EE_EEvS4_RKT_EUliE_EEviT1_ --------------------------
	.section	.nv.info._ZN2at6native18elementwise_kernelILi128ELi4EZNS0_22gpu_kernel_impl_nocastIZZZNS0_16log2_kernel_cudaERNS_18TensorIteratorBaseEENKUlvE0_clEvENKUlvE2_clEvEUlN3c108BFloat16EE_EEvS4_RKT_EUliE_EEviT1_,"",@"SHT_CUDA_INFO"
	.sectionflags	@""
	.align	4


	//----- nvinfo : EIATTR_CUDA_API_VERSION
	.align		4
        /*0000*/ 	.byte	0x04, 0x37
        /*0002*/ 	.short	(.L_891 - .L_890)
.L_890:
        /*0004*/ 	.word	0x00000082


	//----- nvinfo : EIATTR_KPARAM_INFO
	.align		4
.L_891:
        /*0008*/ 	.byte	0x04, 0x17
        /*000a*/ 	.short	(.L_893 - .L_892)
.L_892:
        /*000c*/ 	.word	0x00000000
        /*0010*/ 	.short	0x0001
        /*0012*/ 	.short	0x0008
        /*0014*/ 	.byte	0x00, 0xf0, 0x61, 0x08


	//----- nvinfo : EIATTR_KPARAM_INFO
	.align		4
.L_893:
        /*0018*/ 	.byte	0x04, 0x17
        /*001a*/ 	.short	(.L_895 - .L_894)
.L_894:
        /*001c*/ 	.word	0x00000000
        /*0020*/ 	.short	0x0000
        /*0022*/ 	.short	0x0000
        /*0024*/ 	.byte	0x00, 0xf0, 0x11, 0x00


	//----- nvinfo : EIATTR_SPARSE_MMA_MASK
	.align		4
.L_895:
        /*0028*/ 	.byte	0x03, 0x50
        /*002a*/ 	.short	0x0000


	//----- nvinfo : EIATTR_MAXREG_COUNT
	.align		4
        /*002c*/ 	.byte	0x03, 0x1b
        /*002e*/ 	.short	0x0080


	//----- nvinfo : EIATTR_MERCURY_ISA_VERSION
	.align		4
        /*0030*/ 	.byte	0x03, 0x5f
        /*0032*/ 	.short	0x0101


	//----- nvinfo : EIATTR_EXIT_INSTR_OFFSETS
	.align		4
        /*0034*/ 	.byte	0x04, 0x1c
        /*0036*/ 	.short	(.L_897 - .L_896)


	//   ....[0]....
.L_896:
        /*0038*/ 	.word	0x00003bf0


	//   ....[1]....
        /*003c*/ 	.word	0x00004f90


	//----- nvinfo : EIATTR_MAX_THREADS
	.align		4
.L_897:
        /*0040*/ 	.byte	0x04, 0x05
        /*0042*/ 	.short	(.L_899 - .L_898)
.L_898:
        /*0044*/ 	.word	0x00000080
        /*0048*/ 	.word	0x00000001
        /*004c*/ 	.word	0x00000001


	//----- nvinfo : EIATTR_CRS_STACK_SIZE
	.align		4
.L_899:
        /*0050*/ 	.byte	0x04, 0x1e
        /*0052*/ 	.short	(.L_901 - .L_900)
.L_900:
        /*0054*/ 	.word	0x00000000


	//----- nvinfo : EIATTR_CBANK_PARAM_SIZE
	.align		4
.L_901:
        /*0058*/ 	.byte	0x03, 0x19
        /*005a*/ 	.short	0x0220


	//----- nvinfo : EIATTR_PARAM_CBANK
	.align		4
        /*005c*/ 	.byte	0x04, 0x0a
        /*005e*/ 	.short	(.L_903 - .L_902)
	.align		4
.L_902:
        /*0060*/ 	.word	index@(.nv.constant0._ZN2at6native18elementwise_kernelILi128ELi4EZNS0_22gpu_kernel_impl_nocastIZZZNS0_16log2_kernel_cudaERNS_18TensorIteratorBaseEENKUlvE0_clEvENKUlvE2_clEvEUlN3c108BFloat16EE_EEvS4_RKT_EUliE_EEviT1_)
        /*0064*/ 	.short	0x0210
        /*0066*/ 	.short	0x0220


	//----- nvinfo : EIATTR_SW_WAR
	.align		4
.L_903:
        /*0068*/ 	.byte	0x04, 0x36
        /*006a*/ 	.short	(.L_905 - .L_904)
.L_904:
        /*006c*/ 	.word	0x00000008
.L_905:


//--------------------- .nv.info._ZN2at6native27unrolled_elementwise_kernelIZZZNS0_16log2_kernel_cudaERNS_18TensorIteratorBaseEENKUlvE0_clEvENKUlvE2_clEvEUlN3c108BFloat16EE_St5arrayIPcLm2EELi4E23TrivialOffsetCalculatorILi1EjESD_NS0_6memory15LoadWithoutCastENSE_16StoreWithoutCastEEEviT_T0_T2_T3_T4_T5_ --------------------------
	.section	.nv.info._ZN2at6native27unrolled_elementwise_kernelIZZZNS0_16log2_kernel_cudaERNS_18TensorIteratorBaseEENKUlvE0_clEvENKUlvE2_clEvEUlN3c108BFloat16EE_St5arrayIPcLm2EELi4E23TrivialOffsetCalculatorILi1EjESD_NS0_6memory15LoadWithoutCastENSE_16StoreWithoutCastEEEviT_T0_T2_T3_T4_T5_,"",@"SHT_CUDA_INFO"
	.sectionflags	@""
	.align	4


	//----- nvinfo : EIATTR_CUDA_API_VERSION
	.align		4
        /*0000*/ 	.byte	0x04, 0x37
        /*0002*/ 	.short	(.L_907 - .L_906)
.L_906:
        /*0004*/ 	.word	0x00000082


	//----- nvinfo : EIATTR_KPARAM_INFO
	.align		4
.L_907:
        /*0008*/ 	.byte	0x04, 0x17
        /*000a*/ 	.short	(.L_909 - .L_908)
.L_908:
        /*000c*/ 	.word	0x00000000
        /*0010*/ 	.short	0x0006
        /*0012*/ 	.short	0x001b
        /*0014*/ 	.byte	0x00, 0xf0, 0x05, 0x00


	//----- nvinfo : EIATTR_KPARAM_INFO
	.align		4
.L_909:
        /*0018*/ 	.byte	0x04, 0x17
        /*001a*/ 	.short	(.L_911 - .L_910)
.L_910:
        /*001c*/ 	.word	0x00000000
        /*0020*/ 	.short	0x0005
        /*0022*/ 	.short	0x001a
        /*0024*/ 	.byte	0x00, 0xf0, 0x05, 0x00


	//----- nvinfo : EIATTR_KPARAM_INFO
	.align		4
.L_911:
        /*0028*/ 	.byte	0x04, 0x17
        /*002a*/ 	.short	(.L_913 - .L_912)
.L_912:
        /*002c*/ 	.word	0x00000000
        /*0030*/ 	.short	0x0004
        /*0032*/ 	.short	0x0019
        /*0034*/ 	.byte	0x00, 0xf0, 0x05, 0x00


	//----- nvinfo : EIATTR_KPARAM_INFO
	.align		4
.L_913:
        /*0038*/ 	.byte	0x04, 0x17
        /*003a*/ 	.short	(.L_915 - .L_914)
.L_914:
        /*003c*/ 	.word	0x00000000
        /*0040*/ 	.short	0x0003
        /*0042*/ 	.short	0x0018
        /*0044*/ 	.byte	0x00, 0xf0, 0x05, 0x00


	//----- nvinfo : EIATTR_KPARAM_INFO
	.align		4
.L_915:
        /*0048*/ 	.byte	0x04, 0x17
        /*004a*/ 	.short	(.L_917 - .L_916)
.L_916:
        /*004c*/ 	.word	0x00000000
        /*0050*/ 	.short	0x0002
        /*0052*/ 	.short	0x0008
        /*0054*/ 	.byte	0x00, 0xf0, 0x41, 0x00


	//----- nvinfo : EIATTR_KPARAM_INFO
	.align		4
.L_917:
        /*0058*/ 	.byte	0x04, 0x17
        /*005a*/ 	.short	(.L_919 - .L_918)
.L_918:
        /*005c*/ 	.word	0x00000000
        /*0060*/ 	.short	0x0001
        /*0062*/ 	.short	0x0004
        /*0064*/ 	.byte	0x00, 0xf0, 0x05, 0x00


	//----- nvinfo : EIATTR_KPARAM_INFO
	.align		4
.L_919:
        /*0068*/ 	.byte	0x04, 0x17
        /*006a*/ 	.short	(.L_921 - .L_920)
.L_920:
        /*006c*/ 	.word	0x00000000
        /*0070*/ 	.short	0x0000
        /*0072*/ 	.short	0x0000
        /*0074*/ 	.byte	0x00, 0xf0, 0x11, 0x00


	//----- nvinfo : EIATTR_SPARSE_MMA_MASK
	.align		4
.L_921:
        /*0078*/ 	.byte	0x03, 0x50
        /*007a*/ 	.short	0x0000


	//----- nvinfo : EIATTR_MAXREG_COUNT
	.align		4
        /*007c*/ 	.byte	0x03, 0x1b
        /*007e*/ 	.short	0x00ff


	//----- nvinfo : EIATTR_MERCURY_ISA_VERSION
	.align		4
        /*0080*/ 	.byte	0x03, 0x5f
        /*0082*/ 	.short	0x0101


	//----- nvinfo : EIATTR_EXIT_INSTR_OFFSETS
	.align		4
        /*0084*/ 	.byte	0x04, 0x1c
        /*0086*/ 	.short	(.L_923 - .L_922)


	//   ....[0]....
.L_922:
        /*0088*/ 	.word	0x00000470


	//   ....[1]....
        /*008c*/ 	.word	0x000004e0


	//----- nvinfo : EIATTR_MAX_THREADS
	.align		4
.L_923:
        /*0090*/ 	.byte	0x04, 0x05
        /*0092*/ 	.short	(.L_925 - .L_924)
.L_924:
        /*0094*/ 	.word	0x00000080
        /*0098*/ 	.word	0x00000001
        /*009c*/ 	.word	0x00000001


	//----- nvinfo : EIATTR_CRS_STACK_SIZE
	.align		4
.L_925:
        /*00a0*/ 	.byte	0x04, 0x1e
        /*00a2*/ 	.short	(.L_927 - .L_926)
.L_926:
        /*00a4*/ 	.word	0x00000000


	//----- nvinfo : EIATTR_CBANK_PARAM_SIZE
	.align		4
.L_927:
        /*00a8*/ 	.byte	0x03, 0x19
        /*00aa*/ 	.short	0x001c


	//----- nvinfo : EIATTR_PARAM_CBANK
	.align		4
        /*00ac*/ 	.byte	0x04, 0x0a
        /*00ae*/ 	.short	(.L_929 - .L_928)
	.align		4
.L_928:
        /*00b0*/ 	.word	index@(.nv.constant0._ZN2at6native27unrolled_elementwise_kernelIZZZNS0_16log2_kernel_cudaERNS_18TensorIteratorBaseEENKUlvE0_clEvENKUlvE2_clEvEUlN3c108BFloat16EE_St5arrayIPcLm2EELi4E23TrivialOffsetCalculatorILi1EjESD_NS0_6memory15LoadWithoutCastENSE_16StoreWithoutCastEEEviT_T0_T2_T3_T4_T5_)
        /*00b4*/ 	.short	0x0210
        /*00b6*/ 	.short	0x001c


	//----- nvinfo : EIATTR_SW_WAR
	.align		4
.L_929:
        /*00b8*/ 	.byte	0x04, 0x36
        /*00ba*/ 	.short	(.L_931 - .L_930)
.L_930:
        /*00bc*/ 	.word	0x00000008
.L_931:


//--------------------- .nv.info._ZN2at6native29vectorized_elementwise_kernelILi2EZZZNS0_16log2_kernel_cudaERNS_18TensorIteratorBaseEENKUlvE0_clEvENKUlvE2_clEvEUlN3c108BFloat16EE_St5arrayIPcLm2EEEEviT0_T1_ --------------------------
	.section	.nv.info._ZN2at6native29vectorized_elementwise_kernelILi2EZZZNS0_16log2_kernel_cudaERNS_18TensorIteratorBaseEENKUlvE0_clEvENKUlvE2_clEvEUlN3c108BFloat16EE_St5arrayIPcLm2EEEEviT0_T1_,"",@"SHT_CUDA_INFO"
	.sectionflags	@""
	.align	4


	//----- nvinfo : EIATTR_CUDA_API_VERSION
	.align		4
        /*0000*/ 	.byte	0x04, 0x37
        /*0002*/ 	.short	(.L_933 - .L_932)
.L_932:
        /*0004*/ 	.word	0x00000082


	//----- nvinfo : EIATTR_KPARAM_INFO
	.align		4
.L_933:
        /*0008*/ 	.byte	0x04, 0x17
        /*000a*/ 	.short	(.L_935 - .L_934)
.L_934:
        /*000c*/ 	.word	0x00000000
        /*0010*/ 	.short	0x0002
        /*0012*/ 	.short	0x0008
        /*0014*/ 	.byte	0x00, 0xf0, 0x41, 0x00


	//----- nvinfo : EIATTR_KPARAM_INFO
	.align		4
.L_935:
        /*0018*/ 	.byte	0x04, 0x17
        /*001a*/ 	.short	(.L_937 - .L_936)
.L_936:
        /*001c*/ 	.word	0x00000000
        /*0020*/ 	.short	0x0001
        /*0022*/ 	.short	0x0004
        /*0024*/ 	.byte	0x00, 0xf0, 0x05, 0x00


	//----- nvinfo : EIATTR_KPARAM_INFO
	.align		4
.L_937:
        /*0028*/ 	.byte	0x04, 0x17
        /*002a*/ 	.short	(.L_939 - .L_938)
.L_938:
        /*002c*/ 	.word	0x00000000
        /*0030*/ 	.short	0x0000
        /*0032*/ 	.short	0x0000
        /*0034*/ 	.byte	0x00, 0xf0, 0x11, 0x00


	//----- nvinfo : EIATTR_SPARSE_MMA_MASK
	.align		4
.L_939:
        /*0038*/ 	.byte	0x03, 0x50
        /*003a*/ 	.short	0x0000


	//----- nvinfo : EIATTR_MAXREG_COUNT
	.align		4
        /*003c*/ 	.byte	0x03, 0x1b
        /*003e*/ 	.short	0x00ff


	//----- nvinfo : EIATTR_MERCURY_ISA_VERSION
	.align		4
        /*0040*/ 	.byte	0x03, 0x5f
        /*0042*/ 	.short	0x0101


	//----- nvinfo : EIATTR_EXIT_INSTR_OFFSETS
	.align		4
        /*0044*/ 	.byte	0x04, 0x1c
        /*0046*/ 	.short	(.L_941 - .L_940)


	//   ....[0]....
.L_940:
        /*0048*/ 	.word	0x000002f0


	//   ....[1]....
        /*004c*/ 	.word	0x00000c40


	//   ....[2]....
        /*0050*/ 	.word	0x00000c90


	//----- nvinfo : EIATTR_MAX_THREADS
	.align		4
.L_941:
        /*0054*/ 	.byte	0x04, 0x05
        /*0056*/ 	.short	(.L_943 - .L_942)
.L_942:
        /*0058*/ 	.word	0x00000080
        /*005c*/ 	.word	0x00000001
        /*0060*/ 	.word	0x00000001


	//----- nvinfo : EIATTR_CRS_STACK_SIZE
	.align		4
.L_943:
        /*0064*/ 	.byte	0x04, 0x1e
        /*0066*/ 	.short	(.L_945 - .L_944)
.L_944:
        /*0068*/ 	.word	0x00000000


	//----- nvinfo : EIATTR_CBANK_PARAM_SIZE
	.align		4
.L_945:
        /*006c*/ 	.byte	0x03, 0x19
        /*006e*/ 	.short	0x0018


	//----- nvinfo : EIATTR_PARAM_CBANK
	.align		4
        /*0070*/ 	.byte	0x04, 0x0a
        /*0072*/ 	.short	(.L_947 - .L_946)
	.align		4
.L_946:
        /*0074*/ 	.word	index@(.nv.constant0._ZN2at6native29vectorized_elementwise_kernelILi2EZZZNS0_16log2_kernel_cudaERNS_18TensorIteratorBaseEENKUlvE0_clEvENKUlvE2_clEvEUlN3c108BFloat16EE_St5arrayIPcLm2EEEEviT0_T1_)
        /*0078*/ 	.short	0x0210
        /*007a*/ 	.short	0x0018


	//----- nvinfo : EIATTR_SW_WAR
	.align		4
.L_947:
        /*007c*/ 	.byte	0x04, 0x36
        /*007e*/ 	.short	(.L_949 - .L_948)
.L_948:
        /*0080*/ 	.word	0x00000008
.L_949:


//--------------------- .nv.info._ZN2at6native29vectorized_elementwise_kernelILi4EZZZNS0_16log2_kernel_cudaERNS_18TensorIteratorBaseEENKUlvE0_clEvENKUlvE2_clEvEUlN3c108BFloat16EE_St5arrayIPcLm2EEEEviT0_T1_ --------------------------
	.section	.nv.info._ZN2at6native29vectorized_elementwise_kernelILi4EZZZNS0_16log2_kernel_cudaERNS_18TensorIteratorBaseEENKUlvE0_clEvENKUlvE2_clEvEUlN3c108BFloat16EE_St5arrayIPcLm2EEEEviT0_T1_,"",@"SHT_CUDA_INFO"
	.sectionflags	@""
	.align	4


	//----- nvinfo : EIATTR_CUDA_API_VERSION
	.align		4
        /*0000*/ 	.byte	0x04, 0x37
        /*0002*/ 	.short	(.L_951 - .L_950)
.L_950:
        /*0004*/ 	.word	0x00000082


	//----- nvinfo : EIATTR_KPARAM_INFO
	.align		4
.L_951:
        /*0008*/ 	.byte	0x04, 0x17
        /*000a*/ 	.short	(.L_953 - .L_952)
.L_952:
        /*000c*/ 	.word	0x00000000
        /*0010*/ 	.short	0x0002
        /*0012*/ 	.short	0x0008
        /*0014*/ 	.byte	0x00, 0xf0, 0x41, 0x00


	//----- nvinfo : EIATTR_KPARAM_INFO
	.align		4
.L_953:
        /*0018*/ 	.byte	0x04, 0x17
        /*001a*/ 	.short	(.L_955 - .L_954)
.L_954:
        /*001c*/ 	.word	0x00000000
        /*0020*/ 	.short	0x0001
        /*0022*/ 	.short	0x0004
        /*0024*/ 	.byte	0x00, 0xf0, 0x05, 0x00


	//----- nvinfo : EIATTR_KPARAM_INFO
	.align		4
.L_955:
        /*0028*/ 	.byte	0x04, 0x17
        /*002a*/ 	.short	(.L_957 - .L_956)
.L_956:
        /*002c*/ 	.word	0x00000000
        /*0030*/ 	.short	0x0000
        /*0032*/ 	.short	0x0000
        /*0034*/ 	.byte	0x00, 0xf0, 0x11, 0x00


	//----- nvinfo : EIATTR_SPARSE_MMA_MASK
	.align		4
.L_957:
        /*0038*/ 	.byte	0x03, 0x50
        /*003a*/ 	.short	0x0000


	//----- nvinfo : EIATTR_MAXREG_COUNT
	.align		4
        /*003c*/ 	.byte	0x03, 0x1b
        /*003e*/ 	.short	0x00ff


	//----- nvinfo : EIATTR_MERCURY_ISA_VERSION
	.align		4
        /*0040*/ 	.byte	0x03, 0x5f
        /*0042*/ 	.short	0x0101


	//----- nvinfo : EIATTR_EXIT_INSTR_OFFSETS
	.align		4
        /*0044*/ 	.byte	0x04, 0x1c
        /*0046*/ 	.short	(.L_959 - .L_958)


	//   ....[0]....
.L_958:
        /*0048*/ 	.word	0x000002b0


	//   ....[1]....
        /*004c*/ 	.word	0x00000c00


	//   ....[2]....
        /*0050*/ 	.word	0x00000c50


	//----- nvinfo : EIATTR_MAX_THREADS
	.align		4
.L_959:
        /*0054*/ 	.byte	0x04, 0x05
        /*0056*/ 	.short	(.L_961 - .L_960)
.L_960:
        /*0058*/ 	.word	0x00000080
        /*005c*/ 	.word	0x00000001
        /*0060*/ 	.word	0x00000001


	//----- nvinfo : EIATTR_CRS_STACK_SIZE
	.align		4
.L_961:
        /*0064*/ 	.byte	0x04, 0x1e
        /*0066*/ 	.short	(.L_963 - .L_962)
.L_962:
        /*0068*/ 	.word	0x00000000


	//----- nvinfo : EIATTR_CBANK_PARAM_SIZE
	.align		4
.L_963:
        /*006c*/ 	.byte	0x03, 0x19
        /*006e*/ 	.short	0x0018


	//----- nvinfo : EIATTR_PARAM_CBANK
	.align		4
        /*0070*/ 	.byte	0x04, 0x0a
        /*0072*/ 	.short	(.L_965 - .L_964)
	.align		4
.L_964:
        /*0074*/ 	.word	index@(.nv.constant0._ZN2at6native29vectorized_elementwise_kernelILi4EZZZNS0_16log2_kernel_cudaERNS_18TensorIteratorBaseEENKUlvE0_clEvENKUlvE2_clEvEUlN3c108BFloat16EE_St5arrayIPcLm2EEEEviT0_T1_)
        /*0078*/ 	.short	0x0210
        /*007a*/ 	.short	0x0018


	//----- nvinfo : EIATTR_SW_WAR
	.align		4
.L_965:
        /*007c*/ 	.byte	0x04, 0x36
        /*007e*/ 	.short	(.L_967 - .L_966)
.L_966:
        /*0080*/ 	.word	0x00000008
.L_967:


//--------------------- .nv.info._ZN2at6native29vectorized_elementwise_kernelILi8EZZZNS0_16log2_kernel_cudaERNS_18TensorIteratorBaseEENKUlvE0_clEvENKUlvE2_clEvEUlN3c108BFloat16EE_St5arrayIPcLm2EEEEviT0_T1_ --------------------------
	.section	.nv.info._ZN2at6native29vectorized_elementwise_kernelILi8EZZZNS0_16log2_kernel_cudaERNS_18TensorIteratorBaseEENKUlvE0_clEvENKUlvE2_clEvEUlN3c108BFloat16EE_St5arrayIPcLm2EEEEviT0_T1_,"",@"SHT_CUDA_INFO"
	.sectionflags	@""
	.align	4


	//----- nvinfo : EIATTR_CUDA_API_VERSION
	.align		4
        /*0000*/ 	.byte	0x04, 0x37
        /*0002*/ 	.short	(.L_969 - .L_968)
.L_968:
        /*0004*/ 	.word	0x00000082


	//----- nvinfo : EIATTR_KPARAM_INFO
	.align		4
.L_969:
        /*0008*/ 	.byte	0x04, 0x17
        /*000a*/ 	.short	(.L_971 - .L_970)
.L_970:
        /*000c*/ 	.word	0x00000000
        /*0010*/ 	.short	0x0002
        /*0012*/ 	.short	0x0008
        /*0014*/ 	.byte	0x00, 0xf0, 0x41, 0x00


	//----- nvinfo : EIATTR_KPARAM_INFO
	.align		4
.L_971:
        /*0018*/ 	.byte	0x04, 0x17
        /*001a*/ 	.short	(.L_973 - .L_972)
.L_972:
        /*001c*/ 	.word	0x00000000
        /*0020*/ 	.short	0x0001
        /*0022*/ 	.short	0x0004
        /*0024*/ 	.byte	0x00, 0xf0, 0x05, 0x00


	//----- nvinfo : EIATTR_KPARAM_INFO
	.align		4
.L_973:
        /*0028*/ 	.byte	0x04, 0x17
        /*002a*/ 	.short	(.L_975 - .L_974)
.L_974:
        /*002c*/ 	.word	0x00000000
        /*0030*/ 	.short	0x0000
        /*0032*/ 	.short	0x0000
        /*0034*/ 	.byte	0x00, 0xf0, 0x11, 0x00


	//----- nvinfo : EIATTR_SPARSE_MMA_MASK
	.align		4
.L_975:
        /*0038*/ 	.byte	0x03, 0x50
        /*003a*/ 	.short	0x0000


	//----- nvinfo : EIATTR_MAXREG_COUNT
	.align		4
        /*003c*/ 	.byte	0x03, 0x1b
        /*003e*/ 	.short	0x00ff


	//----- nvinfo : EIATTR_MERCURY_ISA_VERSION
	.align		4
        /*0040*/ 	.byte	0x03, 0x5f
        /*0042*/ 	.short	0x0101


	//----- nvinfo : EIATTR_EXIT_INSTR_OFFSETS
	.align		4
        /*0044*/ 	.byte	0x04, 0x1c
        /*0046*/ 	.short	(.L_977 - .L_976)


	//   ....[0]....
.L_976:
        /*0048*/ 	.word	0x00000290


	//   ....[1]....
        /*004c*/ 	.word	0x00000be0


	//   ....[2]....
        /*0050*/ 	.word	0x00000c30


	//----- nvinfo : EIATTR_MAX_THREADS
	.align		4
.L_977:
        /*0054*/ 	.byte	0x04, 0x05
        /*0056*/ 	.short	(.L_979 - .L_978)
.L_978:
        /*0058*/ 	.word	0x00000080
        /*005c*/ 	.word	0x00000001
        /*0060*/ 	.word	0x00000001


	//----- nvinfo : EIATTR_CRS_STACK_SIZE
	.align		4
.L_979:
        /*0064*/ 	.byte	0x04, 0x1e
        /*0066*/ 	.short	(.L_981 - .L_980)
.L_980:
        /*0068*/ 	.word	0x00000000


	//----- nvinfo : EIATTR_CBANK_PARAM_SIZE
	.align		4
.L_981:
        /*006c*/ 	.byte	0x03, 0x19
        /*006e*/ 	.short	0x0018


	//----- nvinfo : EIATTR_PARAM_CBANK
	.align		4
        /*0070*/ 	.byte	0x04, 0x0a
        /*0072*/ 	.short	(.L_983 - .L_982)
	.align		4
.L_982:
        /*0074*/ 	.word	index@(.nv.constant0._ZN2at6native29vectorized_elementwise_kernelILi8EZZZNS0_16log2_kernel_cudaERNS_18TensorIteratorBaseEENKUlvE0_clEvENKUlvE2_clEvEUlN3c108BFloat16EE_St5arrayIPcLm2EEEEviT0_T1_)
        /*0078*/ 	.short	0x0210
        /*007a*/ 	.short	0x0018


	//----- nvinfo : EIATTR_SW_WAR
	.align		4
.L_983:
        /*007c*/ 	.byte	0x04, 0x36
        /*007e*/ 	.short	(.L_985 - .L_984)
.L_984:
        /*0080*/ 	.word	0x00000008
.L_985:


//--------------------- .nv.info._ZN2at6native18elementwise_kernelILi128ELi4EZNS0_15gpu_kernel_implIZZZNS0_16log2_kernel_cudaERNS_18TensorIteratorBaseEENKUlvE0_clEvENKUlvE1_clEvEUlN3c104HalfEE_EEvS4_RKT_EUliE_EEviT1_ --------------------------
	.section	.nv.info._ZN2at6native18elementwise_kernelILi128ELi4EZNS0_15gpu_kernel_implIZZZNS0_16log2_kernel_cudaERNS_18TensorIteratorBaseEENKUlvE0_clEvENKUlvE1_clEvEUlN3c104HalfEE_EEvS4_RKT_EUliE_EEviT1_,"",@"SHT_CUDA_INFO"
	.sectionflags	@""
	.align	4


	//----- nvinfo : EIATTR_CUDA_API_VERSION
	.align		4
        /*0000*/ 	.byte	0x04, 0x37
        /*0002*/ 	.short	(.L_987 - .L_986)
.L_986:
        /*0004*/ 	.word	0x00000082


	//----- nvinfo : EIATTR_KPARAM_INFO
	.align		4
.L_987:
        /*0008*/ 	.byte	0x04, 0x17
        /*000a*/ 	.short	(.L_989 - .L_988)
.L_988:
        /*000c*/ 	.word	0x00000000
        /*0010*/ 	.short	0x0001
        /*0012*/ 	.short	0x0008
        /*0014*/ 	.byte	0x00, 0xf0, 0x61, 0x08


	//----- nvinfo : EIATTR_KPARAM_INFO
	.align		4
.L_989:
        /*0018*/ 	.byte	0x04, 0x17
        /*001a*/ 	.short	(.L_991 - .L_990)
.L_990:
        /*001c*/ 	.word	0x00000000
        /*0020*/ 	.short	0x0000
        /*0022*/ 	.short	0x0000
        /*0024*/ 	.byte	0x00, 0xf0, 0x11, 0x00


	//----- nvinfo : EIATTR_SPARSE_MMA_MASK
	.align		4
.L_991:
        /*0028*/ 	.byte	0x03, 0x50
        /*002a*/ 	.short	0x0000


	//----- nvinfo : EIATTR_MAXREG_COUNT
	.align		4
        /*002c*/ 	.byte	0x03, 0x1b
        /*002e*/ 	.short	0x0080


	//----- nvinfo : EIATTR_EXTERNS
	.align		4
        /*0030*/ 	.byte	0x04, 0x0f
        /*0032*/ 	.short	(.L_993 - .L_992)


	//   ....[0]....
	.align		4
.L_992:
        /*0034*/ 	.word	index@(__assertfail)


	//----- nvinfo : EIATTR_MERCURY_ISA_VERSION
	.align		4
.L_993:
        /*0038*/ 	.byte	0x03, 0x5f
        /*003a*/ 	.short	0x0101


	//----- nvinfo : EIATTR_SYSCALL_OFFSETS
	.align		4
        /*003c*/ 	.byte	0x04, 0x46
        /*003e*/ 	.short	(.L_995 - .L_994)


	//   ....[0]....
.L_994:
        /*0040*/ 	.word	0x000022b0


	//   ....[1]....
        /*0044*/ 	.word	0x00003240


	//   ....[2]....
        /*0048*/ 	.word	0x00005550


	//   ....[3]....
        /*004c*/ 	.word	0x000064e0


	//   ....[4]....
        /*0050*/ 	.word	0x000087e0


	//   ....[5]....
        /*0054*/ 	.word	0x00009770


	//   ....[6]....
        /*0058*/ 	.word	0x0000ba60


	//   ....[7]....
        /*005c*/ 	.word	0x0000c9f0


	//----- nvinfo : EIATTR_EXIT_INSTR_OFFSETS
	.align		4
.L_995:
        /*0060*/ 	.byte	0x04, 0x1c
        /*0062*/ 	.short	(.L_997 - .L_996)


	//   ....[0]....
.L_996:
        /*0064*/ 	.word	0x00009840


	//   ....[1]....
        /*0068*/ 	.word	0x0000bc20


	//   ....[2]....
        /*006c*/ 	.word	0x0000bc60


	//   ....[3]....
        /*0070*/ 	.word	0x0000bd00


	//   ....[4]....
        /*0074*/ 	.word	0x0000bd40


	//   ....[5]....
        /*0078*/ 	.word	0x0000bd80


	//   ....[6]....
        /*007c*/ 	.word	0x0000be10


	//   ....[7]....
        /*0080*/ 	.word	0x0000be30


	//   ....[8]....
        /*0084*/ 	.word	0x0000bed0


	//   ....[9]....
        /*0088*/ 	.word	0x0000bf20


	//   ....[10]....
        /*008c*/ 	.word	0x0000bf70


	//   ....[11]....
        /*0090*/ 	.word	0x0000c040


	//   ....[12]....
        /*0094*/ 	.word	0x0000c0a0


	//   ....[13]....
        /*0098*/ 	.word	0x0000c230


	//   ....[14]....
        /*009c*/ 	.word	0x0000c390


	//   ....[15]....
        /*00a0*/ 	.word	0x0000c3d0


	//   ....[16]....
        /*00a4*/ 	.word	0x0000c490


	//   ....[17]....
        /*00a8*/ 	.word	0x0000c610


	//   ....[18]....
        /*00ac*/ 	.word	0x0000c790


	//   ....[19]....
        /*00b0*/ 	.word	0x0000c8f0


	//   ....[20]....
        /*00b4*/ 	.word	0x0000ca00


	//   ....[21]....
        /*00b8*/ 	.word	0x0000ca40


	//   ....[22]....
        /*00bc*/ 	.word	0x0000ca80


	//----- nvinfo : EIATTR_MAX_THREADS
	.align		4
.L_997:
        /*00c0*/ 	.byte	0x04, 0x05
        /*00c2*/ 	.short	(.L_999 - .L_998)
.L_998:
        /*00c4*/ 	.word	0x00000080
        /*00c8*/ 	.word	0x00000001
        /*00cc*/ 	.word	0x00000001


	//----- nvinfo : EIATTR_CRS_STACK_SIZE
	.align		4
.L_999:
        /*00d0*/ 	.byte	0x04, 0x1e
        /*00d2*/ 	.short	(.L_1001 - .L_1000)
.L_1000:
        /*00d4*/ 	.word	0x00000000


	//----- nvinfo : EIATTR_CBANK_PARAM_SIZE
	.align		4
.L_1001:
        /*00d8*/ 	.byte	0x03, 0x19
        /*00da*/ 	.short	0x0220


	//----- nvinfo : EIATTR_PARAM_CBANK
	.align		4
        /*00dc*/ 	.byte	0x04, 0x0a
        /*00de*/ 	.short	(.L_1003 - .L_1002)
	.align		4
.L_1002:
        /*00e0*/ 	.word	index@(.nv.constant0._ZN2at6native18elementwise_kernelILi128ELi4EZNS0_15gpu_kernel_implIZZZNS0_16log2_kernel_cudaERNS_18TensorIteratorBaseEENKUlvE0_clEvENKUlvE1_clEvEUlN3c104HalfEE_EEvS4_RKT_EUliE_EEviT1_)
        /*00e4*/ 	.short	0x0210
        /*00e6*/ 	.short	0x0220


	//----- nvinfo : EIATTR_SW_WAR
	.align		4
.L_1003:
        /*00e8*/ 	.byte	0x04, 0x36
        /*00ea*/ 	.short	(.L_1005 - .L_1004)
.L_1004:
        /*00ec*/ 	.word	0x00000008
.L_1005:


//--------------------- .nv.info._ZN2at6native27unrolled_elementwise_kernelIZZZNS0_16log2_kernel_cudaERNS_18TensorIteratorBaseEENKUlvE0_clEvENKUlvE1_clEvEUlN3c104HalfEE_St5arrayIPcLm2EELi4E23TrivialOffsetCalculatorILi1EjESD_NS0_6memory12LoadWithCastILi1EEENSE_13StoreWithCastILi1EEEEEviT_T0_T2_T3_T4_T5_ --------------------------
	.section	.nv.info._ZN2at6native27unrolled_elementwise_kernelIZZZNS0_16log2_kernel_cudaERNS_18TensorIteratorBaseEENKUlvE0_clEvENKUlvE1_clEvEUlN3c104HalfEE_St5arrayIPcLm2EELi4E23TrivialOffsetCalculatorILi1EjESD_NS0_6memory12LoadWithCastILi1EEENSE_13StoreWithCastILi1EEEEEviT_T0_T2_T3_T4_T5_,"",@"SHT_CUDA_INFO"
	.sectionflags	@""
	.align	4


	//----- nvinfo : EIATTR_CUDA_API_VERSION
	.align		4
        /*0000*/ 	.byte	0x04, 0x37
        /*0002*/ 	.short	(.L_1007 - .L_1006)
.L_1006:
        /*0004*/ 	.word	0x00000082


	//----- nvinfo : EIATTR_KPARAM_INFO
	.align		4
.L_1007:
        /*0008*/ 	.byte	0x04, 0x17
        /*000a*/ 	.short	(.L_1009 - .L_1008)
.L_1008:
        /*000c*/ 	.word	0x00000000
        /*0010*/ 	.short	0x0006
        /*0012*/ 	.short	0x0024
        /*0014*/ 	.byte	0x00, 0xf0, 0x21, 0x00


	//----- nvinfo : EIATTR_KPARAM_INFO
	.align		4
.L_1009:
        /*0018*/ 	.byte	0x04, 0x17
        /*001a*/ 	.short	(.L_1011 - .L_1010)
.L_1010:
        /*001c*/ 	.word	0x00000000
        /*0020*/ 	.short	0x0005
        /*0022*/ 	.short	0x001c
        /*0024*/ 	.byte	0x00, 0xf0, 0x21, 0x00


	//----- nvinfo : EIATTR_KPARAM_INFO
	.align		4
.L_1011:
        /*0028*/ 	.byte	0x04, 0x17
        /*002a*/ 	.short	(.L_1013 - .L_1012)
.L_1012:
        /*002c*/ 	.word	0x00000000
        /*0030*/ 	.short	0x0004
        /*0032*/ 	.short	0x0019
        /*0034*/ 	.byte	0x00, 0xf0, 0x05, 0x00


	//----- nvinfo : EIATTR_KPARAM_INFO
	.align		4
.L_1013:
        /*0038*/ 	.byte	0x04, 0x17
        /*003a*/ 	.short	(.L_1015 - .L_1014)
.L_1014:
        /*003c*/ 	.word	0x00000000
        /*0040*/ 	.short	0x0003
        /*0042*/ 	.short	0x0018
        /*0044*/ 	.byte	0x00, 0xf0, 0x05, 0x00


	//----- nvinfo : EIATTR_KPARAM_INFO
	.align		4
.L_1015:
        /*0048*/ 	.byte	0x04, 0x17
        /*004a*/ 	.short	(.L_1017 - .L_1016)
.L_1016:
        /*004c*/ 	.word	0x00000000
        /*0050*/ 	.short	0x0002
        /*0052*/ 	.short	0x0008
        /*0054*/ 	.byte	0x00, 0xf0, 0x41, 0x00


	//----- nvinfo : EIATTR_KPARAM_INFO
	.align		4
.L_1017:
        /*0058*/ 	.byte	0x04, 0x17
        /*005a*/ 	.short	(.L_1019 - .L_1018)
.L_1018:
        /*005c*/ 	.word	0x00000000
        /*0060*/ 	.short	0x0001
        /*0062*/ 	.short	0x0004
        /*0064*/ 	.byte	0x00, 0xf0, 0x05, 0x00


	//----- nvinfo : EIATTR_KPARAM_INFO
	.align		4
.L_1019:
        /*0068*/ 	.byte	0x04, 0x17
        /*006a*/ 	.short	(.L_1021 - .L_1020)
.L_1020:
        /*006c*/ 	.word	0x00000000
        /*0070*/ 	.short	0x0000
        /*0072*/ 	.short	0x0000
        /*0074*/ 	.byte	0x00, 0xf0, 0x11, 0x00


	//----- nvinfo : EIATTR_SPARSE_MMA_MASK
	.align		4
.L_1021:
        /*0078*/ 	.byte	0x03, 0x50
        /*007a*/ 	.short	0x0000


	//----- nvinfo : EIATTR_MAXREG_COUNT
	.align		4
        /*007c*/ 	.byte	0x03, 0x1b
        /*007e*/ 	.short	0x00ff


	//----- nvinfo : EIATTR_EXTERNS
	.align		4
        /*0080*/ 	.byte	0x04, 0x0f
        /*0082*/ 	.short	(.L_1023 - .L_1022)


	//   ....[0]....
	.align		4
.L_1022:
        /*0084*/ 	.word	index@(__assertfail)


	//----- nvinfo : EIATTR_MERCURY_ISA_VERSION
	.align		4
.L_1023:
        /*0088*/ 	.byte	0x03, 0x5f
        /*008a*/ 	.short	0x0101


	//----- nvinfo : EIATTR_SYSCALL_OFFSETS
	.align		4
        /*008c*/ 	.byte	0x04, 0x46
        /*008e*/ 	.short	(.L_1025 - .L_1024)


	//   ....[0]....
.L_1024:
        /*0090*/ 	.word	0x000010b0


	//   ....[1]....
        /*0094*/ 	.word	0x000021c0


	//   ....[2]....
        /*0098*/ 	.word	0x000032e0


	//   ....[3]....
        /*009c*/ 	.word	0x000043d0


	//   ....[4]....
        /*00a0*/ 	.word	0x00005660


	//   ....[5]....
        /*00a4*/ 	.word	0x00006680


	//   ....[6]....
        /*00a8*/ 	.word	0x00007660


	//   ....[7]....
        /*00ac*/ 	.word	0x00008640


	//----- nvinfo : EIATTR_EXIT_INSTR_OFFSETS
	.align		4
.L_1025:
        /*00b0*/ 	.byte	0x04, 0x1c
        /*00b2*/ 	.short	(.L_1027 - .L_1026)


	//   ....[0]....
.L_1026:
        /*00b4*/ 	.word	0x00007720


	//   ....[1]....
        /*00b8*/ 	.word	0x00007870


	//   ....[2]....
        /*00bc*/ 	.word	0x000078b0


	//   ....[3]....
        /*00c0*/ 	.word	0x00007950


	//   ....[4]....
        /*00c4*/ 	.word	0x00007990


	//   ....[5]....
        /*00c8*/ 	.word	0x000079d0


	//   ....[6]....
        /*00cc*/ 	.word	0x00007a60


	//   ....[7]....
        /*00d0*/ 	.word	0x00007a80


	//   ....[8]....
        /*00d4*/ 	.word	0x00007b20


	//   ....[9]....
        /*00d8*/ 	.word	0x00007b70


	//   ....[10]....
        /*00dc*/ 	.word	0x00007bc0


	//   ....[11]....
        /*00e0*/ 	.word	0x00007c90


	//   ....[12]....
        /*00e4*/ 	.word	0x00007cf0


	//   ....[13]....
        /*00e8*/ 	.word	0x00007e80


	//   ....[14]....
        /*00ec*/ 	.word	0x00007fe0


	//   ....[15]....
        /*00f0*/ 	.word	0x00008020


	//   ....[16]....
        /*00f4*/ 	.word	0x000080e0


	//   ....[17]....
        /*00f8*/ 	.word	0x00008260


	//   ....[18]....
        /*00fc*/ 	.word	0x000083e0


	//   ....[19]....
        /*0100*/ 	.word	0x00008540


	//   ....[20]....
        /*0104*/ 	.word	0x00008650


	//   ....[21]....
        /*0108*/ 	.word	0x00008690


	//   ....[22]....
        /*010c*/ 	.word	0x000086d0


	//----- nvinfo : EIATTR_MAX_THREADS
	.align		4
.L_1027:
        /*0110*/ 	.byte	0x04, 0x05
        /*0112*/ 	.short	(.L_1029 - .L_1028)
.L_1028:
        /*0114*/ 	.word	0x00000080
        /*0118*/ 	.word	0x00000001
        /*011c*/ 	.word	0x00000001


	//----- nvinfo : EIATTR_CRS_STACK_SIZE
	.align		4
.L_1029:
        /*0120*/ 	.byte	0x04, 0x1e
        /*0122*/ 	.short	(.L_1031 - .L_1030)
.L_1030:
        /*0124*/ 	.word	0x00000000


	//----- nvinfo : EIATTR_CBANK_PARAM_SIZE
	.align		4
.L_1031:
        /*0128*/ 	.byte	0x03, 0x19
        /*012a*/ 	.short	0x002c


	//----- nvinfo : EIATTR_PARAM_CBANK
	.align		4
        /*012c*/ 	.byte	0x04, 0x0a
        /*012e*/ 	.short	(.L_1033 - .L_1032)
	.align		4
.L_1032:
        /*0130*/ 	.word	index@(.nv.constant0._ZN2at6native27unrolled_elementwise_kernelIZZZNS0_16log2_kernel_cudaERNS_18TensorIteratorBaseEENKUlvE0_clEvENKUlvE1_clEvEUlN3c104HalfEE_St5arrayIPcLm2EELi4E23TrivialOffsetCalculatorILi1EjESD_NS0_6memory12LoadWithCastILi1EEENSE_13StoreWithCastILi1EEEEEviT_T0_T2_T3_T4_T5_)
        /*0134*/ 	.short	0x0210
        /*0136*/ 	.short	0x002c


	//----- nvinfo : EIATTR_SW_WAR
	.align		4
.L_1033:
        /*0138*/ 	.byte	0x04, 0x36
        /*013a*/ 	.short	(.L_1035 - .L_1034)
.L_1034:
        /*013c*/ 	.word	0x00000008
.L_1035:


//--------------------- .nv.info._ZN2at6native18elementwise_kernelILi128ELi4EZNS0_22gpu_kernel_impl_nocastIZZZNS0_16log2_kernel_cudaERNS_18TensorIteratorBaseEENKUlvE0_clEvENKUlvE1_clEvEUlN3c104HalfEE_EEvS4_RKT_EUliE_EEviT1_ --------------------------
	.section	.nv.info._ZN2at6native18elementwise_kernelILi128ELi4EZNS0_22gpu_kernel_impl_nocastIZZZNS0_16log2_kernel_cudaERNS_18TensorIteratorBaseEENKUlvE0_clEvENKUlvE1_clEvEUlN3c104HalfEE_EEvS4_RKT_EUliE_EEviT1_,"",@"SHT_CUDA_INFO"
	.sectionflags	@""
	.align	4


	//----- nvinfo : EIATTR_CUDA_API_VERSION
	.align		4
        /*0000*/ 	.byte	0x04, 0x37
        /*0002*/ 	.short	(.L_1037 - .L_1036)
.L_1036:
        /*0004*/ 	.word	0x00000082


	//----- nvinfo : EIATTR_KPARAM_INFO
	.align		4
.L_1037:
        /*0008*/ 	.byte	0x04, 0x17
        /*000a*/ 	.short	(.L_1039 - .L_1038)
.L_1038:
        /*000c*/ 	.word	0x00000000
        /*0010*/ 	.short	0x0001
        /*0012*/ 	.short	0x0008
        /*0014*/ 	.byte	0x00, 0xf0, 0x61, 0x08


	//----- nvinfo : EIATTR_KPARAM_INFO
	.align		4
.L_1039:
        /*0018*/ 	.byte	0x04, 0x17
        /*001a*/ 	.short	(.L_1041 - .L_1040)
.L_1040:
        /*001c*/ 	.word	0x00000000
        /*0020*/ 	.short	0x0000
        /*0022*/ 	.short	0x0000
        /*0024*/ 	.byte	0x00, 0xf0, 0x11, 0x00


	//----- nvinfo : EIATTR_SPARSE_MMA_MASK
	.align		4
.L_1041:
        /*0028*/ 	.byte	0x03, 0x50
        /*002a*/ 	.short	0x0000


	//----- nvinfo : EIATTR_MAXREG_COUNT
	.align		4
        /*002c*/ 	.byte	0x03, 0x1b
        /*002e*/ 	.short	0x0080


	//----- nvinfo : EIATTR_MERCURY_ISA_VERSION
	.align		4
        /*0030*/ 	.byte	0x03, 0x5f
        /*0032*/ 	.short	0x0101


	//----- nvinfo : EIATTR_EXIT_INSTR_OFFSETS
	.align		4
        /*0034*/ 	.byte	0x04, 0x1c
        /*0036*/ 	.short	(.L_1043 - .L_1042)


	//   ....[0]....
.L_1042:
        /*0038*/ 	.word	0x00003bf0


	//   ....[1]....
        /*003c*/ 	.word	0x00004f90


	//----- nvinfo : EIATTR_MAX_THREADS
	.align		4
.L_1043:
        /*0040*/ 	.byte	0x04, 0x05
        /*0042*/ 	.short	(.L_1045 - .L_1044)
.L_1044:
        /*0044*/ 	.word	0x00000080
        /*0048*/ 	.word	0x00000001
        /*004c*/ 	.word	0x00000001


	//----- nvinfo : EIATTR_CRS_STACK_SIZE
	.align		4
.L_1045:
        /*0050*/ 	.byte	0x04, 0x1e
        /*0052*/ 	.short	(.L_1047 - .L_1046)
.L_1046:
        /*0054*/ 	.word	0x00000000


	//----- nvinfo : EIATTR_CBANK_PARAM_SIZE
	.align		4
.L_1047:
        /*0058*/ 	.byte	0x03, 0x19
        /*005a*/ 	.short	0x0220


	//----- nvinfo : EIATTR_PARAM_CBANK
	.align		4
        /*005c*/ 	.byte	0x04, 0x0a
        /*005e*/ 	.short	(.L_1049 - .L_1048)
	.align		4
.L_1048:
        /*0060*/ 	.word	index@(.nv.constant0._ZN2at6native18elementwise_kernelILi128ELi4EZNS0_22gpu_kernel_impl_nocastIZZZNS0_16log2_kernel_cudaERNS_18TensorIteratorBaseEENKUlvE0_clEvENKUlvE1_clEvEUlN3c104HalfEE_EEvS4_RKT_EUliE_EEviT1_)
        /*0064*/ 	.short	0x0210
        /*0066*/ 	.short	0x0220


	//----- nvinfo : EIATTR_SW_WAR
	.align		4
.L_1049:
        /*0068*/ 	.byte	0x04, 0x36
        /*006a*/ 	.short	(.L_1051 - .L_1050)
.L_1050:
        /*006c*/ 	.word	0x00000008
.L_1051:


//--------------------- .nv.info._ZN2at6native27unrolled_elementwise_kernelIZZZNS0_16log2_kernel_cudaERNS_18TensorIteratorBaseEENKUlvE0_clEvENKUlvE1_clEvEUlN3c104HalfEE_St5arrayIPcLm2EELi4E23TrivialOffsetCalculatorILi1EjESD_NS0_6memory15LoadWithoutCastENSE_16StoreWithoutCastEEEviT_T0_T2_T3_T4_T5_ --------------------------
	.section	.nv.info._ZN2at6native27unrolled_elementwise_kernelIZZZNS0_16log2_kernel_cudaERNS_18TensorIteratorBaseEENKUlvE0_clEvENKUlvE1_clEvEUlN3c104HalfEE_St5arrayIPcLm2EELi4E23TrivialOffsetCalculatorILi1EjESD_NS0_6memory15LoadWithoutCastENSE_16StoreWithoutCastEEEviT_T0_T2_T3_T4_T5_,"",@"SHT_CUDA_INFO"
	.sectionflags	@""
	.align	4


	//----- nvinfo : EIATTR_CUDA_API_VERSION
	.align		4
        /*0000*/ 	.byte	0x04, 0x37
        /*0002*/ 	.short	(.L_1053 - .L_1052)
.L_1052:
        /*0004*/ 	.word	0x00000082


	//----- nvinfo : EIATTR_KPARAM_INFO
	.align		4
.L_1053:
        /*0008*/ 	.byte	0x04, 0x17
        /*000a*/ 	.short	(.L_1055 - .L_1054)
.L_1054:
        /*000c*/ 	.word	0x00000000
        /*0010*/ 	.short	0x0006
        /*0012*/ 	.short	0x001b
        /*0014*/ 	.byte	0x00, 0xf0, 0x05, 0x00


	//----- nvinfo : EIATTR_KPARAM_INFO
	.align		4
.L_1055:
        /*0018*/ 	.byte	0x04, 0x17
        /*001a*/ 	.short	(.L_1057 - .L_1056)
.L_1056:
        /*001c*/ 	.word	0x00000000
        /*0020*/ 	.short	0x0005
        /*0022*/ 	.short	0x001a
        /*0024*/ 	.byte	0x00, 0xf0, 0x05, 0x00


	//----- nvinfo : EIATTR_KPARAM_INFO
	.align		4
.L_1057:
        /*0028*/ 	.byte	0x04, 0x17
        /*002a*/ 	.short	(.L_1059 - .L_1058)
.L_1058:
        /*002c*/ 	.word	0x00000000
        /*0030*/ 	.short	0x0004
        /*0032*/ 	.short	0x0019
        /*0034*/ 	.byte	0x00, 0xf0, 0x05, 0x00


	//----- nvinfo : EIATTR_KPARAM_INFO
	.align		4
.L_1059:
        /*0038*/ 	.byte	0x04, 0x17
        /*003a*/ 	.short	(.L_1061 - .L_1060)
.L_1060:
        /*003c*/ 	.word	0x00000000
        /*0040*/ 	.short	0x0003
        /*0042*/ 	.short	0x0018
        /*0044*/ 	.byte	0x00, 0xf0, 0x05, 0x00


	//----- nvinfo : EIATTR_KPARAM_INFO
	.align		4
.L_1061:
        /*0048*/ 	.byte	0x04, 0x17
        /*004a*/ 	.short	(.L_1063 - .L_1062)
.L_1062:
        /*004c*/ 	.word	0x00000000
        /*0050*/ 	.short	0x0002
        /*0052*/ 	.short	0x0008
        /*0054*/ 	.byte	0x00, 0xf0, 0x41, 0x00


	//----- nvinfo : EIATTR_KPARAM_INFO
	.align		4
.L_1063:
        /*0058*/ 	.byte	0x04, 0x17
        /*005a*/ 	.short	(.L_1065 - .L_1064)
.L_1064:
        /*005c*/ 	.word	0x00000000
        /*0060*/ 	.short	0x0001
        /*0062*/ 	.short	0x0004
        /*0064*/ 	.byte	0x00, 0xf0, 0x05, 0x00


	//----- nvinfo : EIATTR_KPARAM_INFO
	.align		4
.L_1065:
        /*0068*/ 	.byte	0x04, 0x17
        /*006a*/ 	.short	(.L_1067 - .L_1066)
.L_1066:
        /*006c*/ 	.word	0x00000000
        /*0070*/ 	.short	0x0000
        /*0072*/ 	.short	0x0000
        /*0074*/ 	.byte	0x00, 0xf0, 0x11, 0x00


	//----- nvinfo : EIATTR_SPARSE_MMA_MASK
	.align		4
.L_1067:
        /*0078*/ 	.byte	0x03, 0x50
        /*007a*/ 	.short	0x0000


	//----- nvinfo : EIATTR_MAXREG_COUNT
	.align		4
        /*007c*/ 	.byte	0x03, 0x1b
        /*007e*/ 	.short	0x00ff


	//----- nvinfo : EIATTR_MERCURY_ISA_VERSION
	.align		4
        /*0080*/ 	.byte	0x03, 0x5f
        /*0082*/ 	.short	0x0101


	//----- nvinfo : EIATTR_EXIT_INSTR_OFFSETS
	.align		4
        /*0084*/ 	.byte	0x04, 0x1c
        /*0086*/ 	.short	(.L_1069 - .L_1068)


	//   ....[0]....
.L_1068:
        /*0088*/ 	.word	0x00000470


	//   ....[1]....
        /*008c*/ 	.word	0x000004e0


	//----- nvinfo : EIATTR_MAX_THREADS
	.align		4
.L_1069:
        /*0090*/ 	.byte	0x04, 0x05
        /*0092*/ 	.short	(.L_1071 - .L_1070)
.L_1070:
        /*0094*/ 	.word	0x00000080
        /*0098*/ 	.word	0x00000001
        /*009c*/ 	.word	0x00000001


	//----- nvinfo : EIATTR_CRS_STACK_SIZE
	.align		4
.L_1071:
        /*00a0*/ 	.byte	0x04, 0x1e
        /*00a2*/ 	.short	(.L_1073 - .L_1072)
.L_1072:
        /*00a4*/ 	.word	0x00000000


	//----- nvinfo : EIATTR_CBANK_PARAM_SIZE
	.align		4
.L_1073:
        /*00a8*/ 	.byte	0x03, 0x19
        /*00aa*/ 	.short	0x001c


	//----- nvinfo : EIATTR_PARAM_CBANK
	.align		4
        /*00ac*/ 	.byte	0x04, 0x0a
        /*00ae*/ 	.short	(.L_1075 - .L_1074)
	.align		4
.L_1074:
        /*00b0*/ 	.word	index@(.nv.constant0._ZN2at6native27unrolled_elementwise_kernelIZZZNS0_16log2_kernel_cudaERNS_18TensorIteratorBaseEENKUlvE0_clEvENKUlvE1_clEvEUlN3c104HalfEE_St5arrayIPcLm2EELi4E23TrivialOffsetCalculatorILi1EjESD_NS0_6memory15LoadWithoutCastENSE_16StoreWithoutCastEEEviT_T0_T2_T3_T4_T5_)
        /*00b4*/ 	.short	0x0210
        /*00b6*/ 	.short	0x001c


	//----- nvinfo : EIATTR_SW_WAR
	.align		4
.L_1075:
        /*00b8*/ 	.byte	0x04, 0x36
        /*00ba*/ 	.short	(.L_1077 - .L_1076)
.L_1076:
        /*00bc*/ 	.word	0x00000008
.L_1077:


//--------------------- .nv.info._ZN2at6native29vectorized_elementwise_kernelILi2EZZZNS0_16log2_kernel_cudaERNS_18TensorIteratorBaseEENKUlvE0_clEvENKUlvE1_clEvEUlN3c104HalfEE_St5arrayIPcLm2EEEEviT0_T1_ --------------------------
	.section	.nv.info._ZN2at6native29vectorized_elementwise_kernelILi2EZZZNS0_16log2_kernel_cudaERNS_18TensorIteratorBaseEENKUlvE0_clEvENKUlvE1_clEvEUlN3c104HalfEE_St5arrayIPcLm2EEEEviT0_T1_,"",@"SHT_CUDA_INFO"
	.sectionflags	@""
	.align	4


	//----- nvinfo : EIATTR_CUDA_API_VERSION
	.align		4
        /*0000*/ 	.byte	0x04, 0x37
        /*0002*/ 	.short	(.L_1079 - .L_1078)
.L_1078:
        /*0004*/ 	.word	0x00000082


	//----- nvinfo : EIATTR_KPARAM_INFO
	.align		4
.L_1079:
        /*0008*/ 	.byte	0x04, 0x17
        /*000a*/ 	.short	(.L_1081 - .L_1080)
.L_1080:
        /*000c*/ 	.word	0x00000000
        /*0010*/ 	.short	0x0002
        /*0012*/ 	.short	0x0008
        /*0014*/ 	.byte	0x00, 0xf0, 0x41, 0x00


	//----- nvinfo : EIATTR_KPARAM_INFO
	.align		4
.L_1081:
        /*0018*/ 	.byte	0x04, 0x17
        /*001a*/ 	.short	(.L_1083 - .L_1082)
.L_1082:
        /*001c*/ 	.word	0x00000000
        /*0020*/ 	.short	0x0001
        /*0022*/ 	.short	0x0004
        /*0024*/ 	.byte	0x00, 0xf0, 0x05, 0x00


	//----- nvinfo : EIATTR_KPARAM_INFO
	.align		4
.L_1083:
        /*0028*/ 	.byte	0x04, 0x17
        /*002a*/ 	.short	(.L_1085 - .L_1084)
.L_1084:
        /*002c*/ 	.word	0x00000000
        /*0030*/ 	.short	0x0000
        /*0032*/ 	.short	0x0000
        /*0034*/ 	.byte	0x00, 0xf0, 0x11, 0x00


	//----- nvinfo : EIATTR_SPARSE_MMA_MASK
	.align		4
.L_1085:
        /*0038*/ 	.byte	0x03, 0x50
        /*003a*/ 	.short	0x0000


	//----- nvinfo : EIATTR_MAXREG_COUNT
	.align		4
        /*003c*/ 	.byte	0x03, 0x1b
        /*003e*/ 	.short	0x00ff


	//----- nvinfo : EIATTR_MERCURY_ISA_VERSION
	.align		4
        /*0040*/ 	.byte	0x03, 0x5f
        /*0042*/ 	.short	0x0101


	//----- nvinfo : EIATTR_EXIT_INSTR_OFFSETS
	.align		4
        /*0044*/ 	.byte	0x04, 0x1c
        /*0046*/ 	.short	(.L_1087 - .L_1086)


	//   ....[0]....
.L_1086:
        /*0048*/ 	.word	0x000002b0


	//   ....[1]....
        /*004c*/ 	.word	0x00000c00


	//   ....[2]....
        /*0050*/ 	.word	0x00000c50


	//----- nvinfo : EIATTR_MAX_THREADS
	.align		4
.L_1087:
        /*0054*/ 	.byte	0x04, 0x05
        /*0056*/ 	.short	(.L_1089 - .L_1088)
.L_1088:
        /*0058*/ 	.word	0x00000080
        /*005c*/ 	.word	0x00000001
        /*0060*/ 	.word	0x00000001


	//----- nvinfo : EIATTR_CRS_STACK_SIZE
	.align		4
.L_1089:
        /*0064*/ 	.byte	0x04, 0x1e
        /*0066*/ 	.short	(.L_1091 - .L_1090)
.L_1090:
        /*0068*/ 	.word	0x00000000


	//----- nvinfo : EIATTR_CBANK_PARAM_SIZE
	.align		4
.L_1091:
        /*006c*/ 	.byte	0x03, 0x19
        /*006e*/ 	.short	0x0018


	//----- nvinfo : EIATTR_PARAM_CBANK
	.align		4
        /*0070*/ 	.byte	0x04, 0x0a
        /*0072*/ 	.short	(.L_1093 - .L_1092)
	.align		4
.L_1092:
        /*0074*/ 	.word	index@(.nv.constant0._ZN2at6native29vectorized_elementwise_kernelILi2EZZZNS0_16log2_kernel_cudaERNS_18TensorIteratorBaseEENKUlvE0_clEvENKUlvE1_clEvEUlN3c104HalfEE_St5arrayIPcLm2EEEEviT0_T1_)
        /*0078*/ 	.short	0x0210
        /*007a*/ 	.short	0x0018


	//----- nvinfo : EIATTR_SW_WAR
	.align		4
.L_1093:
        /*007c*/ 	.byte	0x04, 0x36
        /*007e*/ 	.short	(.L_1095 - .L_1094)
.L_1094:
        /*0080*/ 	.word	0x00000008
.L_1095:


//--------------------- .nv.info._ZN2at6native29vectorized_elementwise_kernelILi4EZZZNS0_16log2_kernel_cudaERNS_18TensorIteratorBaseEENKUlvE0_clEvENKUlvE1_clEvEUlN3c104HalfEE_St5arrayIPcLm2EEEEviT0_T1_ --------------------------
	.section	.nv.info._ZN2at6native29vectorized_elementwise_kernelILi4EZZZNS0_16log2_kernel_cudaERNS_18TensorIteratorBaseEENKUlvE0_clEvENKUlvE1_clEvEUlN3c104HalfEE_St5arrayIPcLm2EEEEviT0_T1_,"",@"SHT_CUDA_INFO"
	.sectionflags	@""
	.align	4


	//----- nvinfo : EIATTR_CUDA_API_VERSION
	.align		4
        /*0000*/ 	.byte	0x04, 0x37
        /*0002*/ 	.short	(.L_1097 - .L_1096)
.L_1096:
        /*0004*/ 	.word	0x00000082


	//----- nvinfo : EIATTR_KPARAM_INFO
	.align		4
.L_1097:
        /*0008*/ 	.byte	0x04, 0x17
        /*000a*/ 	.short	(.L_1099 - .L_1098)
.L_1098:
        /*000c*/ 	.word	0x00000000
        /*0010*/ 	.short	0x0002
        /*0012*/ 	.short	0x0008
        /*0014*/ 	.byte	0x00, 0xf0, 0x41, 0x00


	//----- nvinfo : EIATTR_KPARAM_INFO
	.align		4
.L_1099:
        /*0018*/ 	.byte	0x04, 0x17
        /*001a*/ 	.short	(.L_1101 - .L_1100)
.L_1100:
        /*001c*/ 	.word	0x00000000
        /*0020*/ 	.short	0x0001
        /*0022*/ 	.short	0x0004
        /*0024*/ 	.byte	0x00, 0xf0, 0x05, 0x00


	//----- nvinfo : EIATTR_KPARAM_INFO
	.align		4
.L_1101:
        /*0028*/ 	.byte	0x04, 0x17
        /*002a*/ 	.short	(.L_1103 - .L_1102)
.L_1102:
        /*002c*/ 	.word	0x00000000
        /*0030*/ 	.short	0x0000
        /*0032*/ 	.short	0x0000
        /*0034*/ 	.byte	0x00, 0xf0, 0x11, 0x00


	//----- nvinfo : EIATTR_SPARSE_MMA_MASK
	.align		4
.L_1103:
        /*0038*/ 	.byte	0x03, 0x50
        /*003a*/ 	.short	0x0000


	//----- nvinfo : EIATTR_MAXREG_COUNT
	.align		4
        /*003c*/ 	.byte	0x03, 0x1b
        /*003e*/ 	.short	0x00ff


	//----- nvinfo : EIATTR_MERCURY_ISA_VERSION
	.align		4
        /*0040*/ 	.byte	0x03, 0x5f
        /*0042*/ 	.short	0x0101


	//----- nvinfo : EIATTR_EXIT_INSTR_OFFSETS
	.align		4
        /*0044*/ 	.byte	0x04, 0x1c
        /*0046*/ 	.short	(.L_1105 - .L_1104)


	//   ....[0]....
.L_1104:
        /*0048*/ 	.word	0x00000270


	//   ....[1]....
        /*004c*/ 	.word	0x00000bc0


	//   ....[2]....
        /*0050*/ 	.word	0x00000c10


	//----- nvinfo : EIATTR_MAX_THREADS
	.align		4
.L_1105:
        /*0054*/ 	.byte	0x04, 0x05
        /*0056*/ 	.short	(.L_1107 - .L_1106)
.L_1106:
        /*0058*/ 	.word	0x00000080
        /*005c*/ 	.word	0x00000001
        /*0060*/ 	.word	0x00000001


	//----- nvinfo : EIATTR_CRS_STACK_SIZE
	.align		4
.L_1107:
        /*0064*/ 	.byte	0x04, 0x1e
        /*0066*/ 	.short	(.L_1109 - .L_1108)
.L_1108:
        /*0068*/ 	.word	0x00000000


	//----- nvinfo : EIATTR_CBANK_PARAM_SIZE
	.align		4
.L_1109:
        /*006c*/ 	.byte	0x03, 0x19
        /*006e*/ 	.short	0x0018


	//----- nvinfo : EIATTR_PARAM_CBANK
	.align		4
        /*0070*/ 	.byte	0x04, 0x0a
        /*0072*/ 	.short	(.L_1111 - .L_1110)
	.align		4
.L_1110:
        /*0074*/ 	.word	index@(.nv.constant0._ZN2at6native29vectorized_elementwise_kernelILi4EZZZNS0_16log2_kernel_cudaERNS_18TensorIteratorBaseEENKUlvE0_clEvENKUlvE1_clEvEUlN3c104HalfEE_St5arrayIPcLm2EEEEviT0_T1_)
        /*0078*/ 	.short	0x0210
        /*007a*/ 	.short	0x0018


	//----- nvinfo : EIATTR_SW_WAR
	.align		4
.L_1111:
        /*007c*/ 	.byte	0x04, 0x36
        /*007e*/ 	.short	(.L_1113 - .L_1112)
.L_1112:
        /*0080*/ 	.word	0x00000008
.L_1113:


//--------------------- .nv.info._ZN2at6native29vectorized_elementwise_kernelILi8EZZZNS0_16log2_kernel_cudaERNS_18TensorIteratorBaseEENKUlvE0_clEvENKUlvE1_clEvEUlN3c104HalfEE_St5arrayIPcLm2EEEEviT0_T1_ --------------------------
	.section	.nv.info._ZN2at6native29vectorized_elementwise_kernelILi8EZZZNS0_16log2_kernel_cudaERNS_18TensorIteratorBaseEENKUlvE0_clEvENKUlvE1_clEvEUlN3c104HalfEE_St5arrayIPcLm2EEEEviT0_T1_,"",@"SHT_CUDA_INFO"
	.sectionflags	@""
	.align	4


	//----- nvinfo : EIATTR_CUDA_API_VERSION
	.align		4
        /*0000*/ 	.byte	0x04, 0x37
        /*0002*/ 	.short	(.L_1115 - .L_1114)
.L_1114:
        /*0004*/ 	.word	0x00000082


	//----- nvinfo : EIATTR_KPARAM_INFO
	.align		4
.L_1115:
        /*0008*/ 	.byte	0x04, 0x17
        /*000a*/ 	.short	(.L_1117 - .L_1116)
.L_1116:
        /*000c*/ 	.word	0x00000000
        /*0010*/ 	.short	0x0002
        /*0012*/ 	.short	0x0008
        /*0014*/ 	.byte	0x00, 0xf0, 0x41, 0x00


	//----- nvinfo : EIATTR_KPARAM_INFO
	.align		4
.L_1117:
        /*0018*/ 	.byte	0x04, 0x17
        /*001a*/ 	.short	(.L_1119 - .L_1118)
.L_1118:
        /*001c*/ 	.word	0x00000000
        /*0020*/ 	.short	0x0001
        /*0022*/ 	.short	0x0004
        /*0024*/ 	.byte	0x00, 0xf0, 0x05, 0x00


	//----- nvinfo : EIATTR_KPARAM_INFO
	.align		4
.L_1119:
        /*0028*/ 	.byte	0x04, 0x17
        /*002a*/ 	.short	(.L_1121 - .L_1120)
.L_1120:
        /*002c*/ 	.word	0x00000000
        /*0030*/ 	.short	0x0000
        /*0032*/ 	.short	0x0000
        /*0034*/ 	.byte	0x00, 0xf0, 0x11, 0x00


	//----- nvinfo : EIATTR_SPARSE_MMA_MASK
	.align		4
.L_1121:
        /*0038*/ 	.byte	0x03, 0x50
        /*003a*/ 	.short	0x0000


	//----- nvinfo : EIATTR_MAXREG_COUNT
	.align		4
        /*003c*/ 	.byte	0x03, 0x1b
        /*003e*/ 	.short	0x00ff


	//----- nvinfo : EIATTR_MERCURY_ISA_VERSION
	.align		4
        /*0040*/ 	.byte	0x03, 0x5f
        /*0042*/ 	.short	0x0101


	//----- nvinfo : EIATTR_EXIT_INSTR_OFFSETS
	.align		4
        /*0044*/ 	.byte	0x04, 0x1c
        /*0046*/ 	.short	(.L_1123 - .L_1122)


	//   ....[0]....
.L_1122:
        /*0048*/ 	.word	0x00000250


	//   ....[1]....
        /*004c*/ 	.word	0x00000ba0


	//   ....[2]....
        /*0050*/ 	.word	0x00000bf0


	//----- nvinfo : EIATTR_MAX_THREADS
	.align		4
.L_1123:
        /*0054*/ 	.byte	0x04, 0x05
        /*0056*/ 	.short	(.L_1125 - .L_1124)
.L_1124:
        /*0058*/ 	.word	0x00000080
        /*005c*/ 	.word	0x00000001
        /*0060*/ 	.word	0x00000001


	//----- nvinfo : EIATTR_CRS_STACK_SIZE
	.align		4
.L_1125:
        /*0064*/ 	.byte	0x04, 0x1e
        /*0066*/ 	.short	(.L_1127 - .L_1126)
.L_1126:
        /*0068*/ 	.word	0x00000000


	//----- nvinfo : EIATTR_CBANK_PARAM_SIZE
	.align		4
.L_1127:
        /*006c*/ 	.byte	0x03, 0x19
        /*006e*/ 	.short	0x0018


	//----- nvinfo : EIATTR_PARAM_CBANK
	.align		4
        /*0070*/ 	.byte	0x04, 0x0a
        /*0072*/ 	.short	(.L_1129 - .L_1128)
	.align		4
.L_1128:
        /*0074*/ 	.word	index@(.nv.constant0._ZN2at6native29vectorized_elementwise_kernelILi8EZZZNS0_16log2_kernel_cudaERNS_18TensorIteratorBaseEENKUlvE0_clEvENKUlvE1_clEvEUlN3c104HalfEE_St5arrayIPcLm2EEEEviT0_T1_)
        /*0078*/ 	.short	0x0210
        /*007a*/ 	.short	0x0018


	//----- nvinfo : EIATTR_SW_WAR
	.align		4
.L_1129:
        /*007c*/ 	.byte	0x04, 0x36
        /*007e*/ 	.short	(.L_1131 - .L_1130)
.L_1130:
        /*0080*/ 	.word	0x00000008
.L_1131:


//--------------------- .nv.info._ZN2at6native18elementwise_kernelILi128ELi4EZNS0_15gpu_kernel_implIZZZNS0_16log2_kernel_cudaERNS_18TensorIteratorBaseEENKUlvE0_clEvENKUlvE0_clEvEUlfE_EEvS4_RKT_EUliE_EEviT1_ --------------------------
	.section	.nv.info._ZN2at6native18elementwise_kernelILi128ELi4EZNS0_15gpu_kernel_implIZZZNS0_16log2_kernel_cudaERNS_18TensorIteratorBaseEENKUlvE0_clEvENKUlvE0_clEvEUlfE_EEvS4_RKT_EUliE_EEviT1_,"",@"SHT_CUDA_INFO"
	.sectionflags	@""
	.align	4


	//----- nvinfo : EIATTR_CUDA_API_VERSION
	.align		4
        /*0000*/ 	.byte	0x04, 0x37
        /*0002*/ 	.short	(.L_1133 - .L_1132)
.L_1132:
        /*0004*/ 	.word	0x00000082


	//----- nvinfo : EIATTR_KPARAM_INFO
	.align		4
.L_1133:
        /*0008*/ 	.byte	0x04, 0x17
        /*000a*/ 	.short	(.L_1135 - .L_1134)
.L_1134:
        /*000c*/ 	.word	0x00000000
        /*0010*/ 	.short	0x0001
        /*0012*/ 	.short	0x0008
        /*0014*/ 	.byte	0x00, 0xf0, 0x61, 0x08


	//----- nvinfo : EIATTR_KPARAM_INFO
	.align		4
.L_1135:
        /*0018*/ 	.byte	0x04, 0x17
        /*001a*/ 	.short	(.L_1137 - .L_1136)
.L_1136:
        /*001c*/ 	.word	0x00000000
        /*0020*/ 	.short	0x0000
        /*0022*/ 	.short	0x0000
        /*0024*/ 	.byte	0x00, 0xf0, 0x11, 0x00


	//----- nvinfo : EIATTR_SPARSE_MMA_MASK
	.align		4
.L_1137:
        /*0028*/ 	.byte	0x03, 0x50
        /*002a*/ 	.short	0x0000


	//----- nvinfo : EIATTR_MAXREG_COUNT
	.align		4
        /*002c*/ 	.byte	0x03, 0x1b
        /*002e*/ 	.short	0x0080


	//----- nvinfo : EIATTR_EXTERNS
	.align		4
        /*0030*/ 	.byte	0x04, 0x0f
        /*0032*/ 	.short	(.L_1139 - .L_1138)


	//   ....[0]....
	.align		4
.L_1138:
        /*0034*/ 	.word	index@(__assertfail)


	//----- nvinfo : EIATTR_MERCURY_ISA_VERSION
	.align		4
.L_1139:
        /*0038*/ 	.byte	0x03, 0x5f
        /*003a*/ 	.short	0x0101


	//----- nvinfo : EIATTR_SYSCALL_OFFSETS
	.align		4
        /*003c*/ 	.byte	0x04, 0x46
        /*003e*/ 	.short	(.L_1141 - .L_1140)


	//   ....[0]....
.L_1140:
        /*0040*/ 	.word	0x00002150


	//   ....[1]....
        /*0044*/ 	.word	0x00002fb0


	//   ....[2]....
        /*0048*/ 	.word	0x00005140


	//   ....[3]....
        /*004c*/ 	.word	0x00005fa0


	//   ....[4]....
        /*0050*/ 	.word	0x00008120


	//   ....[5]....
        /*0054*/ 	.word	0x00008f80


	//   ....[6]....
        /*0058*/ 	.word	0x0000b0f0


	//   ....[7]....
        /*005c*/ 	.word	0x0000bf50


	//----- nvinfo : EIATTR_EXIT_INSTR_OFFSETS
	.align		4
.L_1141:
        /*0060*/ 	.byte	0x04, 0x1c
        /*0062*/ 	.short	(.L_1143 - .L_1142)


	//   ....[0]....
.L_1142:
        /*0064*/ 	.word	0x00009030


	//   ....[1]....
        /*0068*/ 	.word	0x0000b270


	//   ....[2]....
        /*006c*/ 	.word	0x0000b2b0


	//   ....[3]....
        /*0070*/ 	.word	0x0000b340


	//   ....[4]....
        /*0074*/ 	.word	0x0000b370


	//   ....[5]....
        /*0078*/ 	.word	0x0000b3a0


	//   ....[6]....
        /*007c*/ 	.word	0x0000b420


	//   ....[7]....
        /*0080*/ 	.word	0x0000b450


	//   ....[8]....
        /*0084*/ 	.word	0x0000b4e0


	//   ....[9]....
        /*0088*/ 	.word	0x0000b520


	//   ....[10]....
        /*008c*/ 	.word	0x0000b560


	//   ....[11]....
        /*0090*/ 	.word	0x0000b620


	//   ....[12]....
        /*0094*/ 	.word	0x0000b670


	//   ....[13]....
        /*0098*/ 	.word	0x0000b7f0


	//   ....[14]....
        /*009c*/ 	.word	0x0000b940


	//   ....[15]....
        /*00a0*/ 	.word	0x0000b970


	//   ....[16]....
        /*00a4*/ 	.word	0x0000ba20


	//   ....[17]....
        /*00a8*/ 	.word	0x0000bb90


	//   ....[18]....
        /*00ac*/ 	.word	0x0000bd00


	//   ....[19]....
        /*00b0*/ 	.word	0x0000be50


	//   ....[20]....
        /*00b4*/ 	.word	0x0000bf60


	//   ....[21]....
        /*00b8*/ 	.word	0x0000bf90


	//   ....[22]....
        /*00bc*/ 	.word	0x0000bfc0


	//----- nvinfo : EIATTR_MAX_THREADS
	.align		4
.L_1143:
        /*00c0*/ 	.byte	0x04, 0x05
        /*00c2*/ 	.short	(.L_1145 - .L_1144)
.L_1144:
        /*00c4*/ 	.word	0x00000080
        /*00c8*/ 	.word	0x00000001
        /*00cc*/ 	.word	0x00000001


	//----- nvinfo : EIATTR_CRS_STACK_SIZE
	.align		4
.L_1145:
        /*00d0*/ 	.byte	0x04, 0x1e
        /*00d2*/ 	.short	(.L_1147 - .L_1146)
.L_1146:
        /*00d4*/ 	.word	0x00000000


	//----- nvinfo : EIATTR_CBANK_PARAM_SIZE
	.align		4
.L_1147:
        /*00d8*/ 	.byte	0x03, 0x19
        /*00da*/ 	.short	0x0220


	//----- nvinfo : EIATTR_PARAM_CBANK
	.align		4
        /*00dc*/ 	.byte	0x04, 0x0a
        /*00de*/ 	.short	(.L_1149 - .L_1148)
	.align		4
.L_1148:
        /*00e0*/ 	.word	index@(.nv.constant0._ZN2at6native18elementwise_kernelILi128ELi4EZNS0_15gpu_kernel_implIZZZNS0_16log2_kernel_cudaERNS_18TensorIteratorBaseEENKUlvE0_clEvENKUlvE0_clEvEUlfE_EEvS4_RKT_EUliE_EEviT1_)
        /*00e4*/ 	.short	0x0210
        /*00e6*/ 	.short	0x0220


	//----- nvinfo : EIATTR_SW_WAR
	.align		4
.L_1149:
        /*00e8*/ 	.byte	0x04, 0x36
        /*00ea*/ 	.short	(.L_1151 - .L_1150)
.L_1150:
        /*00ec*/ 	.word	0x00000008
.L_1151:


//--------------------- .nv.info._ZN2at6native27unrolled_elementwise_kernelIZZZNS0_16log2_kernel_cudaERNS_18TensorIteratorBaseEENKUlvE0_clEvENKUlvE0_clEvEUlfE_St5arrayIPcLm2EELi4E23TrivialOffsetCalculatorILi1EjESB_NS0_6memory12LoadWithCastILi1EEENSC_13StoreWithCastILi1EEEEEviT_T0_T2_T3_T4_T5_ --------------------------
	.section	.nv.info._ZN2at6native27unrolled_elementwise_kernelIZZZNS0_16log2_kernel_cudaERNS_18TensorIteratorBaseEENKUlvE0_clEvENKUlvE0_clEvEUlfE_St5arrayIPcLm2EELi4E23TrivialOffsetCalculatorILi1EjESB_NS0_6memory12LoadWithCastILi1EEENSC_13StoreWithCastILi1EEEEEviT_T0_T2_T3_T4_T5_,"",@"SHT_CUDA_INFO"
	.sectionflags	@""
	.align	4


	//----- nvinfo : EIATTR_CUDA_API_VERSION
	.align		4
        /*0000*/ 	.byte	0x04, 0x37
        /*0002*/ 	.short	(.L_1153 - .L_1152)
.L_1152:
        /*0004*/ 	.word	0x00000082


	//----- nvinfo : EIATTR_KPARAM_INFO
	.align		4
.L_1153:
        /*0008*/ 	.byte	0x04, 0x17
        /*000a*/ 	.short	(.L_1155 - .L_1154)
.L_1154:
        /*000c*/ 	.word	0x00000000
        /*0010*/ 	.short	0x0006
        /*0012*/ 	.short	0x0024
        /*0014*/ 	.byte	0x00, 0xf0, 0x21, 0x00


	//----- nvinfo : EIATTR_KPARAM_INFO
	.align		4
.L_1155:
        /*0018*/ 	.byte	0x04, 0x17
        /*001a*/ 	.short	(.L_1157 - .L_1156)
.L_1156:
        /*001c*/ 	.word	0x00000000
        /*0020*/ 	.short	0x0005
        /*0022*/ 	.short	0x001c
        /*0024*/ 	.byte	0x00, 0xf0, 0x21, 0x00


	//----- nvinfo : EIATTR_KPARAM_INFO
	.align		4
.L_1157:
        /*0028*/ 	.byte	0x04, 0x17
        /*002a*/ 	.short	(.L_1159 - .L_1158)
.L_1158:
        /*002c*/ 	.word	0x00000000
        /*0030*/ 	.short	0x0004
        /*0032*/ 	.short	0x0019
        /*0034*/ 	.byte	0x00, 0xf0, 0x05, 0x00


	//----- nvinfo : EIATTR_KPARAM_INFO
	.align		4
.L_1159:
        /*0038*/ 	.byte	0x04, 0x17
        /*003a*/ 	.short	(.L_1161 - .L_1160)
.L_1160:
        /*003c*/ 	.word	0x00000000
        /*0040*/ 	.short	0x0003
        /*0042*/ 	.short	0x0018
        /*0044*/ 	.byte	0x00, 0xf0, 0x05, 0x00


	//----- nvinfo : EIATTR_KPARAM_INFO
	.align		4
.L_1161:
        /*0048*/ 	.byte	0x04, 0x17
        /*004a*/ 	.short	(.L_1163 - .L_1162)
.L_1162:
        /*004c*/ 	.word	0x00000000
        /*0050*/ 	.short	0x0002
        /*0052*/ 	.short	0x0008
        /*0054*/ 	.byte	0x00, 0xf0, 0x41, 0x00


	//----- nvinfo : EIATTR_KPARAM_INFO
	.align		4
.L_1163:
        /*0058*/ 	.byte	0x04, 0x17
        /*005a*/ 	.short	(.L_1165 - .L_1164)
.L_1164:
        /*005c*/ 	.word	0x00000000
        /*0060*/ 	.short	0x0001
        /*0062*/ 	.short	0x0004
        /*0064*/ 	.byte	0x00, 0xf0, 0x05, 0x00


	//----- nvinfo : EIATTR_KPARAM_INFO
	.align		4
.L_1165:
        /*0068*/ 	.byte	0x04, 0x17
        /*006a*/ 	.short	(.L_1167 - .L_1166)
.L_1166:
        /*006c*/ 	.word	0x00000000
        /*0070*/ 	.short	0x0000
        /*0072*/ 	.short	0x0000
        /*0074*/ 	.byte	0x00, 0xf0, 0x11, 0x00


	//----- nvinfo : EIATTR_SPARSE_MMA_MASK
	.align		4
.L_1167:
        /*0078*/ 	.byte	0x03, 0x50
        /*007a*/ 	.short	0x0000


	//----- nvinfo : EIATTR_MAXREG_COUNT
	.align		4
        /*007c*/ 	.byte	0x03, 0x1b
        /*007e*/ 	.short	0x00ff


	//----- nvinfo : EIATTR_EXTERNS
	.align		4
        /*0080*/ 	.byte	0x04, 0x0f
        /*0082*/ 	.short	(.L_1169 - .L_1168)


	//   ....[0]....
	.align		4
.L_1168:
        /*0084*/ 	.word	index@(__assertfail)


	//----- nvinfo : EIATTR_MERCURY_ISA_VERSION
	.align		4
.L_1169:
        /*0088*/ 	.byte	0x03, 0x5f
        /*008a*/ 	.short	0x0101


	//----- nvinfo : EIATTR_SYSCALL_OFFSETS
	.align		4
        /*008c*/ 	.byte	0x04, 0x46
        /*008e*/ 	.short	(.L_1171 - .L_1170)


	//   ....[0]....
.L_1170:
        /*0090*/ 	.word	0x00000e80


	//   ....[1]....
        /*0094*/ 	.word	0x00001d30


	//   ....[2]....
        /*0098*/ 	.word	0x00002bf0


	//   ....[3]....
        /*009c*/ 	.word	0x00003a50


	//   ....[4]....
        /*00a0*/ 	.word	0x00004b10


	//   ....[5]....
        /*00a4*/ 	.word	0x00005a10


	//   ....[6]....
        /*00a8*/ 	.word	0x000068d0


	//   ....[7]....
        /*00ac*/ 	.word	0x00007790


	//----- nvinfo : EIATTR_EXIT_INSTR_OFFSETS
	.align		4
.L_1171:
        /*00b0*/ 	.byte	0x04, 0x1c
        /*00b2*/ 	.short	(.L_1173 - .L_1172)


	//   ....[0]....
.L_1172:
        /*00b4*/ 	.word	0x00006970


	//   ....[1]....
        /*00b8*/ 	.word	0x00006ab0


	//   ....[2]....
        /*00bc*/ 	.word	0x00006af0


	//   ....[3]....
        /*00c0*/ 	.word	0x00006b80


	//   ....[4]....
        /*00c4*/ 	.word	0x00006bb0


	//   ....[5]....
        /*00c8*/ 	.word	0x00006be0


	//   ....[6]....
        /*00cc*/ 	.word	0x00006c60


	//   ....[7]....
        /*00d0*/ 	.word	0x00006c90


	//   ....[8]....
        /*00d4*/ 	.word	0x00006d20


	//   ....[9]....
        /*00d8*/ 	.word	0x00006d60


	//   ....[10]....
        /*00dc*/ 	.word	0x00006da0


	//   ....[11]....
        /*00e0*/ 	.word	0x00006e60


	//   ....[12]....
        /*00e4*/ 	.word	0x00006eb0


	//   ....[13]....
        /*00e8*/ 	.word	0x00007030


	//   ....[14]....
        /*00ec*/ 	.word	0x00007180


	//   ....[15]....
        /*00f0*/ 	.word	0x000071b0


	//   ....[16]....
        /*00f4*/ 	.word	0x00007260


	//   ....[17]....
        /*00f8*/ 	.word	0x000073d0


	//   ....[18]....
        /*00fc*/ 	.word	0x00007540


	//   ....[19]....
        /*0100*/ 	.word	0x00007690


	//   ....[20]....
        /*0104*/ 	.word	0x000077a0


	//   ....[21]....
        /*0108*/ 	.word	0x000077d0


	//   ....[22]....
        /*010c*/ 	.word	0x00007800


	//----- nvinfo : EIATTR_MAX_THREADS
	.align		4
.L_1173:
        /*0110*/ 	.byte	0x04, 0x05
        /*0112*/ 	.short	(.L_1175 - .L_1174)
.L_1174:
        /*0114*/ 	.word	0x00000080
        /*0118*/ 	.word	0x00000001
        /*011c*/ 	.word	0x00000001


	//----- nvinfo : EIATTR_CRS_STACK_SIZE
	.align		4
.L_1175:
        /*0120*/ 	.byte	0x04, 0x1e
        /*0122*/ 	.short	(.L_1177 - .L_1176)
.L_1176:
        /*0124*/ 	.word	0x00000000


	//----- nvinfo : EIATTR_CBANK_PARAM_SIZE
	.align		4
.L_1177:
        /*0128*/ 	.byte	0x03, 0x19
        /*012a*/ 	.short	0x002c


	//----- nvinfo : EIATTR_PARAM_CBANK
	.align		4
        /*012c*/ 	.byte	0x04, 0x0a
        /*012e*/ 	.short	(.L_1179 - .L_1178)
	.align		4
.L_1178:
        /*0130*/ 	.word	index@(.nv.constant0._ZN2at6native27unrolled_elementwise_kernelIZZZNS0_16log2_kernel_cudaERNS_18TensorIteratorBaseEENKUlvE0_clEvENKUlvE0_clEvEUlfE_St5arrayIPcLm2EELi4E23TrivialOffsetCalculatorILi1EjESB_NS0_6memory12LoadWithCastILi1EEENSC_13StoreWithCastILi1EEEEEviT_T0_T2_T3_T4_T5_)
        /*0134*/ 	.short	0x0210
        /*0136*/ 	.short	0x002c


	//----- nvinfo : EIATTR_SW_WAR
	.align		4
.L_1179:
        /*0138*/ 	.byte	0x04, 0x36
        /*013a*/ 	.short	(.L_1181 - .L_1180)
.L_1180:
        /*013c*/ 	.word	0x00000008
.L_1181:


//--------------------- .nv.info._ZN2at6native18elementwise_kernelILi128ELi2EZNS0_22gpu_kernel_impl_nocastIZZZNS0_16log2_kernel_cudaERNS_18TensorIteratorBaseEENKUlvE0_clEvENKUlvE0_clEvEUlfE_EEvS4_RKT_EUliE_EEviT1_ --------------------------
	.section	.nv.info._ZN2at6native18elementwise_kernelILi128ELi2EZNS0_22gpu_kernel_impl_nocastIZZZNS0_16log2_kernel_cudaERNS_18TensorIteratorBaseEENKUlvE0_clEvENKUlvE0_clEvEUlfE_EEvS4_RKT_EUliE_EEviT1_,"",@"SHT_CUDA_INFO"
	.sectionflags	@""
	.align	4


	//----- nvinfo : EIATTR_CUDA_API_VERSION
	.align		4
        /*0000*/ 	.byte	0x04, 0x37
        /*0002*/ 	.short	(.L_1183 - .L_1182)
.L_1182:
        /*0004*/ 	.word	0x00000082


	//----- nvinfo : EIATTR_KPARAM_INFO
	.align		4
.L_1183:
        /*0008*/ 	.byte	0x04, 0x17
        /*000a*/ 	.short	(.L_1185 - .L_1184)
.L_1184:
        /*000c*/ 	.word	0x00000000
        /*0010*/ 	.short	0x0001
        /*0012*/ 	.short	0x0008
        /*0014*/ 	.byte	0x00, 0xf0, 0x61, 0x08


	//----- nvinfo : EIATTR_KPARAM_INFO
	.align		4
.L_1185:
        /*0018*/ 	.byte	0x04, 0x17
        /*001a*/ 	.short	(.L_1187 - .L_1186)
.L_1186:
        /*001c*/ 	.word	0x00000000
        /*0020*/ 	.short	0x0000
        /*0022*/ 	.short	0x0000
        /*0024*/ 	.byte	0x00, 0xf0, 0x11, 0x00


	//----- nvinfo : EIATTR_SPARSE_MMA_MASK
	.align		4
.L_1187:
        /*0028*/ 	.byte	0x03, 0x50
        /*002a*/ 	.short	0x0000


	//----- nvinfo : EIATTR_MAXREG_COUNT
	.align		4
        /*002c*/ 	.byte	0x03, 0x1b
        /*002e*/ 	.short	0x0080


	//----- nvinfo : EIATTR_MERCURY_ISA_VERSION
	.align		4
        /*0030*/ 	.byte	0x03, 0x5f
        /*0032*/ 	.short	0x0101


	//----- nvinfo : EIATTR_EXIT_INSTR_OFFSETS
	.align		4
        /*0034*/ 	.byte	0x04, 0x1c
        /*0036*/ 	.short	(.L_1189 - .L_1188)


	//   ....[0]....
.L_1188:
        /*0038*/ 	.word	0x00001440


	//   ....[1]....
        /*003c*/ 	.word	0x000027d0


	//----- nvinfo : EIATTR_MAX_THREADS
	.align		4
.L_1189:
        /*0040*/ 	.byte	0x04, 0x05
        /*0042*/ 	.short	(.L_1191 - .L_1190)
.L_1190:
        /*0044*/ 	.word	0x00000080
        /*0048*/ 	.word	0x00000001
        /*004c*/ 	.word	0x00000001


	//----- nvinfo : EIATTR_CRS_STACK_SIZE
	.align		4
.L_1191:
        /*0050*/ 	.byte	0x04, 0x1e
        /*0052*/ 	.short	(.L_1193 - .L_1192)
.L_1192:
        /*0054*/ 	.word	0x00000000


	//----- nvinfo : EIATTR_CBANK_PARAM_SIZE
	.align		4
.L_1193:
        /*0058*/ 	.byte	0x03, 0x19
        /*005a*/ 	.short	0x0220


	//----- nvinfo : EIATTR_PARAM_CBANK
	.align		4
        /*005c*/ 	.byte	0x04, 0x0a
        /*005e*/ 	.short	(.L_1195 - .L_1194)
	.align		4
.L_1194:
        /*0060*/ 	.word	index@(.nv.constant0._ZN2at6native18elementwise_kernelILi128ELi2EZNS0_22gpu_kernel_impl_nocastIZZZNS0_16log2_kernel_cudaERNS_18TensorIteratorBaseEENKUlvE0_clEvENKUlvE0_clEvEUlfE_EEvS4_RKT_EUliE_EEviT1_)
        /*0064*/ 	.short	0x0210
        /*0066*/ 	.short	0x0220


	//----- nvinfo : EIATTR_SW_WAR
	.align		4
.L_1195:
        /*0068*/ 	.byte	0x04, 0x36
        /*006a*/ 	.short	(.L_1197 - .L_1196)
.L_1196:
        /*006c*/ 	.word	0x00000008
.L_1197:


//--------------------- .nv.info._ZN2at6native27unrolled_elementwise_kernelIZZZNS0_16log2_kernel_cudaERNS_18TensorIteratorBaseEENKUlvE0_clEvENKUlvE0_clEvEUlfE_St5arrayIPcLm2EELi4E23TrivialOffsetCalculatorILi1EjESB_NS0_6memory15LoadWithoutCastENSC_16StoreWithoutCastEEEviT_T0_T2_T3_T4_T5_ --------------------------
	.section	.nv.info._ZN2at6native27unrolled_elementwise_kernelIZZZNS0_16log2_kernel_cudaERNS_18TensorIteratorBaseEENKUlvE0_clEvENKUlvE0_clEvEUlfE_St5arrayIPcLm2EELi4E23TrivialOffsetCalculatorILi1EjESB_NS0_6memory15LoadWithoutCastENSC_16StoreWithoutCastEEEviT_T0_T2_T3_T4_T5_,"",@"SHT_CUDA_INFO"
	.sectionflags	@""
	.align	4


	//----- nvinfo : EIATTR_CUDA_API_VERSION
	.align		4
        /*0000*/ 	.byte	0x04, 0x37
        /*0002*/ 	.short	(.L_1199 - .L_1198)
.L_1198:
        /*0004*/ 	.word	0x00000082


	//----- nvinfo : EIATTR_KPARAM_INFO
	.align		4
.L_1199:
        /*0008*/ 	.byte	0x04, 0x17
        /*000a*/ 	.short	(.L_1201 - .L_1200)
.L_1200:
        /*000c*/ 	.word	0x00000000
        /*0010*/ 	.short	0x0006
        /*0012*/ 	.short	0x001b
        /*0014*/ 	.byte	0x00, 0xf0, 0x05, 0x00


	//----- nvinfo : EIATTR_KPARAM_INFO
	.align		4
.L_1201:
        /*0018*/ 	.byte	0x04, 0x17
        /*001a*/ 	.short	(.L_1203 - .L_1202)
.L_1202:
        /*001c*/ 	.word	0x00000000
        /*0020*/ 	.short	0x0005
        /*0022*/ 	.short	0x001a
        /*0024*/ 	.byte	0x00, 0xf0, 0x05, 0x00


	//----- nvinfo : EIATTR_KPARAM_INFO
	.align		4
.L_1203:
        /*0028*/ 	.byte	0x04, 0x17
        /*002a*/ 	.short	(.L_1205 - .L_1204)
.L_1204:
        /*002c*/ 	.word	0x00000000
        /*0030*/ 	.short	0x0004
        /*0032*/ 	.short	0x0019
        /*0034*/ 	.byte	0x00, 0xf0, 0x05, 0x00


	//----- nvinfo : EIATTR_KPARAM_INFO
	.align		4
.L_1205:
        /*0038*/ 	.byte	0x04, 0x17
        /*003a*/ 	.short	(.L_1207 - .L_1206)
.L_1206:
        /*003c*/ 	.word	0x00000000
        /*0040*/ 	.short	0x0003
        /*0042*/ 	.short	0x0018
        /*0044*/ 	.byte	0x00, 0xf0, 0x05, 0x00


	//----- nvinfo : EIATTR_KPARAM_INFO
	.align		4
.L_1207:
        /*0048*/ 	.byte	0x04, 0x17
        /*004a*/ 	.short	(.L_1209 - .L_1208)
.L_1208:
        /*004c*/ 	.word	0x00000000
        /*0050*/ 	.short	0x0002
        /*0052*/ 	.short	0x0008
        /*0054*/ 	.byte	0x00, 0xf0, 0x41, 0x00


	//----- nvinfo : EIATTR_KPARAM_INFO
	.align		4
.L_1209:
        /*0058*/ 	.byte	0x04, 0x17
        /*005a*/ 	.short	(.L_1211 - .L_1210)
.L_1210:
        /*005c*/ 	.word	0x00000000
        /*0060*/ 	.short	0x0001
        /*0062*/ 	.short	0x0004
        /*0064*/ 	.byte	0x00, 0xf0, 0x05, 0x00


	//----- nvinfo : EIATTR_KPARAM_INFO
	.align		4
.L_1211:
        /*0068*/ 	.byte	0x04, 0x17
        /*006a*/ 	.short	(.L_1213 - .L_1212)
.L_1212:
        /*006c*/ 	.word	0x00000000
        /*0070*/ 	.short	0x0000
        /*0072*/ 	.short	0x0000
        /*0074*/ 	.byte	0x00, 0xf0, 0x11, 0x00


	//----- nvinfo : EIATTR_SPARSE_MMA_MASK
	.align		4
.L_1213:
        /*0078*/ 	.byte	0x03, 0x50
        /*007a*/ 	.short	0x0000


	//----- nvinfo : EIATTR_MAXREG_COUNT
	.align		4
        /*007c*/ 	.byte	0x03, 0x1b
        /*007e*/ 	.short	0x00ff


	//----- nvinfo : EIATTR_MERCURY_ISA_VERSION
	.align		4
        /*0080*/ 	.byte	0x03, 0x5f
        /*0082*/ 	.short	0x0101


	//----- nvinfo : EIATTR_EXIT_INSTR_OFFSETS
	.align		4
        /*0084*/ 	.byte	0x04, 0x1c
        /*0086*/ 	.short	(.L_1215 - .L_1214)


	//   ....[0]....
.L_1214:
        /*0088*/ 	.word	0x000003f0


	//   ....[1]....
        /*008c*/ 	.word	0x00000450


	//----- nvinfo : EIATTR_MAX_THREADS
	.align		4
.L_1215:
        /*0090*/ 	.byte	0x04, 0x05
        /*0092*/ 	.short	(.L_1217 - .L_1216)
.L_1216:
        /*0094*/ 	.word	0x00000080
        /*0098*/ 	.word	0x00000001
        /*009c*/ 	.word	0x00000001


	//----- nvinfo : EIATTR_CRS_STACK_SIZE
	.align		4
.L_1217:
        /*00a0*/ 	.byte	0x04, 0x1e
        /*00a2*/ 	.short	(.L_1219 - .L_1218)
.L_1218:
        /*00a4*/ 	.word	0x00000000


	//----- nvinfo : EIATTR_CBANK_PARAM_SIZE
	.align		4
.L_1219:
        /*00a8*/ 	.byte	0x03, 0x19
        /*00aa*/ 	.short	0x001c


	//----- nvinfo : EIATTR_PARAM_CBANK
	.align		4
        /*00ac*/ 	.byte	0x04, 0x0a
        /*00ae*/ 	.short	(.L_1221 - .L_1220)
	.align		4
.L_1220:
        /*00b0*/ 	.word	index@(.nv.constant0._ZN2at6native27unrolled_elementwise_kernelIZZZNS0_16log2_kernel_cudaERNS_18TensorIteratorBaseEENKUlvE0_clEvENKUlvE0_clEvEUlfE_St5arrayIPcLm2EELi4E23TrivialOffsetCalculatorILi1EjESB_NS0_6memory15LoadWithoutCastENSC_16StoreWithoutCastEEEviT_T0_T2_T3_T4_T5_)
        /*00b4*/ 	.short	0x0210
        /*00b6*/ 	.short	0x001c


	//----- nvinfo : EIATTR_SW_WAR
	.align		4
.L_1221:
        /*00b8*/ 	.byte	0x04, 0x36
        /*00ba*/ 	.short	(.L_1223 - .L_1222)
.L_1222:
        /*00bc*/ 	.word	0x00000008
.L_1223:


//--------------------- .nv.info._ZN2at6native29vectorized_elementwise_kernelILi2EZZZNS0_16log2_kernel_cudaERNS_18TensorIteratorBaseEENKUlvE0_clEvENKUlvE0_clEvEUlfE_St5arrayIPcLm2EEEEviT0_T1_ --------------------------
	.section	.nv.info._ZN2at6native29vectorized_elementwise_kernelILi2EZZZNS0_16log2_kernel_cudaERNS_18TensorIteratorBaseEENKUlvE0_clEvENKUlvE0_clEvEUlfE_St5arrayIPcLm2EEEEviT0_T1_,"",@"SHT_CUDA_INFO"
	.sectionflags	@""
	.align	4


	//----- nvinfo : EIATTR_CUDA_API_VERSION
	.align		4
        /*0000*/ 	.byte	0x04, 0x37
        /*0002*/ 	.short	(.L_1225 - .L_1224)
.L_1224:
        /*0004*/ 	.word	0x00000082


	//----- nvinfo : EIATTR_KPARAM_INFO
	.align		4
.L_1225:
        /*0008*/ 	.byte	0x04, 0x17
        /*000a*/ 	.short	(.L_1227 - .L_1226)
.L_1226:
        /*000c*/ 	.word	0x00000000
        /*0010*/ 	.short	0x0002
        /*0012*/ 	.short	0x0008
        /*0014*/ 	.byte	0x00, 0xf0, 0x41, 0x00


	//----- nvinfo : EIATTR_KPARAM_INFO
	.align		4
.L_1227:
        /*0018*/ 	.byte	0x04, 0x17
        /*001a*/ 	.short	(.L_1229 - .L_1228)
.L_1228:
        /*001c*/ 	.word	0x00000000
        /*0020*/ 	.short	0x0001
        /*0022*/ 	.short	0x0004
        /*0024*/ 	.byte	0x00, 0xf0, 0x05, 0x00


	//----- nvinfo : EIATTR_KPARAM_INFO
	.align		4
.L_1229:
        /*0028*/ 	.byte	0x04, 0x17
        /*002a*/ 	.short	(.L_1231 - .L_1230)
.L_1230:
        /*002c*/ 	.word	0x00000000
        /*0030*/ 	.short	0x0000
        /*0032*/ 	.short	0x0000
        /*0034*/ 	.byte	0x00, 0xf0, 0x11, 0x00


	//----- nvinfo : EIATTR_SPARSE_MMA_MASK
	.align		4
.L_1231:
        /*0038*/ 	.byte	0x03, 0x50
        /*003a*/ 	.short	0x0000


	//----- nvinfo : EIATTR_MAXREG_COUNT
	.align		4
        /*003c*/ 	.byte	0x03, 0x1b
        /*003e*/ 	.short	0x00ff


	//----- nvinfo : EIATTR_MERCURY_ISA_VERSION
	.align		4
        /*0040*/ 	.byte	0x03, 0x5f
        /*0042*/ 	.short	0x0101


	//----- nvinfo : EIATTR_EXIT_INSTR_OFFSETS
	.align		4
        /*0044*/ 	.byte	0x04, 0x1c
        /*0046*/ 	.short	(.L_1233 - .L_1232)


	//   ....[0]....
.L_1232:
        /*0048*/ 	.word	0x000001f0


	//   ....[1]....
        /*004c*/ 	.word	0x00000a40


	//   ....[2]....
        /*0050*/ 	.word	0x00000a90


	//----- nvinfo : EIATTR_MAX_THREADS
	.align		4
.L_1233:
        /*0054*/ 	.byte	0x04, 0x05
        /*0056*/ 	.short	(.L_1235 - .L_1234)
.L_1234:
        /*0058*/ 	.word	0x00000080
        /*005c*/ 	.word	0x00000001
        /*0060*/ 	.word	0x00000001


	//----- nvinfo : EIATTR_CRS_STACK_SIZE
	.align		4
.L_1235:
        /*0064*/ 	.byte	0x04, 0x1e
        /*0066*/ 	.short	(.L_1237 - .L_1236)
.L_1236:
        /*0068*/ 	.word	0x00000000


	//----- nvinfo : EIATTR_CBANK_PARAM_SIZE
	.align		4
.L_1237:
        /*006c*/ 	.byte	0x03, 0x19
        /*006e*/ 	.short	0x0018


	//----- nvinfo : EIATTR_PARAM_CBANK
	.align		4
        /*0070*/ 	.byte	0x04, 0x0a
        /*0072*/ 	.short	(.L_1239 - .L_1238)
	.align		4
.L_1238:
        /*0074*/ 	.word	index@(.nv.constant0._ZN2at6native29vectorized_elementwise_kernelILi2EZZZNS0_16log2_kernel_cudaERNS_18TensorIteratorBaseEENKUlvE0_clEvENKUlvE0_clEvEUlfE_St5arrayIPcLm2EEEEviT0_T1_)
        /*0078*/ 	.short	0x0210
        /*007a*/ 	.short	0x0018


	//----- nvinfo : EIATTR_SW_WAR
	.align		4
.L_1239:
        /*007c*/ 	.byte	0x04, 0x36
        /*007e*/ 	.short	(.L_1241 - .L_1240)
.L_1240:
        /*0080*/ 	.word	0x00000008
.L_1241:


//--------------------- .nv.info._ZN2at6native29vectorized_elementwise_kernelILi4EZZZNS0_16log2_kernel_cudaERNS_18TensorIteratorBaseEENKUlvE0_clEvENKUlvE0_clEvEUlfE_St5arrayIPcLm2EEEEviT0_T1_ --------------------------
	.section	.nv.info._ZN2at6native29vectorized_elementwise_kernelILi4EZZZNS0_16log2_kernel_cudaERNS_18TensorIteratorBaseEENKUlvE0_clEvENKUlvE0_clEvEUlfE_St5arrayIPcLm2EEEEviT0_T1_,"",@"SHT_CUDA_INFO"
	.sectionflags	@""
	.align	4


	//----- nvinfo : EIATTR_CUDA_API_VERSION
	.align		4
        /*0000*/ 	.byte	0x04, 0x37
        /*0002*/ 	.short	(.L_1243 - .L_1242)
.L_1242:
        /*0004*/ 	.word	0x00000082


	//----- nvinfo : EIATTR_KPARAM_INFO
	.align		4
.L_1243:
        /*0008*/ 	.byte	0x04, 0x17
        /*000a*/ 	.short	(.L_1245 - .L_1244)
.L_1244:
        /*000c*/ 	.word	0x00000000
        /*0010*/ 	.short	0x0002
        /*0012*/ 	.short	0x0008
        /*0014*/ 	.byte	0x00, 0xf0, 0x41, 0x00


	//----- nvinfo : EIATTR_KPARAM_INFO
	.align		4
.L_1245:
        /*0018*/ 	.byte	0x04, 0x17
        /*001a*/ 	.short	(.L_1247 - .L_1246)
.L_1246:
        /*001c*/ 	.word	0x00000000
        /*0020*/ 	.short	0x0001
        /*0022*/ 	.short	0x0004
        /*0024*/ 	.byte	0x00, 0xf0, 0x05, 0x00


	//----- nvinfo : EIATTR_KPARAM_INFO
	.align		4
.L_1247:
        /*0028*/ 	.byte	0x04, 0x17
        /*002a*/ 	.short	(.L_1249 - .L_1248)
.L_1248:
        /*002c*/ 	.word	0x00000000
        /*0030*/ 	.short	0x0000
        /*0032*/ 	.short	0x0000
        /*0034*/ 	.byte	0x00, 0xf0, 0x11, 0x00


	//----- nvinfo : EIATTR_SPARSE_MMA_MASK
	.align		4
.L_1249:
        /*0038*/ 	.byte	0x03, 0x50
        /*003a*/ 	.short	0x0000


	//----- nvinfo : EIATTR_MAXREG_COUNT
	.align		4
        /*003c*/ 	.byte	0x03, 0x1b
        /*003e*/ 	.short	0x00ff


	//----- nvinfo : EIATTR_MERCURY_ISA_VERSION
	.align		4
        /*0040*/ 	.byte	0x03, 0x5f
        /*0042*/ 	.short	0x0101


	//----- nvinfo : EIATTR_EXIT_INSTR_OFFSETS
	.align		4
        /*0044*/ 	.byte	0x04, 0x1c
        /*0046*/ 	.short	(.L_1251 - .L_1250)


	//   ....[0]....
.L_1250:
        /*0048*/ 	.word	0x000001b0


	//   ....[1]....
        /*004c*/ 	.word	0x00000a00


	//   ....[2]....
        /*0050*/ 	.word	0x00000a50


	//----- nvinfo : EIATTR_MAX_THREADS
	.align		4
.L_1251:
        /*0054*/ 	.byte	0x04, 0x05
        /*0056*/ 	.short	(.L_1253 - .L_1252)
.L_1252:
        /*0058*/ 	.word	0x00000080
        /*005c*/ 	.word	0x00000001
        /*0060*/ 	.word	0x00000001


	//----- nvinfo : EIATTR_CRS_STACK_SIZE
	.align		4
.L_1253:
        /*0064*/ 	.byte	0x04, 0x1e
        /*0066*/ 	.short	(.L_1255 - .L_1254)
.L_1254:
        /*0068*/ 	.word	0x00000000


	//----- nvinfo : EIATTR_CBANK_PARAM_SIZE
	.align		4
.L_1255:
        /*006c*/ 	.byte	0x03, 0x19
        /*006e*/ 	.short	0x0018


	//----- nvinfo : EIATTR_PARAM_CBANK
	.align		4
        /*0070*/ 	.byte	0x04, 0x0a
        /*0072*/ 	.short	(.L_1257 - .L_1256)
	.align		4
.L_1256:
        /*0074*/ 	.word	index@(.nv.constant0._ZN2at6native29vectorized_elementwise_kernelILi4EZZZNS0_16log2_kernel_cudaERNS_18TensorIteratorBaseEENKUlvE0_clEvENKUlvE0_clEvEUlfE_St5arrayIPcLm2EEEEviT0_T1_)
        /*0078*/ 	.short	0x0210
        /*007a*/ 	.short	0x0018


	//----- nvinfo : EIATTR_SW_WAR
	.align		4
.L_1257:
        /*007c*/ 	.byte	0x04, 0x36
        /*007e*/ 	.short	(.L_1259 - .L_1258)
.L_1258:
        /*0080*/ 	.word	0x00000008
.L_1259:


//--------------------- .nv.info._ZN2at6native29vectorized_elementwise_kernelILi8EZZZNS0_16log2_kernel_cudaERNS_18TensorIteratorBaseEENKUlvE0_clEvENKUlvE0_clEvEUlfE_St5arrayIPcLm2EEEEviT0_T1_ --------------------------
	.section	.nv.info._ZN2at6native29vectorized_elementwise_kernelILi8EZZZNS0_16log2_kernel_cudaERNS_18TensorIteratorBaseEENKUlvE0_clEvENKUlvE0_clEvEUlfE_St5arrayIPcLm2EEEEviT0_T1_,"",@"SHT_CUDA_INFO"
	.sectionflags	@""
	.align	4


	//----- nvinfo : EIATTR_CUDA_API_VERSION
	.align		4
        /*0000*/ 	.byte	0x04, 0x37
        /*0002*/ 	.short	(.L_1261 - .L_1260)
.L_1260:
        /*0004*/ 	.word	0x00000082


	//----- nvinfo : EIATTR_KPARAM_INFO
	.align		4
.L_1261:
        /*0008*/ 	.byte	0x04, 0x17
        /*000a*/ 	.short	(.L_1263 - .L_1262)
.L_1262:
        /*000c*/ 	.word	0x00000000
        /*0010*/ 	.short	0x0002
        /*0012*/ 	.short	0x0008
        /*0014*/ 	.byte	0x00, 0xf0, 0x41, 0x00


	//----- nvinfo : EIATTR_KPARAM_INFO
	.align		4
.L_1263:
        /*0018*/ 	.byte	0x04, 0x17
        /*001a*/ 	.short	(.L_1265 - .L_1264)
.L_1264:
        /*001c*/ 	.word	0x00000000
        /*0020*/ 	.short	0x0001
        /*0022*/ 	.short	0x0004
        /*0024*/ 	.byte	0x00, 0xf0, 0x05, 0x00


	//----- nvinfo : EIATTR_KPARAM_INFO
	.align		4
.L_1265:
        /*0028*/ 	.byte	0x04, 0x17
        /*002a*/ 	.short	(.L_1267 - .L_1266)
.L_1266:
        /*002c*/ 	.word	0x00000000
        /*0030*/ 	.short	0x0000
        /*0032*/ 	.short	0x0000
        /*0034*/ 	.byte	0x00, 0xf0, 0x11, 0x00


	//----- nvinfo : EIATTR_SPARSE_MMA_MASK
	.align		4
.L_1267:
        /*0038*/ 	.byte	0x03, 0x50
        /*003a*/ 	.short	0x0000


	//----- nvinfo : EIATTR_MAXREG_COUNT
	.align		4
        /*003c*/ 	.byte	0x03, 0x1b
        /*003e*/ 	.short	0x00ff


	//----- nvinfo : EIATTR_MERCURY_ISA_VERSION
	.align		4
        /*0040*/ 	.byte	0x03, 0x5f
        /*0042*/ 	.short	0x0101


	//----- nvinfo : EIATTR_EXIT_INSTR_OFFSETS
	.align		4
        /*0044*/ 	.byte	0x04, 0x1c
        /*0046*/ 	.short	(.L_1269 - .L_1268)


	//   ....[0]....
.L_1268:
        /*0048*/ 	.word	0x000001b0


	//   ....[1]....
        /*004c*/ 	.word	0x00000a00


	//   ....[2]....
        /*0050*/ 	.word	0x00000a50


	//----- nvinfo : EIATTR_MAX_THREADS
	.align		4
.L_1269:
        /*0054*/ 	.byte	0x04, 0x05
        /*0056*/ 	.short	(.L_1271 - .L_1270)
.L_1270:
        /*0058*/ 	.word	0x00000080
        /*005c*/ 	.word	0x00000001
        /*0060*/ 	.word	0x00000001


	//----- nvinfo : EIATTR_CRS_STACK_SIZE
	.align		4
.L_1271:
        /*0064*/ 	.byte	0x04, 0x1e
        /*0066*/ 	.short	(.L_1273 - .L_1272)
.L_1272:
        /*0068*/ 	.word	0x00000000


	//----- nvinfo : EIATTR_CBANK_PARAM_SIZE
	.align		4
.L_1273:
        /*006c*/ 	.byte	0x03, 0x19
        /*006e*/ 	.short	0x0018


	//----- nvinfo : EIATTR_PARAM_CBANK
	.align		4
        /*0070*/ 	.byte	0x04, 0x0a
        /*0072*/ 	.short	(.L_1275 - .L_1274)
	.align		4
.L_1274:
        /*0074*/ 	.word	index@(.nv.constant0._ZN2at6native29vectorized_elementwise_kernelILi8EZZZNS0_16log2_kernel_cudaERNS_18TensorIteratorBaseEENKUlvE0_clEvENKUlvE0_clEvEUlfE_St5arrayIPcLm2EEEEviT0_T1_)
        /*0078*/ 	.short	0x0210
        /*007a*/ 	.short	0x0018


	//----- nvinfo : EIATTR_SW_WAR
	.align		4
.L_1275:
        /*007c*/ 	.byte	0x04, 0x36
        /*007e*/ 	.short	(.L_1277 - .L_1276)
.L_1276:
        /*0080*/ 	.word	0x00000008
.L_1277:


//--------------------- .nv.info._ZN2at6native18elementwise_kernelILi128ELi4EZNS0_15gpu_kernel_implIZZZNS0_16log2_kernel_cudaERNS_18TensorIteratorBaseEENKUlvE0_clEvENKUlvE_clEvEUldE_EEvS4_RKT_EUliE_EEviT1_ --------------------------
	.section	.nv.info._ZN2at6native18elementwise_kernelILi128ELi4EZNS0_15gpu_kernel_implIZZZNS0_16log2_kernel_cudaERNS_18TensorIteratorBaseEENKUlvE0_clEvENKUlvE_clEvEUldE_EEvS4_RKT_EUliE_EEviT1_,"",@"SHT_CUDA_INFO"
	.sectionflags	@""
	.align	4


	//----- nvinfo : EIATTR_CUDA_API_VERSION
	.align		4
        /*0000*/ 	.byte	0x04, 0x37
        /*0002*/ 	.short	(.L_1279 - .L_1278)
.L_1278:
        /*0004*/ 	.word	0x00000082


	//----- nvinfo : EIATTR_KPARAM_INFO
	.align		4
.L_1279:
        /*0008*/ 	.byte	0x04, 0x17
        /*000a*/ 	.short	(.L_1281 - .L_1280)
.L_1280:
        /*000c*/ 	.word	0x00000000
        /*0010*/ 	.short	0x0001
        /*0012*/ 	.short	0x0008
        /*0014*/ 	.byte	0x00, 0xf0, 0x61, 0x08


	//----- nvinfo : EIATTR_KPARAM_INFO
	.align		4
.L_1281:
        /*0018*/ 	.byte	0x04, 0x17
        /*001a*/ 	.short	(.L_1283 - .L_1282)
.L_1282:
        /*001c*/ 	.word	0x00000000
        /*0020*/ 	.short	0x0000
        /*0022*/ 	.short	0x0000
        /*0024*/ 	.byte	0x00, 0xf0, 0x11, 0x00


	//----- nvinfo : EIATTR_SPARSE_MMA_MASK
	.align		4
.L_1283:
        /*0028*/ 	.byte	0x03, 0x50
        /*002a*/ 	.short	0x0000


	//----- nvinfo : EIATTR_MAXREG_COUNT
	.align		4
        /*002c*/ 	.byte	0x03, 0x1b
        /*002e*/ 	.short	0x0080


	//----- nvinfo : EIATTR_EXTERNS
	.align		4
        /*0030*/ 	.byte	0x04, 0x0f
        /*0032*/ 	.short	(.L_1285 - .L_1284)


	//   ....[0]....
	.align		4
.L_1284:
        /*0034*/ 	.word	index@(__assertfail)


	//----- nvinfo : EIATTR_MERCURY_ISA_VERSION
	.align		4
.L_1285:
        /*0038*/ 	.byte	0x03, 0x5f
        /*003a*/ 	.short	0x0101


	//----- nvinfo : EIATTR_SYSCALL_OFFSETS
	.align		4
        /*003c*/ 	.byte	0x04, 0x46
        /*003e*/ 	.short	(.L_1287 - .L_1286)


	//   ....[0]....
.L_1286:
        /*0040*/ 	.word	0x00002270


	//   ....[1]....
        /*0044*/ 	.word	0x00003900


	//   ....[2]....
        /*0048*/ 	.word	0x00005b90


	//   ....[3]....
        /*004c*/ 	.word	0x00007220


	//   ....[4]....
        /*0050*/ 	.word	0x000094a0


	//   ....[5]....
        /*0054*/ 	.word	0x0000ab30


	//   ....[6]....
        /*0058*/ 	.word	0x0000cda0


	//   ....[7]....
        /*005c*/ 	.word	0x0000e430


	//----- nvinfo : EIATTR_EXIT_INSTR_OFFSETS
	.align		4
.L_1287:
        /*0060*/ 	.byte	0x04, 0x1c
        /*0062*/ 	.short	(.L_1289 - .L_1288)


	//   ....[0]....
.L_1288:
        /*0064*/ 	.word	0x0000abe0


	//   ....[1]....
        /*0068*/ 	.word	0x0000d470


	//   ....[2]....
        /*006c*/ 	.word	0x0000d4b0


	//   ....[3]....
        /*0070*/ 	.word	0x0000d540


	//   ....[4]....
        /*0074*/ 	.word	0x0000d570


	//   ....[5]....
        /*0078*/ 	.word	0x0000d5a0


	//   ....[6]....
        /*007c*/ 	.word	0x0000d670


	//   ....[7]....
        /*0080*/ 	.word	0x0000d6f0


	//   ....[8]....
        /*0084*/ 	.word	0x0000d7d0


	//   ....[9]....
        /*0088*/ 	.word	0x0000d860


	//   ....[10]....
        /*008c*/ 	.word	0x0000d880


	//   ....[11]....
        /*0090*/ 	.word	0x0000d940


	//   ....[12]....
        /*0094*/ 	.word	0x0000d970


	//   ....[13]....
        /*0098*/ 	.word	0x0000db40


	//   ....[14]....
        /*009c*/ 	.word	0x0000dce0


	//   ....[15]....
        /*00a0*/ 	.word	0x0000dd60


	//   ....[16]....
        /*00a4*/ 	.word	0x0000de10


	//   ....[17]....
        /*00a8*/ 	.word	0x0000dfd0


	//   ....[18]....
        /*00ac*/ 	.word	0x0000e190


	//   ....[19]....
        /*00b0*/ 	.word	0x0000e330


	//   ....[20]....
        /*00b4*/ 	.word	0x0000e440


	//   ....[21]....
        /*00b8*/ 	.word	0x0000e470


	//   ....[22]....
        /*00bc*/ 	.word	0x0000e4a0


	//----- nvinfo : EIATTR_MAX_THREADS
	.align		4
.L_1289:
        /*00c0*/ 	.byte	0x04, 0x05
        /*00c2*/ 	.short	(.L_1291 - .L_1290)
.L_1290:
        /*00c4*/ 	.word	0x00000080
        /*00c8*/ 	.word	0x00000001
        /*00cc*/ 	.word	0x00000001


	//----- nvinfo : EIATTR_CRS_STACK_SIZE
	.align		4
.L_1291:
        /*00d0*/ 	.byte	0x04, 0x1e
        /*00d2*/ 	.short	(.L_1293 - .L_1292)
.L_1292:
        /*00d4*/ 	.word	0x00000000


	//----- nvinfo : EIATTR_CBANK_PARAM_SIZE
	.align		4
.L_1293:
        /*00d8*/ 	.byte	0x03, 0x19
        /*00da*/ 	.short	0x0220


	//----- nvinfo : EIATTR_PARAM_CBANK
	.align		4
        /*00dc*/ 	.byte	0x04, 0x0a
        /*00de*/ 	.short	(.L_1295 - .L_1294)
	.align		4
.L_1294:
        /*00e0*/ 	.word	index@(.nv.constant0._ZN2at6native18elementwise_kernelILi128ELi4EZNS0_15gpu_kernel_implIZZZNS0_16log2_kernel_cudaERNS_18TensorIteratorBaseEENKUlvE0_clEvENKUlvE_clEvEUldE_EEvS4_RKT_EUliE_EEviT1_)
        /*00e4*/ 	.short	0x0210
        /*00e6*/ 	.short	0x0220


	//----- nvinfo : EIATTR_SW_WAR
	.align		4
.L_1295:
        /*00e8*/ 	.byte	0x04, 0x36
        /*00ea*/ 	.short	(.L_1297 - .L_1296)
.L_1296:
        /*00ec*/ 	.word	0x00000008
.L_1297:


//--------------------- .nv.info._ZN2at6native27unrolled_elementwise_kernelIZZZNS0_16log2_kernel_cudaERNS_18TensorIteratorBaseEENKUlvE0_clEvENKUlvE_clEvEUldE_St5arrayIPcLm2EELi4E23TrivialOffsetCalculatorILi1EjESB_NS0_6memory12LoadWithCastILi1EEENSC_13StoreWithCastILi1EEEEEviT_T0_T2_T3_T4_T5_ --------------------------
	.section	.nv.info._ZN2at6native27unrolled_elementwise_kernelIZZZNS0_16log2_kernel_cudaERNS_18TensorIteratorBaseEENKUlvE0_clEvENKUlvE_clEvEUldE_St5arrayIPcLm2EELi4E23TrivialOffsetCalculatorILi1EjESB_NS0_6memory12LoadWithCastILi1EEENSC_13StoreWithCastILi1EEEEEviT_T0_T2_T3_T4_T5_,"",@"SHT_CUDA_INFO"
	.sectionflags	@""
	.align	4


	//----- nvinfo : EIATTR_CUDA_API_VERSION
	.align		4
        /*0000*/ 	.byte	0x04, 0x37
        /*0002*/ 	.short	(.L_1299 - .L_1298)
.L_1298:
        /*0004*/ 	.word	0x00000082


	//----- nvinfo : EIATTR_KPARAM_INFO
	.align		4
.L_1299:
        /*0008*/ 	.byte	0x04, 0x17
        /*000a*/ 	.short	(.L_1301 - .L_1300)
.L_1300:
        /*000c*/ 	.word	0x00000000
        /*0010*/ 	.short	0x0006
        /*0012*/ 	.short	0x0024
        /*0014*/ 	.byte	0x00, 0xf0, 0x21, 0x00


	//----- nvinfo : EIATTR_KPARAM_INFO
	.align		4
.L_1301:
        /*0018*/ 	.byte	0x04, 0x17
        /*001a*/ 	.short	(.L_1303 - .L_1302)
.L_1302:
        /*001c*/ 	.word	0x00000000
        /*0020*/ 	.short	0x0005
        /*0022*/ 	.short	0x001c
        /*0024*/ 	.byte	0x00, 0xf0, 0x21, 0x00


	//----- nvinfo : EIATTR_KPARAM_INFO
	.align		4
.L_1303:
        /*0028*/ 	.byte	0x04, 0x17
        /*002a*/ 	.short	(.L_1305 - .L_1304)
.L_1304:
        /*002c*/ 	.word	0x00000000
        /*0030*/ 	.short	0x0004
        /*0032*/ 	.short	0x0019
        /*0034*/ 	.byte	0x00, 0xf0, 0x05, 0x00


	//----- nvinfo : EIATTR_KPARAM_INFO
	.align		4
.L_1305:
        /*0038*/ 	.byte	0x04, 0x17
        /*003a*/ 	.short	(.L_1307 - .L_1306)
.L_1306:
        /*003c*/ 	.word	0x00000000
        /*0040*/ 	.short	0x0003
        /*0042*/ 	.short	0x0018
        /*0044*/ 	.byte	0x00, 0xf0, 0x05, 0x00


	//----- nvinfo : EIATTR_KPARAM_INFO
	.align		4
.L_1307:
        /*0048*/ 	.byte	0x04, 0x17
        /*004a*/ 	.short	(.L_1309 - .L_1308)
.L_1308:
        /*004c*/ 	.word	0x00000000
        /*0050*/ 	.short	0x0002
        /*0052*/ 	.short	0x0008
        /*0054*/ 	.byte	0x00, 0xf0, 0x41, 0x00


	//----- nvinfo : EIATTR_KPARAM_INFO
	.align		4
.L_1309:
        /*0058*/ 	.byte	0x04, 0x17
        /*005a*/ 	.short	(.L_1311 - .L_1310)
.L_1310:
        /*005c*/ 	.word	0x00000000
        /*0060*/ 	.short	0x0001
        /*0062*/ 	.short	0x0004
        /*0064*/ 	.byte	0x00, 0xf0, 0x05, 0x00


	//----- nvinfo : EIATTR_KPARAM_INFO
	.align		4
.L_1311:
        /*0068*/ 	.byte	0x04, 0x17
        /*006a*/ 	.short	(.L_1313 - .L_1312)
.L_1312:
        /*006c*/ 	.word	0x00000000
        /*0070*/ 	.short	0x0000
        /*0072*/ 	.short	0x0000
        /*0074*/ 	.byte	0x00, 0xf0, 0x11, 0x00


	//----- nvinfo : EIATTR_SPARSE_MMA_MASK
	.align		4
.L_1313:
        /*0078*/ 	.byte	0x03, 0x50
        /*007a*/ 	.short	0x0000


	//----- nvinfo : EIATTR_MAXREG_COUNT
	.align		4
        /*007c*/ 	.byte	0x03, 0x1b
        /*007e*/ 	.short	0x00ff


	//----- nvinfo : EIATTR_EXTERNS
	.align		4
        /*0080*/ 	.byte	0x04, 0x0f
        /*0082*/ 	.short	(.L_1315 - .L_1314)


	//   ....[0]....
	.align		4
.L_1314:
        /*0084*/ 	.word	index@(__assertfail)


	//----- nvinfo : EIATTR_MERCURY_ISA_VERSION
	.align		4
.L_1315:
        /*0088*/ 	.byte	0x03, 0x5f
        /*008a*/ 	.short	0x0101


	//----- nvinfo : EIATTR_SYSCALL_OFFSETS
	.align		4
        /*008c*/ 	.byte	0x04, 0x46
        /*008e*/ 	.short	(.L_1317 - .L_1316)


	//   ....[0]....
.L_1316:
        /*0090*/ 	.word	0x00000f80


	//   ....[1]....
        /*0094*/ 	.word	0x00001f20


	//   ....[2]....
        /*0098*/ 	.word	0x00002ed0


	//   ....[3]....
        /*009c*/ 	.word	0x00003e50


	//   ....[4]....
        /*00a0*/ 	.word	0x000067f0


	//   ....[5]....
        /*00a4*/ 	.word	0x000079b0


	//   ....[6]....
        /*00a8*/ 	.word	0x00008b30


	//   ....[7]....
        /*00ac*/ 	.word	0x00009cd0


	//----- nvinfo : EIATTR_EXIT_INSTR_OFFSETS
	.align		4
.L_1317:
        /*00b0*/ 	.byte	0x04, 0x1c
        /*00b2*/ 	.short	(.L_1319 - .L_1318)


	//   ....[0]....
.L_1318:
        /*00b4*/ 	.word	0x00008bd0


	//   ....[1]....
        /*00b8*/ 	.word	0x00008d10


	//   ....[2]....
        /*00bc*/ 	.word	0x00008d50


	//   ....[3]....
        /*00c0*/ 	.word	0x00008de0


	//   ....[4]....
        /*00c4*/ 	.word	0x00008e10


	//   ....[5]....
        /*00c8*/ 	.word	0x00008e40


	//   ....[6]....
        /*00cc*/ 	.word	0x00008f10


	//   ....[7]....
        /*00d0*/ 	.word	0x00008f90


	//   ....[8]....
        /*00d4*/ 	.word	0x00009070


	//   ....[9]....
        /*00d8*/ 	.word	0x00009100


	//   ....[10]....
        /*00dc*/ 	.word	0x00009120


	//   ....[11]....
        /*00e0*/ 	.word	0x000091e0


	//   ....[12]....
        /*00e4*/ 	.word	0x00009210


	//   ....[13]....
        /*00e8*/ 	.word	0x000093e0


	//   ....[14]....
        /*00ec*/ 	.word	0x00009580


	//   ....[15]....
        /*00f0*/ 	.word	0x00009600


	//   ....[16]....
        /*00f4*/ 	.word	0x000096b0


	//   ....[17]....
        /*00f8*/ 	.word	0x00009870


	//   ....[18]....
        /*00fc*/ 	.word	0x00009a30


	//   ....[19]....
        /*0100*/ 	.word	0x00009bd0


	//   ....[20]....
        /*0104*/ 	.word	0x00009ce0


	//   ....[21]....
        /*0108*/ 	.word	0x00009d10


	//   ....[22]....
        /*010c*/ 	.word	0x00009d40


	//----- nvinfo : EIATTR_MAX_THREADS
	.align		4
.L_1319:
        /*0110*/ 	.byte	0x04, 0x05
        /*0112*/ 	.short	(.L_1321 - .L_1320)
.L_1320:
        /*0114*/ 	.word	0x00000080
        /*0118*/ 	.word	0x00000001
        /*011c*/ 	.word	0x00000001


	//----- nvinfo : EIATTR_CRS_STACK_SIZE
	.align		4
.L_1321:
        /*0120*/ 	.byte	0x04, 0x1e
        /*0122*/ 	.short	(.L_1323 - .L_1322)
.L_1322:
        /*0124*/ 	.word	0x00000000


	//----- nvinfo : EIATTR_CBANK_PARAM_SIZE
	.align		4
.L_1323:
        /*0128*/ 	.byte	0x03, 0x19
        /*012a*/ 	.short	0x002c


	//----- nvinfo : EIATTR_PARAM_CBANK
	.align		4
        /*012c*/ 	.byte	0x04, 0x0a
        /*012e*/ 	.short	(.L_1325 - .L_1324)
	.align		4
.L_1324:
        /*0130*/ 	.word	index@(.nv.constant0._ZN2at6native27unrolled_elementwise_kernelIZZZNS0_16log2_kernel_cudaERNS_18TensorIteratorBaseEENKUlvE0_clEvENKUlvE_clEvEUldE_St5arrayIPcLm2EELi4E23TrivialOffsetCalculatorILi1EjESB_NS0_6memory12LoadWithCastILi1EEENSC_13StoreWithCastILi1EEEEEviT_T0_T2_T3_T4_T5_)
        /*0134*/ 	.short	0x0210
        /*0136*/ 	.short	0x002c


	//----- nvinfo : EIATTR_SW_WAR
	.align		4
.L_1325:
        /*0138*/ 	.byte	0x04, 0x36
        /*013a*/ 	.short	(.L_1327 - .L_1326)
.L_1326:
        /*013c*/ 	.word	0x00000008
.L_1327:


//--------------------- .nv.info._ZN2at6native18elementwise_kernelILi128ELi2EZNS0_22gpu_kernel_impl_nocastIZZZNS0_16log2_kernel_cudaERNS_18TensorIteratorBaseEENKUlvE0_clEvENKUlvE_clEvEUldE_EEvS4_RKT_EUliE_EEviT1_ --------------------------
	.section	.nv.info._ZN2at6native18elementwise_kernelILi128ELi2EZNS0_22gpu_kernel_impl_nocastIZZZNS0_16log2_kernel_cudaERNS_18TensorIteratorBaseEENKUlvE0_clEvENKUlvE_clEvEUldE_EEvS4_RKT_EUliE_EEviT1_,"",@"SHT_CUDA_INFO"
	.sectionflags	@""
	.align	4


	//----- nvinfo : EIATTR_CUDA_API_VERSION
	.align		4
        /*0000*/ 	.byte	0x04, 0x37
        /*0002*/ 	.short	(.L_1329 - .L_1328)
.L_1328:
        /*0004*/ 	.word	0x00000082


	//----- nvinfo : EIATTR_KPARAM_INFO
	.align		4
.L_1329:
        /*0008*/ 	.byte	0x04, 0x17
        /*000a*/ 	.short	(.L_1331 - .L_1330)
.L_1330:
        /*000c*/ 	.word	0x00000000
        /*0010*/ 	.short	0x0001
        /*0012*/ 	.short	0x0008
        /*0014*/ 	.byte	0x00, 0xf0, 0x61, 0x08


	//----- nvinfo : EIATTR_KPARAM_INFO
	.align		4
.L_1331:
        /*0018*/ 	.byte	0x04, 0x17
        /*001a*/ 	.short	(.L_1333 - .L_1332)
.L_1332:
        /*001c*/ 	.word	0x00000000
        /*0020*/ 	.short	0x0000
        /*0022*/ 	.short	0x0000
        /*0024*/ 	.byte	0x00, 0xf0, 0x11, 0x00


	//----- nvinfo : EIATTR_SPARSE_MMA_MASK
	.align		4
.L_1333:
        /*0028*/ 	.byte	0x03, 0x50
        /*002a*/ 	.short	0x0000


	//----- nvinfo : EIATTR_MAXREG_COUNT
	.align		4
        /*002c*/ 	.byte	0x03, 0x1b
        /*002e*/ 	.short	0x0080


	//----- nvinfo : EIATTR_MERCURY_ISA_VERSION
	.align		4
        /*0030*/ 	.byte	0x03, 0x5f
        /*0032*/ 	.short	0x0101


	//----- nvinfo : EIATTR_EXIT_INSTR_OFFSETS
	.align		4
        /*0034*/ 	.byte	0x04, 0x1c
        /*0036*/ 	.short	(.L_1335 - .L_1334)


	//   ....[0]....
.L_1334:
        /*0038*/ 	.word	0x000019d0


	//   ....[1]....
        /*003c*/ 	.word	0x000032c0


	//----- nvinfo : EIATTR_MAX_THREADS
	.align		4
.L_1335:
        /*0040*/ 	.byte	0x04, 0x05
        /*0042*/ 	.short	(.L_1337 - .L_1336)
.L_1336:
        /*0044*/ 	.word	0x00000080
        /*0048*/ 	.word	0x00000001
        /*004c*/ 	.word	0x00000001


	//----- nvinfo : EIATTR_CRS_STACK_SIZE
	.align		4
.L_1337:
        /*0050*/ 	.byte	0x04, 0x1e
        /*0052*/ 	.short	(.L_1339 - .L_1338)
.L_1338:
        /*0054*/ 	.word	0x00000000


	//----- nvinfo : EIATTR_CBANK_PARAM_SIZE
	.align		4
.L_1339:
        /*0058*/ 	.byte	0x03, 0x19
        /*005a*/ 	.short	0x0220


	//----- nvinfo : EIATTR_PARAM_CBANK
	.align		4
        /*005c*/ 	.byte	0x04, 0x0a
        /*005e*/ 	.short	(.L_1341 - .L_1340)
	.align		4
.L_1340:
        /*0060*/ 	.word	index@(.nv.constant0._ZN2at6native18elementwise_kernelILi128ELi2EZNS0_22gpu_kernel_impl_nocastIZZZNS0_16log2_kernel_cudaERNS_18TensorIteratorBaseEENKUlvE0_clEvENKUlvE_clEvEUldE_EEvS4_RKT_EUliE_EEviT1_)
        /*0064*/ 	.short	0x0210
        /*0066*/ 	.short	0x0220


	//----- nvinfo : EIATTR_SW_WAR
	.align		4
.L_1341:
        /*0068*/ 	.byte	0x04, 0x36
        /*006a*/ 	.short	(.L_1343 - .L_1342)
.L_1342:
        /*006c*/ 	.word	0x00000008
.L_1343:


//--------------------- .nv.info._ZN2at6native27unrolled_elementwise_kernelIZZZNS0_16log2_kernel_cudaERNS_18TensorIteratorBaseEENKUlvE0_clEvENKUlvE_clEvEUldE_St5arrayIPcLm2EELi4E23TrivialOffsetCalculatorILi1EjESB_NS0_6memory15LoadWithoutCastENSC_16StoreWithoutCastEEEviT_T0_T2_T3_T4_T5_ --------------------------
	.section	.nv.info._ZN2at6native27unrolled_elementwise_kernelIZZZNS0_16log2_kernel_cudaERNS_18TensorIteratorBaseEENKUlvE0_clEvENKUlvE_clEvEUldE_St5arrayIPcLm2EELi4E23TrivialOffsetCalculatorILi1EjESB_NS0_6memory15LoadWithoutCastENSC_16StoreWithoutCastEEEviT_T0_T2_T3_T4_T5_,"",@"SHT_CUDA_INFO"
	.sectionflags	@""
	.align	4


	//----- nvinfo : EIATTR_CUDA_API_VERSION
	.align		4
        /*0000*/ 	.byte	0x04, 0x37
        /*0002*/ 	.short	(.L_1345 - .L_1344)
.L_1344:
        /*0004*/ 	.word	0x00000082


	//----- nvinfo : EIATTR_KPARAM_INFO
	.align		4
.L_1345:
        /*0008*/ 	.byte	0x04, 0x17
        /*000a*/ 	.short	(.L_1347 - .L_1346)
.L_1346:
        /*000c*/ 	.word	0x00000000
        /*0010*/ 	.short	0x0006
        /*0012*/ 	.short	0x001b
        /*0014*/ 	.byte	0x00, 0xf0, 0x05, 0x00


	//----- nvinfo : EIATTR_KPARAM_INFO
	.align		4
.L_1347:
        /*0018*/ 	.byte	0x04, 0x17
        /*001a*/ 	.short	(.L_1349 - .L_1348)
.L_1348:
        /*001c*/ 	.word	0x00000000
        /*0020*/ 	.short	0x0005
        /*0022*/ 	.short	0x001a
        /*0024*/ 	.byte	0x00, 0xf0, 0x05, 0x00


	//----- nvinfo : EIATTR_KPARAM_INFO
	.align		4
.L_1349:
        /*0028*/ 	.byte	0x04, 0x17
        /*002a*/ 	.short	(.L_1351 - .L_1350)
.L_1350:
        /*002c*/ 	.word	0x00000000
        /*0030*/ 	.short	0x0004
        /*0032*/ 	.short	0x0019
        /*0034*/ 	.byte	0x00, 0xf0, 0x05, 0x00


	//----- nvinfo : EIATTR_KPARAM_INFO
	.align		4
.L_1351:
        /*0038*/ 	.byte	0x04, 0x17
        /*003a*/ 	.short	(.L_1353 - .L_1352)
.L_1352:
        /*003c*/ 	.word	0x00000000
        /*0040*/ 	.short	0x0003
        /*0042*/ 	.short	0x0018
        /*0044*/ 	.byte	0x00, 0xf0, 0x05, 0x00


	//----- nvinfo : EIATTR_KPARAM_INFO
	.align		4
.L_1353:
        /*0048*/ 	.byte	0x04, 0x17
        /*004a*/ 	.short	(.L_1355 - .L_1354)
.L_1354:
        /*004c*/ 	.word	0x00000000
        /*0050*/ 	.short	0x0002
        /*0052*/ 	.short	0x0008
        /*0054*/ 	.byte	0x00, 0xf0, 0x41, 0x00


	//----- nvinfo : EIATTR_KPARAM_INFO
	.align		4
.L_1355:
        /*0058*/ 	.byte	0x04, 0x17
        /*005a*/ 	.short	(.L_1357 - .L_1356)
.L_1356:
        /*005c*/ 	.word	0x00000000
        /*0060*/ 	.short	0x0001
        /*0062*/ 	.short	0x0004
        /*0064*/ 	.byte	0x00, 0xf0, 0x05, 0x00


	//----- nvinfo : EIATTR_KPARAM_INFO
	.align		4
.L_1357:
        /*0068*/ 	.byte	0x04, 0x17
        /*006a*/ 	.short	(.L_1359 - .L_1358)
.L_1358:
        /*006c*/ 	.word	0x00000000
        /*0070*/ 	.short	0x0000
        /*0072*/ 	.short	0x0000
        /*0074*/ 	.byte	0x00, 0xf0, 0x11, 0x00


	//----- nvinfo : EIATTR_SPARSE_MMA_MASK
	.align		4
.L_1359:
        /*0078*/ 	.byte	0x03, 0x50
        /*007a*/ 	.short	0x0000


	//----- nvinfo : EIATTR_MAXREG_COUNT
	.align		4
        /*007c*/ 	.byte	0x03, 0x1b
        /*007e*/ 	.short	0x00ff


	//----- nvinfo : EIATTR_MERCURY_ISA_VERSION
	.align		4
        /*0080*/ 	.byte	0x03, 0x5f
        /*0082*/ 	.short	0x0101


	//----- nvinfo : EIATTR_EXIT_INSTR_OFFSETS
	.align		4
        /*0084*/ 	.byte	0x04, 0x1c
        /*0086*/ 	.short	(.L_1361 - .L_1360)


	//   ....[0]....
.L_1360:
        /*0088*/ 	.word	0x00001a50


	//   ....[1]....
        /*008c*/ 	.word	0x00001aa0


	//----- nvinfo : EIATTR_MAX_THREADS
	.align		4
.L_1361:
        /*0090*/ 	.byte	0x04, 0x05
        /*0092*/ 	.short	(.L_1363 - .L_1362)
.L_1362:
        /*0094*/ 	.word	0x00000080
        /*0098*/ 	.word	0x00000001
        /*009c*/ 	.word	0x00000001


	//----- nvinfo : EIATTR_CRS_STACK_SIZE
	.align		4
.L_1363:
        /*00a0*/ 	.byte	0x04, 0x1e
        /*00a2*/ 	.short	(.L_1365 - .L_1364)
.L_1364:
        /*00a4*/ 	.word	0x00000000


	//----- nvinfo : EIATTR_CBANK_PARAM_SIZE
	.align		4
.L_1365:
        /*00a8*/ 	.byte	0x03, 0x19
        /*00aa*/ 	.short	0x001c


	//----- nvinfo : EIATTR_PARAM_CBANK
	.align		4
        /*00ac*/ 	.byte	0x04, 0x0a
        /*00ae*/ 	.short	(.L_1367 - .L_1366)
	.align		4
.L_1366:
        /*00b0*/ 	.word	index@(.nv.constant0._ZN2at6native27unrolled_elementwise_kernelIZZZNS0_16log2_kernel_cudaERNS_18TensorIteratorBaseEENKUlvE0_clEvENKUlvE_clEvEUldE_St5arrayIPcLm2EELi4E23TrivialOffsetCalculatorILi1EjESB_NS0_6memory15LoadWithoutCastENSC_16StoreWithoutCastEEEviT_T0_T2_T3_T4_T5_)
        /*00b4*/ 	.short	0x0210
        /*00b6*/ 	.short	0x001c


	//----- nvinfo : EIATTR_SW_WAR
	.align		4
.L_1367:
        /*00b8*/ 	.byte	0x04, 0x36
        /*00ba*/ 	.short	(.L_1369 - .L_1368)
.L_1368:
        /*00bc*/ 	.word	0x00000008
.L_1369:


//--------------------- .nv.info._ZN2at6native29vectorized_elementwise_kernelILi2EZZZNS0_16log2_kernel_cudaERNS_18TensorIteratorBaseEENKUlvE0_clEvENKUlvE_clEvEUldE_St5arrayIPcLm2EEEEviT0_T1_ --------------------------
	.section	.nv.info._ZN2at6native29vectorized_elementwise_kernelILi2EZZZNS0_16log2_kernel_cudaERNS_18TensorIteratorBaseEENKUlvE0_clEvENKUlvE_clEvEUldE_St5arrayIPcLm2EEEEviT0_T1_,"",@"SHT_CUDA_INFO"
	.sectionflags	@""
	.align	4


	//----- nvinfo : EIATTR_CUDA_API_VERSION
	.align		4
        /*0000*/ 	.byte	0x04, 0x37
        /*0002*/ 	.short	(.L_1371 - .L_1370)
.L_1370:
        /*0004*/ 	.word	0x00000082


	//----- nvinfo : EIATTR_KPARAM_INFO
	.align		4
.L_1371:
        /*0008*/ 	.byte	0x04, 0x17
        /*000a*/ 	.short	(.L_1373 - .L_1372)
.L_1372:
        /*000c*/ 	.word	0x00000000
        /*0010*/ 	.short	0x0002
        /*0012*/ 	.short	0x0008
        /*0014*/ 	.byte	0x00, 0xf0, 0x41, 0x00


	//----- nvinfo : EIATTR_KPARAM_INFO
	.align		4
.L_1373:
        /*0018*/ 	.byte	0x04, 0x17
        /*001a*/ 	.short	(.L_1375 - .L_1374)
.L_1374:
        /*001c*/ 	.word	0x00000000
        /*0020*/ 	.short	0x0001
        /*0022*/ 	.short	0x0004
        /*0024*/ 	.byte	0x00, 0xf0, 0x05, 0x00


	//----- nvinfo : EIATTR_KPARAM_INFO
	.align		4
.L_1375:
        /*0028*/ 	.byte	0x04, 0x17
        /*002a*/ 	.short	(.L_1377 - .L_1376)
.L_1376:
        /*002c*/ 	.word	0x00000000
        /*0030*/ 	.short	0x0000
        /*0032*/ 	.short	0x0000
        /*0034*/ 	.byte	0x00, 0xf0, 0x11, 0x00


	//----- nvinfo : EIATTR_SPARSE_MMA_MASK
	.align		4
.L_1377:
        /*0038*/ 	.byte	0x03, 0x50
        /*003a*/ 	.short	0x0000


	//----- nvinfo : EIATTR_MAXREG_COUNT
	.align		4
        /*003c*/ 	.byte	0x03, 0x1b
        /*003e*/ 	.short	0x00ff


	//----- nvinfo : EIATTR_MERCURY_ISA_VERSION
	.align		4
        /*0040*/ 	.byte	0x03, 0x5f
        /*0042*/ 	.short	0x0101


	//----- nvinfo : EIATTR_EXIT_INSTR_OFFSETS
	.align		4
        /*0044*/ 	.byte	0x04, 0x1c
        /*0046*/ 	.short	(.L_1379 - .L_1378)


	//   ....[0]....
.L_1378:
        /*0048*/ 	.word	0x00002b40


	//   ....[1]....
        /*004c*/ 	.word	0x00006050


	//   ....[2]....
        /*0050*/ 	.word	0x000060a0


	//----- nvinfo : EIATTR_MAX_THREADS
	.align		4
.L_1379:
        /*0054*/ 	.byte	0x04, 0x05
        /*0056*/ 	.short	(.L_1381 - .L_1380)
.L_1380:
        /*0058*/ 	.word	0x00000080
        /*005c*/ 	.word	0x00000001
        /*0060*/ 	.word	0x00000001


	//----- nvinfo : EIATTR_CRS_STACK_SIZE
	.align		4
.L_1381:
        /*0064*/ 	.byte	0x04, 0x1e
        /*0066*/ 	.short	(.L_1383 - .L_1382)
.L_1382:
        /*0068*/ 	.word	0x00000000


	//----- nvinfo : EIATTR_CBANK_PARAM_SIZE
	.align		4
.L_1383:
        /*006c*/ 	.byte	0x03, 0x19
        /*006e*/ 	.short	0x0018


	//----- nvinfo : EIATTR_PARAM_CBANK
	.align		4
        /*0070*/ 	.byte	0x04, 0x0a
        /*0072*/ 	.short	(.L_1385 - .L_1384)
	.align		4
.L_1384:
        /*0074*/ 	.word	index@(.nv.constant0._ZN2at6native29vectorized_elementwise_kernelILi2EZZZNS0_16log2_kernel_cudaERNS_18TensorIteratorBaseEENKUlvE0_clEvENKUlvE_clEvEUldE_St5arrayIPcLm2EEEEviT0_T1_)
        /*0078*/ 	.short	0x0210
        /*007a*/ 	.short	0x0018


	//----- nvinfo : EIATTR_SW_WAR
	.align		4
.L_1385:
        /*007c*/ 	.byte	0x04, 0x36
        /*007e*/ 	.short	(.L_1387 - .L_1386)
.L_1386:
        /*0080*/ 	.word	0x00000008
.L_1387:


//--------------------- .nv.info._ZN2at6native29vectorized_elementwise_kernelILi4EZZZNS0_16log2_kernel_cudaERNS_18TensorIteratorBaseEENKUlvE0_clEvENKUlvE_clEvEUldE_St5arrayIPcLm2EEEEviT0_T1_ --------------------------
	.section	.nv.info._ZN2at6native29vectorized_elementwise_kernelILi4EZZZNS0_16log2_kernel_cudaERNS_18TensorIteratorBaseEENKUlvE0_clEvENKUlvE_clEvEUldE_St5arrayIPcLm2EEEEviT0_T1_,"",@"SHT_CUDA_INFO"
	.sectionflags	@""
	.align	4


	//----- nvinfo : EIATTR_CUDA_API_VERSION
	.align		4
        /*0000*/ 	.byte	0x04, 0x37
        /*0002*/ 	.short	(.L_1389 - .L_1388)
.L_1388:
        /*0004*/ 	.word	0x00000082


	//----- nvinfo : EIATTR_KPARAM_INFO
	.align		4
.L_1389:
        /*0008*/ 	.byte	0x04, 0x17
        /*000a*/ 	.short	(.L_1391 - .L_1390)
.L_1390:
        /*000c*/ 	.word	0x00000000
        /*0010*/ 	.short	0x0002
        /*0012*/ 	.short	0x0008
        /*0014*/ 	.byte	0x00, 0xf0, 0x41, 0x00


	//----- nvinfo : EIATTR_KPARAM_INFO
	.align		4
.L_1391:
        /*0018*/ 	.byte	0x04, 0x17
        /*001a*/ 	.short	(.L_1393 - .L_1392)
.L_1392:
        /*001c*/ 	.word	0x00000000
        /*0020*/ 	.short	0x0001
        /*0022*/ 	.short	0x0004
        /*0024*/ 	.byte	0x00, 0xf0, 0x05, 0x00


	//----- nvinfo : EIATTR_KPARAM_INFO
	.align		4
.L_1393:
        /*0028*/ 	.byte	0x04, 0x17
        /*002a*/ 	.short	(.L_1395 - .L_1394)
.L_1394:
        /*002c*/ 	.word	0x00000000
        /*0030*/ 	.short	0x0000
        /*0032*/ 	.short	0x0000
        /*0034*/ 	.byte	0x00, 0xf0, 0x11, 0x00


	//----- nvinfo : EIATTR_SPARSE_MMA_MASK
	.align		4
.L_1395:
        /*0038*/ 	.byte	0x03, 0x50
        /*003a*/ 	.short	0x0000


	//----- nvinfo : EIATTR_MAXREG_COUNT
	.align		4
        /*003c*/ 	.byte	0x03, 0x1b
        /*003e*/ 	.short	0x00ff


	//----- nvinfo : EIATTR_MERCURY_ISA_VERSION
	.align		4
        /*0040*/ 	.byte	0x03, 0x5f
        /*0042*/ 	.short	0x0101


	//----- nvinfo : EIATTR_EXIT_INSTR_OFFSETS
	.align		4
        /*0044*/ 	.byte	0x04, 0x1c
        /*0046*/ 	.short	(.L_1397 - .L_1396)


	//   ....[0]....
.L_1396:
        /*0048*/ 	.word	0x00002b40


	//   ....[1]....
        /*004c*/ 	.word	0x00006050


	//   ....[2]....
        /*0050*/ 	.word	0x000060a0


	//----- nvinfo : EIATTR_MAX_THREADS
	.align		4
.L_1397:
        /*0054*/ 	.byte	0x04, 0x05
        /*0056*/ 	.short	(.L_1399 - .L_1398)
.L_1398:
        /*0058*/ 	.word	0x00000080
        /*005c*/ 	.word	0x00000001
        /*0060*/ 	.word	0x00000001


	//----- nvinfo : EIATTR_CRS_STACK_SIZE
	.align		4
.L_1399:
        /*0064*/ 	.byte	0x04, 0x1e
        /*0066*/ 	.short	(.L_1401 - .L_1400)
.L_1400:
        /*0068*/ 	.word	0x00000000


	//----- nvinfo : EIATTR_CBANK_PARAM_SIZE
	.align		4
.L_1401:
        /*006c*/ 	.byte	0x03, 0x19
        /*006e*/ 	.short	0x0018


	//----- nvinfo : EIATTR_PARAM_CBANK
	.align		4
        /*0070*/ 	.byte	0x04, 0x0a
        /*0072*/ 	.short	(.L_1403 - .L_1402)
	.align		4
.L_1402:
        /*0074*/ 	.word	index@(.nv.constant0._ZN2at6native29vectorized_elementwise_kernelILi4EZZZNS0_16log2_kernel_cudaERNS_18TensorIteratorBaseEENKUlvE0_clEvENKUlvE_clEvEUldE_St5arrayIPcLm2EEEEviT0_T1_)
        /*0078*/ 	.short	0x0210
        /*007a*/ 	.short	0x0018


	//----- nvinfo : EIATTR_SW_WAR
	.align		4
.L_1403:
        /*007c*/ 	.byte	0x04, 0x36
        /*007e*/ 	.short	(.L_1405 - .L_1404)
.L_1404:
        /*0080*/ 	.word	0x00000008
.L_1405:


//--------------------- .nv.info._ZN2at6native29vectorized_elementwise_kernelILi8EZZZNS0_16log2_kernel_cudaERNS_18TensorIteratorBaseEENKUlvE0_clEvENKUlvE_clEvEUldE_St5arrayIPcLm2EEEEviT0_T1_ --------------------------
	.section	.nv.info._ZN2at6native29vectorized_elementwise_kernelILi8EZZZNS0_16log2_kernel_cudaERNS_18TensorIteratorBaseEENKUlvE0_clEvENKUlvE_clEvEUldE_St5arrayIPcLm2EEEEviT0_T1_,"",@"SHT_CUDA_INFO"
	.sectionflags	@""
	.align	4


	//----- nvinfo : EIATTR_CUDA_API_VERSION
	.align		4
        /*0000*/ 	.byte	0x04, 0x37
        /*0002*/ 	.short	(.L_1407 - .L_1406)
.L_1406:
        /*0004*/ 	.word	0x00000082


	//----- nvinfo : EIATTR_KPARAM_INFO
	.align		4
.L_1407:
        /*0008*/ 	.byte	0x04, 0x17
        /*000a*/ 	.short	(.L_1409 - .L_1408)
.L_1408:
        /*000c*/ 	.word	0x00000000
        /*0010*/ 	.short	0x0002
        /*0012*/ 	.short	0x0008
        /*0014*/ 	.byte	0x00, 0xf0, 0x41, 0x00


	//----- nvinfo : EIATTR_KPARAM_INFO
	.align		4
.L_1409:
        /*0018*/ 	.byte	0x04, 0x17
        /*001a*/ 	.short	(.L_1411 - .L_1410)
.L_1410:
        /*001c*/ 	.word	0x00000000
        /*0020*/ 	.short	0x0001
        /*0022*/ 	.short	0x0004
        /*0024*/ 	.byte	0x00, 0xf0, 0x05, 0x00


	//----- nvinfo : EIATTR_KPARAM_INFO
	.align		4
.L_1411:
        /*0028*/ 	.byte	0x04, 0x17
        /*002a*/ 	.short	(.L_1413 - .L_1412)
.L_1412:
        /*002c*/ 	.word	0x00000000
        /*0030*/ 	.short	0x0000
        /*0032*/ 	.short	0x0000
        /*0034*/ 	.byte	0x00, 0xf0, 0x11, 0x00


	//----- nvinfo : EIATTR_SPARSE_MMA_MASK
	.align		4
.L_1413:
        /*0038*/ 	.byte	0x03, 0x50
        /*003a*/ 	.short	0x0000


	//----- nvinfo : EIATTR_MAXREG_COUNT
	.align		4
        /*003c*/ 	.byte	0x03, 0x1b
        /*003e*/ 	.short	0x00ff


	//----- nvinfo : EIATTR_MERCURY_ISA_VERSION
	.align		4
        /*0040*/ 	.byte	0x03, 0x5f
        /*0042*/ 	.short	0x0101


	//----- nvinfo : EIATTR_EXIT_INSTR_OFFSETS
	.align		4
        /*0044*/ 	.byte	0x04, 0x1c
        /*0046*/ 	.short	(.L_1415 - .L_1414)


	//   ....[0]....
.L_1414:
        /*0048*/ 	.word	0x00002b40


	//   ....[1]....
        /*004c*/ 	.word	0x00006050


	//   ....[2]....
        /*0050*/ 	.word	0x000060a0


	//----- nvinfo : EIATTR_MAX_THREADS
	.align		4
.L_1415:
        /*0054*/ 	.byte	0x04, 0x05
        /*0056*/ 	.short	(.L_1417 - .L_1416)
.L_1416:
        /*0058*/ 	.word	0x00000080
        /*005c*/ 	.word	0x00000001
        /*0060*/ 	.word	0x00000001


	//----- nvinfo : EIATTR_CRS_STACK_SIZE
	.align		4
.L_1417:
        /*0064*/ 	.byte	0x04, 0x1e
        /*0066*/ 	.short	(.L_1419 - .L_1418)
.L_1418:
        /*0068*/ 	.word	0x00000000


	//----- nvinfo : EIATTR_CBANK_PARAM_SIZE
	.align		4
.L_1419:
        /*006c*/ 	.byte	0x03, 0x19
        /*006e*/ 	.short	0x0018


	//----- nvinfo : EIATTR_PARAM_CBANK
	.align		4
        /*0070*/ 	.byte	0x04, 0x0a
        /*0072*/ 	.short	(.L_1421 - .L_1420)
	.align		4
.L_1420:
        /*0074*/ 	.word	index@(.nv.constant0._ZN2at6native29vectorized_elementwise_kernelILi8EZZZNS0_16log2_kernel_cudaERNS_18TensorIteratorBaseEENKUlvE0_clEvENKUlvE_clEvEUldE_St5arrayIPcLm2EEEEviT0_T1_)
        /*0078*/ 	.short	0x0210
        /*007a*/ 	.short	0x0018


	//----- nvinfo : EIATTR_SW_WAR
	.align		4
.L_1421:
        /*007c*/ 	.byte	0x04, 0x36
        /*007e*/ 	.short	(.L_1423 - .L_1422)
.L_1422:
        /*0080*/ 	.word	0x00000008
.L_1423:


//--------------------- .nv.info._ZN2at6native18elementwise_kernelILi128ELi4EZNS0_15gpu_kernel_implIZZZNS0_17log1p_kernel_cudaERNS_18TensorIteratorBaseEENKUlvE_clEvENKUlvE4_clEvEUlN3c108BFloat16EE_EEvS4_RKT_EUliE_EEviT1_ --------------------------
	.section	.nv.info._ZN2at6native18elementwise_kernelILi128ELi4EZNS0_15gpu_kernel_implIZZZNS0_17log1p_kernel_cudaERNS_18TensorIteratorBaseEENKUlvE_clEvENKUlvE4_clEvEUlN3c108BFloat16EE_EEvS4_RKT_EUliE_EEviT1_,"",@"SHT_CUDA_INFO"
	.sectionflags	@""
	.align	4


	//----- nvinfo : EIATTR_CUDA_API_VERSION
	.align		4
        /*0000*/ 	.byte	0x04, 0x37
        /*0002*/ 	.short	(.L_1425 - .L_1424)
.L_1424:
        /*0004*/ 	.word	0x00000082


	//----- nvinfo : EIATTR_KPARAM_INFO
	.align		4
.L_1425:
        /*0008*/ 	.byte	0x04, 0x17
        /*000a*/ 	.short	(.L_1427 - .L_1426)
.L_1426:
        /*000c*/ 	.word	0x00000000
        /*0010*/ 	.short	0x0001
        /*0012*/ 	.short	0x0008
        /*0014*/ 	.byte	0x00, 0xf0, 0x61, 0x08


	//----- nvinfo : EIATTR_KPARAM_INFO
	.align		4
.L_1427:
        /*0018*/ 	.byte	0x04, 0x17
        /*001a*/ 	.short	(.L_1429 - .L_1428)
.L_1428:
        /*001c*/ 	.word	0x00000000
        /*0020*/ 	.short	0x0000
        /*0022*/ 	.short	0x0000
        /*0024*/ 	.byte	0x00, 0xf0, 0x11, 0x00


	//----- nvinfo : EIATTR_SPARSE_MMA_MASK
	.align		4
.L_1429:
        /*0028*/ 	.byte	0x03, 0x50
        /*002a*/ 	.short	0x0000


	//----- nvinfo : EIATTR_MAXREG_COUNT
	.align		4
        /*002c*/ 	.byte	0x03, 0x1b
        /*002e*/ 	.short	0x0080


	//----- nvinfo : EIATTR_EXTERNS
	.align		4
        /*0030*/ 	.byte	0x04, 0x0f
        /*0032*/ 	.short	(.L_1431 - .L_1430)


	//   ....[0]....
	.align		4
.L_1430:
        /*0034*/ 	.word	index@(__assertfail)


	//----- nvinfo : EIATTR_MERCURY_ISA_VERSION
	.align		4
.L_1431:
        /*0038*/ 	.byte	0x03, 0x5f
        /*003a*/ 	.short	0x0101


	//----- nvinfo : EIATTR_SYSCALL_OFFSETS
	.align		4
        /*003c*/ 	.byte	0x04, 0x46
        /*003e*/ 	.short	(.L_1433 - .L_1432)


	//   ....[0]....
.L_1432:
        /*0040*/ 	.word	0x000022f0


	//   ....[1]....
        /*0044*/ 	.word	0x00003460


	//   ....[2]....
        /*0048*/ 	.word	0x00005790


	//   ....[3]....
        /*004c*/ 	.word	0x00006900


	//   ....[4]....
        /*0050*/ 	.word	0x00008c20


	//   ....[5]....
        /*0054*/ 	.word	0x00009d90


	//   ....[6]....
        /*0058*/ 	.word	0x0000c0a0


	//   ....[7]....
        /*005c*/ 	.word	0x0000d210


	//----- nvinfo : EIATTR_EXIT_INSTR_OFFSETS
	.align		4
.L_1433:
        /*0060*/ 	.byte	0x04, 0x1c
        /*0062*/ 	.short	(.L_1435 - .L_1434)


	//   ....[0]....
.L_1434:
        /*0064*/ 	.word	0x00009e60


	//   ....[1]....
        /*0068*/ 	.word	0x0000c440


	//   ....[2]....
        /*006c*/ 	.word	0x0000c480


	//   ....[3]....
        /*0070*/ 	.word	0x0000c520


	//   ....[4]....
        /*0074*/ 	.word	0x0000c560


	//   ....[5]....
        /*0078*/ 	.word	0x0000c5a0


	//   ....[6]....
        /*007c*/ 	.word	0x0000c630


	//   ....[7]....
        /*0080*/ 	.word	0x0000c670


	//   ....[8]....
        /*0084*/ 	.word	0x0000c710


	//   ....[9]....
        /*0088*/ 	.word	0x0000c760


	//   ....[10]....
        /*008c*/ 	.word	0x0000c7b0


	//   ....[11]....
        /*0090*/ 	.word	0x0000c880


	//   ....[12]....
        /*0094*/ 	.word	0x0000c8e0


	//   ....[13]....
        /*0098*/ 	.word	0x0000ca70


	//   ....[14]....
        /*009c*/ 	.word	0x0000cbd0


	//   ....[15]....
        /*00a0*/ 	.word	0x0000cbf0


	//   ....[16]....
        /*00a4*/ 	.word	0x0000ccb0


	//   ....[17]....
        /*00a8*/ 	.word	0x0000ce30


	//   ....[18]....
        /*00ac*/ 	.word	0x0000cfb0


	//   ....[19]....
        /*00b0*/ 	.word	0x0000d110


	//   ....[20]....
        /*00b4*/ 	.word	0x0000d220


	//   ....[21]....
        /*00b8*/ 	.word	0x0000d260


	//   ....[22]....
        /*00bc*/ 	.word	0x0000d2a0


	//----- nvinfo : EIATTR_MAX_THREADS
	.align		4
.L_1435:
        /*00c0*/ 	.byte	0x04, 0x05
        /*00c2*/ 	.short	(.L_1437 - .L_1436)
.L_1436:
        /*00c4*/ 	.word	0x00000080
        /*00c8*/ 	.word	0x00000001
        /*00cc*/ 	.word	0x00000001


	//----- nvinfo : EIATTR_CRS_STACK_SIZE
	.align		4
.L_1437:
        /*00d0*/ 	.byte	0x04, 0x1e
        /*00d2*/ 	.short	(.L_1439 - .L_1438)
.L_1438:
        /*00d4*/ 	.word	0x00000000


	//----- nvinfo : EIATTR_CBANK_PARAM_SIZE
	.align		4
.L_1439:
        /*00d8*/ 	.byte	0x03, 0x19
        /*00da*/ 	.short	0x0220


	//----- nvinfo : EIATTR_PARAM_CBANK
	.align		4
        /*00dc*/ 	.byte	0x04, 0x0a
        /*00de*/ 	.short	(.L_1441 - .L_1440)
	.align		4
.L_1440:
        /*00e0*/ 	.word	index@(.nv.constant0._ZN2at6native18elementwise_kernelILi128ELi4EZNS0_15gpu_kernel_implIZZZNS0_17log1p_kernel_cudaERNS_18TensorIteratorBaseEENKUlvE_clEvENKUlvE4_clEvEUlN3c108BFloat16EE_EEvS4_RKT_EUliE_EEviT1_)
        /*00e4*/ 	.short	0x0210
        /*00e6*/ 	.short	0x0220


	//----- nvinfo : EIATTR_SW_WAR
	.align		4
.L_1441:
        /*00e8*/ 	.byte	0x04, 0x36
        /*00ea*/ 	.short	(.L_1443 - .L_1442)
.L_1442:
        /*00ec*/ 	.word	0x00000008
.L_1443:


//--------------------- .nv.info._ZN2at6native27unrolled_elementwise_kernelIZZZNS0_17log1p_kernel_cudaERNS_18TensorIteratorBaseEENKUlvE_clEvENKUlvE4_clEvEUlN3c108BFloat16EE_St5arrayIPcLm2EELi4E23TrivialOffsetCalculatorILi1EjESD_NS0_6memory12LoadWithCastILi1EEENSE_13StoreWithCastILi1EEEEEviT_T0_T2_T3_T4_T5_ --------------------------
	.section	.nv.info._ZN2at6native27unrolled_elementwise_kernelIZZZNS0_17log1p_kernel_cudaERNS_18TensorIteratorBaseEENKUlvE_clEvENKUlvE4_clEvEUlN3c108BFloat16EE_St5arrayIPcLm2EELi4E23TrivialOffsetCalculatorILi1EjESD_NS0_6memory12LoadWithCastILi1EEENSE_13StoreWithCastILi1EEEEEviT_T0_T2_T3_T4_T5_,"",@"SHT_CUDA_INFO"
	.sectionflags	@""
	.align	4


	//----- nvinfo : EIATTR_CUDA_API_VERSION
	.align		4
        /*0000*/ 	.byte	0x04, 0x37
        /*0002*/ 	.short	(.L_1445 - .L_1444)
.L_1444:
        /*0004*/ 	.word	0x00000082


	//----- nvinfo : EIATTR_KPARAM_INFO
	.align		4
.L_1445:
        /*0008*/ 	.byte	0x04, 0x17
        /*000a*/ 	.short	(.L_1447 - .L_1446)
.L_1446:
        /*000c*/ 	.word	0x00000000
        /*0010*/ 	.short	0x0006
        /*0012*/ 	.short	0x0024
        /*0014*/ 	.byte	0x00, 0xf0, 0x21, 0x00


	//----- nvinfo : EIATTR_KPARAM_INFO
	.align		4
.L_1447:
        /*0018*/ 	.byte	0x04, 0x17
        /*001a*/ 	.short	(.L_1449 - .L_1448)
.L_1448:
        /*001c*/ 	.word	0x00000000
        /*0020*/ 	.short	0x0005
        /*0022*/ 	.short	0x001c
        /*0024*/ 	.byte	0x00, 0xf0, 0x21, 0x00


	//----- nvinfo : EIATTR_KPARAM_INFO
	.align		4
.L_1449:
        /*0028*/ 	.byte	0x04, 0x17
        /*002a*/ 	.short	(.L_1451 - .L_1450)
.L_1450:
        /*002c*/ 	.word	0x00000000
        /*0030*/ 	.short	0x0004
        /*0032*/ 	.short	0x0019
        /*0034*/ 	.byte	0x00, 0xf0, 0x05, 0x00


	//----- nvinfo : EIATTR_KPARAM_INFO
	.align		4
.L_1451:
        /*0038*/ 	.byte	0x04, 0x17
        /*003a*/ 	.short	(.L_1453 - .L_1452)
.L_1452:
        /*003c*/ 	.word	0x00000000
        /*0040*/ 	.short	0x0003
        /*0042*/ 	.short	0x0018
        /*0044*/ 	.byte	0x00, 0xf0, 0x05, 0x00


	//----- nvinfo : EIATTR_KPARAM_INFO
	.align		4
.L_1453:
        /*0048*/ 	.byte	0x04, 0x17
        /*004a*/ 	.short	(.L_1455 - .L_1454)
.L_1454:
        /*004c*/ 	.word	0x00000000
        /*0050*/ 	.short	0x0002
        /*0052*/ 	.short	0x0008
        /*0054*/ 	.byte	0x00, 0xf0, 0x41, 0x00


	//----- nvinfo : EIATTR_KPARAM_INFO
	.align		4
.L_1455:
        /*0058*/ 	.byte	0x04, 0x17
        /*005a*/ 	.short	(.L_1457 - .L_1456)
.L_1456:
        /*005c*/ 	.word	0x00000000
        /*0060*/ 	.short	0x0001
        /*0062*/ 	.short	0x0004
        /*0064*/ 	.byte	0x00, 0xf0, 0x05, 0x00


	//----- nvinfo : EIATTR_KPARAM_INFO
	.align		4
.L_1457:
        /*0068*/ 	.byte	0x04, 0x17
        /*006a*/ 	.short	(.L_1459 - .L_1458)
.L_1458:
        /*006c*/ 	.word	0x00000000
        /*0070*/ 	.short	0x0000
        /*0072*/ 	.short	0x0000
        /*0074*/ 	.byte	0x00, 0xf0, 0x11, 0x00


	//----- nvinfo : EIATTR_SPARSE_MMA_MASK
	.align		4
.L_1459:
        /*0078*/ 	.byte	0x03, 0x50
        /*007a*/ 	.short	0x0000


	//----- nvinfo : EIATTR_MAXREG_COUNT
	.align		4
        /*007c*/ 	.byte	0x03, 0x1b
        /*007e*/ 	.short	0x00ff


	//----- nvinfo : EIATTR_EXTERNS
	.align		4
        /*0080*/ 	.byte	0x04, 0x0f
        /*0082*/ 	.short	(.L_1461 - .L_1460)


	//   ....[0]....
	.align		4
.L_1460:
        /*0084*/ 	.word	index@(__assertfail)


	//----- nvinfo : EIATTR_MERCURY_ISA_VERSION
	.align		4
.L_1461:
        /*0088*/ 	.byte	0x03, 0x5f
        /*008a*/ 	.short	0x0101


	//----- nvinfo : EIATTR_SYSCALL_OFFSETS
	.align		4
        /*008c*/ 	.byte	0x04, 0x46
        /*008e*/ 	.short	(.L_1463 - .L_1462)


	//   ....[0]....
.L_1462:
        /*0090*/ 	.word	0x000010e0


	//   ....[1]....
        /*0094*/ 	.word	0x00002220


	//   ....[2]....
        /*0098*/ 	.word	0x00003370


	//   ....[3]....
        /*009c*/ 	.word	0x00004490


	//   ....[4]....
        /*00a0*/ 	.word	0x00005f50


	//   ....[5]....
        /*00a4*/ 	.word	0x00006f70


	//   ....[6]....
        /*00a8*/ 	.word	0x00007f50


	//   ....[7]....
        /*00ac*/ 	.word	0x00008f30


	//----- nvinfo : EIATTR_EXIT_INSTR_OFFSETS
	.align		4
.L_1463:
        /*00b0*/ 	.byte	0x04, 0x1c
        /*00b2*/ 	.short	(.L_1465 - .L_1464)


	//   ....[0]....
.L_1464:
        /*00b4*/ 	.word	0x00008010


	//   ....[1]....
        /*00b8*/ 	.word	0x00008160


	//   ....[2]....
        /*00bc*/ 	.word	0x000081a0


	//   ....[3]....
        /*00c0*/ 	.word	0x00008240


	//   ....[4]....
        /*00c4*/ 	.word	0x00008280


	//   ....[5]....
        /*00c8*/ 	.word	0x000082c0


	//   ....[6]....
        /*00cc*/ 	.word	0x00008350


	//   ....[7]....
        /*00d0*/ 	.word	0x00008390


	//   ....[8]....
        /*00d4*/ 	.word	0x00008430


	//   ....[9]....
        /*00d8*/ 	.word	0x00008480


	//   ....[10]....
        /*00dc*/ 	.word	0x000084d0


	//   ....[11]....
        /*00e0*/ 	.word	0x000085a0


	//   ....[12]....
        /*00e4*/ 	.word	0x00008600


	//   ....[13]....
        /*00e8*/ 	.word	0x00008790


	//   ....[14]....
        /*00ec*/ 	.word	0x000088f0


	//   ....[15]....
        /*00f0*/ 	.word	0x00008910


	//   ....[16]....
        /*00f4*/ 	.word	0x000089d0


	//   ....[17]....
        /*00f8*/ 	.word	0x00008b50


	//   ....[18]....
        /*00fc*/ 	.word	0x00008cd0


	//   ....[19]....
        /*0100*/ 	.word	0x00008e30


	//   ....[20]....
        /*0104*/ 	.word	0x00008f40


	//   ....[21]....
        /*0108*/ 	.word	0x00008f80


	//   ....[22]....
        /*010c*/ 	.word	0x00008fc0


	//----- nvinfo : EIATTR_MAX_THREADS
	.align		4
.L_1465:
        /*0110*/ 	.byte	0x04, 0x05
        /*0112*/ 	.short	(.L_1467 - .L_1466)
.L_1466:
        /*0114*/ 	.word	0x00000080
        /*0118*/ 	.word	0x00000001
        /*011c*/ 	.word	0x00000001


	//----- nvinfo : EIATTR_CRS_STACK_SIZE
	.align		4
.L_1467:
        /*0120*/ 	.byte	0x04, 0x1e
        /*0122*/ 	.short	(.L_1469 - .L_1468)
.L_1468:
        /*0124*/ 	.word	0x00000000


	//----- nvinfo : EIATTR_CBANK_PARAM_SIZE
	.align		4
.L_1469:
        /*0128*/ 	.byte	0x03, 0x19
        /*012a*/ 	.short	0x002c


	//----- nvinfo : EIATTR_PARAM_CBANK
	.align		4
        /*012c*/ 	.byte	0x04, 0x0a
        /*012e*/ 	.short	(.L_1471 - .L_1470)
	.align		4
.L_1470:
        /*0130*/ 	.word	index@(.nv.constant0._ZN2at6native27unrolled_elementwise_kernelIZZZNS0_17log1p_kernel_cudaERNS_18TensorIteratorBaseEENKUlvE_clEvENKUlvE4_clEvEUlN3c108BFloat16EE_St5arrayIPcLm2EELi4E23TrivialOffsetCalculatorILi1EjESD_NS0_6memory12LoadWithCastILi1EEENSE_13StoreWithCastILi1EEEEEviT_T0_T2_T3_T4_T5_)
        /*0134*/ 	.short	0x0210
        /*0136*/ 	.short	0x002c


	//----- nvinfo : EIATTR_SW_WAR
	.align		4
.L_1471:
        /*0138*/ 	.byte	0x04, 0x36
        /*013a*/ 	.short	(.L_1473 - .L_1472)
.L_1472:
        /*013c*/ 	.word	0x00000008
.L_1473:


//--------------------- .nv.info._ZN2at6native18elementwise_kernelILi128ELi4EZNS0_22gpu_kernel_impl_nocastIZZZNS0_17log1p_kernel_cudaERNS_18TensorIteratorBaseEENKUlvE_clEvENKUlvE4_clEvEUlN3c108BFloat16EE_EEvS4_RKT_EUliE_EEviT1_ --------------------------
	.section	.nv.info._ZN2at6native18elementwise_kernelILi128ELi4EZNS0_22gpu_kernel_impl_nocastIZZZNS0_17log1p_kernel_cudaERNS_18TensorIteratorBaseEENKUlvE_clEvENKUlvE4_clEvEUlN3c108BFloat16EE_EEvS4_RKT_EUliE_EEviT1_,"",@"SHT_CUDA_INFO"
	.sectionflags	@""
	.align	4


	//----- nvinfo : EIATTR_CUDA_API_VERSION
	.align		4
        /*0000*/ 	.byte	0x04, 0x37
        /*0002*/ 	.short	(.L_1475 - .L_1474)
.L_1474:
        /*0004*/ 	.word	0x00000082


	//----- nvinfo : EIATTR_KPARAM_INFO
	.align		4
.L_1475:
        /*0008*/ 	.byte	0x04, 0x17
        /*000a*/ 	.short	(.L_1477 - .L_1476)
.L_1476:
        /*000c*/ 	.word	0x00000000
        /*0010*/ 	.short	0x0001
        /*0012*/ 	.short	0x0008
        /*0014*/ 	.byte	0x00, 0xf0, 0x61, 0x08


	//----- nvinfo : EIATTR_KPARAM_INFO
	.align		4
.L_1477:
        /*0018*/ 	.byte	0x04, 0x17
        /*001a*/ 	.short	(.L_1479 - .L_1478)
.L_1478:
        /*001c*/ 	.word	0x00000000
        /*0020*/ 	.short	0x0000
        /*0022*/ 	.short	0x0000
        /*0024*/ 	.byte	0x00, 0xf0, 0x11, 0x00


	//----- nvinfo : EIATTR_SPARSE_MMA_MASK
	.align		4
.L_1479:
        /*0028*/ 	.byte	0x03, 0x50
        /*002a*/ 	.short	0x0000


	//----- nvinfo : EIATTR_MAXREG_COUNT
	.align		4
        /*002c*/ 	.byte	0x03, 0x1b
        /*002e*/ 	.short	0x0080


	//----- nvinfo : EIATTR_MERCURY_ISA_VERSION
	.align		4
        /*0030*/ 	.byte	0x03, 0x5f
        /*0032*/ 	.short	0x0101


	//----- nvinfo : EIATTR_EXIT_INSTR_OFFSETS
	.align		4
        /*0034*/ 	.byte	0x04, 0x1c
        /*0036*/ 	.short	(.L_1481 - .L_1480)


	//   ....[0]....
.L_1480:
        /*0038*/ 	.word	0x00004190


	//   ....[1]....
        /*003c*/ 	.word	0x00005710


	//----- nvinfo : EIATTR_MAX_THREADS
	.align		4
.L_1481:
        /*0040*/ 	.byte	0x04, 0x05
        /*0042*/ 	.short	(.L_1483 - .L_1482)
.L_1482:
        /*0044*/ 	.word	0x00000080
        /*0048*/ 	.word	0x00000001
        /*004c*/ 	.word	0x00000001


	//----- nvinfo : EIATTR_CRS_STACK_SIZE
	.align		4
.L_1483:
        /*0050*/ 	.byte	0x04, 0x1e
        /*0052*/ 	.short	(.L_1485 - .L_1484)
.L_1484:
        /*0054*/ 	.word	0x00000000


	//----- nvinfo : EIATTR_CBANK_PARAM_SIZE
	.align		4
.L_1485:
        /*0058*/ 	.byte	0x03, 0x19
        /*005a*/ 	.short	0x0220


	//----- nvinfo : EIATTR_PARAM_CBANK
	.align		4
        /*005c*/ 	.byte	0x04, 0x0a
        /*005e*/ 	.short	(.L_1487 - .L_1486)
	.align		4
.L_1486:
        /*0060*/ 	.word	index@(.nv.constant0._ZN2at6native18elementwise_kernelILi128ELi4EZNS0_22gpu_kernel_impl_nocastIZZZNS0_17log1p_kernel_cudaERNS_18TensorIteratorBaseEENKUlvE_clEvENKUlvE4_clEvEUlN3c108BFloat16EE_EEvS4_RKT_EUliE_EEviT1_)
        /*0064*/ 	.short	0x0210
        /*0066*/ 	.short	0x0220


	//----- nvinfo : EIATTR_SW_WAR
	.align		4
.L_1487:
        /*0068*/ 	.byte	0x04, 0x36
        /*006a*/ 	.short	(.L_1489 - .L_1488)
.L_1488:
        /*006c*/ 	.word	0x00000008
.L_1489:


//--------------------- .nv.info._ZN2at6native27unrolled_elementwise_kernelIZZZNS0_17log1p_kernel_cudaERNS_18TensorIteratorBaseEENKUlvE_clEvENKUlvE4_clEvEUlN3c108BFloat16EE_St5arrayIPcLm2EELi4E23TrivialOffsetCalculatorILi1EjESD_NS0_6memory15LoadWithoutCastENSE_16StoreWithoutCastEEEviT_T0_T2_T3_T4_T5_ --------------------------
	.section	.nv.info._ZN2at6native27unrolled_elementwise_kernelIZZZNS0_17log1p_kernel_cudaERNS_18TensorIteratorBaseEENKUlvE_clEvENKUlvE4_clEvEUlN3c108BFloat16EE_St5arrayIPcLm2EELi4E23TrivialOffsetCalculatorILi1EjESD_NS0_6memory15LoadWithoutCastENSE_16StoreWithoutCastEEEviT_T0_T2_T3_T4_T5_,"",@"SHT_CUDA_INFO"
	.sectionflags	@""
	.align	4


	//----- nvinfo : EIATTR_CUDA_API_VERSION
	.align		4
        /*0000*/ 	.byte	0x04, 0x37
        /*0002*/ 	.short	(.L_1491 - .L_1490)
.L_1490:
        /*0004*/ 	.word	0x00000082


	//----- nvinfo : EIATTR_KPARAM_INFO
	.align		4
.L_1491:
        /*0008*/ 	.byte	0x04, 0x17
        /*000a*/ 	.short	(.L_1493 - .L_1492)
.L_1492:
        /*000c*/ 	.word	0x00000000
        /*0010*/ 	.short	0x0006
        /*0012*/ 	.short	0x001b
        /*0014*/ 	.byte	0x00, 0xf0, 0x05, 0x00


	//----- nvinfo : EIATTR_KPARAM_INFO
	.align		4
.L_1493:
        /*0018*/ 	.byte	0x04, 0x17
        /*001a*/ 	.short	(.L_1495 - .L_1494)
.L_1494:
        /*001c*/ 	.word	0x00000000
        /*0020*/ 	.short	0x0005
        /*0022*/ 	.short	0x001a
        /*0024*/ 	.byte	0x00, 0xf0, 0x05, 0x00


	//----- nvinfo : EIATTR_KPARAM_INFO
	.align		4
.L_1495:
        /*0028*/ 	.byte	0x04, 0x17
        /*002a*/ 	.short	(.L_1497 - .L_1496)
.L_1496:
        /*002c*/ 	.word	0x00000000
        /*0030*/ 	.short	0x0004
        /*0032*/ 	.short	0x0019
        /*0034*/ 	.byte	0x00, 0xf0, 0x05, 0x00


	//----- nvinfo : EIATTR_KPARAM_INFO
	.align		4
.L_1497:
        /*0038*/ 	.byte	0x04, 0x17
        /*003a*/ 	.short	(.L_1499 - .L_1498)
.L_1498:
        /*003c*/ 	.word	0x00000000
        /*0040*/ 	.short	0x0003
        /*0042*/ 	.short	0x0018
        /*0044*/ 	.byte	0x00, 0xf0, 0x05, 0x00


	//----- nvinfo : EIATTR_KPARAM_INFO
	.align		4
.L_1499:
        /*0048*/ 	.byte	0x04, 0x17
        /*004a*/ 	.short	(.L_1501 - .L_1500)
.L_1500:
        /*004c*/ 	.word	0x00000000
        /*0050*/ 	.short	0x0002
        /*0052*/ 	.short	0x0008
        /*0054*/ 	.byte	0x00, 0xf0, 0x41, 0x00


	//----- nvinfo : EIATTR_KPARAM_INFO
	.align		4
.L_1501:
        /*0058*/ 	.byte	0x04, 0x17
        /*005a*/ 	.short	(.L_1503 - .L_1502)
.L_1502:
        /*005c*/ 	.word	0x00000000
        /*0060*/ 	.short	0x0001
        /*0062*/ 	.short	0x0004
        /*0064*/ 	.byte	0x00, 0xf0, 0x05, 0x00


	//----- nvinfo : EIATTR_KPARAM_INFO
	.align		4
.L_1503:
        /*0068*/ 	.byte	0x04, 0x17
        /*006a*/ 	.short	(.L_1505 - .L_1504)
.L_1504:
        /*006c*/ 	.word	0x00000000
        /*0070*/ 	.short	0x0000
        /*0072*/ 	.short	0x0000
        /*0074*/ 	.byte	0x00, 0xf0, 0x11, 0x00


	//----- nvinfo : EIATTR_SPARSE_MMA_MASK
	.align		4
.L_1505:
        /*0078*/ 	.byte	0x03, 0x50
        /*007a*/ 	.short	0x0000


	//----- nvinfo : EIATTR_MAXREG_COUNT
	.align		4
        /*007c*/ 	.byte	0x03, 0x1b
        /*007e*/ 	.short	0x00ff


	//----- nvinfo : EIATTR_MERCURY_ISA_VERSION
	.align		4
        /*0080*/ 	.byte	0x03, 0x5f
        /*0082*/ 	.short	0x0101


	//----- nvinfo : EIATTR_EXIT_INSTR_OFFSETS
	.align		4
        /*0084*/ 	.byte	0x04, 0x1c
        /*0086*/ 	.short	(.L_1507 - .L_1506)


	//   ....[0]....
.L_1506:
        /*0088*/ 	.word	0x00000ce0


	//   ....[1]....
        /*008c*/ 	.word	0x00000d30


	//----- nvinfo : EIATTR_MAX_THREADS
	.align		4
.L_1507:
        /*0090*/ 	.byte	0x04, 0x05
        /*0092*/ 	.short	(.L_1509 - .L_1508)
.L_1508:
        /*0094*/ 	.word	0x00000080
        /*0098*/ 	.word	0x00000001
        /*009c*/ 	.word	0x00000001


	//----- nvinfo : EIATTR_CRS_STACK_SIZE
	.align		4
.L_1509:
        /*00a0*/ 	.byte	0x04, 0x1e
        /*00a2*/ 	.short	(.L_1511 - .L_1510)
.L_1510:
        /*00a4*/ 	.word	0x00000000


	//----- nvinfo : EIATTR_CBANK_PARAM_SIZE
	.align		4
.L_1511:
        /*00a8*/ 	.byte	0x03, 0x19
        /*00aa*/ 	.short	0x001c


	//----- nvinfo : EIATTR_PARAM_CBANK
	.align		4
        /*00ac*/ 	.byte	0x04, 0x0a
        /*00ae*/ 	.short	(.L_1513 - .L_1512)
	.align		4
.L_1512:
        /*00b0*/ 	.word	index@(.nv.constant0._ZN2at6native27unrolled_elementwise_kernelIZZZNS0_17log1p_kernel_cudaERNS_18TensorIteratorBaseEENKUlvE_clEvENKUlvE4_clEvEUlN3c108BFloat16EE_St5arrayIPcLm2EELi4E23TrivialOffsetCalculatorILi1EjESD_NS0_6memory15LoadWithoutCastENSE_16StoreWithoutCastEEEviT_T0_T2_T3_T4_T5_)
        /*00b4*/ 	.short	0x0210
        /*00b6*/ 	.short	0x001c


	//----- nvinfo : EIATTR_SW_WAR
	.align		4
.L_1513:
        /*00b8*/ 	.byte	0x04, 0x36
        /*00ba*/ 	.short	(.L_1515 - .L_1514)
.L_1514:
        /*00bc*/ 	.word	0x00000008
.L_1515:


//--------------------- .nv.info._ZN2at6native29vectorized_elementwise_kernelILi2EZZZNS0_17log1p_kernel_cudaERNS_18TensorIteratorBaseEENKUlvE_clEvENKUlvE4_clEvEUlN3c108BFloat16EE_St5arrayIPcLm2EEEEviT0_T1_ --------------------------
	.section	.nv.info._ZN2at6native29vectorized_elementwise_kernelILi2EZZZNS0_17log1p_kernel_cudaERNS_18TensorIteratorBaseEENKUlvE_clEvENKUlvE4_clEvEUlN3c108BFloat16EE_St5arrayIPcLm2EEEEviT0_T1_,"",@"SHT_CUDA_INFO"
	.sectionflags	@""
	.align	4


	//----- nvinfo : EIATTR_CUDA_API_VERSION
	.align		4
        /*0000*/ 	.byte	0x04, 0x37
        /*0002*/ 	.short	(.L_1517 - .L_1516)
.L_1516:
        /*0004*/ 	.word	0x00000082


	//----- nvinfo : EIATTR_KPARAM_INFO
	.align		4
.L_1517:
        /*0008*/ 	.byte	0x04, 0x17
        /*000a*/ 	.short	(.L_1519 - .L_1518)
.L_1518:
        /*000c*/ 	.word	0x00000000
        /*0010*/ 	.short	0x0002
        /*0012*/ 	.short	0x0008
        /*0014*/ 	.byte	0x00, 0xf0, 0x41, 0x00


	//----- nvinfo : EIATTR_KPARAM_INFO
	.align		4
.L_1519:
        /*0018*/ 	.byte	0x04, 0x17
        /*001a*/ 	.short	(.L_1521 - .L_1520)
.L_1520:
        /*001c*/ 	.word	0x00000000
        /*0020*/ 	.short	0x0001
        /*0022*/ 	.short	0x0004
        /*0024*/ 	.byte	0x00, 0xf0, 0x05, 0x00


	//----- nvinfo : EIATTR_KPARAM_INFO
	.align		4
.L_1521:
        /*0028*/ 	.byte	0x04, 0x17
        /*002a*/ 	.short	(.L_1523 - .L_1522)
.L_1522:
        /*002c*/ 	.word	0x00000000
        /*0030*/ 	.short	0x0000
        /*0032*/ 	.short	0x0000
        /*0034*/ 	.byte	0x00, 0xf0, 0x11, 0x00


	//----- nvinfo : EIATTR_SPARSE_MMA_MASK
	.align		4
.L_1523:
        /*0038*/ 	.byte	0x03, 0x50
        /*003a*/ 	.short	0x0000


	//----- nvinfo : EIATTR_MAXREG_COUNT
	.align		4
        /*003c*/ 	.byte	0x03, 0x1b
        /*003e*/ 	.short	0x00ff


	//----- nvinfo : EIATTR_MERCURY_ISA_VERSION
	.align		4
        /*0040*/ 	.byte	0x03, 0x5f
        /*0042*/ 	.short	0x0101


	//----- nvinfo : EIATTR_EXIT_INSTR_OFFSETS
	.align		4
        /*0044*/ 	.byte	0x04, 0x1c
        /*0046*/ 	.short	(.L_1525 - .L_1524)


	//   ....[0]....
.L_1524:
        /*0048*/ 	.word	0x00001110


	//   ....[1]....
        /*004c*/ 	.word	0x00002ae0


	//   ....[2]....
        /*0050*/ 	.word	0x00002b30


	//----- nvinfo : EIATTR_MAX_THREADS
	.align		4
.L_1525:
        /*0054*/ 	.byte	0x04, 0x05
        /*0056*/ 	.short	(.L_1527 - .L_1526)
.L_1526:
        /*0058*/ 	.word	0x00000080
        /*005c*/ 	.word	0x00000001
        /*0060*/ 	.word	0x00000001


	//----- nvinfo : EIATTR_CRS_STACK_SIZE
	.align		4
.L_1527:
        /*0064*/ 	.byte	0x04, 0x1e
        /*0066*/ 	.short	(.L_1529 - .L_1528)
.L_1528:
        /*0068*/ 	.word	0x00000000


	//----- nvinfo : EIATTR_CBANK_PARAM_SIZE
	.align		4
.L_1529:
        /*006c*/ 	.byte	0x03, 0x19
        /*006e*/ 	.short	0x0018


	//----- nvinfo : EIATTR_PARAM_CBANK
	.align		4
        /*0070*/ 	.byte	0x04, 0x0a
        /*0072*/ 	.short	(.L_1531 - .L_1530)
	.align		4
.L_1530:
        /*0074*/ 	.word	index@(.nv.constant0._ZN2at6native29vectorized_elementwise_kernelILi2EZZZNS0_17log1p_kernel_cudaERNS_18TensorIteratorBaseEENKUlvE_clEvENKUlvE4_clEvEUlN3c108BFloat16EE_St5arrayIPcLm2EEEEviT0_T1_)
        /*0078*/ 	.short	0x0210
        /*007a*/ 	.short	0x0018


	//----- nvinfo : EIATTR_SW_WAR
	.align		4
.L_1531:
        /*007c*/ 	.byte	0x04, 0x36
        /*007e*/ 	.short	(.L_1533 - .L_1532)
.L_1532:
        /*0080*/ 	.word	0x00000008
.L_1533:


//--------------------- .nv.info._ZN2at6native29vectorized_elementwise_kernelILi4EZZZNS0_17log1p_kernel_cudaERNS_18TensorIteratorBaseEENKUlvE_clEvENKUlvE4_clEvEUlN3c108BFloat16EE_St5arrayIPcLm2EEEEviT0_T1_ --------------------------
	.section	.nv.info._ZN2at6native29vectorized_elementwise_kernelILi4EZZZNS0_17log1p_kernel_cudaERNS_18TensorIteratorBaseEENKUlvE_clEvENKUlvE4_clEvEUlN3c108BFloat16EE_St5arrayIPcLm2EEEEviT0_T1_,"",@"SHT_CUDA_INFO"
	.sectionflags	@""
	.align	4


	//----- nvinfo : EIATTR_CUDA_API_VERSION
	.align		4
        /*0000*/ 	.byte	0x04, 0x37
        /*0002*/ 	.short	(.L_1535 - .L_1534)
.L_1534:
        /*0004*/ 	.word	0x00000082


	//----- nvinfo : EIATTR_KPARAM_INFO
	.align		4
.L_1535:
        /*0008*/ 	.byte	0x04, 0x17
        /*000a*/ 	.short	(.L_1537 - .L_1536)
.L_1536:
        /*000c*/ 	.word	0x00000000
        /*0010*/ 	.short	0x0002
        /*0012*/ 	.short	0x0008
        /*0014*/ 	.byte	0x00, 0xf0, 0x41, 0x00


	//----- nvinfo : EIATTR_KPARAM_INFO
	.align		4
.L_1537:
        /*0018*/ 	.byte	0x04, 0x17
        /*001a*/ 	.short	(.L_1539 - .L_1538)
.L_1538:
        /*001c*/ 	.word	0x00000000
        /*0020*/ 	.short	0x0001
        /*0022*/ 	.short	0x0004
        /*0024*/ 	.byte	0x00, 0xf0, 0x05, 0x00


	//----- nvinfo : EIATTR_KPARAM_INFO
	.align		4
.L_1539:
        /*0028*/ 	.byte	0x04, 0x17
        /*002a*/ 	.short	(.L_1541 - .L_1540)
.L_1540:
        /*002c*/ 	.word	0x00000000
        /*0030*/ 	.short	0x0000
        /*0032*/ 	.short	0x0000
        /*0034*/ 	.byte	0x00, 0xf0, 0x11, 0x00


	//----- nvinfo : EIATTR_SPARSE_MMA_MASK
	.align		4
.L_1541:
        /*0038*/ 	.byte	0x03, 0x50
        /*003a*/ 	.short	0x0000


	//----- nvinfo : EIATTR_MAXREG_COUNT
	.align		4
        /*003c*/ 	.byte	0x03, 0x1b
        /*003e*/ 	.short	0x00ff


	//----- nvinfo : EIATTR_MERCURY_ISA_VERSION
	.align		4
        /*0040*/ 	.byte	0x03, 0x5f
        /*0042*/ 	.short	0x0101


	//----- nvinfo : EIATTR_EXIT_INSTR_OFFSETS
	.align		4
        /*0044*/ 	.byte	0x04, 0x1c
        /*0046*/ 	.short	(.L_1543 - .L_1542)


	//   ....[0]....
.L_1542:
        /*0048*/ 	.word	0x000010d0


	//   ....[1]....
        /*004c*/ 	.word	0x00002aa0


	//   ....[2]....
        /*0050*/ 	.word	0x00002af0


	//----- nvinfo : EIATTR_MAX_THREADS
	.align		4
.L_1543:
        /*0054*/ 	.byte	0x04, 0x05
        /*0056*/ 	.short	(.L_1545 - .L_1544)
.L_1544:
        /*0058*/ 	.word	0x00000080
        /*005c*/ 	.word	0x00000001
        /*0060*/ 	.word	0x00000001


	//----- nvinfo : EIATTR_CRS_STACK_SIZE
	.align		4
.L_1545:
        /*0064*/ 	.byte	0x04, 0x1e
        /*0066*/ 	.short	(.L_1547 - .L_1546)
.L_1546:
        /*0068*/ 	.word	0x00000000


	//----- nvinfo : EIATTR_CBANK_PARAM_SIZE
	.align		4
.L_1547:
        /*006c*/ 	.byte	0x03, 0x19
        /*006e*/ 	.short	0x0018


	//----- nvinfo : EIATTR_PARAM_CBANK
	.align		4
        /*0070*/ 	.byte	0x04, 0x0a
        /*0072*/ 	.short	(.L_1549 - .L_1548)
	.align		4
.L_1548:
        /*0074*/ 	.word	index@(.nv.constant0._ZN2at6native29vectorized_elementwise_kernelILi4EZZZNS0_17log1p_kernel_cudaERNS_18TensorIteratorBaseEENKUlvE_clEvENKUlvE4_clEvEUlN3c108BFloat16EE_St5arrayIPcLm2EEEEviT0_T1_)
        /*0078*/ 	.short	0x0210
        /*007a*/ 	.short	0x0018


	//----- nvinfo : EIATTR_SW_WAR
	.align		4
.L_1549:
        /*007c*/ 	.byte	0x04, 0x36
        /*007e*/ 	.short	(.L_1551 - .L_1550)
.L_1550:
        /*0080*/ 	.word	0x00000008
.L_1551:


//--------------------- .nv.info._ZN2at6native29vectorized_elementwise_kernelILi8EZZZNS0_17log1p_kernel_cudaERNS_18TensorIteratorBaseEENKUlvE_clEvENKUlvE4_clEvEUlN3c108BFloat16EE_St5arrayIPcLm2EEEEviT0_T1_ --------------------------
	.section	.nv.info._ZN2at6native29vectorized_elementwise_kernelILi8EZZZNS0_17log1p_kernel_cudaERNS_18TensorIteratorBaseEENKUlvE_clEvENKUlvE4_clEvEUlN3c108BFloat16EE_St5arrayIPcLm2EEEEviT0_T1_,"",@"SHT_CUDA_INFO"
	.sectionflags	@""
	.align	4


	//----- nvinfo : EIATTR_CUDA_API_VERSION
	.align		4
        /*0000*/ 	.byte	0x04, 0x37
        /*0002*/ 	.short	(.L_1553 - .L_1552)
.L_1552:
        /*0004*/ 	.word	0x00000082


	//----- nvinfo : EIATTR_KPARAM_INFO
	.align		4
.L_1553:
        /*0008*/ 	.byte	0x04, 0x17
        /*000a*/ 	.short	(.L_1555 - .L_1554)
.L_1554:
        /*000c*/ 	.word	0x00000000
        /*0010*/ 	.short	0x0002
        /*0012*/ 	.short	0x0008
        /*0014*/ 	.byte	0x00, 0xf0, 0x41, 0x00


	//----- nvinfo : EIATTR_KPARAM_INFO
	.align		4
.L_1555:
        /*0018*/ 	.byte	0x04, 0x17
        /*001a*/ 	.short	(.L_1557 - .L_1556)
.L_1556:
        /*001c*/ 	.word	0x00000000
        /*0020*/ 	.short	0x0001
        /*0022*/ 	.short	0x0004
        /*0024*/ 	.byte	0x00, 0xf0, 0x05, 0x00


	//----- nvinfo : EIATTR_KPARAM_INFO
	.align		4
.L_1557:
        /*0028*/ 	.byte	0x04, 0x17
        /*002a*/ 	.short	(.L_1559 - .L_1558)
.L_1558:
        /*002c*/ 	.word	0x00000000
        /*0030*/ 	.short	0x0000
        /*0032*/ 	.short	0x0000
        /*0034*/ 	.byte	0x00, 0xf0, 0x11, 0x00


	//----- nvinfo : EIATTR_SPARSE_MMA_MASK
	.align		4
.L_1559:
        /*0038*/ 	.byte	0x03, 0x50
        /*003a*/ 	.short	0x0000


	//----- nvinfo : EIATTR_MAXREG_COUNT
	.align		4
        /*003c*/ 	.byte	0x03, 0x1b
        /*003e*/ 	.short	0x00ff


	//----- nvinfo : EIATTR_MERCURY_ISA_VERSION
	.align		4
        /*0040*/ 	.byte	0x03, 0x5f
        /*0042*/ 	.short	0x0101


	//----- nvinfo : EIATTR_EXIT_INSTR_OFFSETS
	.align		4
        /*0044*/ 	.byte	0x04, 0x1c
        /*0046*/ 	.short	(.L_1561 - .L_1560)


	//   ....[0]....
.L_1560:
        /*0048*/ 	.word	0x000010b0


	//   ....[1]....
        /*004c*/ 	.word	0x00002a80


	//   ....[2]....
        /*0050*/ 	.word	0x00002ad0


	//----- nvinfo : EIATTR_MAX_THREADS
	.align		4
.L_1561:
        /*0054*/ 	.byte	0x04, 0x05
        /*0056*/ 	.short	(.L_1563 - .L_1562)
.L_1562:
        /*0058*/ 	.word	0x00000080
        /*005c*/ 	.word	0x00000001
        /*0060*/ 	.word	0x00000001


	//----- nvinfo : EIATTR_CRS_STACK_SIZE
	.align		4
.L_1563:
        /*0064*/ 	.byte	0x04, 0x1e
        /*0066*/ 	.short	(.L_1565 - .L_1564)
.L_1564:
        /*0068*/ 	.word	0x00000000


	//----- nvinfo : EIATTR_CBANK_PARAM_SIZE
	.align		4
.L_1565:
        /*006c*/ 	.byte	0x03, 0x19
        /*006e*/ 	.short	0x0018


	//----- nvinfo : EIATTR_PARAM_CBANK
	.align		4
        /*0070*/ 	.byte	0x04, 0x0a
        /*0072*/ 	.short	(.L_1567 - .L_1566)
	.align		4
.L_1566:
        /*0074*/ 	.word	index@(.nv.constant0._ZN2at6native29vectorized_elementwise_kernelILi8EZZZNS0_17log1p_kernel_cudaERNS_18TensorIteratorBaseEENKUlvE_clEvENKUlvE4_clEvEUlN3c108BFloat16EE_St5arrayIPcLm2EEEEviT0_T1_)
        /*0078*/ 	.short	0x0210
        /*007a*/ 	.short	0x0018


	//----- nvinfo : EIATTR_SW_WAR
	.align		4
.L_1567:
        /*007c*/ 	.byte	0x04, 0x36
        /*007e*/ 	.short	(.L_1569 - .L_1568)
.L_1568:
        /*0080*/ 	.word	0x00000008
.L_1569:


//--------------------- .nv.info._ZN2at6native18elementwise_kernelILi128ELi4EZNS0_15gpu_kernel_implIZZZNS0_17log1p_kernel_cudaERNS_18TensorIteratorBaseEENKUlvE_clEvENKUlvE3_clEvEUlN3c104HalfEE_EEvS4_RKT_EUliE_EEviT1_ --------------------------
	.section	.nv.info._ZN2at6native18elementwise_kernelILi128ELi4EZNS0_15gpu_kernel_implIZZZNS0_17log1p_kernel_cudaERNS_18TensorIteratorBaseEENKUlvE_clEvENKUlvE3_clEvEUlN3c104HalfEE_EEvS4_RKT_EUliE_EEviT1_,"",@"SHT_CUDA_INFO"
	.sectionflags	@""
	.align	4


	//----- nvinfo : EIATTR_CUDA_API_VERSION
	.align		4
        /*0000*/ 	.byte	0x04, 0x37
        /*0002*/ 	.short	(.L_1571 - .L_1570)
.L_1570:
        /*0004*/ 	.word	0x00000082


	//----- nvinfo : EIATTR_KPARAM_INFO
	.align		4
.L_1571:
        /*0008*/ 	.byte	0x04, 0x17
        /*000a*/ 	.short	(.L_1573 - .L_1572)
.L_1572:
        /*000c*/ 	.word	0x00000000
        /*0010*/ 	.short	0x0001
        /*0012*/ 	.short	0x0008
        /*0014*/ 	.byte	0x00, 0xf0, 0x61, 0x08


	//----- nvinfo : EIATTR_KPARAM_INFO
	.align		4
.L_1573:
        /*0018*/ 	.byte	0x04, 0x17
        /*001a*/ 	.short	(.L_1575 - .L_1574)
.L_1574:
        /*001c*/ 	.word	0x00000000
        /*0020*/ 	.short	0x0000
        /*0022*/ 	.short	0x0000
        /*0024*/ 	.byte	0x00, 0xf0, 0x11, 0x00


	//----- nvinfo : EIATTR_SPARSE_MMA_MASK
	.align		4
.L_1575:
        /*0028*/ 	.byte	0x03, 0x50
        /*002a*/ 	.short	0x0000


	//----- nvinfo : EIATTR_MAXREG_COUNT
	.align		4
        /*002c*/ 	.byte	0x03, 0x1b
        /*002e*/ 	.short	0x0080


	//----- nvinfo : EIATTR_EXTERNS
	.align		4
        /*0030*/ 	.byte	0x04, 0x0f
        /*0032*/ 	.short	(.L_1577 - .L_1576)


	//   ....[0]....
	.align		4
.L_1576:
        /*0034*/ 	.word	index@(__assertfail)


	//----- nvinfo : EIATTR_MERCURY_ISA_VERSION
	.align		4
.L_1577:
        /*0038*/ 	.byte	0x03, 0x5f
        /*003a*/ 	.short	0x0101


	//----- nvinfo : EIATTR_SYSCALL_OFFSETS
	.align		4
        /*003c*/ 	.byte	0x04, 0x46
        /*003e*/ 	.short	(.L_1579 - .L_1578)


	//   ....[0]....
.L_1578:
        /*0040*/ 	.word	0x000022d0


	//   ....[1]....
        /*0044*/ 	.word	0x00003440


	//   ....[2]....
        /*0048*/ 	.word	0x00005750


	//   ....[3]....
        /*004c*/ 	.word	0x000068c0


	//   ....[4]....
        /*0050*/ 	.word	0x00008bc0


	//   ....[5]....
        /*0054*/ 	.word	0x00009d30


	//   ....[6]....
        /*0058*/ 	.word	0x0000c020


	//   ....[7]....
        /*005c*/ 	.word	0x0000d190


	//----- nvinfo : EIATTR_EXIT_INSTR_OFFSETS
	.align		4
.L_1579:
        /*0060*/ 	.byte	0x04, 0x1c
        /*0062*/ 	.short	(.L_1581 - .L_1580)


	//   ....[0]....
.L_1580:
        /*0064*/ 	.word	0x00009e00


	//   ....[1]....
        /*0068*/ 	.word	0x0000c3c0


	//   ....[2]....
        /*006c*/ 	.word	0x0000c400


	//   ....[3]....
        /*0070*/ 	.word	0x0000c4a0


	//   ....[4]....
        /*0074*/ 	.word	0x0000c4e0


	//   ....[5]....
        /*0078*/ 	.word	0x0000c520


	//   ....[6]....
        /*007c*/ 	.word	0x0000c5b0


	//   ....[7]....
        /*0080*/ 	.word	0x0000c5d0


	//   ....[8]....
        /*0084*/ 	.word	0x0000c670


	//   ....[9]....
        /*0088*/ 	.word	0x0000c6c0


	//   ....[10]....
        /*008c*/ 	.word	0x0000c710


	//   ....[11]....
        /*0090*/ 	.word	0x0000c7e0


	//   ....[12]....
        /*0094*/ 	.word	0x0000c840


	//   ....[13]....
        /*0098*/ 	.word	0x0000c9d0


	//   ....[14]....
        /*009c*/ 	.word	0x0000cb30


	//   ....[15]....
        /*00a0*/ 	.word	0x0000cb70


	//   ....[16]....
        /*00a4*/ 	.word	0x0000cc30


	//   ....[17]....
        /*00a8*/ 	.word	0x0000cdb0


	//   ....[18]....
        /*00ac*/ 	.word	0x0000cf30


	//   ....[19]....
        /*00b0*/ 	.word	0x0000d090


	//   ....[20]....
        /*00b4*/ 	.word	0x0000d1a0


	//   ....[21]....
        /*00b8*/ 	.word	0x0000d1e0


	//   ....[22]....
        /*00bc*/ 	.word	0x0000d220


	//----- nvinfo : EIATTR_MAX_THREADS
	.align		4
.L_1581:
        /*00c0*/ 	.byte	0x04, 0x05
        /*00c2*/ 	.short	(.L_1583 - .L_1582)
.L_1582:
        /*00c4*/ 	.word	0x00000080
        /*00c8*/ 	.word	0x00000001
        /*00cc*/ 	.word	0x00000001


	//----- nvinfo : EIATTR_CRS_STACK_SIZE
	.align		4
.L_1583:
        /*00d0*/ 	.byte	0x04, 0x1e
        /*00d2*/ 	.short	(.L_1585 - .L_1584)
.L_1584:
        /*00d4*/ 	.word	0x00000000


	//----- nvinfo : EIATTR_CBANK_PARAM_SIZE
	.align		4
.L_1585:
        /*00d8*/ 	.byte	0x03, 0x19
        /*00da*/ 	.short	0x0220


	//----- nvinfo : EIATTR_PARAM_CBANK
	.align		4
        /*00dc*/ 	.byte	0x04, 0x0a
        /*00de*/ 	.short	(.L_1587 - .L_1586)
	.align		4
.L_1586:
        /*00e0*/ 	.word	index@(.nv.constant0._ZN2at6native18elementwise_kernelILi128ELi4EZNS0_15gpu_kernel_implIZZZNS0_17log1p_kernel_cudaERNS_18TensorIteratorBaseEENKUlvE_clEvENKUlvE3_clEvEUlN3c104HalfEE_EEvS4_RKT_EUliE_EEviT1_)
        /*00e4*/ 	.short	0x0210
        /*00e6*/ 	.short	0x0220


	//----- nvinfo : EIATTR_SW_WAR
	.align		4
.L_1587:
        /*00e8*/ 	.byte	0x04, 0x36
        /*00ea*/ 	.short	(.L_1589 - .L_1588)
.L_1588:
        /*00ec*/ 	.word	0x00000008
.L_1589:


//--------------------- .nv.info._ZN2at6native27unrolled_elementwise_kernelIZZZNS0_17log1p_kernel_cudaERNS_18TensorIteratorBaseEENKUlvE_clEvENKUlvE3_clEvEUlN3c104HalfEE_St5arrayIPcLm2EELi4E23TrivialOffsetCalculatorILi1EjESD_NS0_6memory12LoadWithCastILi1EEENSE_13StoreWithCastILi1EEEEEviT_T0_T2_T3_T4_T5_ --------------------------
	.section	.nv.info._ZN2at6native27unrolled_elementwise_kernelIZZZNS0_17log1p_kernel_cudaERNS_18TensorIteratorBaseEENKUlvE_clEvENKUlvE3_clEvEUlN3c104HalfEE_St5arrayIPcLm2EELi4E23TrivialOffsetCalculatorILi1EjESD_NS0_6memory12LoadWithCastILi1EEENSE_13StoreWithCastILi1EEEEEviT_T0_T2_T3_T4_T5_,"",@"SHT_CUDA_INFO"
	.sectionflags	@""
	.align	4


	//----- nvinfo : EIATTR_CUDA_API_VERSION
	.align		4
        /*0000*/ 	.byte	0x04, 0x37
        /*0002*/ 	.short	(.L_1591 - .L_1590)
.L_1590:
        /*0004*/ 	.word	0x00000082


	//----- nvinfo : EIATTR_KPARAM_INFO
	.align		4
.L_1591:
        /*0008*/ 	.byte	0x04, 0x17
        /*000a*/ 	.short	(.L_1593 - .L_1592)
.L_1592:
        /*000c*/ 	.word	0x00000000
        /*0010*/ 	.short	0x0006
        /*0012*/ 	.short	0x0024
        /*0014*/ 	.byte	0x00, 0xf0, 0x21, 0x00


	//----- nvinfo : EIATTR_KPARAM_INFO
	.align		4
.L_1593:
        /*0018*/ 	.byte	0x04, 0x17
        /*001a*/ 	.short	(.L_1595 - .L_1594)
.L_1594:
        /*001c*/ 	.word	0x00000000
        /*0020*/ 	.short	0x0005
        /*0022*/ 	.short	0x001c
        /*0024*/ 	.byte	0x00, 0xf0, 0x21, 0x00


	//----- nvinfo : EIATTR_KPARAM_INFO
	.align		4
.L_1595:
        /*0028*/ 	.byte	0x04, 0x17
        /*002a*/ 	.short	(.L_1597 - .L_1596)
.L_1596:
        /*002c*/ 	.word	0x00000000
        /*0030*/ 	.short	0x0004
        /*0032*/ 	.short	0x0019
        /*0034*/ 	.byte	0x00, 0xf0, 0x05, 0x00


	//----- nvinfo : EIATTR_KPARAM_INFO
	.align		4
.L_1597:
        /*0038*/ 	.byte	0x04, 0x17
        /*003a*/ 	.short	(.L_1599 - .L_1598)
.L_1598:
        /*003c*/ 	.word	0x00000000
        /*0040*/ 	.short	0x0003
        /*0042*/ 	.short	0x0018
        /*0044*/ 	.byte	0x00, 0xf0, 0x05, 0x00


	//----- nvinfo : EIATTR_KPARAM_INFO
	.align		4
.L_1599:
        /*0048*/ 	.byte	0x04, 0x17
        /*004a*/ 	.short	(.L_1601 - .L_1600)
.L_1600:
        /*004c*/ 	.word	0x00000000
        /*0050*/ 	.short	0x0002
        /*0052*/ 	.short	0x0008
        /*0054*/ 	.byte	0x00, 0xf0, 0x41, 0x00


	//----- nvinfo : EIATTR_KPARAM_INFO
	.align		4
.L_1601:
        /*0058*/ 	.byte	0x04, 0x17
        /*005a*/ 	.short	(.L_1603 - .L_1602)
.L_1602:
        /*005c*/ 	.word	0x00000000
        /*0060*/ 	.short	0x0001
        /*0062*/ 	.short	0x0004
        /*0064*/ 	.byte	0x00, 0xf0, 0x05, 0x00


	//----- nvinfo : EIATTR_KPARAM_INFO
	.align		4
.L_1603:
        /*0068*/ 	.byte	0x04, 0x17
        /*006a*/ 	.short	(.L_1605 - .L_1604)
.L_1604:
        /*006c*/ 	.word	0x00000000
        /*0070*/ 	.short	0x0000
        /*0072*/ 	.short	0x0000
        /*0074*/ 	.byte	0x00, 0xf0, 0x11, 0x00


	//----- nvinfo : EIATTR_SPARSE_MMA_MASK
	.align		4
.L_1605:
        /*0078*/ 	.byte	0x03, 0x50
        /*007a*/ 	.short	0x0000


	//----- nvinfo : EIATTR_MAXREG_COUNT
	.align		4
        /*007c*/ 	.byte	0x03, 0x1b
        /*007e*/ 	.short	0x00ff


	//----- nvinfo : EIATTR_EXTERNS
	.align		4
        /*0080*/ 	.byte	0x04, 0x0f
        /*0082*/ 	.short	(.L_1607 - .L_1606)


	//   ....[0]....
	.align		4
.L_1606:
        /*0084*/ 	.word	index@(__assertfail)


	//----- nvinfo : EIATTR_MERCURY_ISA_VERSION
	.align		4
.L_1607:
        /*0088*/ 	.byte	0x03, 0x5f
        /*008a*/ 	.short	0x0101


	//----- nvinfo : EIATTR_SYSCALL_OFFSETS
	.align		4
        /*008c*/ 	.byte	0x04, 0x46
        /*008e*/ 	.short	(.L_1609 - .L_1608)


	//   ....[0]....
.L_1608:
        /*0090*/ 	.word	0x000010b0


	//   ....[1]....
        /*0094*/ 	.word	0x000021c0


	//   ....[2]....
        /*0098*/ 	.word	0x000032d0


	//   ....[3]....
        /*009c*/ 	.word	0x000043c0


	//   ....[4]....
        /*00a0*/ 	.word	0x00005e80


	//   ....[5]....
        /*00a4*/ 	.word	0x00006ea0


	//   ....[6]....
        /*00a8*/ 	.word	0x00007e80


	//   ....[7]....
        /*00ac*/ 	.word	0x00008e60


	//----- nvinfo : EIATTR_EXIT_INSTR_OFFSETS
	.align		4
.L_1609:
        /*00b0*/ 	.byte	0x04, 0x1c
        /*00b2*/ 	.short	(.L_1611 - .L_1610)


	//   ....[0]....
.L_1610:
        /*00b4*/ 	.word	0x00007f40


	//   ....[1]....
        /*00b8*/ 	.word	0x00008090


	//   ....[2]....
        /*00bc*/ 	.word	0x000080d0


	//   ....[3]....
        /*00c0*/ 	.word	0x00008170


	//   ....[4]....
        /*00c4*/ 	.word	0x000081b0


	//   ....[5]....
        /*00c8*/ 	.word	0x000081f0


	//   ....[6]....
        /*00cc*/ 	.word	0x00008280


	//   ....[7]....
        /*00d0*/ 	.word	0x000082a0


	//   ....[8]....
        /*00d4*/ 	.word	0x00008340


	//   ....[9]....
        /*00d8*/ 	.word	0x00008390


	//   ....[10]....
        /*00dc*/ 	.word	0x000083e0


	//   ....[11]....
        /*00e0*/ 	.word	0x000084b0


	//   ....[12]....
        /*00e4*/ 	.word	0x00008510


	//   ....[13]....
        /*00e8*/ 	.word	0x000086a0


	//   ....[14]....
        /*00ec*/ 	.word	0x00008800


	//   ....[15]....
        /*00f0*/ 	.word	0x00008840


	//   ....[16]....
        /*00f4*/ 	.word	0x00008900


	//   ....[17]....
        /*00f8*/ 	.word	0x00008a80


	//   ....[18]....
        /*00fc*/ 	.word	0x00008c00


	//   ....[19]....
        /*0100*/ 	.word	0x00008d60


	//   ....[20]....
        /*0104*/ 	.word	0x00008e70


	//   ....[21]....
        /*0108*/ 	.word	0x00008eb0


	//   ....[22]....
        /*010c*/ 	.word	0x00008ef0


	//----- nvinfo : EIATTR_MAX_THREADS
	.align		4
.L_1611:
        /*0110*/ 	.byte	0x04, 0x05
        /*0112*/ 	.short	(.L_1613 - .L_1612)
.L_1612:
        /*0114*/ 	.word	0x00000080
        /*0118*/ 	.word	0x00000001
        /*011c*/ 	.word	0x00000001


	//----- nvinfo : EIATTR_CRS_STACK_SIZE
	.align		4
.L_1613:
        /*0120*/ 	.byte	0x04, 0x1e
        /*0122*/ 	.short	(.L_1615 - .L_1614)
.L_1614:
        /*0124*/ 	.word	0x00000000


	//----- nvinfo : EIATTR_CBANK_PARAM_SIZE
	.align		4
.L_1615:
        /*0128*/ 	.byte	0x03, 0x19
        /*012a*/ 	.short	0x002c


	//----- nvinfo : EIATTR_PARAM_CBANK
	.align		4
        /*012c*/ 	.byte	0x04, 0x0a
        /*012e*/ 	.short	(.L_1617 - .L_1616)
	.align		4
.L_1616:
        /*0130*/ 	.word	index@(.nv.constant0._ZN2at6native27unrolled_elementwise_kernelIZZZNS0_17log1p_kernel_cudaERNS_18TensorIteratorBaseEENKUlvE_clEvENKUlvE3_clEvEUlN3c104HalfEE_St5arrayIPcLm2EELi4E23TrivialOffsetCalculatorILi1EjESD_NS0_6memory12LoadWithCastILi1EEENSE_13StoreWithCastILi1EEEEEviT_T0_T2_T3_T4_T5_)
        /*0134*/ 	.short	0x0210
        /*0136*/ 	.short	0x002c


	//----- nvinfo : EIATTR_SW_WAR
	.align		4
.L_1617:
        /*0138*/ 	.byte	0x04, 0x36
        /*013a*/ 	.short	(.L_1619 - .L_1618)
.L_1618:
        /*013c*/ 	.word	0x00000008
.L_1619:


//--------------------- .nv.info._ZN2at6native18elementwise_kernelILi128ELi4EZNS0_22gpu_kernel_impl_nocastIZZZNS0_17log1p_kernel_cudaERNS_18TensorIteratorBaseEENKUlvE_clEvENKUlvE3_clEvEUlN3c104HalfEE_EEvS4_RKT_EUliE_EEviT1_ --------------------------
	.section	.nv.info._ZN2at6native18elementwise_kernelILi128ELi4EZNS0_22gpu_kernel_impl_nocastIZZZNS0_17log1p_kernel_cudaERNS_18TensorIteratorBaseEENKUlvE_clEvENKUlvE3_clEvEUlN3c104HalfEE_EEvS4_RKT_EUliE_EEviT1_,"",@"SHT_CUDA_INFO"
	.sectionflags	@""
	.align	4


	//----- nvinfo : EIATTR_CUDA_API_VERSION
	.align		4
        /*0000*/ 	.byte	0x04, 0x37
        /*0002*/ 	.short	(.L_1621 - .L_1620)
.L_1620:
        /*0004*/ 	.word	0x00000082


	//----- nvinfo : EIATTR_KPARAM_INFO
	.align		4
.L_1621:
        /*0008*/ 	.byte	0x04, 0x17
        /*000a*/ 	.short	(.L_1623 - .L_1622)
.L_1622:
        /*000c*/ 	.word	0x00000000
        /*0010*/ 	.short	0x0001
        /*0012*/ 	.short	0x0008
        /*0014*/ 	.byte	0x00, 0xf0, 0x61, 0x08


	//----- nvinfo : EIATTR_KPARAM_INFO
	.align		4
.L_1623:
        /*0018*/ 	.byte	0x04, 0x17
        /*001a*/ 	.short	(.L_1625 - .L_1624)
.L_1624:
        /*001c*/ 	.word	0x00000000
        /*0020*/ 	.short	0x0000
        /*0022*/ 	.short	0x0000
        /*0024*/ 	.byte	0x00, 0xf0, 0x11, 0x00


	//----- nvinfo : EIATTR_SPARSE_MMA_MASK
	.align		4
.L_1625:
        /*0028*/ 	.byte	0x03, 0x50
        /*002a*/ 	.short	0x0000


	//----- nvinfo : EIATTR_MAXREG_COUNT
	.align		4
        /*002c*/ 	.byte	0x03, 0x1b
        /*002e*/ 	.short	0x0080


	//----- nvinfo : EIATTR_MERCURY_ISA_VERSION
	.align		4
        /*0030*/ 	.byte	0x03, 0x5f
        /*0032*/ 	.short	0x0101


	//----- nvinfo : EIATTR_EXIT_INSTR_OFFSETS
	.align		4
        /*0034*/ 	.byte	0x04, 0x1c
        /*0036*/ 	.short	(.L_1627 - .L_1626)


	//   ....[0]....
.L_1626:
        /*0038*/ 	.word	0x00004190


	//   ....[1]....
        /*003c*/ 	.word	0x00005710


	//----- nvinfo : EIATTR_MAX_THREADS
	.align		4
.L_1627:
        /*0040*/ 	.byte	0x04, 0x05
        /*0042*/ 	.short	(.L_1629 - .L_1628)
.L_1628:
        /*0044*/ 	.word	0x00000080
        /*0048*/ 	.word	0x00000001
        /*004c*/ 	.word	0x00000001


	//----- nvinfo : EIATTR_CRS_STACK_SIZE
	.align		4
.L_1629:
        /*0050*/ 	.byte	0x04, 0x1e
        /*0052*/ 	.short	(.L_1631 - .L_1630)
.L_1630:
        /*0054*/ 	.word	0x00000000


	//----- nvinfo : EIATTR_CBANK_PARAM_SIZE
	.align		4
.L_1631:
        /*0058*/ 	.byte	0x03, 0x19
        /*005a*/ 	.short	0x0220


	//----- nvinfo : EIATTR_PARAM_CBANK
	.align		4
        /*005c*/ 	.byte	0x04, 0x0a
        /*005e*/ 	.short	(.L_1633 - .L_1632)
	.align		4
.L_1632:
        /*0060*/ 	.word	index@(.nv.constant0._ZN2at6native18elementwise_kernelILi128ELi4EZNS0_22gpu_kernel_impl_nocastIZZZNS0_17log1p_kernel_cudaERNS_18TensorIteratorBaseEENKUlvE_clEvENKUlvE3_clEvEUlN3c104HalfEE_EEvS4_RKT_EUliE_EEviT1_)
        /*0064*/ 	.short	0x0210
        /*0066*/ 	.short	0x0220


	//----- nvinfo : EIATTR_SW_WAR
	.align		4
.L_1633:
        /*0068*/ 	.byte	0x04, 0x36
        /*006a*/ 	.short	(.L_1635 - .L_1634)
.L_1634:
        /*006c*/ 	.word	0x00000008
.L_1635:


//--------------------- .nv.info._ZN2at6native27unrolled_elementwise_kernelIZZZNS0_17log1p_kernel_cudaERNS_18TensorIteratorBaseEENKUlvE_clEvENKUlvE3_clEvEUlN3c104HalfEE_St5arrayIPcLm2EELi4E23TrivialOffsetCalculatorILi1EjESD_NS0_6memory15LoadWithoutCastENSE_16StoreWithoutCastEEEviT_T0_T2_T3_T4_T5_ --------------------------
	.section	.nv.info._ZN2at6native27unrolled_elementwise_kernelIZZZNS0_17log1p_kernel_cudaERNS_18TensorIteratorBaseEENKUlvE_clEvENKUlvE3_clEvEUlN3c104HalfEE_St5arrayIPcLm2EELi4E23TrivialOffsetCalculatorILi1EjESD_NS0_6memory15LoadWithoutCastENSE_16StoreWithoutCastEEEviT_T0_T2_T3_T4_T5_,"",@"SHT_CUDA_INFO"
	.sectionflags	@""
	.align	4


	//----- nvinfo : EIATTR_CUDA_API_VERSION
	.align		4
        /*0000*/ 	.byte	0x04, 0x37
        /*0002*/ 	.short	(.L_1637 - .L_1636)
.L_1636:
        /*0004*/ 	.word	0x00000082


	//----- nvinfo : EIATTR_KPARAM_INFO
	.align		4
.L_1637:
        /*0008*/ 	.byte	0x04, 0x17
        /*000a*/ 	.short	(.L_1639 - .L_1638)
.L_1638:
        /*000c*/ 	.word	0x00000000
        /*0010*/ 	.short	0x0006
        /*0012*/ 	.short	0x001b
        /*0014*/ 	.byte	0x00, 0xf0, 0x05, 0x00


	//----- nvinfo : EIATTR_KPARAM_INFO
	.align		4
.L_1639:
        /*0018*/ 	.byte	0x04, 0x17
        /*001a*/ 	.short	(.L_1641 - .L_1640)
.L_1640:
        /*001c*/ 	.word	0x00000000
        /*0020*/ 	.short	0x0005
        /*0022*/ 	.short	0x001a
        /*0024*/ 	.byte	0x00, 0xf0, 0x05, 0x00


	//----- nvinfo : EIATTR_KPARAM_INFO
	.align		4
.L_1641:
        /*0028*/ 	.byte	0x04, 0x17
        /*002a*/ 	.short	(.L_1643 - .L_1642)
.L_1642:
        /*002c*/ 	.word	0x00000000
        /*0030*/ 	.short	0x0004
        /*0032*/ 	.short	0x0019
        /*0034*/ 	.byte	0x00, 0xf0, 0x05, 0x00


	//----- nvinfo : EIATTR_KPARAM_INFO
	.align		4
.L_1643:
        /*0038*/ 	.byte	0x04, 0x17
        /*003a*/ 	.short	(.L_1645 - .L_1644)
.L_1644:
        /*003c*/ 	.word	0x00000000
        /*0040*/ 	.short	0x0003
        /*0042*/ 	.short	0x0018
        /*0044*/ 	.byte	0x00, 0xf0, 0x05, 0x00


	//----- nvinfo : EIATTR_KPARAM_INFO
	.align		4
.L_1645:
        /*0048*/ 	.byte	0x04, 0x17
        /*004a*/ 	.short	(.L_1647 - .L_1646)
.L_1646:
        /*004c*/ 	.word	0x00000000
        /*0050*/ 	.short	0x0002
        /*0052*/ 	.short	0x0008
        /*0054*/ 	.byte	0x00, 0xf0, 0x41, 0x00


	//----- nvinfo : EIATTR_KPARAM_INFO
	.align		4
.L_1647:
        /*0058*/ 	.byte	0x04, 0x17
        /*005a*/ 	.short	(.L_1649 - .L_1648)
.L_1648:
        /*005c*/ 	.word	0x00000000
        /*0060*/ 	.short	0x0001
        /*0062*/ 	.short	0x0004
        /*0064*/ 	.byte	0x00, 0xf0, 0x05, 0x00


	//----- nvinfo : EIATTR_KPARAM_INFO
	.align		4
.L_1649:
        /*0068*/ 	.byte	0x04, 0x17
        /*006a*/ 	.short	(.L_1651 - .L_1650)
.L_1650:
        /*006c*/ 	.word	0x00000000
        /*0070*/ 	.short	0x0000
        /*0072*/ 	.short	0x0000
        /*0074*/ 	.byte	0x00, 0xf0, 0x11, 0x00


	//----- nvinfo : EIATTR_SPARSE_MMA_MASK
	.align		4
.L_1651:
        /*0078*/ 	.byte	0x03, 0x50
        /*007a*/ 	.short	0x0000


	//----- nvinfo : EIATTR_MAXREG_COUNT
	.align		4
        /*007c*/ 	.byte	0x03, 0x1b
        /*007e*/ 	.short	0x00ff


	//----- nvinfo : EIATTR_MERCURY_ISA_VERSION
	.align		4
        /*0080*/ 	.byte	0x03, 0x5f
        /*0082*/ 	.short	0x0101


	//----- nvinfo : EIATTR_EXIT_INSTR_OFFSETS
	.align		4
        /*0084*/ 	.byte	0x04, 0x1c
        /*0086*/ 	.short	(.L_1653 - .L_1652)


	//   ....[0]....
.L_1652:
        /*0088*/ 	.word	0x00000ce0


	//   ....[1]....
        /*008c*/ 	.word	0x00000d30


	//----- nvinfo : EIATTR_MAX_THREADS
	.align		4
.L_1653:
        /*0090*/ 	.byte	0x04, 0x05
        /*0092*/ 	.short	(.L_1655 - .L_1654)
.L_1654:
        /*0094*/ 	.word	0x00000080
        /*0098*/ 	.word	0x00000001
        /*009c*/ 	.word	0x00000001


	//----- nvinfo : EIATTR_CRS_STACK_SIZE
	.align		4
.L_1655:
        /*00a0*/ 	.byte	0x04, 0x1e
        /*00a2*/ 	.short	(.L_1657 - .L_1656)
.L_1656:
        /*00a4*/ 	.word	0x00000000


	//----- nvinfo : EIATTR_CBANK_PARAM_SIZE
	.align		4
.L_1657:
        /*00a8*/ 	.byte	0x03, 0x19
        /*00aa*/ 	.short	0x001c


	//----- nvinfo : EIATTR_PARAM_CBANK
	.align		4
        /*00ac*/ 	.byte	0x04, 0x0a
        /*00ae*/ 	.short	(.L_1659 - .L_1658)
	.align		4
.L_1658:
        /*00b0*/ 	.word	index@(.nv.constant0._ZN2at6native27unrolled_elementwise_kernelIZZZNS0_17log1p_kernel_cudaERNS_18TensorIteratorBaseEENKUlvE_clEvENKUlvE3_clEvEUlN3c104HalfEE_St5arrayIPcLm2EELi4E23TrivialOffsetCalculatorILi1EjESD_NS0_6memory15LoadWithoutCastENSE_16StoreWithoutCastEEEviT_T0_T2_T3_T4_T5_)
        /*00b4*/ 	.short	0x0210
        /*00b6*/ 	.short	0x001c


	//----- nvinfo : EIATTR_SW_WAR
	.align		4
.L_1659:
        /*00b8*/ 	.byte	0x04, 0x36
        /*00ba*/ 	.short	(.L_1661 - .L_1660)
.L_1660:
        /*00bc*/ 	.word	0x00000008
.L_1661:


//--------------------- .nv.info._ZN2at6native29vectorized_elementwise_kernelILi2EZZZNS0_17log1p_kernel_cudaERNS_18TensorIteratorBaseEENKUlvE_clEvENKUlvE3_clEvEUlN3c104HalfEE_St5arrayIPcLm2EEEEviT0_T1_ --------------------------
	.section	.nv.info._ZN2at6native29vectorized_elementwise_kernelILi2EZZZNS0_17log1p_kernel_cudaERNS_18TensorIteratorBaseEENKUlvE_clEvENKUlvE3_clEvEUlN3c104HalfEE_St5arrayIPcLm2EEEEviT0_T1_,"",@"SHT_CUDA_INFO"
	.sectionflags	@""
	.align	4


	//----- nvinfo : EIATTR_CUDA_API_VERSION
	.align		4
        /*0000*/ 	.byte	0x04, 0x37
        /*0002*/ 	.short	(.L_1663 - .L_1662)
.L_1662:
        /*0004*/ 	.word	0x00000082


	//----- nvinfo : EIATTR_KPARAM_INFO
	.align		4
.L_1663:
        /*0008*/ 	.byte	0x04, 0x17
        /*000a*/ 	.short	(.L_1665 - .L_1664)
.L_1664:
        /*000c*/ 	.word	0x00000000
        /*0010*/ 	.short	0x0002
        /*0012*/ 	.short	0x0008
        /*0014*/ 	.byte	0x00, 0xf0, 0x41, 0x00


	//----- nvinfo : EIATTR_KPARAM_INFO
	.align		4
.L_1665:
        /*0018*/ 	.byte	0x04, 0x17
        /*001a*/ 	.short	(.L_1667 - .L_1666)
.L_1666:
        /*001c*/ 	.word	0x00000000
        /*0020*/ 	.short	0x0001
        /*0022*/ 	.short	0x0004
        /*0024*/ 	.byte	0x00, 0xf0, 0x05, 0x00


	//----- nvinfo : EIATTR_KPARAM_INFO
	.align		4
.L_1667:
        /*0028*/ 	.byte	0x04, 0x17
        /*002a*/ 	.short	(.L_1669 - .L_1668)
.L_1668:
        /*002c*/ 	.word	0x00000000
        /*0030*/ 	.short	0x0000
        /*0032*/ 	.short	0x0000
        /*0034*/ 	.byte	0x00, 0xf0, 0x11, 0x00


	//----- nvinfo : EIATTR_SPARSE_MMA_MASK
	.align		4
.L_1669:
        /*0038*/ 	.byte	0x03, 0x50
        /*003a*/ 	.short	0x0000


	//----- nvinfo : EIATTR_MAXREG_COUNT
	.align		4
        /*003c*/ 	.byte	0x03, 0x1b
        /*003e*/ 	.short	0x00ff


	//----- nvinfo : EIATTR_MERCURY_ISA_VERSION
	.align		4
        /*0040*/ 	.byte	0x03, 0x5f
        /*0042*/ 	.short	0x0101


	//----- nvinfo : EIATTR_EXIT_INSTR_OFFSETS
	.align		4
        /*0044*/ 	.byte	0x04, 0x1c
        /*0046*/ 	.short	(.L_1671 - .L_1670)


	//   ....[0]....
.L_1670:
        /*0048*/ 	.word	0x000010d0


	//   ....[1]....
        /*004c*/ 	.word	0x00002aa0


	//   ....[2]....
        /*0050*/ 	.word	0x00002af0


	//----- nvinfo : EIATTR_MAX_THREADS
	.align		4
.L_1671:
        /*0054*/ 	.byte	0x04, 0x05
        /*0056*/ 	.short	(.L_1673 - .L_1672)
.L_1672:
        /*0058*/ 	.word	0x00000080
        /*005c*/ 	.word	0x00000001
        /*0060*/ 	.word	0x00000001


	//----- nvinfo : EIATTR_CRS_STACK_SIZE
	.align		4
.L_1673:
        /*0064*/ 	.byte	0x04, 0x1e
        /*0066*/ 	.short	(.L_1675 - .L_1674)
.L_1674:
        /*0068*/ 	.word	0x00000000


	//----- nvinfo : EIATTR_CBANK_PARAM_SIZE
	.align		4
.L_1675:
        /*006c*/ 	.byte	0x03, 0x19
        /*006e*/ 	.short	0x0018


	//----- nvinfo : EIATTR_PARAM_CBANK
	.align		4
        /*0070*/ 	.byte	0x04, 0x0a
        /*0072*/ 	.short	(.L_1677 - .L_1676)
	.align		4
.L_1676:
        /*0074*/ 	.word	index@(.nv.constant0._ZN2at6native29vectorized_elementwise_kernelILi2EZZZNS0_17log1p_kernel_cudaERNS_18TensorIteratorBaseEENKUlvE_clEvENKUlvE3_clEvEUlN3c104HalfEE_St5arrayIPcLm2EEEEviT0_T1_)
        /*0078*/ 	.short	0x0210
        /*007a*/ 	.short	0x0018


	//----- nvinfo : EIATTR_SW_WAR
	.align		4
.L_1677:
        /*007c*/ 	.byte	0x04, 0x36
        /*007e*/ 	.short	(.L_1679 - .L_1678)
.L_1678:
        /*0080*/ 	.word	0x00000008
.L_1679:


//--------------------- .nv.info._ZN2at6native29vectorized_elementwise_kernelILi4EZZZNS0_17log1p_kernel_cudaERNS_18TensorIteratorBaseEENKUlvE_clEvENKUlvE3_clEvEUlN3c104HalfEE_St5arrayIPcLm2EEEEviT0_T1_ --------------------------
	.section	.nv.info._ZN2at6native29vectorized_elementwise_kernelILi4EZZZNS0_17log1p_kernel_cudaERNS_18TensorIteratorBaseEENKUlvE_clEvENKUlvE3_clEvEUlN3c104HalfEE_St5arrayIPcLm2EEEEviT0_T1_,"",@"SHT_CUDA_INFO"
	.sectionflags	@""
	.align	4


	//----- nvinfo : EIATTR_CUDA_API_VERSION
	.align		4
        /*0000*/ 	.byte	0x04, 0x37
        /*0002*/ 	.short	(.L_1681 - .L_1680)
.L_1680:
        /*0004*/ 	.word	0x00000082


	//----- nvinfo : EIATTR_KPARAM_INFO
	.align		4
.L_1681:
        /*0008*/ 	.byte	0x04, 0x17
        /*000a*/ 	.short	(.L_1683 - .L_1682)
.L_1682:
        /*000c*/ 	.word	0x00000000
        /*0010*/ 	.short	0x0002
        /*0012*/ 	.short	0x0008
        /*0014*/ 	.byte	0x00, 0xf0, 0x41, 0x00


	//----- nvinfo : EIATTR_KPARAM_INFO
	.align		4
.L_1683:
        /*0018*/ 	.byte	0x04, 0x17
        /*001a*/ 	.short	(.L_1685 - .L_1684)
.L_1684:
        /*001c*/ 	.word	0x00000000
        /*0020*/ 	.short	0x0001
        /*0022*/ 	.short	0x0004
        /*0024*/ 	.byte	0x00, 0xf0, 0x05, 0x00


	//----- nvinfo : EIATTR_KPARAM_INFO
	.align		4
.L_1685:
        /*0028*/ 	.byte	0x04, 0x17
        /*002a*/ 	.short	(.L_1687 - .L_1686)
.L_1686:
        /*002c*/ 	.word	0x00000000
        /*0030*/ 	.short	0x0000
        /*0032*/ 	.short	0x0000
        /*0034*/ 	.byte	0x00, 0xf0, 0x11, 0x00


	//----- nvinfo : EIATTR_SPARSE_MMA_MASK
	.align		4
.L_1687:
        /*0038*/ 	.byte	0x03, 0x50
        /*003a*/ 	.short	0x0000


	//----- nvinfo : EIATTR_MAXREG_COUNT
	.align		4
        /*003c*/ 	.byte	0x03, 0x1b
        /*003e*/ 	.short	0x00ff


	//----- nvinfo : EIATTR_MERCURY_ISA_VERSION
	.align		4
        /*0040*/ 	.byte	0x03, 0x5f
        /*0042*/ 	.short	0x0101


	//----- nvinfo : EIATTR_EXIT_INSTR_OFFSETS
	.align		4
        /*0044*/ 	.byte	0x04, 0x1c
        /*0046*/ 	.short	(.L_1689 - .L_1688)


	//   ....[0]....
.L_1688:
        /*0048*/ 	.word	0x00001090


	//   ....[1]....
        /*004c*/ 	.word	0x00002a60


	//   ....[2]....
        /*0050*/ 	.word	0x00002ab0


	//----- nvinfo : EIATTR_MAX_THREADS
	.align		4
.L_1689:
        /*0054*/ 	.byte	0x04, 0x05
        /*0056*/ 	.short	(.L_1691 - .L_1690)
.L_1690:
        /*0058*/ 	.word	0x00000080
        /*005c*/ 	.word	0x00000001
        /*0060*/ 	.word	0x00000001


	//----- nvinfo : EIATTR_CRS_STACK_SIZE
	.align		4
.L_1691:
        /*0064*/ 	.byte	0x04, 0x1e
        /*0066*/ 	.short	(.L_1693 - .L_1692)
.L_1692:
        /*0068*/ 	.word	0x00000000


	//----- nvinfo : EIATTR_CBANK_PARAM_SIZE
	.align		4
.L_1693:
        /*006c*/ 	.byte	0x03, 0x19
        /*006e*/ 	.short	0x0018


	//----- nvinfo : EIATTR_PARAM_CBANK
	.align		4
        /*0070*/ 	.byte	0x04, 0x0a
        /*0072*/ 	.short	(.L_1695 - .L_1694)
	.align		4
.L_1694:
        /*0074*/ 	.word	index@(.nv.constant0._ZN2at6native29vectorized_elementwise_kernelILi4EZZZNS0_17log1p_kernel_cudaERNS_18TensorIteratorBaseEENKUlvE_clEvENKUlvE3_clEvEUlN3c104HalfEE_St5arrayIPcLm2EEEEviT0_T1_)
        /*0078*/ 	.short	0x0210
        /*007a*/ 	.short	0x0018


	//----- nvinfo : EIATTR_SW_WAR
	.align		4
.L_1695:
        /*007c*/ 	.byte	0x04, 0x36
        /*007e*/ 	.short	(.L_1697 - .L_1696)
.L_1696:
        /*0080*/ 	.word	0x00000008
.L_1697:


//--------------------- .nv.info._ZN2at6native29vectorized_elementwise_kernelILi8EZZZNS0_17log1p_kernel_cudaERNS_18TensorIteratorBaseEENKUlvE_clEvENKUlvE3_clEvEUlN3c104HalfEE_St5arrayIPcLm2EEEEviT0_T1_ --------------------------
	.section	.nv.info._ZN2at6native29vectorized_elementwise_kernelILi8EZZZNS0_17log1p_kernel_cudaERNS_18TensorIteratorBaseEENKUlvE_clEvENKUlvE3_clEvEUlN3c104HalfEE_St5arrayIPcLm2EEEEviT0_T1_,"",@"SHT_CUDA_INFO"
	.sectionflags	@""
	.align	4


	//----- nvinfo : EIATTR_CUDA_API_VERSION
	.align		4
        /*0000*/ 	.byte	0x04, 0x37
        /*0002*/ 	.short	(.L_1699 - .L_1698)
.L_1698:
        /*0004*/ 	.word	0x00000082


	//----- nvinfo : EIATTR_KPARAM_INFO
	.align		4
.L_1699:
        /*0008*/ 	.byte	0x04, 0x17
        /*000a*/ 	.short	(.L_1701 - .L_1700)
.L_1700:
        /*000c*/ 	.word	0x00000000
        /*0010*/ 	.short	0x0002
        /*0012*/ 	.short	0x0008
        /*0014*/ 	.byte	0x00, 0xf0, 0x41, 0x00


	//----- nvinfo : EIATTR_KPARAM_INFO
	.align		4
.L_1701:
        /*0018*/ 	.byte	0x04, 0x17
        /*001a*/ 	.short	(.L_1703 - .L_1702)
.L_1702:
        /*001c*/ 	.word	0x00000000
        /*0020*/ 	.short	0x0001
        /*0022*/ 	.short	0x0004
        /*0024*/ 	.byte	0x00, 0xf0, 0x05, 0x00


	//----- nvinfo : EIATTR_KPARAM_INFO
	.align		4
.L_1703:
        /*0028*/ 	.byte	0x04, 0x17
        /*002a*/ 	.short	(.L_1705 - .L_1704)
.L_1704:
        /*002c*/ 	.word	0x00000000
        /*0030*/ 	.short	0x0000
        /*0032*/ 	.short	0x0000
        /*0034*/ 	.byte	0x00, 0xf0, 0x11, 0x00


	//----- nvinfo : EIATTR_SPARSE_MMA_MASK
	.align		4
.L_1705:
        /*0038*/ 	.byte	0x03, 0x50
        /*003a*/ 	.short	0x0000


	//----- nvinfo : EIATTR_MAXREG_COUNT
	.align		4
        /*003c*/ 	.byte	0x03, 0x1b
        /*003e*/ 	.short	0x00ff


	//----- nvinfo : EIATTR_MERCURY_ISA_VERSION
	.align		4
        /*0040*/ 	.byte	0x03, 0x5f
        /*0042*/ 	.short	0x0101


	//----- nvinfo : EIATTR_EXIT_INSTR_OFFSETS
	.align		4
        /*0044*/ 	.byte	0x04, 0x1c
        /*0046*/ 	.short	(.L_1707 - .L_1706)


	//   ....[0]....
.L_1706:
        /*0048*/ 	.word	0x00001070


	//   ....[1]....
        /*004c*/ 	.word	0x00002a40


	//   ....[2]....
        /*0050*/ 	.word	0x00002a90


	//----- nvinfo : EIATTR_MAX_THREADS
	.align		4
.L_1707:
        /*0054*/ 	.byte	0x04, 0x05
        /*0056*/ 	.short	(.L_1709 - .L_1708)
.L_1708:
        /*0058*/ 	.word	0x00000080
        /*005c*/ 	.word	0x00000001
        /*0060*/ 	.word	0x00000001


	//----- nvinfo : EIATTR_CRS_STACK_SIZE
	.align		4
.L_1709:
        /*0064*/ 	.byte	0x04, 0x1e
        /*0066*/ 	.short	(.L_1711 - .L_1710)
.L_1710:
        /*0068*/ 	.word	0x00000000


	//----- nvinfo : EIATTR_CBANK_PARAM_SIZE
	.align		4
.L_1711:
        /*006c*/ 	.byte	0x03, 0x19
        /*006e*/ 	.short	0x0018


	//----- nvinfo : EIATTR_PARAM_CBANK
	.align		4
        /*0070*/ 	.byte	0x04, 0x0a
        /*0072*/ 	.short	(.L_1713 - .L_1712)
	.align		4
.L_1712:
        /*0074*/ 	.word	index@(.nv.constant0._ZN2at6native29vectorized_elementwise_kernelILi8EZZZNS0_17log1p_kernel_cudaERNS_18TensorIteratorBaseEENKUlvE_clEvENKUlvE3_clEvEUlN3c104HalfEE_St5arrayIPcLm2EEEEviT0_T1_)
        /*0078*/ 	.short	0x0210
        /*007a*/ 	.short	0x0018


	//----- nvinfo : EIATTR_SW_WAR
	.align		4
.L_1713:
        /*007c*/ 	.byte	0x04, 0x36
        /*007e*/ 	.short	(.L_1715 - .L_1714)
.L_1714:
        /*0080*/ 	.word	0x00000008
.L_1715:


//--------------------- .nv.info._ZN2at6native18elementwise_kernelILi128ELi4EZNS0_15gpu_kernel_implIZZZNS0_17log1p_kernel_cudaERNS_18TensorIteratorBaseEENKUlvE_clEvENKUlvE2_clEvEUlN3c107complexIfEEE_EEvS4_RKT_EUliE_EEviT1_ --------------------------
	.section	.nv.info._ZN2at6native18elementwise_kernelILi128ELi4EZNS0_15gpu_kernel_implIZZZNS0_17log1p_kernel_cudaERNS_18TensorIteratorBaseEENKUlvE_clEvENKUlvE2_clEvEUlN3c107complexIfEEE_EEvS4_RKT_EUliE_EEviT1_,"",@"SHT_CUDA_INFO"
	.sectionflags	@""
	.align	4


	//----- nvinfo : EIATTR_CUDA_API_VERSION
	.align		4
        /*0000*/ 	.byte	0x04, 0x37
        /*0002*/ 	.short	(.L_1717 - .L_1716)
.L_1716:
        /*0004*/ 	.word	0x00000082


	//----- nvinfo : EIATTR_KPARAM_INFO
	.align		4
.L_1717:
        /*0008*/ 	.byte	0x04, 0x17
        /*000a*/ 	.short	(.L_1719 - .L_1718)
.L_1718:
        /*000c*/ 	.word	0x00000000
        /*0010*/ 	.short	0x0001
        /*0012*/ 	.short	0x0008
        /*0014*/ 	.byte	0x00, 0xf0, 0x61, 0x08


	//----- nvinfo : EIATTR_KPARAM_INFO
	.align		4
.L_1719:
        /*0018*/ 	.byte	0x04, 0x17
        /*001a*/ 	.short	(.L_1721 - .L_1720)
.L_1720:
        /*001c*/ 	.word	0x00000000
        /*0020*/ 	.short	0x0000
        /*0022*/ 	.short	0x0000
        /*0024*/ 	.byte	0x00, 0xf0, 0x11, 0x00


	//----- nvinfo : EIATTR_SPARSE_MMA_MASK
	.align		4
.L_1721:
        /*0028*/ 	.byte	0x03, 0x50
        /*002a*/ 	.short	0x0000


	//----- nvinfo : EIATTR_MAXREG_COUNT
	.align		4
        /*002c*/ 	.byte	0x03, 0x1b
        /*002e*/ 	.short	0x0080


	//----- nvinfo : EIATTR_EXTERNS
	.align		4
        /*0030*/ 	.byte	0x04, 0x0f
        /*0032*/ 	.short	(.L_1723 - .L_1722)


	//   ....[0]....
	.align		4
.L_1722:
        /*0034*/ 	.word	index@(__assertfail)


	//----- nvinfo : EIATTR_MERCURY_ISA_VERSION
	.align		4
.L_1723:
        /*0038*/ 	.byte	0x03, 0x5f
        /*003a*/ 	.short	0x0101


	//----- nvinfo : EIATTR_SYSCALL_OFFSETS
	.align		4
        /*003c*/ 	.byte	0x04, 0x46
        /*003e*/ 	.short	(.L_1725 - .L_1724)


	//   ....[0]....
.L_1724:
        /*0040*/ 	.word	0x00002280


	//   ....[1]....
        /*0044*/ 	.word	0x00003890


	//   ....[2]....
        /*0048*/ 	.word	0x00005b60


	//   ....[3]....
        /*004c*/ 	.word	0x00007170


	//   ....[4]....
        /*0050*/ 	.word	0x00009430


	//   ....[5]....
        /*0054*/ 	.word	0x0000aa40


	//   ....[6]....
        /*0058*/ 	.word	0x0000ccf0


	//   ....[7]....
        /*005c*/ 	.word	0x0000e300


	//----- nvinfo : EIATTR_EXIT_INSTR_OFFSETS
	.align		4
.L_1725:
        /*0060*/ 	.byte	0x04, 0x1c
        /*0062*/ 	.short	(.L_1727 - .L_1726)


	//   ....[0]....
.L_1726:
        /*0064*/ 	.word	0x0000aaf0


	//   ....[1]....
        /*0068*/ 	.word	0x0000d600


	//   ....[2]....
        /*006c*/ 	.word	0x0000d640


	//   ....[3]....
        /*0070*/ 	.word	0x0000d6d0


	//   ....[4]....
        /*0074*/ 	.word	0x0000d700


	//   ....[5]....
        /*0078*/ 	.word	0x0000d730


	//   ....[6]....
        /*007c*/ 	.word	0x0000d7b0


	//   ....[7]....
        /*0080*/ 	.word	0x0000d7e0


	//   ....[8]....
        /*0084*/ 	.word	0x0000d870


	//   ....[9]....
        /*0088*/ 	.word	0x0000d8a0


	//   ....[10]....
        /*008c*/ 	.word	0x0000d8e0


	//   ....[11]....
        /*0090*/ 	.word	0x0000d9c0


	//   ....[12]....
        /*0094*/ 	.word	0x0000da20


	//   ....[13]....
        /*0098*/ 	.word	0x0000dba0


	//   ....[14]....
        /*009c*/ 	.word	0x0000dcf0


	//   ....[15]....
        /*00a0*/ 	.word	0x0000dd20


	//   ....[16]....
        /*00a4*/ 	.word	0x0000ddd0


	//   ....[17]....
        /*00a8*/ 	.word	0x0000df40


	//   ....[18]....
        /*00ac*/ 	.word	0x0000e0b0


	//   ....[19]....
        /*00b0*/ 	.word	0x0000e200


	//   ....[20]....
        /*00b4*/ 	.word	0x0000e310


	//   ....[21]....
        /*00b8*/ 	.word	0x0000e340


	//   ....[22]....
        /*00bc*/ 	.word	0x0000e370


	//----- nvinfo : EIATTR_MAX_THREADS
	.align		4
.L_1727:
        /*00c0*/ 	.byte	0x04, 0x05
        /*00c2*/ 	.short	(.L_1729 - .L_1728)
.L_1728:
        /*00c4*/ 	.word	0x00000080
        /*00c8*/ 	.word	0x00000001
        /*00cc*/ 	.word	0x00000001


	//----- nvinfo : EIATTR_CRS_STACK_SIZE
	.align		4
.L_1729:
        /*00d0*/ 	.byte	0x04, 0x1e
        /*00d2*/ 	.short	(.L_1731 - .L_1730)
.L_1730:
        /*00d4*/ 	.word	0x00000000


	//----- nvinfo : EIATTR_CBANK_PARAM_SIZE
	.align		4
.L_1731:
        /*00d8*/ 	.byte	0x03, 0x19
        /*00da*/ 	.short	0x0220


	//----- nvinfo : EIATTR_PARAM_CBANK
	.align		4
        /*00dc*/ 	.byte	0x04, 0x0a
        /*00de*/ 	.short	(.L_1733 - .L_1732)
	.align		4
.L_1732:
        /*00e0*/ 	.word	index@(.nv.constant0._ZN2at6native18elementwise_kernelILi128ELi4EZNS0_15gpu_kernel_implIZZZNS0_17log1p_kernel_cudaERNS_18TensorIteratorBaseEENKUlvE_clEvENKUlvE2_clEvEUlN3c107complexIfEEE_EEvS4_RKT_EUliE_EEviT1_)
        /*00e4*/ 	.short	0x0210
        /*00e6*/ 	.short	0x0220


	//----- nvinfo : EIATTR_SW_WAR
	.align		4
.L_1733:
        /*00e8*/ 	.byte	0x04, 0x36
        /*00ea*/ 	.short	(.L_1735 - .L_1734)
.L_1734:
        /*00ec*/ 	.word	0x00000008
.L_1735:


//--------------------- .nv.info._ZN2at6native27unrolled_elementwise_kernelIZZZNS0_17log1p_kernel_cudaERNS_18TensorIteratorBaseEENKUlvE_clEvENKUlvE2_clEvEUlN3c107complexIfEEE_St5arrayIPcLm2EELi4E23TrivialOffsetCalculatorILi1EjESE_NS0_6memory12LoadWithCastILi1EEENSF_13StoreWithCastILi1EEEEEviT_T0_T2_T3_T4_T5_ --------------------------
	.section	.nv.info._ZN2at6native27unrolled_elementwise_kernelIZZZNS0_17log1p_kernel_cudaERNS_18TensorIteratorBaseEENKUlvE_clEvENKUlvE2_clEvEUlN3c107complexIfEEE_St5arrayIPcLm2EELi4E23TrivialOffsetCalculatorILi1EjESE_NS0_6memory12LoadWithCastILi1EEENSF_13StoreWithCastILi1EEEEEviT_T0_T2_T3_T4_T5_,"",@"SHT_CUDA_INFO"
	.sectionflags	@""
	.align	4


	//----- nvinfo : EIATTR_CUDA_API_VERSION
	.align		4
        /*0000*/ 	.byte	0x04, 0x37
        /*0002*/ 	.short	(.L_1737 - .L_1736)
.L_1736:
        /*0004*/ 	.word	0x00000082


	//----- nvinfo : EIATTR_KPARAM_INFO
	.align		4
.L_1737:
        /*0008*/ 	.byte	0x04, 0x17
        /*000a*/ 	.short	(.L_1739 - .L_1738)
.L_1738:
        /*000c*/ 	.word	0x00000000
        /*0010*/ 	.short	0x0006
        /*0012*/ 	.short	0x0024
        /*0014*/ 	.byte	0x00, 0xf0, 0x21, 0x00


	//----- nvinfo : EIATTR_KPARAM_INFO
	.align		4
.L_1739:
        /*0018*/ 	.byte	0x04, 0x17
        /*001a*/ 	.short	(.L_1741 - .L_1740)
.L_1740:
        /*001c*/ 	.word	0x00000000
        /*0020*/ 	.short	0x0005
        /*0022*/ 	.short	0x001c
        /*0024*/ 	.byte	0x00, 0xf0, 0x21, 0x00


	//----- nvinfo : EIATTR_KPARAM_INFO
	.align		4
.L_1741:
        /*0028*/ 	.byte	0x04, 0x17
        /*002a*/ 	.short	(.L_1743 - .L_1742)
.L_1742:
        /*002c*/ 	.word	0x00000000
        /*0030*/ 	.short	0x0004
        /*0032*/ 	.short	0x0019
        /*0034*/ 	.byte	0x00, 0xf0, 0x05, 0x00


	//----- nvinfo : EIATTR_KPARAM_INFO
	.align		4
.L_1743:
        /*0038*/ 	.byte	0x04, 0x17
        /*003a*/ 	.short	(.L_1745 - .L_1744)
.L_1744:
        /*003c*/ 	.word	0x00000000
        /*0040*/ 	.short	0x0003
        /*0042*/ 	.short	0x0018
        /*0044*/ 	.byte	0x00, 0xf0, 0x05, 0x00


	//----- nvinfo : EIATTR_KPARAM_INFO
	.align		4
.L_1745:
        /*0048*/ 	.byte	0x04, 0x17
        /*004a*/ 	.short	(.L_1747 - .L_1746)
.L_1746:
        /*004c*/ 	.word	0x00000000
        /*0050*/ 	.short	0x0002
        /*0052*/ 	.short	0x0008
        /*0054*/ 	.byte	0x00, 0xf0, 0x41, 0x00


	//----- nvinfo : EIATTR_KPARAM_INFO
	.align		4
.L_1747:
        /*0058*/ 	.byte	0x04, 0x17
        /*005a*/ 	.short	(.L_1749 - .L_1748)
.L_1748:
        /*005c*/ 	.word	0x00000000
        /*0060*/ 	.short	0x0001
        /*0062*/ 	.short	0x0004
        /*0064*/ 	.byte	0x00, 0xf0, 0x05, 0x00


	//----- nvinfo : EIATTR_KPARAM_INFO
	.align		4
.L_1749:
        /*0068*/ 	.byte	0x04, 0x17
        /*006a*/ 	.short	(.L_1751 - .L_1750)
.L_1750:
        /*006c*/ 	.word	0x00000000
        /*0070*/ 	.short	0x0000
        /*0072*/ 	.short	0x0000
        /*0074*/ 	.byte	0x00, 0xf0, 0x11, 0x00


	//----- nvinfo : EIATTR_SPARSE_MMA_MASK
	.align		4
.L_1751:
        /*0078*/ 	.byte	0x03, 0x50
        /*007a*/ 	.short	0x0000


	//----- nvinfo : EIATTR_MAXREG_COUNT
	.align		4
        /*007c*/ 	.byte	0x03, 0x1b
        /*007e*/ 	.short	0x00ff


	//----- nvinfo : EIATTR_EXTERNS
	.align		4
        /*0080*/ 	.byte	0x04, 0x0f
        /*0082*/ 	.short	(.L_1753 - .L_1752)


	//   ....[0]....
	.align		4
.L_1752:
        /*0084*/ 	.word	index@(__assertfail)


	//----- nvinfo : EIATTR_MERCURY_ISA_VERSION
	.align		4
.L_1753:
        /*0088*/ 	.byte	0x03, 0x5f
        /*008a*/ 	.short	0x0101


	//----- nvinfo : EIATTR_SYSCALL_OFFSETS
	.align		4
        /*008c*/ 	.byte	0x04, 0x46
        /*008e*/ 	.short	(.L_1755 - .L_1754)


	//   ....[0]....
.L_1754:
        /*0090*/ 	.word	0x00000fd0


	//   ....[1]....
        /*0094*/ 	.word	0x00001fe0


	//   ....[2]....
        /*0098*/ 	.word	0x00003000


	//   ....[3]....
        /*009c*/ 	.word	0x00003ff0


	//   ....[4]....
        /*00a0*/ 	.word	0x00006fb0


	//   ....[5]....
        /*00a4*/ 	.word	0x00007eb0


	//   ....[6]....
        /*00a8*/ 	.word	0x00008da0


	//   ....[7]....
        /*00ac*/ 	.word	0x00009c70


	//----- nvinfo : EIATTR_EXIT_INSTR_OFFSETS
	.align		4
.L_1755:
        /*00b0*/ 	.byte	0x04, 0x1c
        /*00b2*/ 	.short	(.L_1757 - .L_1756)


	//   ....[0]....
.L_1756:
        /*00b4*/ 	.word	0x00008e40


	//   ....[1]....
        /*00b8*/ 	.word	0x00008f80


	//   ....[2]....
        /*00bc*/ 	.word	0x00008fc0


	//   ....[3]....
        /*00c0*/ 	.word	0x00009050


	//   ....[4]....
        /*00c4*/ 	.word	0x00009080


	//   ....[5]....
        /*00c8*/ 	.word	0x000090b0


	//   ....[6]....
        /*00cc*/ 	.word	0x00009130


	//   ....[7]....
        /*00d0*/ 	.word	0x00009160


	//   ....[8]....
        /*00d4*/ 	.word	0x000091e0


	//   ....[9]....
        /*00d8*/ 	.word	0x00009210


	//   ....[10]....
        /*00dc*/ 	.word	0x00009250


	//   ....[11]....
        /*00e0*/ 	.word	0x00009330


	//   ....[12]....
        /*00e4*/ 	.word	0x00009390


	//   ....[13]....
        /*00e8*/ 	.word	0x00009510


	//   ....[14]....
        /*00ec*/ 	.word	0x00009660


	//   ....[15]....
        /*00f0*/ 	.word	0x00009690


	//   ....[16]....
        /*00f4*/ 	.word	0x00009740


	//   ....[17]....
        /*00f8*/ 	.word	0x000098b0


	//   ....[18]....
        /*00fc*/ 	.word	0x00009a20


	//   ....[19]....
        /*0100*/ 	.word	0x00009b70


	//   ....[20]....
        /*0104*/ 	.word	0x00009c80


	//   ....[21]....
        /*0108*/ 	.word	0x00009cb0


	//   ....[22]....
        /*010c*/ 	.word	0x00009ce0


	//----- nvinfo : EIATTR_MAX_THREADS
	.align		4
.L_1757:
        /*0110*/ 	.byte	0x04, 0x05
        /*0112*/ 	.short	(.L_1759 - .L_1758)
.L_1758:
        /*0114*/ 	.word	0x00000080
        /*0118*/ 	.word	0x00000001
        /*011c*/ 	.word	0x00000001


	//----- nvinfo : EIATTR_CRS_STACK_SIZE
	.align		4
.L_1759:
        /*0120*/ 	.byte	0x04, 0x1e
        /*0122*/ 	.short	(.L_1761 - .L_1760)
.L_1760:
        /*0124*/ 	.word	0x00000000


	//----- nvinfo : EIATTR_CBANK_PARAM_SIZE
	.align		4
.L_1761:
        /*0128*/ 	.byte	0x03, 0x19
        /*012a*/ 	.short	0x002c


	//----- nvinfo : EIATTR_PARAM_CBANK
	.align		4
        /*012c*/ 	.byte	0x04, 0x0a
        /*012e*/ 	.short	(.L_1763 - .L_1762)
	.align		4
.L_1762:
        /*0130*/ 	.word	index@(.nv.constant0._ZN2at6native27unrolled_elementwise_kernelIZZZNS0_17log1p_kernel_cudaERNS_18TensorIteratorBaseEENKUlvE_clEvENKUlvE2_clEvEUlN3c107complexIfEEE_St5arrayIPcLm2EELi4E23TrivialOffsetCalculatorILi1EjESE_NS0_6memory12LoadWithCastILi1EEENSF_13StoreWithCastILi1EEEEEviT_T0_T2_T3_T4_T5_)
        /*0134*/ 	.short	0x0210
        /*0136*/ 	.short	0x002c


	//----- nvinfo : EIATTR_SW_WAR
	.align		4
.L_1763:
        /*0138*/ 	.byte	0x04, 0x36
        /*013a*/ 	.short	(.L_1765 - .L_1764)
.L_1764:
        /*013c*/ 	.word	0x00000008
.L_1765:


//--------------------- .nv.info._ZN2at6native18elementwise_kernelILi128ELi2EZNS0_22gpu_kernel_impl_nocastIZZZNS0_17log1p_kernel_cudaERNS_18TensorIteratorBaseEENKUlvE_clEvENKUlvE2_clEvEUlN3c107complexIfEEE_EEvS4_RKT_EUliE_EEviT1_ --------------------------
	.section	.nv.info._ZN2at6native18elementwise_kernelILi128ELi2EZNS0_22gpu_kernel_impl_nocastIZZZNS0_17log1p_kernel_cudaERNS_18TensorIteratorBaseEENKUlvE_clEvENKUlvE2_clEvEUlN3c107complexIfEEE_EEvS4_RKT_EUliE_EEviT1_,"",@"SHT_CUDA_INFO"
	.sectionflags	@""
	.align	4


	//----- nvinfo : EIATTR_CUDA_API_VERSION
	.align		4
        /*0000*/ 	.byte	0x04, 0x37
        /*0002*/ 	.short	(.L_1767 - .L_1766)
.L_1766:
        /*0004*/ 	.word	0x00000082


	//----- nvinfo : EIATTR_KPARAM_INFO
	.align		4
.L_1767:
        /*0008*/ 	.byte	0x04, 0x17
        /*000a*/ 	.short	(.L_1769 - .L_1768)
.L_1768:
        /*000c*/ 	.word	0x00000000
        /*0010*/ 	.short	0x0001
        /*0012*/ 	.short	0x0008
        /*0014*/ 	.byte	0x00, 0xf0, 0x61, 0x08


	//----- nvinfo : EIATTR_KPARAM_INFO
	.align		4
.L_1769:
        /*0018*/ 	.byte	0x04, 0x17
        /*001a*/ 	.short	(.L_1771 - .L_1770)
.L_1770:
        /*001c*/ 	.word	0x00000000
        /*0020*/ 	.short	0x0000
        /*0022*/ 	.short	0x0000
        /*0024*/ 	.byte	0x00, 0xf0, 0x11, 0x00


	//----- nvinfo : EIATTR_SPARSE_MMA_MASK
	.align		4
.L_1771:
        /*0028*/ 	.byte	0x03, 0x50
        /*002a*/ 	.short	0x0000


	//----- nvinfo : EIATTR_MAXREG_COUNT
	.align		4
        /*002c*/ 	.byte	0x03, 0x1b
        /*002e*/ 	.short	0x0080


	//----- nvinfo : EIATTR_MERCURY_ISA_VERSION
	.align		4
        /*0030*/ 	.byte	0x03, 0x5f
        /*0032*/ 	.short	0x0101


	//----- nvinfo : EIATTR_EXIT_INSTR_OFFSETS
	.align		4
        /*0034*/ 	.byte	0x04, 0x1c
        /*0036*/ 	.short	(.L_1773 - .L_1772)


	//   ....[0]....
.L_1772:
        /*0038*/ 	.word	0x00001be0


	//   ....[1]....
        /*003c*/ 	.word	0x00003700


	//----- nvinfo : EIATTR_MAX_THREADS
	.align		4
.L_1773:
        /*0040*/ 	.byte	0x04, 0x05
        /*0042*/ 	.short	(.L_1775 - .L_1774)
.L_1774:
        /*0044*/ 	.word	0x00000080
        /*0048*/ 	.word	0x00000001
        /*004c*/ 	.word	0x00000001


	//----- nvinfo : EIATTR_CRS_STACK_SIZE
	.align		4
.L_1775:
        /*0050*/ 	.byte	0x04, 0x1e
        /*0052*/ 	.short	(.L_1777 - .L_1776)
.L_1776:
        /*0054*/ 	.word	0x00000000


	//----- nvinfo : EIATTR_CBANK_PARAM_SIZE
	.align		4
.L_1777:
        /*0058*/ 	.byte	0x03, 0x19
        /*005a*/ 	.short	0x0220


	//----- nvinfo : EIATTR_PARAM_CBANK
	.align		4
        /*005c*/ 	.byte	0x04, 0x0a
        /*005e*/ 	.short	(.L_1779 - .L_1778)
	.align		4
.L_1778:
        /*0060*/ 	.word	index@(.nv.constant0._ZN2at6native18elementwise_kernelILi128ELi2EZNS0_22gpu_kernel_impl_nocastIZZZNS0_17log1p_kernel_cudaERNS_18TensorIteratorBaseEENKUlvE_clEvENKUlvE2_clEvEUlN3c107complexIfEEE_EEvS4_RKT_EUliE_EEviT1_)
        /*0064*/ 	.short	0x0210
        /*0066*/ 	.short	0x0220


	//----- nvinfo : EIATTR_SW_WAR
	.align		4
.L_1779:
        /*0068*/ 	.byte	0x04, 0x36
        /*006a*/ 	.short	(.L_1781 - .L_1780)
.L_1780:
        /*006c*/ 	.word	0x00000008
.L_1781:


//--------------------- .nv.info._ZN2at6native27unrolled_elementwise_kernelIZZZNS0_17log1p_kernel_cudaERNS_18TensorIteratorBaseEENKUlvE_clEvENKUlvE2_clEvEUlN3c107complexIfEEE_St5arrayIPcLm2EELi4E23TrivialOffsetCalculatorILi1EjESE_NS0_6memory15LoadWithoutCastENSF_16StoreWithoutCastEEEviT_T0_T2_T3_T4_T5_ --------------------------
	.section	.nv.info._ZN2at6native27unrolled_elementwise_kernelIZZZNS0_17log1p_kernel_cudaERNS_18TensorIteratorBaseEENKUlvE_clEvENKUlvE2_clEvEUlN3c107complexIfEEE_St5arrayIPcLm2EELi4E23TrivialOffsetCalculatorILi1EjESE_NS0_6memory15LoadWithoutCastENSF_16StoreWithoutCastEEEviT_T0_T2_T3_T4_T5_,"",@"SHT_CUDA_INFO"
	.sectionflags	@""
	.align	4


	//----- nvinfo : EIATTR_CUDA_API_VERSION
	.align		4
        /*0000*/ 	.byte	0x04, 0x37
        /*0002*/ 	.short	(.L_1783 - .L_1782)
.L_1782:
        /*0004*/ 	.word	0x00000082


	//----- nvinfo : EIATTR_KPARAM_INFO
	.align		4
.L_1783:
        /*0008*/ 	.byte	0x04, 0x17
        /*000a*/ 	.short	(.L_1785 - .L_1784)
.L_1784:
        /*000c*/ 	.word	0x00000000
        /*0010*/ 	.short	0x0006
        /*0012*/ 	.short	0x001b
        /*0014*/ 	.byte	0x00, 0xf0, 0x05, 0x00


	//----- nvinfo : EIATTR_KPARAM_INFO
	.align		4
.L_1785:
        /*0018*/ 	.byte	0x04, 0x17
        /*001a*/ 	.short	(.L_1787 - .L_1786)
.L_1786:
        /*001c*/ 	.word	0x00000000
        /*0020*/ 	.short	0x0005
        /*0022*/ 	.short	0x001a
        /*0024*/ 	.byte	0x00, 0xf0, 0x05, 0x00


	//----- nvinfo : EIATTR_KPARAM_INFO
	.align		4
.L_1787:
        /*0028*/ 	.byte	0x04, 0x17
        /*002a*/ 	.short	(.L_1789 - .L_1788)
.L_1788:
        /*002c*/ 	.word	0x00000000
        /*0030*/ 	.short	0x0004
        /*0032*/ 	.short	0x0019
        /*0034*/ 	.byte	0x00, 0xf0, 0x05, 0x00


	//----- nvinfo : EIATTR_KPARAM_INFO
	.align		4
.L_1789:
        /*0038*/ 	.byte	0x04, 0x17
        /*003a*/ 	.short	(.L_1791 - .L_1790)
.L_1790:
        /*003c*/ 	.word	0x00000000
        /*0040*/ 	.short	0x0003
        /*0042*/ 	.short	0x0018
        /*0044*/ 	.byte	0x00, 0xf0, 0x05, 0x00


	//----- nvinfo : EIATTR_KPARAM_INFO
	.align		4
.L_1791:
        /*0048*/ 	.byte	0x04, 0x17
        /*004a*/ 	.short	(.L_1793 - .L_1792)
.L_1792:
        /*004c*/ 	.word	0x00000000
        /*0050*/ 	.short	0x0002
        /*0052*/ 	.short	0x0008
        /*0054*/ 	.byte	0x00, 0xf0, 0x41, 0x00


	//----- nvinfo : EIATTR_KPARAM_INFO
	.align		4
.L_1793:
        /*0058*/ 	.byte	0x04, 0x17
        /*005a*/ 	.short	(.L_1795 - .L_1794)
.L_1794:
        /*005c*/ 	.word	0x00000000
        /*0060*/ 	.short	0x0001
        /*0062*/ 	.short	0x0004
        /*0064*/ 	.byte	0x00, 0xf0, 0x05, 0x00


	//----- nvinfo : EIATTR_KPARAM_INFO
	.align		4
.L_1795:
        /*0068*/ 	.byte	0x04, 0x17
        /*006a*/ 	.short	(.L_1797 - .L_1796)
.L_1796:
        /*006c*/ 	.word	0x00000000
        /*0070*/ 	.short	0x0000
        /*0072*/ 	.short	0x0000
        /*0074*/ 	.byte	0x00, 0xf0, 0x11, 0x00


	//----- nvinfo : EIATTR_SPARSE_MMA_MASK
	.align		4
.L_1797:
        /*0078*/ 	.byte	0x03, 0x50
        /*007a*/ 	.short	0x0000


	//----- nvinfo : EIATTR_MAXREG_COUNT
	.align		4
        /*007c*/ 	.byte	0x03, 0x1b
        /*007e*/ 	.short	0x00ff


	//----- nvinfo : EIATTR_MERCURY_ISA_VERSION
	.align		4
        /*0080*/ 	.byte	0x03, 0x5f
        /*0082*/ 	.short	0x0101


	//----- nvinfo : EIATTR_EXIT_INSTR_OFFSETS
	.align		4
        /*0084*/ 	.byte	0x04, 0x1c
        /*0086*/ 	.short	(.L_1799 - .L_1798)


	//   ....[0]....
.L_1798:
        /*0088*/ 	.word	0x00002320


	//   ....[1]....
        /*008c*/ 	.word	0x00002370


	//----- nvinfo : EIATTR_MAX_THREADS
	.align		4
.L_1799:
        /*0090*/ 	.byte	0x04, 0x05
        /*0092*/ 	.short	(.L_1801 - .L_1800)
.L_1800:
        /*0094*/ 	.word	0x00000080
        /*0098*/ 	.word	0x00000001
        /*009c*/ 	.word	0x00000001


	//----- nvinfo : EIATTR_CRS_STACK_SIZE
	.align		4
.L_1801:
        /*00a0*/ 	.byte	0x04, 0x1e
        /*00a2*/ 	.short	(.L_1803 - .L_1802)
.L_1802:
        /*00a4*/ 	.word	0x00000000


	//----- nvinfo : EIATTR_CBANK_PARAM_SIZE
	.align		4
.L_1803:
        /*00a8*/ 	.byte	0x03, 0x19
        /*00aa*/ 	.short	0x001c


	//----- nvinfo : EIATTR_PARAM_CBANK
	.align		4
        /*00ac*/ 	.byte	0x04, 0x0a
        /*00ae*/ 	.short	(.L_1805 - .L_1804)
	.align		4
.L_1804:
        /*00b0*/ 	.word	index@(.nv.constant0._ZN2at6native27unrolled_elementwise_kernelIZZZNS0_17log1p_kernel_cudaERNS_18TensorIteratorBaseEENKUlvE_clEvENKUlvE2_clEvEUlN3c107complexIfEEE_St5arrayIPcLm2EELi4E23TrivialOffsetCalculatorILi1EjESE_NS0_6memory15LoadWithoutCastENSF_16StoreWithoutCastEEEviT_T0_T2_T3_T4_T5_)
        /*00b4*/ 	.short	0x0210
        /*00b6*/ 	.short	0x001c


	//----- nvinfo : EIATTR_SW_WAR
	.align		4
.L_1805:
        /*00b8*/ 	.byte	0x04, 0x36
        /*00ba*/ 	.short	(.L_1807 - .L_1806)
.L_1806:
        /*00bc*/ 	.word	0x00000008
.L_1807:


//--------------------- .nv.info._ZN2at6native29vectorized_elementwise_kernelILi2EZZZNS0_17log1p_kernel_cudaERNS_18TensorIteratorBaseEENKUlvE_clEvENKUlvE2_clEvEUlN3c107complexIfEEE_St5arrayIPcLm2EEEEviT0_T1_ --------------------------
	.section	.nv.info._ZN2at6native29vectorized_elementwise_kernelILi2EZZZNS0_17log1p_kernel_cudaERNS_18TensorIteratorBaseEENKUlvE_clEvENKUlvE2_clEvEUlN3c107complexIfEEE_St5arrayIPcLm2EEEEviT0_T1_,"",@"SHT_CUDA_INFO"
	.sectionflags	@""
	.align	4


	//----- nvinfo : EIATTR_CUDA_API_VERSION
	.align		4
        /*0000*/ 	.byte	0x04, 0x37
        /*0002*/ 	.short	(.L_1809 - .L_1808)
.L_1808:
        /*0004*/ 	.word	0x00000082


	//----- nvinfo : EIATTR_KPARAM_INFO
	.align		4
.L_1809:
        /*0008*/ 	.byte	0x04, 0x17
        /*000a*/ 	.short	(.L_1811 - .L_1810)
.L_1810:
        /*000c*/ 	.word	0x00000000
        /*0010*/ 	.short	0x0002
        /*0012*/ 	.short	0x0008
        /*0014*/ 	.byte	0x00, 0xf0, 0x41, 0x00


	//----- nvinfo : EIATTR_KPARAM_INFO
	.align		4
.L_1811:
        /*0018*/ 	.byte	0x04, 0x17
        /*001a*/ 	.short	(.L_1813 - .L_1812)
.L_1812:
        /*001c*/ 	.word	0x00000000
        /*0020*/ 	.short	0x0001
        /*0022*/ 	.short	0x0004
        /*0024*/ 	.byte	0x00, 0xf0, 0x05, 0x00


	//----- nvinfo : EIATTR_KPARAM_INFO
	.align		4
.L_1813:
        /*0028*/ 	.byte	0x04, 0x17
        /*002a*/ 	.short	(.L_1815 - .L_1814)
.L_1814:
        /*002c*/ 	.word	0x00000000
        /*0030*/ 	.short	0x0000
        /*0032*/ 	.short	0x0000
        /*0034*/ 	.byte	0x00, 0xf0, 0x11, 0x00


	//----- nvinfo : EIATTR_SPARSE_MMA_MASK
	.align		4
.L_1815:
        /*0038*/ 	.byte	0x03, 0x50
        /*003a*/ 	.short	0x0000


	//----- nvinfo : EIATTR_MAXREG_COUNT
	.align		4
        /*003c*/ 	.byte	0x03, 0x1b
        /*003e*/ 	.short	0x00ff


	//----- nvinfo : EIATTR_MERCURY_ISA_VERSION
	.align		4
        /*0040*/ 	.byte	0x03, 0x5f
        /*0042*/ 	.short	0x0101


	//----- nvinfo : EIATTR_EXIT_INSTR_OFFSETS
	.align		4
        /*0044*/ 	.byte	0x04, 0x1c
        /*0046*/ 	.short	(.L_1817 - .L_1816)


	//   ....[0]....
.L_1816:
        /*0048*/ 	.word	0x00003ec0


	//   ....[1]....
        /*004c*/ 	.word	0x00008500


	//   ....[2]....
        /*0050*/ 	.word	0x00008550


	//----- nvinfo : EIATTR_MAX_THREADS
	.align		4
.L_1817:
        /*0054*/ 	.byte	0x04, 0x05
        /*0056*/ 	.short	(.L_1819 - .L_1818)
.L_1818:
        /*0058*/ 	.word	0x00000080
        /*005c*/ 	.word	0x00000001
        /*0060*/ 	.word	0x00000001


	//----- nvinfo : EIATTR_CRS_STACK_SIZE
	.align		4
.L_1819:
        /*0064*/ 	.byte	0x04, 0x1e
        /*0066*/ 	.short	(.L_1821 - .L_1820)
.L_1820:
        /*0068*/ 	.word	0x00000000


	//----- nvinfo : EIATTR_CBANK_PARAM_SIZE
	.align		4
.L_1821:
        /*006c*/ 	.byte	0x03, 0x19
        /*006e*/ 	.short	0x0018


	//----- nvinfo : EIATTR_PARAM_CBANK
	.align		4
        /*0070*/ 	.byte	0x04, 0x0a
        /*0072*/ 	.short	(.L_1823 - .L_1822)
	.align		4
.L_1822:
        /*0074*/ 	.word	index@(.nv.constant0._ZN2at6native29vectorized_elementwise_kernelILi2EZZZNS0_17log1p_kernel_cudaERNS_18TensorIteratorBaseEENKUlvE_clEvENKUlvE2_clEvEUlN3c107complexIfEEE_St5arrayIPcLm2EEEEviT0_T1_)
        /*0078*/ 	.short	0x0210
        /*007a*/ 	.short	0x0018


	//----- nvinfo : EIATTR_SW_WAR
	.align		4
.L_1823:
        /*007c*/ 	.byte	0x04, 0x36
        /*007e*/ 	.short	(.L_1825 - .L_1824)
.L_1824:
        /*0080*/ 	.word	0x00000008
.L_1825:


//--------------------- .nv.info._ZN2at6native29vectorized_elementwise_kernelILi4EZZZNS0_17log1p_kernel_cudaERNS_18TensorIteratorBaseEENKUlvE_clEvENKUlvE2_clEvEUlN3c107complexIfEEE_St5arrayIPcLm2EEEEviT0_T1_ --------------------------
	.section	.nv.info._ZN2at6native29vectorized_elementwise_kernelILi4EZZZNS0_17log1p_kernel_cudaERNS_18TensorIteratorBaseEENKUlvE_clEvENKUlvE2_clEvEUlN3c107complexIfEEE_St5arrayIPcLm2EEEEviT0_T1_,"",@"SHT_CUDA_INFO"
	.sectionflags	@""
	.align	4


	//----- nvinfo : EIATTR_CUDA_API_VERSION
	.align		4
        /*0000*/ 	.byte	0x04, 0x37
        /*0002*/ 	.short	(.L_1827 - .L_1826)
.L_1826:
        /*0004*/ 	.word	0x00000082


	//----- nvinfo : EIATTR_KPARAM_INFO
	.align		4
.L_1827:
        /*0008*/ 	.byte	0x04, 0x17
        /*000a*/ 	.short	(.L_1829 - .L_1828)
.L_1828:
        /*000c*/ 	.word	0x00000000
        /*0010*/ 	.short	0x0002
        /*0012*/ 	.short	0x0008
        /*0014*/ 	.byte	0x00, 0xf0, 0x41, 0x00


	//----- nvinfo : EIATTR_KPARAM_INFO
	.align		4
.L_1829:
        /*0018*/ 	.byte	0x04, 0x17
        /*001a*/ 	.short	(.L_1831 - .L_1830)
.L_1830:
        /*001c*/ 	.word	0x00000000
        /*0020*/ 	.short	0x0001
        /*0022*/ 	.short	0x0004
        /*0024*/ 	.byte	0x00, 0xf0, 0x05, 0x00


	//----- nvinfo : EIATTR_KPARAM_INFO
	.align		4
.L_1831:
        /*0028*/ 	.byte	0x04, 0x17
        /*002a*/ 	.short	(.L_1833 - .L_1832)
.L_1832:
        /*002c*/ 	.word	0x00000000
        /*0030*/ 	.short	0x0000
        /*0032*/ 	.short	0x0000
        /*0034*/ 	.byte	0x00, 0xf0, 0x11, 0x00


	//----- nvinfo : EIATTR_SPARSE_MMA_MASK
	.align		4
.L_1833:
        /*0038*/ 	.byte	0x03, 0x50
        /*003a*/ 	.short	0x0000


	//----- nvinfo : EIATTR_MAXREG_COUNT
	.align		4
        /*003c*/ 	.byte	0x03, 0x1b
        /*003e*/ 	.short	0x00ff


	//----- nvinfo : EIATTR_MERCURY_ISA_VERSION
	.align		4
        /*0040*/ 	.byte	0x03, 0x5f
        /*0042*/ 	.short	0x0101


	//----- nvinfo : EIATTR_EXIT_INSTR_OFFSETS
	.align		4
        /*0044*/ 	.byte	0x04, 0x1c
        /*0046*/ 	.short	(.L_1835 - .L_1834)


	//   ....[0]....
.L_1834:
        /*0048*/ 	.word	0x00003ec0


	//   ....[1]....
        /*004c*/ 	.word	0x00008500


	//   ....[2]....
        /*0050*/ 	.word	0x00008550


	//----- nvinfo : EIATTR_MAX_THREADS
	.align		4
.L_1835:
        /*0054*/ 	.byte	0x04, 0x05
        /*0056*/ 	.short	(.L_1837 - .L_1836)
.L_1836:
        /*0058*/ 	.word	0x00000080
        /*005c*/ 	.word	0x00000001
        /*0060*/ 	.word	0x00000001


	//----- nvinfo : EIATTR_CRS_STACK_SIZE
	.align		4
.L_1837:
        /*0064*/ 	.byte	0x04, 0x1e
        /*0066*/ 	.short	(.L_1839 - .L_1838)
.L_1838:
        /*0068*/ 	.word	0x00000000


	//----- nvinfo : EIATTR_CBANK_PARAM_SIZE
	.align		4
.L_1839:
        /*006c*/ 	.byte	0x03, 0x19
        /*006e*/ 	.short	0x0018


	//----- nvinfo : EIATTR_PARAM_CBANK
	.align		4
        /*0070*/ 	.byte	0x04, 0x0a
        /*0072*/ 	.short	(.L_1841 - .L_1840)
	.align		4
.L_1840:
        /*0074*/ 	.word	index@(.nv.constant0._ZN2at6native29vectorized_elementwise_kernelILi4EZZZNS0_17log1p_kernel_cudaERNS_18TensorIteratorBaseEENKUlvE_clEvENKUlvE2_clEvEUlN3c107complexIfEEE_St5arrayIPcLm2EEEEviT0_T1_)
        /*0078*/ 	.short	0x0210
        /*007a*/ 	.short	0x0018


	//----- nvinfo : EIATTR_SW_WAR
	.align		4
.L_1841:
        /*007c*/ 	.byte	0x04, 0x36
        /*007e*/ 	.short	(.L_1843 - .L_1842)
.L_1842:
        /*0080*/ 	.word	0x00000008
.L_1843:


//--------------------- .nv.info._ZN2at6native29vectorized_elementwise_kernelILi8EZZZNS0_17log1p_kernel_cudaERNS_18TensorIteratorBaseEENKUlvE_clEvENKUlvE2_clEvEUlN3c107complexIfEEE_St5arrayIPcLm2EEEEviT0_T1_ --------------------------
	.section	.nv.info._ZN2at6native29vectorized_elementwise_kernelILi8EZZZNS0_17log1p_kernel_cudaERNS_18TensorIteratorBaseEENKUlvE_clEvENKUlvE2_clEvEUlN3c107complexIfEEE_St5arrayIPcLm2EEEEviT0_T1_,"",@"SHT_CUDA_INFO"
	.sectionflags	@""
	.align	4


	//----- nvinfo : EIATTR_CUDA_API_VERSION
	.align		4
        /*0000*/ 	.byte	0x04, 0x37
        /*0002*/ 	.short	(.L_1845 - .L_1844)
.L_1844:
        /*0004*/ 	.word	0x00000082


	//----- nvinfo : EIATTR_KPARAM_INFO
	.align		4
.L_1845:
        /*0008*/ 	.byte	0x04, 0x17
        /*000a*/ 	.short	(.L_1847 - .L_1846)
.L_1846:
        /*000c*/ 	.word	0x00000000
        /*0010*/ 	.short	0x0002
        /*0012*/ 	.short	0x0008
        /*0014*/ 	.byte	0x00, 0xf0, 0x41, 0x00


	//----- nvinfo : EIATTR_KPARAM_INFO
	.align		4
.L_1847:
        /*0018*/ 	.byte	0x04, 0x17
        /*001a*/ 	.short	(.L_1849 - .L_1848)
.L_1848:
        /*001c*/ 	.word	0x00000000
        /*0020*/ 	.short	0x0001
        /*0022*/ 	.short	0x0004
        /*0024*/ 	.byte	0x00, 0xf0, 0x05, 0x00


	//----- nvinfo : EIATTR_KPARAM_INFO
	.align		4
.L_1849:
        /*0028*/ 	.byte	0x04, 0x17
        /*002a*/ 	.short	(.L_1851 - .L_1850)
.L_1850:
        /*002c*/ 	.word	0x00000000
        /*0030*/ 	.short	0x0000
        /*0032*/ 	.short	0x0000
        /*0034*/ 	.byte	0x00, 0xf0, 0x11, 0x00


	//----- nvinfo : EIATTR_SPARSE_MMA_MASK
	.align		4
.L_1851:
        /*0038*/ 	.byte	0x03, 0x50
        /*003a*/ 	.short	0x0000


	//----- nvinfo : EIATTR_MAXREG_COUNT
	.align		4
        /*003c*/ 	.byte	0x03, 0x1b
        /*003e*/ 	.short	0x00ff


	//----- nvinfo : EIATTR_MERCURY_ISA_VERSION
	.align		4
        /*0040*/ 	.byte	0x03, 0x5f
        /*0042*/ 	.short	0x0101


	//----- nvinfo : EIATTR_EXIT_INSTR_OFFSETS
	.align		4
        /*0044*/ 	.byte	0x04, 0x1c
        /*0046*/ 	.short	(.L_1853 - .L_1852)


	//   ....[0]....
.L_1852:
        /*0048*/ 	.word	0x00003ec0


	//   ....[1]....
        /*004c*/ 	.word	0x00008500


	//   ....[2]....
        /*0050*/ 	.word	0x00008550


	//----- nvinfo : EIATTR_MAX_THREADS
	.align		4
.L_1853:
        /*0054*/ 	.byte	0x04, 0x05
        /*0056*/ 	.short	(.L_1855 - .L_1854)
.L_1854:
        /*0058*/ 	.word	0x00000080
        /*005c*/ 	.word	0x00000001
        /*0060*/ 	.word	0x00000001


	//----- nvinfo : EIATTR_CRS_STACK_SIZE
	.align		4
.L_1855:
        /*0064*/ 	.byte	0x04, 0x1e
        /*0066*/ 	.short	(.L_1857 - .L_1856)
.L_1856:
        /*0068*/ 	.word	0x00000000


	//----- nvinfo : EIATTR_CBANK_PARAM_SIZE
	.align		4
.L_1857:
        /*006c*/ 	.byte	0x03, 0x19
        /*006e*/ 	.short	0x0018


	//----- nvinfo : EIATTR_PARAM_CBANK
	.align		4
        /*0070*/ 	.byte	0x04, 0x0a
        /*0072*/ 	.short	(.L_1859 - .L_1858)
	.align		4
.L_1858:
        /*0074*/ 	.word	index@(.nv.constant0._ZN2at6native29vectorized_elementwise_kernelILi8EZZZNS0_17log1p_kernel_cudaERNS_18TensorIteratorBaseEENKUlvE_clEvENKUlvE2_clEvEUlN3c107complexIfEEE_St5arrayIPcLm2EEEEviT0_T1_)
        /*0078*/ 	.short	0x0210
        /*007a*/ 	.short	0x0018


	//----- nvinfo : EIATTR_SW_WAR
	.align		4
.L_1859:
        /*007c*/ 	.byte	0x04, 0x36
        /*007e*/ 	.short	(.L_1861 - .L_1860)
.L_1860:
        /*0080*/ 	.word	0x00000008
.L_1861:


//--------------------- .nv.info._ZN2at6native18elementwise_kernelILi128ELi4EZNS0_15gpu_kernel_implIZZZNS0_17log1p_kernel_cudaERNS_18TensorIteratorBaseEENKUlvE_clEvENKUlvE1_clEvEUlN3c107complexIdEEE_EEvS4_RKT_EUliE_EEviT1_ --------------------------
	.section	.nv.info._ZN2at6native18elementwise_kernelILi128ELi4EZNS0_15gpu_kernel_implIZZZNS0_17log1p_kernel_cudaERNS_18TensorIteratorBaseEENKUlvE_clEvENKUlvE1_clEvEUlN3c107complexIdEEE_EEvS4_RKT_EUliE_EEviT1_,"",@"SHT_CUDA_INFO"
	.sectionflags	@""
	.align	4


	//----- nvinfo : EIATTR_CUDA_API_VERSION
	.align		4
        /*0000*/ 	.byte	0x04, 0x37
        /*0002*/ 	.short	(.L_1863 - .L_1862)
.L_1862:
        /*0004*/ 	.word	0x00000082


	//----- nvinfo : EIATTR_KPARAM_INFO
	.align		4
.L_1863:
        /*0008*/ 	.byte	0x04, 0x17
        /*000a*/ 	.short	(.L_1865 - .L_1864)
.L_1864:
        /*000c*/ 	.word	0x00000000
        /*0010*/ 	.short	0x0001
        /*0012*/ 	.short	0x0008
        /*0014*/ 	.byte	0x00, 0xf0, 0x61, 0x08


	//----- nvinfo : EIATTR_KPARAM_INFO
	.align		4
.L_1865:
        /*0018*/ 	.byte	0x04, 0x17
        /*001a*/ 	.short	(.L_1867 - .L_1866)
.L_1866:
        /*001c*/ 	.word	0x00000000
        /*0020*/ 	.short	0x0000
        /*0022*/ 	.short	0x0000
        /*0024*/ 	.byte	0x00, 0xf0, 0x11, 0x00


	//----- nvinfo : EIATTR_SPARSE_MMA_MASK
	.align		4
.L_1867:
        /*0028*/ 	.byte	0x03, 0x50
        /*002a*/ 	.short	0x0000


	//----- nvinfo : EIATTR_MAXREG_COUNT
	.align		4
        /*002c*/ 	.byte	0x03, 0x1b
        /*002e*/ 	.short	0x0080


	//----- nvinfo : EIATTR_EXTERNS
	.align		4
        /*0030*/ 	.byte	0x04, 0x0f
        /*0032*/ 	.short	(.L_1869 - .L_1868)


	//   ....[0]....
	.align		4
.L_1868:
        /*0034*/ 	.word	index@(__assertfail)


	//----- nvinfo : EIATTR_MERCURY_ISA_VERSION
	.align		4
.L_1869:
        /*0038*/ 	.byte	0x03, 0x5f
        /*003a*/ 	.short	0x0101


	//----- nvinfo : EIATTR_SYSCALL_OFFSETS
	.align		4
        /*003c*/ 	.byte	0x04, 0x46
        /*003e*/ 	.short	(.L_1871 - .L_1870)


	//   ....[0]....
.L_1870:
        /*0040*/ 	.word	0x00002390


	//   ....[1]....
        /*0044*/ 	.word	0x00005060


	//   ....[2]....
        /*0048*/ 	.word	0x00007460


	//   ....[3]....
        /*004c*/ 	.word	0x0000a130


	//   ....[4]....
        /*0050*/ 	.word	0x0000c500


	//   ....[5]....
        /*0054*/ 	.word	0x0000f1d0


	//   ....[6]....
        /*0058*/ 	.word	0x00011590


	//   ....[7]....
        /*005c*/ 	.word	0x00014260


	//----- nvinfo : EIATTR_EXIT_INSTR_OFFSETS
	.align		4
.L_1871:
        /*0060*/ 	.byte	0x04, 0x1c
        /*0062*/ 	.short	(.L_1873 - .L_1872)


	//   ....[0]....
.L_1872:
        /*0064*/ 	.word	0x0000f280


	//   ....[1]....
        /*0068*/ 	.word	0x00013240


	//   ....[2]....
        /*006c*/ 	.word	0x00013280


	//   ....[3]....
        /*0070*/ 	.word	0x00013310


	//   ....[4]....
        /*0074*/ 	.word	0x00013340


	//   ....[5]....
        /*0078*/ 	.word	0x00013370


	//   ....[6]....
        /*007c*/ 	.word	0x00013440


	//   ....[7]....
        /*0080*/ 	.word	0x000134c0


	//   ....[8]....
        /*0084*/ 	.word	0x000135c0


	//   ....[9]....
        /*0088*/ 	.word	0x00013670


	//   ....[10]....
        /*008c*/ 	.word	0x00013690


	//   ....[11]....
        /*0090*/ 	.word	0x00013760


	//   ....[12]....
        /*0094*/ 	.word	0x000137a0


	//   ....[13]....
        /*0098*/ 	.word	0x00013970


	//   ....[14]....
        /*009c*/ 	.word	0x00013b10


	//   ....[15]....
        /*00a0*/ 	.word	0x00013b90


	//   ....[16]....
        /*00a4*/ 	.word	0x00013c40


	//   ....[17]....
        /*00a8*/ 	.word	0x00013e00


	//   ....[18]....
        /*00ac*/ 	.word	0x00013fc0


	//   ....[19]....
        /*00b0*/ 	.word	0x00014160


	//   ....[20]....
        /*00b4*/ 	.word	0x00014270


	//   ....[21]....
        /*00b8*/ 	.word	0x000142a0


	//   ....[22]....
        /*00bc*/ 	.word	0x000142d0


	//----- nvinfo : EIATTR_MAX_THREADS
	.align		4
.L_1873:
        /*00c0*/ 	.byte	0x04, 0x05
        /*00c2*/ 	.short	(.L_1875 - .L_1874)
.L_1874:
        /*00c4*/ 	.word	0x00000080
        /*00c8*/ 	.word	0x00000001
        /*00cc*/ 	.word	0x00000001


	//----- nvinfo : EIATTR_CRS_STACK_SIZE
	.align		4
.L_1875:
        /*00d0*/ 	.byte	0x04, 0x1e
        /*00d2*/ 	.short	(.L_1877 - .L_1876)
.L_1876:
        /*00d4*/ 	.word	0x00000000


	//----- nvinfo : EIATTR_CBANK_PARAM_SIZE
	.align		4
.L_1877:
        /*00d8*/ 	.byte	0x03, 0x19
        /*00da*/ 	.short	0x0220


	//----- nvinfo : EIATTR_PARAM_CBANK
	.align		4
        /*00dc*/ 	.byte	0x04, 0x0a
        /*00de*/ 	.short	(.L_1879 - .L_1878)
	.align		4
.L_1878:
        /*00e0*/ 	.word	index@(.nv.constant0._ZN2at6native18elementwise_kernelILi128ELi4EZNS0_15gpu_kernel_implIZZZNS0_17log1p_kernel_cudaERNS_18TensorIteratorBaseEENKUlvE_clEvENKUlvE1_clEvEUlN3c107complexIdEEE_EEvS4_RKT_EUliE_EEviT1_)
        /*00e4*/ 	.short	0x0210
        /*00e6*/ 	.short	0x0220


	//----- nvinfo : EIATTR_SW_WAR
	.align		4
.L_1879:
        /*00e8*/ 	.byte	0x04, 0x36
        /*00ea*/ 	.short	(.L_1881 - .L_1880)
.L_1880:
        /*00ec*/ 	.word	0x00000008
.L_1881:


//--------------------- .nv.info._ZN2at6native27unrolled_elementwise_kernelIZZZNS0_17log1p_kernel_cudaERNS_18TensorIteratorBaseEENKUlvE_clEvENKUlvE1_clEvEUlN3c107complexIdEEE_St5arrayIPcLm2EELi4E23TrivialOffsetCalculatorILi1EjESE_NS0_6memory12LoadWithCastILi1EEENSF_13StoreWithCastILi1EEEEEviT_T0_T2_T3_T4_T5_ --------------------------
	.section	.nv.info._ZN2at6native27unrolled_elementwise_kernelIZZZNS0_17log1p_kernel_cudaERNS_18TensorIteratorBaseEENKUlvE_clEvENKUlvE1_clEvEUlN3c107complexIdEEE_St5arrayIPcLm2EELi4E23TrivialOffsetCalculatorILi1EjESE_NS0_6memory12LoadWithCastILi1EEENSF_13StoreWithCastILi1EEEEEviT_T0_T2_T3_T4_T5_,"",@"SHT_CUDA_INFO"
	.sectionflags	@""
	.align	4


	//----- nvinfo : EIATTR_CUDA_API_VERSION
	.align		4
        /*0000*/ 	.byte	0x04, 0x37
        /*0002*/ 	.short	(.L_1883 - .L_1882)
.L_1882:
        /*0004*/ 	.word	0x00000082


	//----- nvinfo : EIATTR_KPARAM_INFO
	.align		4
.L_1883:
        /*0008*/ 	.byte	0x04, 0x17
        /*000a*/ 	.short	(.L_1885 - .L_1884)
.L_1884:
        /*000c*/ 	.word	0x00000000
        /*0010*/ 	.short	0x0006
        /*0012*/ 	.short	0x0024
        /*0014*/ 	.byte	0x00, 0xf0, 0x21, 0x00


	//----- nvinfo : EIATTR_KPARAM_INFO
	.align		4
.L_1885:
        /*0018*/ 	.byte	0x04, 0x17
        /*001a*/ 	.short	(.L_1887 - .L_1886)
.L_1886:
        /*001c*/ 	.word	0x00000000
        /*0020*/ 	.short	0x0005
        /*0022*/ 	.short	0x001c
        /*0024*/ 	.byte	0x00, 0xf0, 0x21, 0x00


	//----- nvinfo : EIATTR_KPARAM_INFO
	.align		4
.L_1887:
        /*0028*/ 	.byte	0x04, 0x17
        /*002a*/ 	.short	(.L_1889 - .L_1888)
.L_1888:
        /*002c*/ 	.word	0x00000000
        /*0030*/ 	.short	0x0004
        /*0032*/ 	.short	0x0019
        /*0034*/ 	.byte	0x00, 0xf0, 0x05, 0x00


	//----- nvinfo : EIATTR_KPARAM_INFO
	.align		4
.L_1889:
        /*0038*/ 	.byte	0x04, 0x17
        /*003a*/ 	.short	(.L_1891 - .L_1890)
.L_1890:
        /*003c*/ 	.word	0x00000000
        /*0040*/ 	.short	0x0003
        /*0042*/ 	.short	0x0018
        /*0044*/ 	.byte	0x00, 0xf0, 0x05, 0x00


	//----- nvinfo : EIATTR_KPARAM_INFO
	.align		4
.L_1891:
        /*0048*/ 	.byte	0x04, 0x17
        /*004a*/ 	.short	(.L_1893 - .L_1892)
.L_1892:
        /*004c*/ 	.word	0x00000000
        /*0050*/ 	.short	0x0002
        /*0052*/ 	.short	0x0008
        /*0054*/ 	.byte	0x00, 0xf0, 0x41, 0x00


	//----- nvinfo : EIATTR_KPARAM_INFO
	.align		4
.L_1893:
        /*0058*/ 	.byte	0x04, 0x17
        /*005a*/ 	.short	(.L_1895 - .L_1894)
.L_1894:
        /*005c*/ 	.word	0x00000000
        /*0060*/ 	.short	0x0001
        /*0062*/ 	.short	0x0004
        /*0064*/ 	.byte	0x00, 0xf0, 0x05, 0x00


	//----- nvinfo : EIATTR_KPARAM_INFO
	.align		4
.L_1895:
        /*0068*/ 	.byte	0x04, 0x17
        /*006a*/ 	.short	(.L_1897 - .L_1896)
.L_1896:
        /*006c*/ 	.word	0x00000000
        /*0070*/ 	.short	0x0000
        /*0072*/ 	.short	0x0000
        /*0074*/ 	.byte	0x00, 0xf0, 0x11, 0x00


	//----- nvinfo : EIATTR_SPARSE_MMA_MASK
	.align		4
.L_1897:
        /*0078*/ 	.byte	0x03, 0x50
        /*007a*/ 	.short	0x0000


	//----- nvinfo : EIATTR_MAXREG_COUNT
	.align		4
        /*007c*/ 	.byte	0x03, 0x1b
        /*007e*/ 	.short	0x00ff


	//----- nvinfo : EIATTR_EXTERNS
	.align		4
        /*0080*/ 	.byte	0x04, 0x0f
        /*0082*/ 	.short	(.L_1899 - .L_1898)


	//   ....[0]....
	.align		4
.L_1898:
        /*0084*/ 	.word	index@(__assertfail)


	//----- nvinfo : EIATTR_MERCURY_ISA_VERSION
	.align		4
.L_1899:
        /*0088*/ 	.byte	0x03, 0x5f
        /*008a*/ 	.short	0x0101


	//----- nvinfo : EIATTR_SYSCALL_OFFSETS
	.align		4
        /*008c*/ 	.byte	0x04, 0x46
        /*008e*/ 	.short	(.L_1901 - .L_1900)


	//   ....[0]....
.L_1900:
        /*0090*/ 	.word	0x000010f0


	//   ....[1]....
        /*0094*/ 	.word	0x00002210


	//   ....[2]....
        /*0098*/ 	.word	0x00003350


	//   ....[3]....
        /*009c*/ 	.word	0x00004460


	//   ....[4]....
        /*00a0*/ 	.word	0x0000c6e0


	//   ....[5]....
        /*00a4*/ 	.word	0x0000d8f0


	//   ....[6]....
        /*00a8*/ 	.word	0x0000eac0


	//   ....[7]....
        /*00ac*/ 	.word	0x0000fcb0


	//----- nvinfo : EIATTR_EXIT_INSTR_OFFSETS
	.align		4
.L_1901:
        /*00b0*/ 	.byte	0x04, 0x1c
        /*00b2*/ 	.short	(.L_1903 - .L_1902)


	//   ....[0]....
.L_1902:
        /*00b4*/ 	.word	0x0000eb60


	//   ....[1]....
        /*00b8*/ 	.word	0x0000ecb0


	//   ....[2]....
        /*00bc*/ 	.word	0x0000ecf0


	//   ....[3]....
        /*00c0*/ 	.word	0x0000ed80


	//   ....[4]....
        /*00c4*/ 	.word	0x0000edb0


	//   ....[5]....
        /*00c8*/ 	.word	0x0000ede0


	//   ....[6]....
        /*00cc*/ 	.word	0x0000eeb0


	//   ....[7]....
        /*00d0*/ 	.word	0x0000ef30


	//   ....[8]....
        /*00d4*/ 	.word	0x0000f030


	//   ....[9]....
        /*00d8*/ 	.word	0x0000f0e0


	//   ....[10]....
        /*00dc*/ 	.word	0x0000f100


	//   ....[11]....
        /*00e0*/ 	.word	0x0000f1d0


	//   ....[12]....
        /*00e4*/ 	.word	0x0000f1f0


	//   ....[13]....
        /*00e8*/ 	.word	0x0000f3c0


	//   ....[14]....
        /*00ec*/ 	.word	0x0000f560


	//   ....[15]....
        /*00f0*/ 	.word	0x0000f5e0


	//   ....[16]....
        /*00f4*/ 	.word	0x0000f690


	//   ....[17]....
        /*00f8*/ 	.word	0x0000f850


	//   ....[18]....
        /*00fc*/ 	.word	0x0000fa10


	//   ....[19]....
        /*0100*/ 	.word	0x0000fbb0


	//   ....[20]....
        /*0104*/ 	.word	0x0000fcc0


	//   ....[21]....
        /*0108*/ 	.word	0x0000fcf0


	//   ....[22]....
        /*010c*/ 	.word	0x0000fd20


	//----- nvinfo : EIATTR_MAX_THREADS
	.align		4
.L_1903:
        /*0110*/ 	.byte	0x04, 0x05
        /*0112*/ 	.short	(.L_1905 - .L_1904)
.L_1904:
        /*0114*/ 	.word	0x00000080
        /*0118*/ 	.word	0x00000001
        /*011c*/ 	.word	0x00000001


	//----- nvinfo : EIATTR_CRS_STACK_SIZE
	.align		4
.L_1905:
        /*0120*/ 	.byte	0x04, 0x1e
        /*0122*/ 	.short	(.L_1907 - .L_1906)
.L_1906:
        /*0124*/ 	.word	0x00000000


	//----- nvinfo : EIATTR_CBANK_PARAM_SIZE
	.align		4
.L_1907:
        /*0128*/ 	.byte	0x03, 0x19
        /*012a*/ 	.short	0x002c


	//----- nvinfo : EIATTR_PARAM_CBANK
	.align		4
        /*012c*/ 	.byte	0x04, 0x0a
        /*012e*/ 	.short	(.L_1909 - .L_1908)
	.align		4
.L_1908:
        /*0130*/ 	.word	index@(.nv.constant0._ZN2at6native27unrolled_elementwise_kernelIZZZNS0_17log1p_kernel_cudaERNS_18TensorIteratorBaseEENKUlvE_clEvENKUlvE1_clEvEUlN3c107complexIdEEE_St5arrayIPcLm2EELi4E23TrivialOffsetCalculatorILi1EjESE_NS0_6memory12LoadWithCastILi1EEENSF_13StoreWithCastILi1EEEEEviT_T0_T2_T3_T4_T5_)
        /*0134*/ 	.short	0x0210
        /*0136*/ 	.short	0x002c


	//----- nvinfo : EIATTR_SW_WAR
	.align		4
.L_1909:
        /*0138*/ 	.byte	0x04, 0x36
        /*013a*/ 	.short	(.L_1911 - .L_1910)
.L_1910:
        /*013c*/ 	.word	0x00000008
.L_1911:


//--------------------- .nv.info._ZN2at6native18elementwise_kernelILi128ELi2EZNS0_22gpu_kernel_impl_nocastIZZZNS0_17log1p_kernel_cudaERNS_18TensorIteratorBaseEENKUlvE_clEvENKUlvE1_clEvEUlN3c107complexIdEEE_EEvS4_RKT_EUliE_EEviT1_ --------------------------
	.section	.nv.info._ZN2at6native18elementwise_kernelILi128ELi2EZNS0_22gpu_kernel_impl_nocastIZZZNS0_17log1p_kernel_cudaERNS_18TensorIteratorBaseEENKUlvE_clEvENKUlvE1_clEvEUlN3c107complexIdEEE_EEvS4_RKT_EUliE_EEviT1_,"",@"SHT_CUDA_INFO"
	.sectionflags	@""
	.align	4


	//----- nvinfo : EIATTR_CUDA_API_VERSION
	.align		4
        /*0000*/ 	.byte	0x04, 0x37
        /*0002*/ 	.short	(.L_1913 - .L_1912)
.L_1912:
        /*0004*/ 	.word	0x00000082


	//----- nvinfo : EIATTR_KPARAM_INFO
	.align		4
.L_1913:
        /*0008*/ 	.byte	0x04, 0x17
        /*000a*/ 	.short	(.L_1915 - .L_1914)
.L_1914:
        /*000c*/ 	.word	0x00000000
        /*0010*/ 	.short	0x0001
        /*0012*/ 	.short	0x0008
        /*0014*/ 	.byte	0x00, 0xf0, 0x61, 0x08


	//----- nvinfo : EIATTR_KPARAM_INFO
	.align		4
.L_1915:
        /*0018*/ 	.byte	0x04, 0x17
        /*001a*/ 	.short	(.L_1917 - .L_1916)
.L_1916:
        /*001c*/ 	.word	0x00000000
        /*0020*/ 	.short	0x0000
        /*0022*/ 	.short	0x0000
        /*0024*/ 	.byte	0x00, 0xf0, 0x11, 0x00


	//----- nvinfo : EIATTR_SPARSE_MMA_MASK
	.align		4
.L_1917:
        /*0028*/ 	.byte	0x03, 0x50
        /*002a*/ 	.short	0x0000


	//----- nvinfo : EIATTR_MAXREG_COUNT
	.align		4
        /*002c*/ 	.byte	0x03, 0x1b
        /*002e*/ 	.short	0x0080


	//----- nvinfo : EIATTR_MERCURY_ISA_VERSION
	.align		4
        /*0030*/ 	.byte	0x03, 0x5f
        /*0032*/ 	.short	0x0101


	//----- nvinfo : EIATTR_EXIT_INSTR_OFFSETS
	.align		4
        /*0034*/ 	.byte	0x04, 0x1c
        /*0036*/ 	.short	(.L_1919 - .L_1918)


	//   ....[0]....
.L_1918:
        /*0038*/ 	.word	0x00002f30


	//   ....[1]....
        /*003c*/ 	.word	0x00005db0


	//----- nvinfo : EIATTR_MAX_THREADS
	.align		4
.L_1919:
        /*0040*/ 	.byte	0x04, 0x05
        /*0042*/ 	.short	(.L_1921 - .L_1920)
.L_1920:
        /*0044*/ 	.word	0x00000080
        /*0048*/ 	.word	0x00000001
        /*004c*/ 	.word	0x00000001


	//----- nvinfo : EIATTR_CRS_STACK_SIZE
	.align		4
.L_1921:
        /*0050*/ 	.byte	0x04, 0x1e
        /*0052*/ 	.short	(.L_1923 - .L_1922)
.L_1922:
        /*0054*/ 	.word	0x00000000


	//----- nvinfo : EIATTR_CBANK_PARAM_SIZE
	.align		4
.L_1923:
        /*0058*/ 	.byte	0x03, 0x19
        /*005a*/ 	.short	0x0220


	//----- nvinfo : EIATTR_PARAM_CBANK
	.align		4
        /*005c*/ 	.byte	0x04, 0x0a
        /*005e*/ 	.short	(.L_1925 - .L_1924)
	.align		4
.L_1924:
        /*0060*/ 	.word	index@(.nv.constant0._ZN2at6native18elementwise_kernelILi128ELi2EZNS0_22gpu_kernel_impl_nocastIZZZNS0_17log1p_kernel_cudaERNS_18TensorIteratorBaseEENKUlvE_clEvENKUlvE1_clEvEUlN3c107complexIdEEE_EEvS4_RKT_EUliE_EEviT1_)
        /*0064*/ 	.short	0x0210
        /*0066*/ 	.short	0x0220


	//----- nvinfo : EIATTR_SW_WAR
	.align		4
.L_1925:
        /*0068*/ 	.byte	0x04, 0x36
        /*006a*/ 	.short	(.L_1927 - .L_1926)
.L_1926:
        /*006c*/ 	.word	0x00000008
.L_1927:


//--------------------- .nv.info._ZN2at6native27unrolled_elementwise_kernelIZZZNS0_17log1p_kernel_cudaERNS_18TensorIteratorBaseEENKUlvE_clEvENKUlvE1_clEvEUlN3c107complexIdEEE_St5arrayIPcLm2EELi4E23TrivialOffsetCalculatorILi1EjESE_NS0_6memory15LoadWithoutCastENSF_16StoreWithoutCastEEEviT_T0_T2_T3_T4_T5_ --------------------------
	.section	.nv.info._ZN2at6native27unrolled_elementwise_kernelIZZZNS0_17log1p_kernel_cudaERNS_18TensorIteratorBaseEENKUlvE_clEvENKUlvE1_clEvEUlN3c107complexIdEEE_St5arrayIPcLm2EELi4E23TrivialOffsetCalculatorILi1EjESE_NS0_6memory15LoadWithoutCastENSF_16StoreWithoutCastEEEviT_T0_T2_T3_T4_T5_,"",@"SHT_CUDA_INFO"
	.sectionflags	@""
	.align	4


	//----- nvinfo : EIATTR_CUDA_API_VERSION
	.align		4
        /*0000*/ 	.byte	0x04, 0x37
        /*0002*/ 	.short	(.L_1929 - .L_1928)
.L_1928:
        /*0004*/ 	.word	0x00000082


	//----- nvinfo : EIATTR_KPARAM_INFO
	.align		4
.L_1929:
        /*0008*/ 	.byte	0x04, 0x17
        /*000a*/ 	.short	(.L_1931 - .L_1930)
.L_1930:
        /*000c*/ 	.word	0x00000000
        /*0010*/ 	.short	0x0006
        /*0012*/ 	.short	0x001b
        /*0014*/ 	.byte	0x00, 0xf0, 0x05, 0x00


	//----- nvinfo : EIATTR_KPARAM_INFO
	.align		4
.L_1931:
        /*0018*/ 	.byte	0x04, 0x17
        /*001a*/ 	.short	(.L_1933 - .L_1932)
.L_1932:
        /*001c*/ 	.word	0x00000000
        /*0020*/ 	.short	0x0005
        /*0022*/ 	.short	0x001a
        /*0024*/ 	.byte	0x00, 0xf0, 0x05, 0x00


	//----- nvinfo : EIATTR_KPARAM_INFO
	.align		4
.L_1933:
        /*0028*/ 	.byte	0x04, 0x17
        /*002a*/ 	.short	(.L_1935 - .L_1934)
.L_1934:
        /*002c*/ 	.word	0x00000000
        /*0030*/ 	.short	0x0004
        /*0032*/ 	.short	0x0019
        /*0034*/ 	.byte	0x00, 0xf0, 0x05, 0x00


	//----- nvinfo : EIATTR_KPARAM_INFO
	.align		4
.L_1935:
        /*0038*/ 	.byte	0x04, 0x17
        /*003a*/ 	.short	(.L_1937 - .L_1936)
.L_1936:
        /*003c*/ 	.word	0x00000000
        /*0040*/ 	.short	0x0003
        /*0042*/ 	.short	0x0018
        /*0044*/ 	.byte	0x00, 0xf0, 0x05, 0x00


	//----- nvinfo : EIATTR_KPARAM_INFO
	.align		4
.L_1937:
        /*0048*/ 	.byte	0x04, 0x17
        /*004a*/ 	.short	(.L_1939 - .L_1938)
.L_1938:
        /*004c*/ 	.word	0x00000000
        /*0050*/ 	.short	0x0002
        /*0052*/ 	.short	0x0008
        /*0054*/ 	.byte	0x00, 0xf0, 0x41, 0x00


	//----- nvinfo : EIATTR_KPARAM_INFO
	.align		4
.L_1939:
        /*0058*/ 	.byte	0x04, 0x17
        /*005a*/ 	.short	(.L_1941 - .L_1940)
.L_1940:
        /*005c*/ 	.word	0x00000000
        /*0060*/ 	.short	0x0001
        /*0062*/ 	.short	0x0004
        /*0064*/ 	.byte	0x00, 0xf0, 0x05, 0x00


	//----- nvinfo : EIATTR_KPARAM_INFO
	.align		4
.L_1941:
        /*0068*/ 	.byte	0x04, 0x17
        /*006a*/ 	.short	(.L_1943 - .L_1942)
.L_1942:
        /*006c*/ 	.word	0x00000000
        /*0070*/ 	.short	0x0000
        /*0072*/ 	.short	0x0000
        /*0074*/ 	.byte	0x00, 0xf0, 0x11, 0x00


	//----- nvinfo : EIATTR_SPARSE_MMA_MASK
	.align		4
.L_1943:
        /*0078*/ 	.byte	0x03, 0x50
        /*007a*/ 	.short	0x0000


	//----- nvinfo : EIATTR_MAXREG_COUNT
	.align		4
        /*007c*/ 	.byte	0x03, 0x1b
        /*007e*/ 	.short	0x00ff


	//----- nvinfo : EIATTR_MERCURY_ISA_VERSION
	.align		4
        /*0080*/ 	.byte	0x03, 0x5f
        /*0082*/ 	.short	0x0101


	//----- nvinfo : EIATTR_EXIT_INSTR_OFFSETS
	.align		4
        /*0084*/ 	.byte	0x04, 0x1c
        /*0086*/ 	.short	(.L_1945 - .L_1944)


	//   ....[0]....
.L_1944:
        /*0088*/ 	.word	0x00007200


	//   ....[1]....
        /*008c*/ 	.word	0x00007260


	//----- nvinfo : EIATTR_MAX_THREADS
	.align		4
.L_1945:
        /*0090*/ 	.byte	0x04, 0x05
        /*0092*/ 	.short	(.L_1947 - .L_1946)
.L_1946:
        /*0094*/ 	.word	0x00000080
        /*0098*/ 	.word	0x00000001
        /*009c*/ 	.word	0x00000001


	//----- nvinfo : EIATTR_CRS_STACK_SIZE
	.align		4
.L_1947:
        /*00a0*/ 	.byte	0x04, 0x1e
        /*00a2*/ 	.short	(.L_1949 - .L_1948)
.L_1948:
        /*00a4*/ 	.word	0x00000000


	//----- nvinfo : EIATTR_CBANK_PARAM_SIZE
	.align		4
.L_1949:
        /*00a8*/ 	.byte	0x03, 0x19
        /*00aa*/ 	.short	0x001c


	//----- nvinfo : EIATTR_PARAM_CBANK
	.align		4
        /*00ac*/ 	.byte	0x04, 0x0a
        /*00ae*/ 	.short	(.L_1951 - .L_1950)
	.align		4
.L_1950:
        /*00b0*/ 	.word	index@(.nv.constant0._ZN2at6native27unrolled_elementwise_kernelIZZZNS0_17log1p_kernel_cudaERNS_18TensorIteratorBaseEENKUlvE_clEvENKUlvE1_clEvEUlN3c107complexIdEEE_St5arrayIPcLm2EELi4E23TrivialOffsetCalculatorILi1EjESE_NS0_6memory15LoadWithoutCastENSF_16StoreWithoutCastEEEviT_T0_T2_T3_T4_T5_)
        /*00b4*/ 	.short	0x0210
        /*00b6*/ 	.short	0x001c


	//----- nvinfo : EIATTR_SW_WAR
	.align		4
.L_1951:
        /*00b8*/ 	.byte	0x04, 0x36
        /*00ba*/ 	.short	(.L_1953 - .L_1952)
.L_1952:
        /*00bc*/ 	.word	0x00000008
.L_1953:


//--------------------- .nv.info._ZN2at6native29vectorized_elementwise_kernelILi2EZZZNS0_17log1p_kernel_cudaERNS_18TensorIteratorBaseEENKUlvE_clEvENKUlvE1_clEvEUlN3c107complexIdEEE_St5arrayIPcLm2EEEEviT0_T1_ --------------------------
	.section	.nv.info._ZN2at6native29vectorized_elementwise_kernelILi2EZZZNS0_17log1p_kernel_cudaERNS_18TensorIteratorBaseEENKUlvE_clEvENKUlvE1_clEvEUlN3c107complexIdEEE_St5arrayIPcLm2EEEEviT0_T1_,"",@"SHT_CUDA_INFO"
	.sectionflags	@""
	.align	4


	//----- nvinfo : EIATTR_CUDA_API_VERSION
	.align		4
        /*0000*/ 	.byte	0x04, 0x37
        /*0002*/ 	.short	(.L_1955 - .L_1954)
.L_1954:
        /*0004*/ 	.word	0x00000082


	//----- nvinfo : EIATTR_KPARAM_INFO
	.align		4
.L_1955:
        /*0008*/ 	.byte	0x04, 0x17
        /*000a*/ 	.short	(.L_1957 - .L_1956)
.L_1956:
        /*000c*/ 	.word	0x00000000
        /*0010*/ 	.short	0x0002
        /*0012*/ 	.short	0x0008
        /*0014*/ 	.byte	0x00, 0xf0, 0x41, 0x00


	//----- nvinfo : EIATTR_KPARAM_INFO
	.align		4
.L_1957:
        /*0018*/ 	.byte	0x04, 0x17
        /*001a*/ 	.short	(.L_1959 - .L_1958)
.L_1958:
        /*001c*/ 	.word	0x00000000
        /*0020*/ 	.short	0x0001
        /*0022*/ 	.short	0x0004
        /*0024*/ 	.byte	0x00, 0xf0, 0x05, 0x00


	//----- nvinfo : EIATTR_KPARAM_INFO
	.align		4
.L_1959:
        /*0028*/ 	.byte	0x04, 0x17
        /*002a*/ 	.short	(.L_1961 - .L_1960)
.L_1960:
        /*002c*/ 	.word	0x00000000
        /*0030*/ 	.short	0x0000
        /*0032*/ 	.short	0x0000
        /*0034*/ 	.byte	0x00, 0xf0, 0x11, 0x00


	//----- nvinfo : EIATTR_SPARSE_MMA_MASK
	.align		4
.L_1961:
        /*0038*/ 	.byte	0x03, 0x50
        /*003a*/ 	.short	0x0000


	//----- nvinfo : EIATTR_MAXREG_COUNT
	.align		4
        /*003c*/ 	.byte	0x03, 0x1b
        /*003e*/ 	.short	0x00ff


	//----- nvinfo : EIATTR_MERCURY_ISA_VERSION
	.align		4
        /*0040*/ 	.byte	0x03, 0x5f
        /*0042*/ 	.short	0x0101


	//----- nvinfo : EIATTR_EXIT_INSTR_OFFSETS
	.align		4
        /*0044*/ 	.byte	0x04, 0x1c
        /*0046*/ 	.short	(.L_1963 - .L_1962)


	//   ....[0]....
.L_1962:
        /*0048*/ 	.word	0x0000dba0


	//   ....[1]....
        /*004c*/ 	.word	0x0001c0c0


	//   ....[2]....
        /*0050*/ 	.word	0x0001c110


	//----- nvinfo : EIATTR_MAX_THREADS
	.align		4
.L_1963:
        /*0054*/ 	.byte	0x04, 0x05
        /*0056*/ 	.short	(.L_1965 - .L_1964)
.L_1964:
        /*0058*/ 	.word	0x00000080
        /*005c*/ 	.word	0x00000001
        /*0060*/ 	.word	0x00000001


	//----- nvinfo : EIATTR_CRS_STACK_SIZE
	.align		4
.L_1965:
        /*0064*/ 	.byte	0x04, 0x1e
        /*0066*/ 	.short	(.L_1967 - .L_1966)
.L_1966:
        /*0068*/ 	.word	0x00000000


	//----- nvinfo : EIATTR_CBANK_PARAM_SIZE
	.align		4
.L_1967:
        /*006c*/ 	.byte	0x03, 0x19
        /*006e*/ 	.short	0x0018


	//----- nvinfo : EIATTR_PARAM_CBANK
	.align		4
        /*0070*/ 	.byte	0x04, 0x0a
        /*0072*/ 	.short	(.L_1969 - .L_1968)
	.align		4
.L_1968:
        /*0074*/ 	.word	index@(.nv.constant0._ZN2at6native29vectorized_elementwise_kernelILi2EZZZNS0_17log1p_kernel_cudaERNS_18TensorIteratorBaseEENKUlvE_clEvENKUlvE1_clEvEUlN3c107complexIdEEE_St5arrayIPcLm2EEEEviT0_T1_)
        /*0078*/ 	.short	0x0210
        /*007a*/ 	.short	0x0018


	//----- nvinfo : EIATTR_SW_WAR
	.align		4
.L_1969:
        /*007c*/ 	.byte	0x04, 0x36
        /*007e*/ 	.short	(.L_1971 - .L_1970)
.L_1970:
        /*0080*/ 	.word	0x00000008
.L_1971:


//--------------------- .nv.info._ZN2at6native29vectorized_elementwise_kernelILi4EZZZNS0_17log1p_kernel_cudaERNS_18TensorIteratorBaseEENKUlvE_clEvENKUlvE1_clEvEUlN3c107complexIdEEE_St5arrayIPcLm2EEEEviT0_T1_ --------------------------
	.section	.nv.info._ZN2at6native29vectorized_elementwise_kernelILi4EZZZNS0_17log1p_kernel_cudaERNS_18TensorIteratorBaseEENKUlvE_clEvENKUlvE1_clEvEUlN3c107complexIdEEE_St5arrayIPcLm2EEEEviT0_T1_,"",@"SHT_CUDA_INFO"
	.sectionflags	@""
	.align	4


	//----- nvinfo : EIATTR_CUDA_API_VERSION
	.align		4
        /*0000*/ 	.byte	0x04, 0x37
        /*0002*/ 	.short	(.L_1973 - .L_1972)
.L_1972:
        /*0004*/ 	.word	0x00000082


	//----- nvinfo : EIATTR_KPARAM_INFO
	.align		4
.L_1973:
        /*0008*/ 	.byte	0x04, 0x17
        /*000a*/ 	.short	(.L_1975 - .L_1974)
.L_1974:
        /*000c*/ 	.word	0x00000000
        /*0010*/ 	.short	0x0002
        /*0012*/ 	.short	0x0008
        /*0014*/ 	.byte	0x00, 0xf0, 0x41, 0x00


	//----- nvinfo : EIATTR_KPARAM_INFO
	.align		4
.L_1975:
        /*0018*/ 	.byte	0x04, 0x17
        /*001a*/ 	.short	(.L_1977 - .L_1976)
.L_1976:
        /*001c*/ 	.word	0x00000000
        /*0020*/ 	.short	0x0001
        /*0022*/ 	.short	0x0004
        /*0024*/ 	.byte	0x00, 0xf0, 0x05, 0x00


	//----- nvinfo : EIATTR_KPARAM_INFO
	.align		4
.L_1977:
        /*0028*/ 	.byte	0x04, 0x17
        /*002a*/ 	.short	(.L_1979 - .L_1978)
.L_1978:
        /*002c*/ 	.word	0x00000000
        /*0030*/ 	.short	0x0000
        /*0032*/ 	.short	0x0000
        /*0034*/ 	.byte	0x00, 0xf0, 0x11, 0x00


	//----- nvinfo : EIATTR_SPARSE_MMA_MASK
	.align		4
.L_1979:
        /*0038*/ 	.byte	0x03, 0x50
        /*003a*/ 	.short	0x0000


	//----- nvinfo : EIATTR_MAXREG_COUNT
	.align		4
        /*003c*/ 	.byte	0x03, 0x1b
        /*003e*/ 	.short	0x00ff


	//----- nvinfo : EIATTR_MERCURY_ISA_VERSION
	.align		4
        /*0040*/ 	.byte	0x03, 0x5f
        /*0042*/ 	.short	0x0101


	//----- nvinfo : EIATTR_EXIT_INSTR_OFFSETS
	.align		4
        /*0044*/ 	.byte	0x04, 0x1c
        /*0046*/ 	.short	(.L_1981 - .L_1980)


	//   ....[0]....
.L_1980:
        /*0048*/ 	.word	0x0000dba0


	//   ....[1]....
        /*004c*/ 	.word	0x0001c0c0


	//   ....[2]....
        /*0050*/ 	.word	0x0001c110


	//----- nvinfo : EIATTR_MAX_THREADS
	.align		4
.L_1981:
        /*0054*/ 	.byte	0x04, 0x05
        /*0056*/ 	.short	(.L_1983 - .L_1982)
.L_1982:
        /*0058*/ 	.word	0x00000080
        /*005c*/ 	.word	0x00000001
        /*0060*/ 	.word	0x00000001


	//----- nvinfo : EIATTR_CRS_STACK_SIZE
	.align		4
.L_1983:
        /*0064*/ 	.byte	0x04, 0x1e
        /*0066*/ 	.short	(.L_1985 - .L_1984)
.L_1984:
        /*0068*/ 	.word	0x00000000


	//----- nvinfo : EIATTR_CBANK_PARAM_SIZE
	.align		4
.L_1985:
        /*006c*/ 	.byte	0x03, 0x19
        /*006e*/ 	.short	0x0018


	//----- nvinfo : EIATTR_PARAM_CBANK
	.align		4
        /*0070*/ 	.byte	0x04, 0x0a
        /*0072*/ 	.short	(.L_1987 - .L_1986)
	.align		4
.L_1986:
        /*0074*/ 	.word	index@(.nv.constant0._ZN2at6native29vectorized_elementwise_kernelILi4EZZZNS0_17log1p_kernel_cudaERNS_18TensorIteratorBaseEENKUlvE_clEvENKUlvE1_clEvEUlN3c107complexIdEEE_St5arrayIPcLm2EEEEviT0_T1_)
        /*0078*/ 	.short	0x0210
        /*007a*/ 	.short	0x0018


	//----- nvinfo : EIATTR_SW_WAR
	.align		4
.L_1987:
        /*007c*/ 	.byte	0x04, 0x36
        /*007e*/ 	.short	(.L_1989 - .L_1988)
.L_1988:
        /*0080*/ 	.word	0x00000008
.L_1989:


//--------------------- .nv.info._ZN2at6native29vectorized_elementwise_kernelILi8EZZZNS0_17log1p_kernel_cudaERNS_18TensorIteratorBaseEENKUlvE_clEvENKUlvE1_clEvEUlN3c107complexIdEEE_St5arrayIPcLm2EEEEviT0_T1_ --------------------------
	.section	.nv.info._ZN2at6native29vectorized_elementwise_kernelILi8EZZZNS0_17log1p_kernel_cudaERNS_18TensorIteratorBaseEENKUlvE_clEvENKUlvE1_clEvEUlN3c107complexIdEEE_St5arrayIPcLm2EEEEviT0_T1_,"",@"SHT_CUDA_INFO"
	.sectionflags	@""
	.align	4


	//----- nvinfo : EIATTR_CUDA_API_VERSION
	.align		4
        /*0000*/ 	.byte	0x04, 0x37
        /*0002*/ 	.short	(.L_1991 - .L_1990)
.L_1990:
        /*0004*/ 	.word	0x00000082


	//----- nvinfo : EIATTR_KPARAM_INFO
	.align		4
.L_1991:
        /*0008*/ 	.byte	0x04, 0x17
        /*000a*/ 	.short	(.L_1993 - .L_1992)
.L_1992:
        /*000c*/ 	.word	0x00000000
        /*0010*/ 	.short	0x0002
        /*0012*/ 	.short	0x0008
        /*0014*/ 	.byte	0x00, 0xf0, 0x41, 0x00


	//----- nvinfo : EIATTR_KPARAM_INFO
	.align		4
.L_1993:
        /*0018*/ 	.byte	0x04, 0x17
        /*001a*/ 	.short	(.L_1995 - .L_1994)
.L_1994:
        /*001c*/ 	.word	0x00000000
        /*0020*/ 	.short	0x0001
        /*0022*/ 	.short	0x0004
        /*0024*/ 	.byte	0x00, 0xf0, 0x05, 0x00


	//----- nvinfo : EIATTR_KPARAM_INFO
	.align		4
.L_1995:
        /*0028*/ 	.byte	0x04, 0x17
        /*002a*/ 	.short	(.L_1997 - .L_1996)
.L_1996:
        /*002c*/ 	.word	0x00000000
        /*0030*/ 	.short	0x0000
        /*0032*/ 	.short	0x0000
        /*0034*/ 	.byte	0x00, 0xf0, 0x11, 0x00


	//----- nvinfo : EIATTR_SPARSE_MMA_MASK
	.align		4
.L_1997:
        /*0038*/ 	.byte	0x03, 0x50
        /*003a*/ 	.short	0x0000


	//----- nvinfo : EIATTR_MAXREG_COUNT
	.align		4
        /*003c*/ 	.byte	0x03, 0x1b
        /*003e*/ 	.short	0x00ff


	//----- nvinfo : EIATTR_MERCURY_ISA_VERSION
	.align		4
        /*0040*/ 	.byte	0x03, 0x5f
        /*0042*/ 	.short	0x0101


	//----- nvinfo : EIATTR_EXIT_INSTR_OFFSETS
	.align		4
        /*0044*/ 	.byte	0x04, 0x1c
        /*0046*/ 	.short	(.L_1999 - .L_1998)


	//   ....[0]....
.L_1998:
        /*0048*/ 	.word	0x0000db90


	//   ....[1]....
        /*004c*/ 	.word	0x0001c0b0


	//   ....[2]....
        /*0050*/ 	.word	0x0001c100


	//----- nvinfo : EIATTR_MAX_THREADS
	.align		4
.L_1999:
        /*0054*/ 	.byte	0x04, 0x05
        /*0056*/ 	.short	(.L_2001 - .L_2000)
.L_2000:
        /*0058*/ 	.word	0x00000080
        /*005c*/ 	.word	0x00000001
        /*0060*/ 	.word	0x00000001


	//----- nvinfo : EIATTR_CRS_STACK_SIZE
	.align		4
.L_2001:
        /*0064*/ 	.byte	0x04, 0x1e
        /*0066*/ 	.short	(.L_2003 - .L_2002)
.L_2002:
        /*0068*/ 	.word	0x00000000


	//----- nvinfo : EIATTR_CBANK_PARAM_SIZE
	.align		4
.L_2003:
        /*006c*/ 	.byte	0x03, 0x19
        /*006e*/ 	.short	0x0018


	//----- nvinfo : EIATTR_PARAM_CBANK
	.align		4
        /*0070*/ 	.byte	0x04, 0x0a
        /*0072*/ 	.short	(.L_2005 - .L_2004)
	.align		4
.L_2004:
        /*0074*/ 	.word	index@(.nv.constant0._ZN2at6native29vectorized_elementwise_kernelILi8EZZZNS0_17log1p_kernel_cudaERNS_18TensorIteratorBaseEENKUlvE_clEvENKUlvE1_clEvEUlN3c107complexIdEEE_St5arrayIPcLm2EEEEviT0_T1_)
        /*0078*/ 	.short	0x0210
        /*007a*/ 	.short	0x0018


	//----- nvinfo : EIATTR_SW_WAR
	.align		4
.L_2005:
        /*007c*/ 	.byte	0x04, 0x36
        /*007e*/ 	.short	(.L_2007 - .L_2006)
.L_2006:
        /*0080*/ 	.word	0x00000008
.L_2007:


//--------------------- .nv.info._ZN2at6native18elementwise_kernelILi128ELi4EZNS0_15gpu_kernel_implIZZZNS0_17log1p_kernel_cudaERNS_18TensorIteratorBaseEENKUlvE_clEvENKUlvE0_clEvEUlfE_EEvS4_RKT_EUliE_EEviT1_ --------------------------
	.section	.nv.info._ZN2at6native18elementwise_kernelILi128ELi4EZNS0_15gpu_kernel_implIZZZNS0_17log1p_kernel_cudaERNS_18TensorIteratorBaseEENKUlvE_clEvENKUlvE0_clEvEUlfE_EEvS4_RKT_EUliE_EEviT1_,"",@"SHT_CUDA_INFO"
	.sectionflags	@""
	.align	4


	//----- nvinfo : EIATTR_CUDA_API_VERSION
	.align		4
        /*0000*/ 	.byte	0x04, 0x37
        /*0002*/ 	.short	(.L_2009 - .L_2008)
.L_2008:
        /*0004*/ 	.word	0x00000082


	//----- nvinfo : EIATTR_KPARAM_INFO
	.align		4
.L_2009:
        /*0008*/ 	.byte	0x04, 0x17
        /*000a*/ 	.short	(.L_2011 - .L_2010)
.L_2010:
        /*000c*/ 	.word	0x00000000
        /*0010*/ 	.short	0x0001
        /*0012*/ 	.short	0x0008
        /*0014*/ 	.byte	0x00, 0xf0, 0x61, 0x08


	//----- nvinfo : EIATTR_KPARAM_INFO
	.align		4
.L_2011:
        /*0018*/ 	.byte	0x04, 0x17
        /*001a*/ 	.short	(.L_2013 - .L_2012)
.L_2012:
        /*001c*/ 	.word	0x00000000
        /*0020*/ 	.short	0x0000
        /*0022*/ 	.short	0x0000
        /*0024*/ 	.byte	0x00, 0xf0, 0x11, 0x00


	//----- nvinfo : EIATTR_SPARSE_MMA_MASK
	.align		4
.L_2013:
        /*0028*/ 	.byte	0x03, 0x50
        /*002a*/ 	.short	0x0000


	//----- nvinfo : EIATTR_MAXREG_COUNT
	.align		4
        /*002c*/ 	.byte	0x03, 0x1b
        /*002e*/ 	.short	0x0080


	//----- nvinfo : EIATTR_EXTERNS
	.align		4
        /*0030*/ 	.byte	0x04, 0x0f
        /*0032*/ 	.short	(.L_2015 - .L_2014)


	//   ....[0]....
	.align		4
.L_2014:
        /*0034*/ 	.word	index@(__assertfail)


	//----- nvinfo : EIATTR_MERCURY_ISA_VERSION
	.align		4
.L_2015:
        /*0038*/ 	.byte	0x03, 0x5f
        /*003a*/ 	.short	0x0101


	//----- nvinfo : EIATTR_SYSCALL_OFFSETS
	.align		4
        /*003c*/ 	.byte	0x04, 0x46
        /*003e*/ 	.short	(.L_2017 - .L_2016)


	//   ....[0]....
.L_2016:
        /*0040*/ 	.word	0x00002170


	//   ....[1]....
        /*0044*/ 	.word	0x000031b0


	//   ....[2]....
        /*0048*/ 	.word	0x00005340


	//   ....[3]....
        /*004c*/ 	.word	0x00006380


	//   ....[4]....
        /*0050*/ 	.word	0x00008500


	//   ....[5]....
        /*0054*/ 	.word	0x00009540


	//   ....[6]....
        /*0058*/ 	.word	0x0000b6b0


	//   ....[7]....
        /*005c*/ 	.word	0x0000c6f0


	//----- nvinfo : EIATTR_EXIT_INSTR_OFFSETS
	.align		4
.L_2017:
        /*0060*/ 	.byte	0x04, 0x1c
        /*0062*/ 	.short	(.L_2019 - .L_2018)


	//   ....[0]....
.L_2018:
        /*0064*/ 	.word	0x000095f0


	//   ....[1]....
        /*0068*/ 	.word	0x0000ba10


	//   ....[2]....
        /*006c*/ 	.word	0x0000ba50


	//   ....[3]....
        /*0070*/ 	.word	0x0000bae0


	//   ....[4]....
        /*0074*/ 	.word	0x0000bb10


	//   ....[5]....
        /*0078*/ 	.word	0x0000bb40


	//   ....[6]....
        /*007c*/ 	.word	0x0000bbc0


	//   ....[7]....
        /*0080*/ 	.word	0x0000bbf0


	//   ....[8]....
        /*0084*/ 	.word	0x0000bc80


	//   ....[9]....
        /*0088*/ 	.word	0x0000bcc0


	//   ....[10]....
        /*008c*/ 	.word	0x0000bd00


	//   ....[11]....
        /*0090*/ 	.word	0x0000bdc0


	//   ....[12]....
        /*0094*/ 	.word	0x0000be10


	//   ....[13]....
        /*0098*/ 	.word	0x0000bf90


	//   ....[14]....
        /*009c*/ 	.word	0x0000c0e0


	//   ....[15]....
        /*00a0*/ 	.word	0x0000c110


	//   ....[16]....
        /*00a4*/ 	.word	0x0000c1c0


	//   ....[17]....
        /*00a8*/ 	.word	0x0000c330


	//   ....[18]....
        /*00ac*/ 	.word	0x0000c4a0


	//   ....[19]....
        /*00b0*/ 	.word	0x0000c5f0


	//   ....[20]....
        /*00b4*/ 	.word	0x0000c700


	//   ....[21]....
        /*00b8*/ 	.word	0x0000c730


	//   ....[22]....
        /*00bc*/ 	.word	0x0000c760


	//----- nvinfo : EIATTR_MAX_THREADS
	.align		4
.L_2019:
        /*00c0*/ 	.byte	0x04, 0x05
        /*00c2*/ 	.short	(.L_2021 - .L_2020)
.L_2020:
        /*00c4*/ 	.word	0x00000080
        /*00c8*/ 	.word	0x00000001
        /*00cc*/ 	.word	0x00000001


	//----- nvinfo : EIATTR_CRS_STACK_SIZE
	.align		4
.L_2021:
        /*00d0*/ 	.byte	0x04, 0x1e
        /*00d2*/ 	.short	(.L_2023 - .L_2022)
.L_2022:
        /*00d4*/ 	.word	0x00000000


	//----- nvinfo : EIATTR_CBANK_PARAM_SIZE
	.align		4
.L_2023:
        /*00d8*/ 	.byte	0x03, 0x19
        /*00da*/ 	.short	0x0220


	//----- nvinfo : EIATTR_PARAM_CBANK
	.align		4
        /*00dc*/ 	.byte	0x04, 0x0a
        /*00de*/ 	.short	(.L_2025 - .L_2024)
	.align		4
.L_2024:
        /*00e0*/ 	.word	index@(.nv.constant0._ZN2at6native18elementwise_kernelILi128ELi4EZNS0_15gpu_kernel_implIZZZNS0_17log1p_kernel_cudaERNS_18TensorIteratorBaseEENKUlvE_clEvENKUlvE0_clEvEUlfE_EEvS4_RKT_EUliE_EEviT1_)
        /*00e4*/ 	.short	0x0210
        /*00e6*/ 	.short	0x0220


	//----- nvinfo : EIATTR_SW_WAR
	.align		4
.L_2025:
        /*00e8*/ 	.byte	0x04, 0x36
        /*00ea*/ 	.short	(.L_2027 - .L_2026)
.L_2026:
        /*00ec*/ 	.word	0x00000008
.L_2027:


//--------------------- .nv.info._ZN2at6native27unrolled_elementwise_kernelIZZZNS0_17log1p_kernel_cudaERNS_18TensorIteratorBaseEENKUlvE_clEvENKUlvE0_clEvEUlfE_St5arrayIPcLm2EELi4E23TrivialOffsetCalculatorILi1EjESB_NS0_6memory12LoadWithCastILi1EEENSC_13StoreWithCastILi1EEEEEviT_T0_T2_T3_T4_T5_ --------------------------
	.section	.nv.info._ZN2at6native27unrolled_elementwise_kernelIZZZNS0_17log1p_kernel_cudaERNS_18TensorIteratorBaseEENKUlvE_clEvENKUlvE0_clEvEUlfE_St5arrayIPcLm2EELi4E23TrivialOffsetCalculatorILi1EjESB_NS0_6memory12LoadWithCastILi1EEENSC_13StoreWithCastILi1EEEEEviT_T0_T2_T3_T4_T5_,"",@"SHT_CUDA_INFO"
	.sectionflags	@""
	.align	4


	//----- nvinfo : EIATTR_CUDA_API_VERSION
	.align		4
        /*0000*/ 	.byte	0x04, 0x37
        /*0002*/ 	.short	(.L_2029 - .L_2028)
.L_2028:
        /*0004*/ 	.word	0x00000082


	//----- nvinfo : EIATTR_KPARAM_INFO
	.align		4
.L_2029:
        /*0008*/ 	.byte	0x04, 0x17
        /*000a*/ 	.short	(.L_2031 - .L_2030)
.L_2030:
        /*000c*/ 	.word	0x00000000
        /*0010*/ 	.short	0x0006
        /*0012*/ 	.short	0x0024
        /*0014*/ 	.byte	0x00, 0xf0, 0x21, 0x00


	//----- nvinfo : EIATTR_KPARAM_INFO
	.align		4
.L_2031:
        /*0018*/ 	.byte	0x04, 0x17
        /*001a*/ 	.short	(.L_2033 - .L_2032)
.L_2032:
        /*001c*/ 	.word	0x00000000
        /*0020*/ 	.short	0x0005
        /*0022*/ 	.short	0x001c
        /*0024*/ 	.byte	0x00, 0xf0, 0x21, 0x00


	//----- nvinfo : EIATTR_KPARAM_INFO
	.align		4
.L_2033:
        /*0028*/ 	.byte	0x04, 0x17
        /*002a*/ 	.short	(.L_2035 - .L_2034)
.L_2034:
        /*002c*/ 	.word	0x00000000
        /*0030*/ 	.short	0x0004
        /*0032*/ 	.short	0x0019
        /*0034*/ 	.byte	0x00, 0xf0, 0x05, 0x00


	//----- nvinfo : EIATTR_KPARAM_INFO
	.align		4
.L_2035:
        /*0038*/ 	.byte	0x04, 0x17
        /*003a*/ 	.short	(.L_2037 - .L_2036)
.L_2036:
        /*003c*/ 	.word	0x00000000
        /*0040*/ 	.short	0x0003
        /*0042*/ 	.short	0x0018
        /*0044*/ 	.byte	0x00, 0xf0, 0x05, 0x00


	//----- nvinfo : EIATTR_KPARAM_INFO
	.align		4
.L_2037:
        /*0048*/ 	.byte	0x04, 0x17
        /*004a*/ 	.short	(.L_2039 - .L_2038)
.L_2038:
        /*004c*/ 	.word	0x00000000
        /*0050*/ 	.short	0x0002
        /*0052*/ 	.short	0x0008
        /*0054*/ 	.byte	0x00, 0xf0, 0x41, 0x00


	//----- nvinfo : EIATTR_KPARAM_INFO
	.align		4
.L_2039:
        /*0058*/ 	.byte	0x04, 0x17
        /*005a*/ 	.short	(.L_2041 - .L_2040)
.L_2040:
        /*005c*/ 	.word	0x00000000
        /*0060*/ 	.short	0x0001
        /*0062*/ 	.short	0x0004
        /*0064*/ 	.byte	0x00, 0xf0, 0x05, 0x00


	//----- nvinfo : EIATTR_KPARAM_INFO
	.align		4
.L_2041:
        /*0068*/ 	.byte	0x04, 0x17
        /*006a*/ 	.short	(.L_2043 - .L_2042)
.L_2042:
        /*006c*/ 	.word	0x00000000
        /*0070*/ 	.short	0x0000
        /*0072*/ 	.short	0x0000
        /*0074*/ 	.byte	0x00, 0xf0, 0x11, 0x00


	//----- nvinfo : EIATTR_SPARSE_MMA_MASK
	.align		4
.L_2043:
        /*0078*/ 	.byte	0x03, 0x50
        /*007a*/ 	.short	0x0000


	//----- nvinfo : EIATTR_MAXREG_COUNT
	.align		4
        /*007c*/ 	.byte	0x03, 0x1b
        /*007e*/ 	.short	0x00ff


	//----- nvinfo : EIATTR_EXTERNS
	.align		4
        /*0080*/ 	.byte	0x04, 0x0f
        /*0082*/ 	.short	(.L_2045 - .L_2044)


	//   ....[0]....
	.align		4
.L_2044:
        /*0084*/ 	.word	index@(__assertfail)


	//----- nvinfo : EIATTR_MERCURY_ISA_VERSION
	.align		4
.L_2045:
        /*0088*/ 	.byte	0x03, 0x5f
        /*008a*/ 	.short	0x0101


	//----- nvinfo : EIATTR_SYSCALL_OFFSETS
	.align		4
        /*008c*/ 	.byte	0x04, 0x46
        /*008e*/ 	.short	(.L_2047 - .L_2046)


	//   ....[0]....
.L_2046:
        /*0090*/ 	.word	0x00000e80


	//   ....[1]....
        /*0094*/ 	.word	0x00001d30


	//   ....[2]....
        /*0098*/ 	.word	0x00002bf0


	//   ....[3]....
        /*009c*/ 	.word	0x00003a50


	//   ....[4]....
        /*00a0*/ 	.word	0x000052c0


	//   ....[5]....
        /*00a4*/ 	.word	0x000061c0


	//   ....[6]....
        /*00a8*/ 	.word	0x00007080


	//   ....[7]....
        /*00ac*/ 	.word	0x00007f40


	//----- nvinfo : EIATTR_EXIT_INSTR_OFFSETS
	.align		4
.L_2047:
        /*00b0*/ 	.byte	0x04, 0x1c
        /*00b2*/ 	.short	(.L_2049 - .L_2048)


	//   ....[0]....
.L_2048:
        /*00b4*/ 	.word	0x00007120


	//   ....[1]....
        /*00b8*/ 	.word	0x00007260


	//   ....[2]....
        /*00bc*/ 	.word	0x000072a0


	//   ....[3]....
        /*00c0*/ 	.word	0x00007330


	//   ....[4]....
        /*00c4*/ 	.word	0x00007360


	//   ....[5]....
        /*00c8*/ 	.word	0x00007390


	//   ....[6]....
        /*00cc*/ 	.word	0x00007410


	//   ....[7]....
        /*00d0*/ 	.word	0x00007440


	//   ....[8]....
        /*00d4*/ 	.word	0x000074d0


	//   ....[9]....
        /*00d8*/ 	.word	0x00007510


	//   ....[10]....
        /*00dc*/ 	.word	0x00007550


	//   ....[11]....
        /*00e0*/ 	.word	0x00007610


	//   ....[12]....
        /*00e4*/ 	.word	0x00007660


	//   ....[13]....
        /*00e8*/ 	.word	0x000077e0


	//   ....[14]....
        /*00ec*/ 	.word	0x00007930


	//   ....[15]....
        /*00f0*/ 	.word	0x00007960


	//   ....[16]....
        /*00f4*/ 	.word	0x00007a10


	//   ....[17]....
        /*00f8*/ 	.word	0x00007b80


	//   ....[18]....
        /*00fc*/ 	.word	0x00007cf0


	//   ....[19]....
        /*0100*/ 	.word	0x00007e40


	//   ....[20]....
        /*0104*/ 	.word	0x00007f50


	//   ....[21]....
        /*0108*/ 	.word	0x00007f80


	//   ....[22]....
        /*010c*/ 	.word	0x00007fb0


	//----- nvinfo : EIATTR_MAX_THREADS
	.align		4
.L_2049:
        /*0110*/ 	.byte	0x04, 0x05
        /*0112*/ 	.short	(.L_2051 - .L_2050)
.L_2050:
        /*0114*/ 	.word	0x00000080
        /*0118*/ 	.word	0x00000001
        /*011c*/ 	.word	0x00000001


	//----- nvinfo : EIATTR_CRS_STACK_SIZE
	.align		4
.L_2051:
        /*0120*/ 	.byte	0x04, 0x1e
        /*0122*/ 	.short	(.L_2053 - .L_2052)
.L_2052:
        /*0124*/ 	.word	0x00000000


	//----- nvinfo : EIATTR_CBANK_PARAM_SIZE
	.align		4
.L_2053:
        /*0128*/ 	.byte	0x03, 0x19
        /*012a*/ 	.short	0x002c


	//----- nvinfo : EIATTR_PARAM_CBANK
	.align		4
        /*012c*/ 	.byte	0x04, 0x0a
        /*012e*/ 	.short	(.L_2055 - .L_2054)
	.align		4
.L_2054:
        /*0130*/ 	.word	index@(.nv.constant0._ZN2at6native27unrolled_elementwise_kernelIZZZNS0_17log1p_kernel_cudaERNS_18TensorIteratorBaseEENKUlvE_clEvENKUlvE0_clEvEUlfE_St5arrayIPcLm2EELi4E23TrivialOffsetCalculatorILi1EjESB_NS0_6memory12LoadWithCastILi1EEENSC_13StoreWithCastILi1EEEEEviT_T0_T2_T3_T4_T5_)
        /*0134*/ 	.short	0x0210
        /*0136*/ 	.short	0x002c


	//----- nvinfo : EIATTR_SW_WAR
	.align		4
.L_2055:
        /*0138*/ 	.byte	0x04, 0x36
        /*013a*/ 	.short	(.L_2057 - .L_2056)
.L_2056:
        /*013c*/ 	.word	0x00000008
.L_2057:


//--------------------- .nv.info._ZN2at6native18elementwise_kernelILi128ELi2EZNS0_22gpu_kernel_impl_nocastIZZZNS0_17log1p_kernel_cudaERNS_18TensorIteratorBaseEENKUlvE_clEvENKUlvE0_clEvEUlfE_EEvS4_RKT_EUliE_EEviT1_ --------------------------
	.section	.nv.info._ZN2at6native18elementwise_kernelILi128ELi2EZNS0_22gpu_kernel_impl_nocastIZZZNS0_17log1p_kernel_cudaERNS_18TensorIteratorBaseEENKUlvE_clEvENKUlvE0_clEvEUlfE_EEvS4_RKT_EUliE_EEviT1_,"",@"SHT_CUDA_INFO"
	.sectionflags	@""
	.align	4


	//----- nvinfo : EIATTR_CUDA_API_VERSION
	.align		4
        /*0000*/ 	.byte	0x04, 0x37
        /*0002*/ 	.short	(.L_2059 - .L_2058)
.L_2058:
        /*0004*/ 	.word	0x00000082


	//----- nvinfo : EIATTR_KPARAM_INFO
	.align		4
.L_2059:
        /*0008*/ 	.byte	0x04, 0x17
        /*000a*/ 	.short	(.L_2061 - .L_2060)
.L_2060:
        /*000c*/ 	.word	0x00000000
        /*0010*/ 	.short	0x0001
        /*0012*/ 	.short	0x0008
        /*0014*/ 	.byte	0x00, 0xf0, 0x61, 0x08


	//----- nvinfo : EIATTR_KPARAM_INFO
	.align		4
.L_2061:
        /*0018*/ 	.byte	0x04, 0x17
        /*001a*/ 	.short	(.L_2063 - .L_2062)
.L_2062:
        /*001c*/ 	.word	0x00000000
        /*0020*/ 	.short	0x0000
        /*0022*/ 	.short	0x0000
        /*0024*/ 	.byte	0x00, 0xf0, 0x11, 0x00


	//----- nvinfo : EIATTR_SPARSE_MMA_MASK
	.align		4
.L_2063:
        /*0028*/ 	.byte	0x03, 0x50
        /*002a*/ 	.short	0x0000


	//----- nvinfo : EIATTR_MAXREG_COUNT
	.align		4
        /*002c*/ 	.byte	0x03, 0x1b
        /*002e*/ 	.short	0x0080


	//----- nvinfo : EIATTR_MERCURY_ISA_VERSION
	.align		4
        /*0030*/ 	.byte	0x03, 0x5f
        /*0032*/ 	.short	0x0101


	//----- nvinfo : EIATTR_EXIT_INSTR_OFFSETS
	.align		4
        /*0034*/ 	.byte	0x04, 0x1c
        /*0036*/ 	.short	(.L_2065 - .L_2064)


	//   ....[0]....
.L_2064:
        /*0038*/ 	.word	0x00001640


	//   ....[1]....
        /*003c*/ 	.word	0x00002bb0


	//----- nvinfo : EIATTR_MAX_THREADS
	.align		4
.L_2065:
        /*0040*/ 	.byte	0x04, 0x05
        /*0042*/ 	.short	(.L_2067 - .L_2066)
.L_2066:
        /*0044*/ 	.word	0x00000080
        /*0048*/ 	.word	0x00000001
        /*004c*/ 	.word	0x00000001


	//----- nvinfo : EIATTR_CRS_STACK_SIZE
	.align		4
.L_2067:
        /*0050*/ 	.byte	0x04, 0x1e
        /*0052*/ 	.short	(.L_2069 - .L_2068)
.L_2068:
        /*0054*/ 	.word	0x00000000


	//----- nvinfo : EIATTR_CBANK_PARAM_SIZE
	.align		4
.L_2069:
        /*0058*/ 	.byte	0x03, 0x19
        /*005a*/ 	.short	0x0220


	//----- nvinfo : EIATTR_PARAM_CBANK
	.align		4
        /*005c*/ 	.byte	0x04, 0x0a
        /*005e*/ 	.short	(.L_2071 - .L_2070)
	.align		4
.L_2070:
        /*0060*/ 	.word	index@(.nv.constant0._ZN2at6native18elementwise_kernelILi128ELi2EZNS0_22gpu_kernel_impl_nocastIZZZNS0_17log1p_kernel_cudaERNS_18TensorIteratorBaseEENKUlvE_clEvENKUlvE0_clEvEUlfE_EEvS4_RKT_EUliE_EEviT1_)
        /*0064*/ 	.short	0x0210
        /*0066*/ 	.short	0x0220


	//----- nvinfo : EIATTR_SW_WAR
	.align		4
.L_2071:
        /*0068*/ 	.byte	0x04, 0x36
        /*006a*/ 	.short	(.L_2073 - .L_2072)
.L_2072:
        /*006c*/ 	.word	0x00000008
.L_2073:


//--------------------- .nv.info._ZN2at6native27unrolled_elementwise_kernelIZZZNS0_17log1p_kernel_cudaERNS_18TensorIteratorBaseEENKUlvE_clEvENKUlvE0_clEvEUlfE_St5arrayIPcLm2EELi4E23TrivialOffsetCalculatorILi1EjESB_NS0_6memory15LoadWithoutCastENSC_16StoreWithoutCastEEEviT_T0_T2_T3_T4_T5_ --------------------------
	.section	.nv.info._ZN2at6native27unrolled_elementwise_kernelIZZZNS0_17log1p_kernel_cudaERNS_18TensorIteratorBaseEENKUlvE_clEvENKUlvE0_clEvEUlfE_St5arrayIPcLm2EELi4E23TrivialOffsetCalculatorILi1EjESB_NS0_6memory15LoadWithoutCastENSC_16StoreWithoutCastEEEviT_T0_T2_T3_T4_T5_,"",@"SHT_CUDA_INFO"
	.sectionflags	@""
	.align	4


	//----- nvinfo : EIATTR_CUDA_API_VERSION
	.align		4
        /*0000*/ 	.byte	0x04, 0x37
        /*0002*/ 	.short	(.L_2075 - .L_2074)
.L_2074:
        /*0004*/ 	.word	0x00000082


	//----- nvinfo : EIATTR_KPARAM_INFO
	.align		4
.L_2075:
        /*0008*/ 	.byte	0x04, 0x17
        /*000a*/ 	.short	(.L_2077 - .L_2076)
.L_2076:
        /*000c*/ 	.word	0x00000000
        /*0010*/ 	.short	0x0006
        /*0012*/ 	.short	0x001b
        /*0014*/ 	.byte	0x00, 0xf0, 0x05, 0x00


	//----- nvinfo : EIATTR_KPARAM_INFO
	.align		4
.L_2077:
        /*0018*/ 	.byte	0x04, 0x17
        /*001a*/ 	.short	(.L_2079 - .L_2078)
.L_2078:
        /*001c*/ 	.word	0x00000000
        /*0020*/ 	.short	0x0005
        /*0022*/ 	.short	0x001a
        /*0024*/ 	.byte	0x00, 0xf0, 0x05, 0x00


	//----- nvinfo : EIATTR_KPARAM_INFO
	.align		4
.L_2079:
        /*0028*/ 	.byte	0x04, 0x17
        /*002a*/ 	.short	(.L_2081 - .L_2080)
.L_2080:
        /*002c*/ 	.word	0x00000000
        /*0030*/ 	.short	0x0004
        /*0032*/ 	.short	0x0019
        /*0034*/ 	.byte	0x00, 0xf0, 0x05, 0x00


	//----- nvinfo : EIATTR_KPARAM_INFO
	.align		4
.L_2081:
        /*0038*/ 	.byte	0x04, 0x17
        /*003a*/ 	.short	(.L_2083 - .L_2082)
.L_2082:
        /*003c*/ 	.word	0x00000000
        /*0040*/ 	.short	0x0003
        /*0042*/ 	.short	0x0018
        /*0044*/ 	.byte	0x00, 0xf0, 0x05, 0x00


	//----- nvinfo : EIATTR_KPARAM_INFO
	.align		4
.L_2083:
        /*0048*/ 	.byte	0x04, 0x17
        /*004a*/ 	.short	(.L_2085 - .L_2084)
.L_2084:
        /*004c*/ 	.word	0x00000000
        /*0050*/ 	.short	0x0002
        /*0052*/ 	.short	0x0008
        /*0054*/ 	.byte	0x00, 0xf0, 0x41, 0x00


	//----- nvinfo : EIATTR_KPARAM_INFO
	.align		4
.L_2085:
        /*0058*/ 	.byte	0x04, 0x17
        /*005a*/ 	.short	(.L_2087 - .L_2086)
.L_2086:
        /*005c*/ 	.word	0x00000000
        /*0060*/ 	.short	0x0001
        /*0062*/ 	.short	0x0004
        /*0064*/ 	.byte	0x00, 0xf0, 0x05, 0x00


	//----- nvinfo : EIATTR_KPARAM_INFO
	.align		4
.L_2087:
        /*0068*/ 	.byte	0x04, 0x17
        /*006a*/ 	.short	(.L_2089 - .L_2088)
.L_2088:
        /*006c*/ 	.word	0x00000000
        /*0070*/ 	.short	0x0000
        /*0072*/ 	.short	0x0000
        /*0074*/ 	.byte	0x00, 0xf0, 0x11, 0x00


	//----- nvinfo : EIATTR_SPARSE_MMA_MASK
	.align		4
.L_2089:
        /*0078*/ 	.byte	0x03, 0x50
        /*007a*/ 	.short	0x0000


	//----- nvinfo : EIATTR_MAXREG_COUNT
	.align		4
        /*007c*/ 	.byte	0x03, 0x1b
        /*007e*/ 	.short	0x00ff


	//----- nvinfo : EIATTR_MERCURY_ISA_VERSION
	.align		4
        /*0080*/ 	.byte	0x03, 0x5f
        /*0082*/ 	.short	0x0101


	//----- nvinfo : EIATTR_EXIT_INSTR_OFFSETS
	.align		4
        /*0084*/ 	.byte	0x04, 0x1c
        /*0086*/ 	.short	(.L_2091 - .L_2090)


	//   ....[0]....
.L_2090:
        /*0088*/ 	.word	0x00000bc0


	//   ....[1]....
        /*008c*/ 	.word	0x00000c10


	//----- nvinfo : EIATTR_MAX_THREADS
	.align		4
.L_2091:
        /*0090*/ 	.byte	0x04, 0x05
        /*0092*/ 	.short	(.L_2093 - .L_2092)
.L_2092:
        /*0094*/ 	.word	0x00000080
        /*0098*/ 	.word	0x00000001
        /*009c*/ 	.word	0x00000001


	//----- nvinfo : EIATTR_CRS_STACK_SIZE
	.align		4
.L_2093:
        /*00a0*/ 	.byte	0x04, 0x1e
        /*00a2*/ 	.short	(.L_2095 - .L_2094)
.L_2094:
        /*00a4*/ 	.word	0x00000000


	//----- nvinfo : EIATTR_CBANK_PARAM_SIZE
	.align		4
.L_2095:
        /*00a8*/ 	.byte	0x03, 0x19
        /*00aa*/ 	.short	0x001c


	//----- nvinfo : EIATTR_PARAM_CBANK
	.align		4
        /*00ac*/ 	.byte	0x04, 0x0a
        /*00ae*/ 	.short	(.L_2097 - .L_2096)
	.align		4
.L_2096:
        /*00b0*/ 	.word	index@(.nv.constant0._ZN2at6native27unrolled_elementwise_kernelIZZZNS0_17log1p_kernel_cudaERNS_18TensorIteratorBaseEENKUlvE_clEvENKUlvE0_clEvEUlfE_St5arrayIPcLm2EELi4E23TrivialOffsetCalculatorILi1EjESB_NS0_6memory15LoadWithoutCastENSC_16StoreWithoutCastEEEviT_T0_T2_T3_T4_T5_)
        /*00b4*/ 	.short	0x0210
        /*00b6*/ 	.short	0x001c


	//----- nvinfo : EIATTR_SW_WAR
	.align		4
.L_2097:
        /*00b8*/ 	.byte	0x04, 0x36
        /*00ba*/ 	.short	(.L_2099 - .L_2098)
.L_2098:
        /*00bc*/ 	.word	0x00000008
.L_2099:


//--------------------- .nv.info._ZN2at6native29vectorized_elementwise_kernelILi2EZZZNS0_17log1p_kernel_cudaERNS_18TensorIteratorBaseEENKUlvE_clEvENKUlvE0_clEvEUlfE_St5arrayIPcLm2EEEEviT0_T1_ --------------------------
	.section	.nv.info._ZN2at6native29vectorized_elementwise_kernelILi2EZZZNS0_17log1p_kernel_cudaERNS_18TensorIteratorBaseEENKUlvE_clEvENKUlvE0_clEvEUlfE_St5arrayIPcLm2EEEEviT0_T1_,"",@"SHT_CUDA_INFO"
	.sectionflags	@""
	.align	4


	//----- nvinfo : EIATTR_CUDA_API_VERSION
	.align		4
        /*0000*/ 	.byte	0x04, 0x37
        /*0002*/ 	.short	(.L_2101 - .L_2100)
.L_2100:
        /*0004*/ 	.word	0x00000082


	//----- nvinfo : EIATTR_KPARAM_INFO
	.align		4
.L_2101:
        /*0008*/ 	.byte	0x04, 0x17
        /*000a*/ 	.short	(.L_2103 - .L_2102)
.L_2102:
        /*000c*/ 	.word	0x00000000
        /*0010*/ 	.short	0x0002
        /*0012*/ 	.short	0x0008
        /*0014*/ 	.byte	0x00, 0xf0, 0x41, 0x00


	//----- nvinfo : EIATTR_KPARAM_INFO
	.align		4
.L_2103:
        /*0018*/ 	.byte	0x04, 0x17
        /*001a*/ 	.short	(.L_2105 - .L_2104)
.L_2104:
        /*001c*/ 	.word	0x00000000
        /*0020*/ 	.short	0x0001
        /*0022*/ 	.short	0x0004
        /*0024*/ 	.byte	0x00, 0xf0, 0x05, 0x00


	//----- nvinfo : EIATTR_KPARAM_INFO
	.align		4
.L_2105:
        /*0028*/ 	.byte	0x04, 0x17
        /*002a*/ 	.short	(.L_2107 - .L_2106)
.L_2106:
        /*002c*/ 	.word	0x00000000
        /*0030*/ 	.short	0x0000
        /*0032*/ 	.short	0x0000
        /*0034*/ 	.byte	0x00, 0xf0, 0x11, 0x00


	//----- nvinfo : EIATTR_SPARSE_MMA_MASK
	.align		4
.L_2107:
        /*0038*/ 	.byte	0x03, 0x50
        /*003a*/ 	.short	0x0000


	//----- nvinfo : EIATTR_MAXREG_COUNT
	.align		4
        /*003c*/ 	.byte	0x03, 0x1b
        /*003e*/ 	.short	0x00ff


	//----- nvinfo : EIATTR_MERCURY_ISA_VERSION
	.align		4
        /*0040*/ 	.byte	0x03, 0x5f
        /*0042*/ 	.short	0x0101


	//----- nvinfo : EIATTR_EXIT_INSTR_OFFSETS
	.align		4
        /*0044*/ 	.byte	0x04, 0x1c
        /*0046*/ 	.short	(.L_2109 - .L_2108)


	//   ....[0]....
.L_2108:
        /*0048*/ 	.word	0x00001010


	//   ....[1]....
        /*004c*/ 	.word	0x000027b0


	//   ....[2]....
        /*0050*/ 	.word	0x00002800


	//----- nvinfo : EIATTR_MAX_THREADS
	.align		4
.L_2109:
        /*0054*/ 	.byte	0x04, 0x05
        /*0056*/ 	.short	(.L_2111 - .L_2110)
.L_2110:
        /*0058*/ 	.word	0x00000080
        /*005c*/ 	.word	0x00000001
        /*0060*/ 	.word	0x00000001


	//----- nvinfo : EIATTR_CRS_STACK_SIZE
	.align		4
.L_2111:
        /*0064*/ 	.byte	0x04, 0x1e
        /*0066*/ 	.short	(.L_2113 - .L_2112)
.L_2112:
        /*0068*/ 	.word	0x00000000


	//----- nvinfo : EIATTR_CBANK_PARAM_SIZE
	.align		4
.L_2113:
        /*006c*/ 	.byte	0x03, 0x19
        /*006e*/ 	.short	0x0018


	//----- nvinfo : EIATTR_PARAM_CBANK
	.align		4
        /*0070*/ 	.byte	0x04, 0x0a
        /*0072*/ 	.short	(.L_2115 - .L_2114)
	.align		4
.L_2114:
        /*0074*/ 	.word	index@(.nv.constant0._ZN2at6native29vectorized_elementwise_kernelILi2EZZZNS0_17log1p_kernel_cudaERNS_18TensorIteratorBaseEENKUlvE_clEvENKUlvE0_clEvEUlfE_St5arrayIPcLm2EEEEviT0_T1_)
        /*0078*/ 	.short	0x0210
        /*007a*/ 	.short	0x0018


	//----- nvinfo : EIATTR_SW_WAR
	.align		4
.L_2115:
        /*007c*/ 	.byte	0x04, 0x36
        /*007e*/ 	.short	(.L_2117 - .L_2116)
.L_2116:
        /*0080*/ 	.word	0x00000008
.L_2117:


//--------------------- .nv.info._ZN2at6native29vectorized_elementwise_kernelILi4EZZZNS0_17log1p_kernel_cudaERNS_18TensorIteratorBaseEENKUlvE_clEvENKUlvE0_clEvEUlfE_St5arrayIPcLm2EEEEviT0_T1_ --------------------------
	.section	.nv.info._ZN2at6native29vectorized_elementwise_kernelILi4EZZZNS0_17log1p_kernel_cudaERNS_18TensorIteratorBaseEENKUlvE_clEvENKUlvE0_clEvEUlfE_St5arrayIPcLm2EEEEviT0_T1_,"",@"SHT_CUDA_INFO"
	.sectionflags	@""
	.align	4


	//----- nvinfo : EIATTR_CUDA_API_VERSION
	.align		4
        /*0000*/ 	.byte	0x04, 0x37
        /*0002*/ 	.short	(.L_2119 - .L_2118)
.L_2118:
        /*0004*/ 	.word	0x00000082


	//----- nvinfo : EIATTR_KPARAM_INFO
	.align		4
.L_2119:
        /*0008*/ 	.byte	0x04, 0x17
        /*000a*/ 	.short	(.L_2121 - .L_2120)
.L_2120:
        /*000c*/ 	.word	0x00000000
        /*0010*/ 	.short	0x0002
        /*0012*/ 	.short	0x0008
        /*0014*/ 	.byte	0x00, 0xf0, 0x41, 0x00


	//----- nvinfo : EIATTR_KPARAM_INFO
	.align		4
.L_2121:
        /*0018*/ 	.byte	0x04, 0x17
        /*001a*/ 	.short	(.L_2123 - .L_2122)
.L_2122:
        /*001c*/ 	.word	0x00000000
        /*0020*/ 	.short	0x0001
        /*0022*/ 	.short	0x0004
        /*0024*/ 	.byte	0x00, 0xf0, 0x05, 0x00


	//----- nvinfo : EIATTR_KPARAM_INFO
	.align		4
.L_2123:
        /*0028*/ 	.byte	0x04, 0x17
        /*002a*/ 	.short	(.L_2125 - .L_2124)
.L_2124:
        /*002c*/ 	.word	0x00000000
        /*0030*/ 	.short	0x0000
        /*0032*/ 	.short	0x0000
        /*0034*/ 	.byte	0x00, 0xf0, 0x11, 0x00


	//----- nvinfo : EIATTR_SPARSE_MMA_MASK
	.align		4
.L_2125:
        /*0038*/ 	.byte	0x03, 0x50
        /*003a*/ 	.short	0x0000


	//----- nvinfo : EIATTR_MAXREG_COUNT
	.align		4
        /*003c*/ 	.byte	0x03, 0x1b
        /*003e*/ 	.short	0x00ff


	//----- nvinfo : EIATTR_MERCURY_ISA_VERSION
	.align		4
        /*0040*/ 	.byte	0x03, 0x5f
        /*0042*/ 	.short	0x0101


	//----- nvinfo : EIATTR_EXIT_INSTR_OFFSETS
	.align		4
        /*0044*/ 	.byte	0x04, 0x1c
        /*0046*/ 	.short	(.L_2127 - .L_2126)


	//   ....[0]....
.L_2126:
        /*0048*/ 	.word	0x00000fd0


	//   ....[1]....
        /*004c*/ 	.word	0x00002770


	//   ....[2]....
        /*0050*/ 	.word	0x000027c0


	//----- nvinfo : EIATTR_MAX_THREADS
	.align		4
.L_2127:
        /*0054*/ 	.byte	0x04, 0x05
        /*0056*/ 	.short	(.L_2129 - .L_2128)
.L_2128:
        /*0058*/ 	.word	0x00000080
        /*005c*/ 	.word	0x00000001
        /*0060*/ 	.word	0x00000001


	//----- nvinfo : EIATTR_CRS_STACK_SIZE
	.align		4
.L_2129:
        /*0064*/ 	.byte	0x04, 0x1e
        /*0066*/ 	.short	(.L_2131 - .L_2130)
.L_2130:
        /*0068*/ 	.word	0x00000000


	//----- nvinfo : EIATTR_CBANK_PARAM_SIZE
	.align		4
.L_2131:
        /*006c*/ 	.byte	0x03, 0x19
        /*006e*/ 	.short	0x0018


	//----- nvinfo : EIATTR_PARAM_CBANK
	.align		4
        /*0070*/ 	.byte	0x04, 0x0a
        /*0072*/ 	.short	(.L_2133 - .L_2132)
	.align		4
.L_2132:
        /*0074*/ 	.word	index@(.nv.constant0._ZN2at6native29vectorized_elementwise_kernelILi4EZZZNS0_17log1p_kernel_cudaERNS_18TensorIteratorBaseEENKUlvE_clEvENKUlvE0_clEvEUlfE_St5arrayIPcLm2EEEEviT0_T1_)
        /*0078*/ 	.short	0x0210
        /*007a*/ 	.short	0x0018


	//----- nvinfo : EIATTR_SW_WAR
	.align		4
.L_2133:
        /*007c*/ 	.byte	0x04, 0x36
        /*007e*/ 	.short	(.L_2135 - .L_2134)
.L_2134:
        /*0080*/ 	.word	0x00000008
.L_2135:


//--------------------- .nv.info._ZN2at6native29vectorized_elementwise_kernelILi8EZZZNS0_17log1p_kernel_cudaERNS_18TensorIteratorBaseEENKUlvE_clEvENKUlvE0_clEvEUlfE_St5arrayIPcLm2EEEEviT0_T1_ --------------------------
	.section	.nv.info._ZN2at6native29vectorized_elementwise_kernelILi8EZZZNS0_17log1p_kernel_cudaERNS_18TensorIteratorBaseEENKUlvE_clEvENKUlvE0_clEvEUlfE_St5arrayIPcLm2EEEEviT0_T1_,"",@"SHT_CUDA_INFO"
	.sectionflags	@""
	.align	4


	//----- nvinfo : EIATTR_CUDA_API_VERSION
	.align		4
        /*0000*/ 	.byte	0x04, 0x37
        /*0002*/ 	.short	(.L_2137 - .L_2136)
.L_2136:
        /*0004*/ 	.word	0x00000082


	//----- nvinfo : EIATTR_KPARAM_INFO
	.align		4
.L_2137:
        /*0008*/ 	.byte	0x04, 0x17
        /*000a*/ 	.short	(.L_2139 - .L_2138)
.L_2138:
        /*000c*/ 	.word	0x00000000
        /*0010*/ 	.short	0x0002
        /*0012*/ 	.short	0x0008
        /*0014*/ 	.byte	0x00, 0xf0, 0x41, 0x00


	//----- nvinfo : EIATTR_KPARAM_INFO
	.align		4
.L_2139:
        /*0018*/ 	.byte	0x04, 0x17
        /*001a*/ 	.short	(.L_2141 - .L_2140)
.L_2140:
        /*001c*/ 	.word	0x00000000
        /*0020*/ 	.short	0x0001
        /*0022*/ 	.short	0x0004
        /*0024*/ 	.byte	0x00, 0xf0, 0x05, 0x00


	//----- nvinfo : EIATTR_KPARAM_INFO
	.align		4
.L_2141:
        /*0028*/ 	.byte	0x04, 0x17
        /*002a*/ 	.short	(.L_2143 - .L_2142)
.L_2142:
        /*002c*/ 	.word	0x00000000
        /*0030*/ 	.short	0x0000
        /*0032*/ 	.short	0x0000
        /*0034*/ 	.byte	0x00, 0xf0, 0x11, 0x00


	//----- nvinfo : EIATTR_SPARSE_MMA_MASK
	.align		4
.L_2143:
        /*0038*/ 	.byte	0x03, 0x50
        /*003a*/ 	.short	0x0000


	//----- nvinfo : EIATTR_MAXREG_COUNT
	.align		4
        /*003c*/ 	.byte	0x03, 0x1b
        /*003e*/ 	.short	0x00ff


	//----- nvinfo : EIATTR_MERCURY_ISA_VERSION
	.align		4
        /*0040*/ 	.byte	0x03, 0x5f
        /*0042*/ 	.short	0x0101


	//----- nvinfo : EIATTR_EXIT_INSTR_OFFSETS
	.align		4
        /*0044*/ 	.byte	0x04, 0x1c
        /*0046*/ 	.short	(.L_2145 - .L_2144)


	//   ....[0]....
.L_2144:
        /*0048*/ 	.word	0x00000fd0


	//   ....[1]....
        /*004c*/ 	.word	0x00002770


	//   ....[2]....
        /*0050*/ 	.word	0x000027c0


	//----- nvinfo : EIATTR_MAX_THREADS
	.align		4
.L_2145:
        /*0054*/ 	.byte	0x04, 0x05
        /*0056*/ 	.short	(.L_2147 - .L_2146)
.L_2146:
        /*0058*/ 	.word	0x00000080
        /*005c*/ 	.word	0x00000001
        /*0060*/ 	.word	0x00000001


	//----- nvinfo : EIATTR_CRS_STACK_SIZE
	.align		4
.L_2147:
        /*0064*/ 	.byte	0x04, 0x1e
        /*0066*/ 	.short	(.L_2149 - .L_2148)
.L_2148:
        /*0068*/ 	.word	0x00000000


	//----- nvinfo : EIATTR_CBANK_PARAM_SIZE
	.align		4
.L_2149:
        /*006c*/ 	.byte	0x03, 0x19
        /*006e*/ 	.short	0x0018


	//----- nvinfo : EIATTR_PARAM_CBANK
	.align		4
        /*0070*/ 	.byte	0x04, 0x0a
        /*0072*/ 	.short	(.L_2151 - .L_2150)
	.align		4
.L_2150:
        /*0074*/ 	.word	index@(.nv.constant0._ZN2at6native29vectorized_elementwise_kernelILi8EZZZNS0_17log1p_kernel_cudaERNS_18TensorIteratorBaseEENKUlvE_clEvENKUlvE0_clEvEUlfE_St5arrayIPcLm2EEEEviT0_T1_)
        /*0078*/ 	.short	0x0210
        /*007a*/ 	.short	0x0018


	//----- nvinfo : EIATTR_SW_WAR
	.align		4
.L_2151:
        /*007c*/ 	.byte	0x04, 0x36
        /*007e*/ 	.short	(.L_2153 - .L_2152)
.L_2152:
        /*0080*/ 	.word	0x00000008
.L_2153:


//--------------------- .nv.info._ZN2at6native18elementwise_kernelILi128ELi4EZNS0_15gpu_kernel_implIZZZNS0_17log1p_kernel_cudaERNS_18TensorIteratorBaseEENKUlvE_clEvENKUlvE_clEvEUldE_EEvS4_RKT_EUliE_EEviT1_ --------------------------
	.section	.nv.info._ZN2at6native18elementwise_kernelILi128ELi4EZNS0_15gpu_kernel_implIZZZNS0_17log1p_kernel_cudaERNS_18TensorIteratorBaseEENKUlvE_clEvENKUlvE_clEvEUldE_EEvS4_RKT_EUliE_EEviT1_,"",@"SHT_CUDA_INFO"
	.sectionflags	@""
	.align	4


	//----- nvinfo : EIATTR_CUDA_API_VERSION
	.align		4
        /*0000*/ 	.byte	0x04, 0x37
        /*0002*/ 	.short	(.L_2155 - .L_2154)
.L_2154:
        /*0004*/ 	.word	0x00000082


	//----- nvinfo : EIATTR_KPARAM_INFO
	.align		4
.L_2155:
        /*0008*/ 	.byte	0x04, 0x17
        /*000a*/ 	.short	(.L_2157 - .L_2156)
.L_2156:
        /*000c*/ 	.word	0x00000000
        /*0010*/ 	.short	0x0001
        /*0012*/ 	.short	0x0008
        /*0014*/ 	.byte	0x00, 0xf0, 0x61, 0x08


	//----- nvinfo : EIATTR_KPARAM_INFO
	.align		4
.L_2157:
        /*0018*/ 	.byte	0x04, 0x17
        /*001a*/ 	.short	(.L_2159 - .L_2158)
.L_2158:
        /*001c*/ 	.word	0x00000000
        /*0020*/ 	.short	0x0000
        /*0022*/ 	.short	0x0000
        /*0024*/ 	.byte	0x00, 0xf0, 0x11, 0x00


	//----- nvinfo : EIATTR_SPARSE_MMA_MASK
	.align		4
.L_2159:
        /*0028*/ 	.byte	0x03, 0x50
        /*002a*/ 	.short	0x0000


	//----- nvinfo : EIATTR_MAXREG_COUNT
	.align		4
        /*002c*/ 	.byte	0x03, 0x1b
        /*002e*/ 	.short	0x0080


	//----- nvinfo : EIATTR_EXTERNS
	.align		4
        /*0030*/ 	.byte	0x04, 0x0f
        /*0032*/ 	.short	(.L_2161 - .L_2160)


	//   ....[0]....
	.align		4
.L_2160:
        /*0034*/ 	.word	index@(__assertfail)


	//----- nvinfo : EIATTR_MERCURY_ISA_VERSION
	.align		4
.L_2161:
        /*0038*/ 	.byte	0x03, 0x5f
        /*003a*/ 	.short	0x0101


	//----- nvinfo : EIATTR_SYSCALL_OFFSETS
	.align		4
        /*003c*/ 	.byte	0x04, 0x46
        /*003e*/ 	.short	(.L_2163 - .L_2162)


	//   ....[0]....
.L_2162:
        /*0040*/ 	.word	0x00002260


	//   ....[1]....
        /*0044*/ 	.word	0x00003c50


	//   ....[2]....
        /*0048*/ 	.word	0x00005ee0


	//   ....[3]....
        /*004c*/ 	.word	0x000078a0


	//   ....[4]....
        /*0050*/ 	.word	0x00009b20


	//   ....[5]....
        /*0054*/ 	.word	0x0000b4e0


	//   ....[6]....
        /*0058*/ 	.word	0x0000d750


	//   ....[7]....
        /*005c*/ 	.word	0x0000f130


	//----- nvinfo : EIATTR_EXIT_INSTR_OFFSETS
	.align		4
.L_2163:
        /*0060*/ 	.byte	0x04, 0x1c
        /*0062*/ 	.short	(.L_2165 - .L_2164)


	//   ....[0]....
.L_2164:
        /*0064*/ 	.word	0x0000b590


	//   ....[1]....
        /*0068*/ 	.word	0x0000e170


	//   ....[2]....
        /*006c*/ 	.word	0x0000e1b0


	//   ....[3]....
        /*0070*/ 	.word	0x0000e240


	//   ....[4]....
        /*0074*/ 	.word	0x0000e270


	//   ....[5]....
        /*0078*/ 	.word	0x0000e2a0


	//   ....[6]....
        /*007c*/ 	.word	0x0000e370


	//   ....[7]....
        /*0080*/ 	.word	0x0000e3f0


	//   ....[8]....
        /*0084*/ 	.word	0x0000e4d0


	//   ....[9]....
        /*0088*/ 	.word	0x0000e560


	//   ....[10]....
        /*008c*/ 	.word	0x0000e580


	//   ....[11]....
        /*0090*/ 	.word	0x0000e640


	//   ....[12]....
        /*0094*/ 	.word	0x0000e670


	//   ....[13]....
        /*0098*/ 	.word	0x0000e840


	//   ....[14]....
        /*009c*/ 	.word	0x0000e9e0


	//   ....[15]....
        /*00a0*/ 	.word	0x0000ea60


	//   ....[16]....
        /*00a4*/ 	.word	0x0000eb10


	//   ....[17]....
        /*00a8*/ 	.word	0x0000ecd0


	//   ....[18]....
        /*00ac*/ 	.word	0x0000ee90


	//   ....[19]....
        /*00b0*/ 	.word	0x0000f030


	//   ....[20]....
        /*00b4*/ 	.word	0x0000f140


	//   ....[21]....
        /*00b8*/ 	.word	0x0000f170


	//   ....[22]....
        /*00bc*/ 	.word	0x0000f1a0


	//----- nvinfo : EIATTR_MAX_THREADS
	.align		4
.L_2165:
        /*00c0*/ 	.byte	0x04, 0x05
        /*00c2*/ 	.short	(.L_2167 - .L_2166)
.L_2166:
        /*00c4*/ 	.word	0x00000080
        /*00c8*/ 	.word	0x00000001
        /*00cc*/ 	.word	0x00000001


	//----- nvinfo : EIATTR_CRS_STACK_SIZE
	.align		4
.L_2167:
        /*00d0*/ 	.byte	0x04, 0x1e
        /*00d2*/ 	.short	(.L_2169 - .L_2168)
.L_2168:
        /*00d4*/ 	.word	0x00000000


	//----- nvinfo : EIATTR_CBANK_PARAM_SIZE
	.align		4
.L_2169:
        /*00d8*/ 	.byte	0x03, 0x19
        /*00da*/ 	.short	0x0220


	//----- nvinfo : EIATTR_PARAM_CBANK
	.align		4
        /*00dc*/ 	.byte	0x04, 0x0a
        /*00de*/ 	.short	(.L_2171 - .L_2170)
	.align		4
.L_2170:
        /*00e0*/ 	.word	index@(.nv.constant0._ZN2at6native18elementwise_kernelILi128ELi4EZNS0_15gpu_kernel_implIZZZNS0_17log1p_kernel_cudaERNS_18TensorIteratorBaseEENKUlvE_clEvENKUlvE_clEvEUldE_EEvS4_RKT_EUliE_EEviT1_)
        /*00e4*/ 	.short	0x0210
        /*00e6*/ 	.short	0x0220


	//----- nvinfo : EIATTR_SW_WAR
	.align		4
.L_2171:
        /*00e8*/ 	.byte	0x04, 0x36
        /*00ea*/ 	.short	(.L_2173 - .L_2172)
.L_2172:
        /*00ec*/ 	.word	0x00000008
.L_2173:


//--------------------- .nv.info._ZN2at6native27unrolled_elementwise_kernelIZZZNS0_17log1p_kernel_cudaERNS_18TensorIteratorBaseEENKUlvE_clEvENKUlvE_clEvEUldE_St5arrayIPcLm2EELi4E23TrivialOffsetCalculatorILi1EjESB_NS0_6memory12LoadWithCastILi1EEENSC_13StoreWithCastILi1EEEEEviT_T0_T2_T3_T4_T5_ --------------------------
	.section	.nv.info._ZN2at6native27unrolled_elementwise_kernelIZZZNS0_17log1p_kernel_cudaERNS_18TensorIteratorBaseEENKUlvE_clEvENKUlvE_clEvEUldE_St5arrayIPcLm2EELi4E23TrivialOffsetCalculatorILi1EjESB_NS0_6memory12LoadWithCastILi1EEENSC_13StoreWithCastILi1EEEEEviT_T0_T2_T3_T4_T5_,"",@"SHT_CUDA_INFO"
	.sectionflags	@""
	.align	4


	//----- nvinfo : EIATTR_CUDA_API_VERSION
	.align		4
        /*0000*/ 	.byte	0x04, 0x37
        /*0002*/ 	.short	(.L_2175 - .L_2174)
.L_2174:
        /*0004*/ 	.word	0x00000082


	//----- nvinfo : EIATTR_KPARAM_INFO
	.align		4
.L_2175:
        /*0008*/ 	.byte	0x04, 0x17
        /*000a*/ 	.short	(.L_2177 - .L_2176)
.L_2176:
        /*000c*/ 	.word	0x00000000
        /*0010*/ 	.short	0x0006
        /*0012*/ 	.short	0x0024
        /*0014*/ 	.byte	0x00, 0xf0, 0x21, 0x00


	//----- nvinfo : EIATTR_KPARAM_INFO
	.align		4
.L_2177:
        /*0018*/ 	.byte	0x04, 0x17
        /*001a*/ 	.short	(.L_2179 - .L_2178)
.L_2178:
        /*001c*/ 	.word	0x00000000
        /*0020*/ 	.short	0x0005
        /*0022*/ 	.short	0x001c
        /*0024*/ 	.byte	0x00, 0xf0, 0x21, 0x00


	//----- nvinfo : EIATTR_KPARAM_INFO
	.align		4
.L_2179:
        /*0028*/ 	.byte	0x04, 0x17
        /*002a*/ 	.short	(.L_2181 - .L_2180)
.L_2180:
        /*002c*/ 	.word	0x00000000
        /*0030*/ 	.short	0x0004
        /*0032*/ 	.short	0x0019
        /*0034*/ 	.byte	0x00, 0xf0, 0x05, 0x00


	//----- nvinfo : EIATTR_KPARAM_INFO
	.align		4
.L_2181:
        /*0038*/ 	.byte	0x04, 0x17
        /*003a*/ 	.short	(.L_2183 - .L_2182)
.L_2182:
        /*003c*/ 	.word	0x00000000
        /*0040*/ 	.short	0x0003
        /*0042*/ 	.short	0x0018
        /*0044*/ 	.byte	0x00, 0xf0, 0x05, 0x00


	//----- nvinfo : EIATTR_KPARAM_INFO
	.align		4
.L_2183:
        /*0048*/ 	.byte	0x04, 0x17
        /*004a*/ 	.short	(.L_2185 - .L_2184)
.L_2184:
        /*004c*/ 	.word	0x00000000
        /*0050*/ 	.short	0x0002
        /*0052*/ 	.short	0x0008
        /*0054*/ 	.byte	0x00, 0xf0, 0x41, 0x00


	//----- nvinfo : EIATTR_KPARAM_INFO
	.align		4
.L_2185:
        /*0058*/ 	.byte	0x04, 0x17
        /*005a*/ 	.short	(.L_2187 - .L_2186)
.L_2186:
        /*005c*/ 	.word	0x00000000
        /*0060*/ 	.short	0x0001
        /*0062*/ 	.short	0x0004
        /*0064*/ 	.byte	0x00, 0xf0, 0x05, 0x00


	//----- nvinfo : EIATTR_KPARAM_INFO
	.align		4
.L_2187:
        /*0068*/ 	.byte	0x04, 0x17
        /*006a*/ 	.short	(.L_2189 - .L_2188)
.L_2188:
        /*006c*/ 	.word	0x00000000
        /*0070*/ 	.short	0x0000
        /*0072*/ 	.short	0x0000
        /*0074*/ 	.byte	0x00, 0xf0, 0x11, 0x00


	//----- nvinfo : EIATTR_SPARSE_MMA_MASK
	.align		4
.L_2189:
        /*0078*/ 	.byte	0x03, 0x50
        /*007a*/ 	.short	0x0000


	//----- nvinfo : EIATTR_MAXREG_COUNT
	.align		4
        /*007c*/ 	.byte	0x03, 0x1b
        /*007e*/ 	.short	0x00ff


	//----- nvinfo : EIATTR_EXTERNS
	.align		4
        /*0080*/ 	.byte	0x04, 0x0f
        /*0082*/ 	.short	(.L_2191 - .L_2190)


	//   ....[0]....
	.align		4
.L_2190:
        /*0084*/ 	.word	index@(__assertfail)


	//----- nvinfo : EIATTR_MERCURY_ISA_VERSION
	.align		4
.L_2191:
        /*0088*/ 	.byte	0x03, 0x5f
        /*008a*/ 	.short	0x0101


	//----- nvinfo : EIATTR_SYSCALL_OFFSETS
	.align		4
        /*008c*/ 	.byte	0x04, 0x46
        /*008e*/ 	.short	(.L_2193 - .L_2192)


	//   ....[0]....
.L_2192:
        /*0090*/ 	.word	0x00000f80


	//   ....[1]....
        /*0094*/ 	.word	0x00001f20


	//   ....[2]....
        /*0098*/ 	.word	0x00002ed0


	//   ....[3]....
        /*009c*/ 	.word	0x00003e50


	//   ....[4]....
        /*00a0*/ 	.word	0x00007500


	//   ....[5]....
        /*00a4*/ 	.word	0x000086c0


	//   ....[6]....
        /*00a8*/ 	.word	0x00009840


	//   ....[7]....
        /*00ac*/ 	.word	0x0000a9e0


	//----- nvinfo : EIATTR_EXIT_INSTR_OFFSETS
	.align		4
.L_2193:
        /*00b0*/ 	.byte	0x04, 0x1c
        /*00b2*/ 	.short	(.L_2195 - .L_2194)


	//   ....[0]....
.L_2194:
        /*00b4*/ 	.word	0x000098e0


	//   ....[1]....
        /*00b8*/ 	.word	0x00009a20


	//   ....[2]....
        /*00bc*/ 	.word	0x00009a60


	//   ....[3]....
        /*00c0*/ 	.word	0x00009af0


	//   ....[4]....
        /*00c4*/ 	.word	0x00009b20


	//   ....[5]....
        /*00c8*/ 	.word	0x00009b50


	//   ....[6]....
        /*00cc*/ 	.word	0x00009c20


	//   ....[7]....
        /*00d0*/ 	.word	0x00009ca0


	//   ....[8]....
        /*00d4*/ 	.word	0x00009d80


	//   ....[9]....
        /*00d8*/ 	.word	0x00009e10


	//   ....[10]....
        /*00dc*/ 	.word	0x00009e30


	//   ....[11]....
        /*00e0*/ 	.word	0x00009ef0


	//   ....[12]....
        /*00e4*/ 	.word	0x00009f20


	//   ....[13]....
        /*00e8*/ 	.word	0x0000a0f0


	//   ....[14]....
        /*00ec*/ 	.word	0x0000a290


	//   ....[15]....
        /*00f0*/ 	.word	0x0000a310


	//   ....[16]....
        /*00f4*/ 	.word	0x0000a3c0


	//   ....[17]....
        /*00f8*/ 	.word	0x0000a580


	//   ....[18]....
        /*00fc*/ 	.word	0x0000a740


	//   ....[19]....
        /*0100*/ 	.word	0x0000a8e0


	//   ....[20]....
        /*0104*/ 	.word	0x0000a9f0


	//   ....[21]....
        /*0108*/ 	.word	0x0000aa20


	//   ....[22]....
        /*010c*/ 	.word	0x0000aa50


	//----- nvinfo : EIATTR_MAX_THREADS
	.align		4
.L_2195:
        /*0110*/ 	.byte	0x04, 0x05
        /*0112*/ 	.short	(.L_2197 - .L_2196)
.L_2196:
        /*0114*/ 	.word	0x00000080
        /*0118*/ 	.word	0x00000001
        /*011c*/ 	.word	0x00000001


	//----- nvinfo : EIATTR_CRS_STACK_SIZE
	.align		4
.L_2197:
        /*0120*/ 	.byte	0x04, 0x1e
        /*0122*/ 	.short	(.L_2199 - .L_2198)
.L_2198:
        /*0124*/ 	.word	0x00000000


	//----- nvinfo : EIATTR_CBANK_PARAM_SIZE
	.align		4
.L_2199:
        /*0128*/ 	.byte	0x03, 0x19
        /*012a*/ 	.short	0x002c


	//----- nvinfo : EIATTR_PARAM_CBANK
	.align		4
        /*012c*/ 	.byte	0x04, 0x0a
        /*012e*/ 	.short	(.L_2201 - .L_2200)
	.align		4
.L_2200:
        /*0130*/ 	.word	index@(.nv.constant0._ZN2at6native27unrolled_elementwise_kernelIZZZNS0_17log1p_kernel_cudaERNS_18TensorIteratorBaseEENKUlvE_clEvENKUlvE_clEvEUldE_St5arrayIPcLm2EELi4E23TrivialOffsetCalculatorILi1EjESB_NS0_6memory12LoadWithCastILi1EEENSC_13StoreWithCastILi1EEEEEviT_T0_T2_T3_T4_T5_)
        /*0134*/ 	.short	0x0210
        /*0136*/ 	.short	0x002c


	//----- nvinfo : EIATTR_SW_WAR
	.align		4
.L_2201:
        /*0138*/ 	.byte	0x04, 0x36
        /*013a*/ 	.short	(.L_2203 - .L_2202)
.L_2202:
        /*013c*/ 	.word	0x00000008
.L_2203:


//--------------------- .nv.info._ZN2at6native18elementwise_kernelILi128ELi2EZNS0_22gpu_kernel_impl_nocastIZZZNS0_17log1p_kernel_cudaERNS_18TensorIteratorBaseEENKUlvE_clEvENKUlvE_clEvEUldE_EEvS4_RKT_EUliE_EEviT1_ --------------------------
	.section	.nv.info._ZN2at6native18elementwise_kernelILi128ELi2EZNS0_22gpu_kernel_impl_nocastIZZZNS0_17log1p_kernel_cudaERNS_18TensorIteratorBaseEENKUlvE_clEvENKUlvE_clEvEUldE_EEvS4_RKT_EUliE_EEviT1_,"",@"SHT_CUDA_INFO"
	.sectionflags	@""
	.align	4


	//----- nvinfo : EIATTR_CUDA_API_VERSION
	.align		4
        /*0000*/ 	.byte	0x04, 0x37
        /*0002*/ 	.short	(.L_2205 - .L_2204)
.L_2204:
        /*0004*/ 	.word	0x00000082


	//----- nvinfo : EIATTR_KPARAM_INFO
	.align		4
.L_2205:
        /*0008*/ 	.byte	0x04, 0x17
        /*000a*/ 	.short	(.L_2207 - .L_2206)
.L_2206:
        /*000c*/ 	.word	0x00000000
        /*0010*/ 	.short	0x0001
        /*0012*/ 	.short	0x0008
        /*0014*/ 	.byte	0x00, 0xf0, 0x61, 0x08


	//----- nvinfo : EIATTR_KPARAM_INFO
	.align		4
.L_2207:
        /*0018*/ 	.byte	0x04, 0x17
        /*001a*/ 	.short	(.L_2209 - .L_2208)
.L_2208:
        /*001c*/ 	.word	0x00000000
        /*0020*/ 	.short	0x0000
        /*0022*/ 	.short	0x0000
        /*0024*/ 	.byte	0x00, 0xf0, 0x11, 0x00


	//----- nvinfo : EIATTR_SPARSE_MMA_MASK
	.align		4
.L_2209:
        /*0028*/ 	.byte	0x03, 0x50
        /*002a*/ 	.short	0x0000


	//----- nvinfo : EIATTR_MAXREG_COUNT
	.align		4
        /*002c*/ 	.byte	0x03, 0x1b
        /*002e*/ 	.short	0x0080


	//----- nvinfo : EIATTR_MERCURY_ISA_VERSION
	.align		4
        /*0030*/ 	.byte	0x03, 0x5f
        /*0032*/ 	.short	0x0101


	//----- nvinfo : EIATTR_EXIT_INSTR_OFFSETS
	.align		4
        /*0034*/ 	.byte	0x04, 0x1c
        /*0036*/ 	.short	(.L_2211 - .L_2210)


	//   ....[0]....
.L_2210:
        /*0038*/ 	.word	0x00001d20


	//   ....[1]....
        /*003c*/ 	.word	0x00003950


	//----- nvinfo : EIATTR_MAX_THREADS
	.align		4
.L_2211:
        /*0040*/ 	.byte	0x04, 0x05
        /*0042*/ 	.short	(.L_2213 - .L_2212)
.L_2212:
        /*0044*/ 	.word	0x00000080
        /*0048*/ 	.word	0x00000001
        /*004c*/ 	.word	0x00000001


	//----- nvinfo : EIATTR_CRS_STACK_SIZE
	.align		4
.L_2213:
        /*0050*/ 	.byte	0x04, 0x1e
        /*0052*/ 	.short	(.L_2215 - .L_2214)
.L_2214:
        /*0054*/ 	.word	0x00000000


	//----- nvinfo : EIATTR_CBANK_PARAM_SIZE
	.align		4
.L_2215:
        /*0058*/ 	.byte	0x03, 0x19
        /*005a*/ 	.short	0x0220


	//----- nvinfo : EIATTR_PARAM_CBANK
	.align		4
        /*005c*/ 	.byte	0x04, 0x0a
        /*005e*/ 	.short	(.L_2217 - .L_2216)
	.align		4
.L_2216:
        /*0060*/ 	.word	index@(.nv.constant0._ZN2at6native18elementwise_kernelILi128ELi2EZNS0_22gpu_kernel_impl_nocastIZZZNS0_17log1p_kernel_cudaERNS_18TensorIteratorBaseEENKUlvE_clEvENKUlvE_clEvEUldE_EEvS4_RKT_EUliE_EEviT1_)
        /*0064*/ 	.short	0x0210
        /*0066*/ 	.short	0x0220


	//----- nvinfo : EIATTR_SW_WAR
	.align		4
.L_2217:
        /*0068*/ 	.byte	0x04, 0x36
        /*006a*/ 	.short	(.L_2219 - .L_2218)
.L_2218:
        /*006c*/ 	.word	0x00000008
.L_2219:


//--------------------- .nv.info._ZN2at6native27unrolled_elementwise_kernelIZZZNS0_17log1p_kernel_cudaERNS_18TensorIteratorBaseEENKUlvE_clEvENKUlvE_clEvEUldE_St5arrayIPcLm2EELi4E23TrivialOffsetCalculatorILi1EjESB_NS0_6memory15LoadWithoutCastENSC_16StoreWithoutCastEEEviT_T0_T2_T3_T4_T5_ --------------------------
	.section	.nv.info._ZN2at6native27unrolled_elementwise_kernelIZZZNS0_17log1p_kernel_cudaERNS_18TensorIteratorBaseEENKUlvE_clEvENKUlvE_clEvEUldE_St5arrayIPcLm2EELi4E23TrivialOffsetCalculatorILi1EjESB_NS0_6memory15LoadWithoutCastENSC_16StoreWithoutCastEEEviT_T0_T2_T3_T4_T5_,"",@"SHT_CUDA_INFO"
	.sectionflags	@""
	.align	4


	//----- nvinfo : EIATTR_CUDA_API_VERSION
	.align		4
        /*0000*/ 	.byte	0x04, 0x37
        /*0002*/ 	.short	(.L_2221 - .L_2220)
.L_2220:
        /*0004*/ 	.word	0x00000082


	//----- nvinfo : EIATTR_KPARAM_INFO
	.align		4
.L_2221:
        /*0008*/ 	.byte	0x04, 0x17
        /*000a*/ 	.short	(.L_2223 - .L_2222)
.L_2222:
        /*000c*/ 	.word	0x00000000
        /*0010*/ 	.short	0x0006
        /*0012*/ 	.short	0x001b
        /*0014*/ 	.byte	0x00, 0xf0, 0x05, 0x00


	//----- nvinfo : EIATTR_KPARAM_INFO
	.align		4
.L_2223:
        /*0018*/ 	.byte	0x04, 0x17
        /*001a*/ 	.short	(.L_2225 - .L_2224)
.L_2224:
        /*001c*/ 	.word	0x00000000
        /*0020*/ 	.short	0x0005
        /*0022*/ 	.short	0x001a
        /*0024*/ 	.byte	0x00, 0xf0, 0x05, 0x00


	//----- nvinfo : EIATTR_KPARAM_INFO
	.align		4
.L_2225:
        /*0028*/ 	.byte	0x04, 0x17
        /*002a*/ 	.short	(.L_2227 - .L_2226)
.L_2226:
        /*002c*/ 	.word	0x00000000
        /*0030*/ 	.short	0x0004
        /*0032*/ 	.short	0x0019
        /*0034*/ 	.byte	0x00, 0xf0, 0x05, 0x00


	//----- nvinfo : EIATTR_KPARAM_INFO
	.align		4
.L_2227:
        /*0038*/ 	.byte	0x04, 0x17
        /*003a*/ 	.short	(.L_2229 - .L_2228)
.L_2228:
        /*003c*/ 	.word	0x00000000
        /*0040*/ 	.short	0x0003
        /*0042*/ 	.short	0x0018
        /*0044*/ 	.byte	0x00, 0xf0, 0x05, 0x00


	//----- nvinfo : EIATTR_KPARAM_INFO
	.align		4
.L_2229:
        /*0048*/ 	.byte	0x04, 0x17
        /*004a*/ 	.short	(.L_2231 - .L_2230)
.L_2230:
        /*004c*/ 	.word	0x00000000
        /*0050*/ 	.short	0x0002
        /*0052*/ 	.short	0x0008
        /*0054*/ 	.byte	0x00, 0xf0, 0x41, 0x00


	//----- nvinfo : EIATTR_KPARAM_INFO
	.align		4
.L_2231:
        /*0058*/ 	.byte	0x04, 0x17
        /*005a*/ 	.short	(.L_2233 - .L_2232)
.L_2232:
        /*005c*/ 	.word	0x00000000
        /*0060*/ 	.short	0x0001
        /*0062*/ 	.short	0x0004
        /*0064*/ 	.byte	0x00, 0xf0, 0x05, 0x00


	//----- nvinfo : EIATTR_KPARAM_INFO
	.align		4
.L_2233:
        /*0068*/ 	.byte	0x04, 0x17
        /*006a*/ 	.short	(.L_2235 - .L_2234)
.L_2234:
        /*006c*/ 	.word	0x00000000
        /*0070*/ 	.short	0x0000
        /*0072*/ 	.short	0x0000
        /*0074*/ 	.byte	0x00, 0xf0, 0x11, 0x00


	//----- nvinfo : EIATTR_SPARSE_MMA_MASK
	.align		4
.L_2235:
        /*0078*/ 	.byte	0x03, 0x50
        /*007a*/ 	.short	0x0000


	//----- nvinfo : EIATTR_MAXREG_COUNT
	.align		4
        /*007c*/ 	.byte	0x03, 0x1b
        /*007e*/ 	.short	0x00ff


	//----- nvinfo : EIATTR_MERCURY_ISA_VERSION
	.align		4
        /*0080*/ 	.byte	0x03, 0x5f
        /*0082*/ 	.short	0x0101


	//----- nvinfo : EIATTR_EXIT_INSTR_OFFSETS
	.align		4
        /*0084*/ 	.byte	0x04, 0x1c
        /*0086*/ 	.short	(.L_2237 - .L_2236)


	//   ....[0]....
.L_2236:
        /*0088*/ 	.word	0x00002780


	//   ....[1]....
        /*008c*/ 	.word	0x000027d0


	//----- nvinfo : EIATTR_MAX_THREADS
	.align		4
.L_2237:
        /*0090*/ 	.byte	0x04, 0x05
        /*0092*/ 	.short	(.L_2239 - .L_2238)
.L_2238:
        /*0094*/ 	.word	0x00000080
        /*0098*/ 	.word	0x00000001
        /*009c*/ 	.word	0x00000001


	//----- nvinfo : EIATTR_CRS_STACK_SIZE
	.align		4
.L_2239:
        /*00a0*/ 	.byte	0x04, 0x1e
        /*00a2*/ 	.short	(.L_2241 - .L_2240)
.L_2240:
        /*00a4*/ 	.word	0x00000000


	//----- nvinfo : EIATTR_CBANK_PARAM_SIZE
	.align		4
.L_2241:
        /*00a8*/ 	.byte	0x03, 0x19
        /*00aa*/ 	.short	0x001c


	//----- nvinfo : EIATTR_PARAM_CBANK
	.align		4
        /*00ac*/ 	.byte	0x04, 0x0a
        /*00ae*/ 	.short	(.L_2243 - .L_2242)
	.align		4
.L_2242:
        /*00b0*/ 	.word	index@(.nv.constant0._ZN2at6native27unrolled_elementwise_kernelIZZZNS0_17log1p_kernel_cudaERNS_18TensorIteratorBaseEENKUlvE_clEvENKUlvE_clEvEUldE_St5arrayIPcLm2EELi4E23TrivialOffsetCalculatorILi1EjESB_NS0_6memory15LoadWithoutCastENSC_16StoreWithoutCastEEEviT_T0_T2_T3_T4_T5_)
        /*00b4*/ 	.short	0x0210
        /*00b6*/ 	.short	0x001c


	//----- nvinfo : EIATTR_SW_WAR
	.align		4
.L_2243:
        /*00b8*/ 	.byte	0x04, 0x36
        /*00ba*/ 	.short	(.L_2245 - .L_2244)
.L_2244:
        /*00bc*/ 	.word	0x00000008
.L_2245:


//--------------------- .nv.info._ZN2at6native29vectorized_elementwise_kernelILi2EZZZNS0_17log1p_kernel_cudaERNS_18TensorIteratorBaseEENKUlvE_clEvENKUlvE_clEvEUldE_St5arrayIPcLm2EEEEviT0_T1_ --------------------------
	.section	.nv.info._ZN2at6native29vectorized_elementwise_kernelILi2EZZZNS0_17log1p_kernel_cudaERNS_18TensorIteratorBaseEENKUlvE_clEvENKUlvE_clEvEUldE_St5arrayIPcLm2EEEEviT0_T1_,"",@"SHT_CUDA_INFO"
	.sectionflags	@""
	.align	4


	//----- nvinfo : EIATTR_CUDA_API_VERSION
	.align		4
        /*0000*/ 	.byte	0x04, 0x37
        /*0002*/ 	.short	(.L_2247 - .L_2246)
.L_2246:
        /*0004*/ 	.word	0x00000082


	//----- nvinfo : EIATTR_KPARAM_INFO
	.align		4
.L_2247:
        /*0008*/ 	.byte	0x04, 0x17
        /*000a*/ 	.short	(.L_2249 - .L_2248)
.L_2248:
        /*000c*/ 	.word	0x00000000
        /*0010*/ 	.short	0x0002
        /*0012*/ 	.short	0x0008
        /*0014*/ 	.byte	0x00, 0xf0, 0x41, 0x00


	//----- nvinfo : EIATTR_KPARAM_INFO
	.align		4
.L_2249:
        /*0018*/ 	.byte	0x04, 0x17
        /*001a*/ 	.short	(.L_2251 - .L_2250)
.L_2250:
        /*001c*/ 	.word	0x00000000
        /*0020*/ 	.short	0x0001
        /*0022*/ 	.short	0x0004
        /*0024*/ 	.byte	0x00, 0xf0, 0x05, 0x00


	//----- nvinfo : EIATTR_KPARAM_INFO
	.align		4
.L_2251:
        /*0028*/ 	.byte	0x04, 0x17
        /*002a*/ 	.short	(.L_2253 - .L_2252)
.L_2252:
        /*002c*/ 	.word	0x00000000
        /*0030*/ 	.short	0x0000
        /*0032*/ 	.short	0x0000
        /*0034*/ 	.byte	0x00, 0xf0, 0x11, 0x00


	//----- nvinfo : EIATTR_SPARSE_MMA_MASK
	.align		4
.L_2253:
        /*0038*/ 	.byte	0x03, 0x50
        /*003a*/ 	.short	0x0000


	//----- nvinfo : EIATTR_MAXREG_COUNT
	.align		4
        /*003c*/ 	.byte	0x03, 0x1b
        /*003e*/ 	.short	0x00ff


	//----- nvinfo : EIATTR_MERCURY_ISA_VERSION
	.align		4
        /*0040*/ 	.byte	0x03, 0x5f
        /*0042*/ 	.short	0x0101


	//----- nvinfo : EIATTR_EXIT_INSTR_OFFSETS
	.align		4
        /*0044*/ 	.byte	0x04, 0x1c
        /*0046*/ 	.short	(.L_2255 - .L_2254)


	//   ....[0]....
.L_2254:
        /*0048*/ 	.word	0x00004670


	//   ....[1]....
        /*004c*/ 	.word	0x00009440


	//   ....[2]....
        /*0050*/ 	.word	0x00009490


	//----- nvinfo : EIATTR_MAX_THREADS
	.align		4
.L_2255:
        /*0054*/ 	.byte	0x04, 0x05
        /*0056*/ 	.short	(.L_2257 - .L_2256)
.L_2256:
        /*0058*/ 	.word	0x00000080
        /*005c*/ 	.word	0x00000001
        /*0060*/ 	.word	0x00000001


	//----- nvinfo : EIATTR_CRS_STACK_SIZE
	.align		4
.L_2257:
        /*0064*/ 	.byte	0x04, 0x1e
        /*0066*/ 	.short	(.L_2259 - .L_2258)
.L_2258:
        /*0068*/ 	.word	0x00000000


	//----- nvinfo : EIATTR_CBANK_PARAM_SIZE
	.align		4
.L_2259:
        /*006c*/ 	.byte	0x03, 0x19
        /*006e*/ 	.short	0x0018


	//----- nvinfo : EIATTR_PARAM_CBANK
	.align		4
        /*0070*/ 	.byte	0x04, 0x0a
        /*0072*/ 	.short	(.L_2261 - .L_2260)
	.align		4
.L_2260:
        /*0074*/ 	.word	index@(.nv.constant0._ZN2at6native29vectorized_elementwise_kernelILi2EZZZNS0_17log1p_kernel_cudaERNS_18TensorIteratorBaseEENKUlvE_clEvENKUlvE_clEvEUldE_St5arrayIPcLm2EEEEviT0_T1_)
        /*0078*/ 	.short	0x0210
        /*007a*/ 	.short	0x0018


	//----- nvinfo : EIATTR_SW_WAR
	.align		4
.L_2261:
        /*007c*/ 	.byte	0x04, 0x36
        /*007e*/ 	.short	(.L_2263 - .L_2262)
.L_2262:
        /*0080*/ 	.word	0x00000008
.L_2263:


//--------------------- .nv.info._ZN2at6native29vectorized_elementwise_kernelILi4EZZZNS0_17log1p_kernel_cudaERNS_18TensorIteratorBaseEENKUlvE_clEvENKUlvE_clEvEUldE_St5arrayIPcLm2EEEEviT0_T1_ --------------------------
	.section	.nv.info._ZN2at6native29vectorized_elementwise_kernelILi4EZZZNS0_17log1p_kernel_cudaERNS_18TensorIteratorBaseEENKUlvE_clEvENKUlvE_clEvEUldE_St5arrayIPcLm2EEEEviT0_T1_,"",@"SHT_CUDA_INFO"
	.sectionflags	@""
	.align	4


	//----- nvinfo : EIATTR_CUDA_API_VERSION
	.align		4
        /*0000*/ 	.byte	0x04, 0x37
        /*0002*/ 	.short	(.L_2265 - .L_2264)
.L_2264:
        /*0004*/ 	.word	0x00000082


	//----- nvinfo : EIATTR_KPARAM_INFO
	.align		4
.L_2265:
        /*0008*/ 	.byte	0x04, 0x17
        /*000a*/ 	.short	(.L_2267 - .L_2266)
.L_2266:
        /*000c*/ 	.word	0x00000000
        /*0010*/ 	.short	0x0002
        /*0012*/ 	.short	0x0008
        /*0014*/ 	.byte	0x00, 0xf0, 0x41, 0x00


	//----- nvinfo : EIATTR_KPARAM_INFO
	.align		4
.L_2267:
        /*0018*/ 	.byte	0x04, 0x17
        /*001a*/ 	.short	(.L_2269 - .L_2268)
.L_2268:
        /*001c*/ 	.word	0x00000000
        /*0020*/ 	.short	0x0001
        /*0022*/ 	.short	0x0004
        /*0024*/ 	.byte	0x00, 0xf0, 0x05, 0x00


	//----- nvinfo : EIATTR_KPARAM_INFO
	.align		4
.L_2269:
        /*0028*/ 	.byte	0x04, 0x17
        /*002a*/ 	.short	(.L_2271 - .L_2270)
.L_2270:
        /*002c*/ 	.word	0x00000000
        /*0030*/ 	.short	0x0000
        /*0032*/ 	.short	0x0000
        /*0034*/ 	.byte	0x00, 0xf0, 0x11, 0x00


	//----- nvinfo : EIATTR_SPARSE_MMA_MASK
	.align		4
.L_2271:
        /*0038*/ 	.byte	0x03, 0x50
        /*003a*/ 	.short	0x0000


	//----- nvinfo : EIATTR_MAXREG_COUNT
	.align		4
        /*003c*/ 	.byte	0x03, 0x1b
        /*003e*/ 	.short	0x00ff


	//----- nvinfo : EIATTR_MERCURY_ISA_VERSION
	.align		4
        /*0040*/ 	.byte	0x03, 0x5f
        /*0042*/ 	.short	0x0101


	//----- nvinfo : EIATTR_EXIT_INSTR_OFFSETS
	.align		4
        /*0044*/ 	.byte	0x04, 0x1c
        /*0046*/ 	.short	(.L_2273 - .L_2272)


	//   ....[0]....
.L_2272:
        /*0048*/ 	.word	0x00004670


	//   ....[1]....
        /*004c*/ 	.word	0x00009440


	//   ....[2]....
        /*0050*/ 	.word	0x00009490


	//----- nvinfo : EIATTR_MAX_THREADS
	.align		4
.L_2273:
        /*0054*/ 	.byte	0x04, 0x05
        /*0056*/ 	.short	(.L_2275 - .L_2274)
.L_2274:
        /*0058*/ 	.word	0x00000080
        /*005c*/ 	.word	0x00000001
        /*0060*/ 	.word	0x00000001


	//----- nvinfo : EIATTR_CRS_STACK_SIZE
	.align		4
.L_2275:
        /*0064*/ 	.byte	0x04, 0x1e
        /*0066*/ 	.short	(.L_2277 - .L_2276)
.L_2276:
        /*0068*/ 	.word	0x00000000


	//----- nvinfo : EIATTR_CBANK_PARAM_SIZE
	.align		4
.L_2277:
        /*006c*/ 	.byte	0x03, 0x19
        /*006e*/ 	.short	0x0018


	//----- nvinfo : EIATTR_PARAM_CBANK
	.align		4
        /*0070*/ 	.byte	0x04, 0x0a
        /*0072*/ 	.short	(.L_2279 - .L_2278)
	.align		4
.L_2278:
        /*0074*/ 	.word	index@(.nv.constant0._ZN2at6native29vectorized_elementwise_kernelILi4EZZZNS0_17log1p_kernel_cudaERNS_18TensorIteratorBaseEENKUlvE_clEvENKUlvE_clEvEUldE_St5arrayIPcLm2EEEEviT0_T1_)
        /*0078*/ 	.short	0x0210
        /*007a*/ 	.short	0x0018


	//----- nvinfo : EIATTR_SW_WAR
	.align		4
.L_2279:
        /*007c*/ 	.byte	0x04, 0x36
        /*007e*/ 	.short	(.L_2281 - .L_2280)
.L_2280:
        /*0080*/ 	.word	0x00000008
.L_2281:


//--------------------- .nv.info._ZN2at6native29vectorized_elementwise_kernelILi8EZZZNS0_17log1p_kernel_cudaERNS_18TensorIteratorBaseEENKUlvE_clEvENKUlvE_clEvEUldE_St5arrayIPcLm2EEEEviT0_T1_ --------------------------
	.section	.nv.info._ZN2at6native29vectorized_elementwise_kernelILi8EZZZNS0_17log1p_kernel_cudaERNS_18TensorIteratorBaseEENKUlvE_clEvENKUlvE_clEvEUldE_St5arrayIPcLm2EEEEviT0_T1_,"",@"SHT_CUDA_INFO"
	.sectionflags	@""
	.align	4


	//----- nvinfo : EIATTR_CUDA_API_VERSION
	.align		4
        /*0000*/ 	.byte	0x04, 0x37
        /*0002*/ 	.short	(.L_2283 - .L_2282)
.L_2282:
        /*0004*/ 	.word	0x00000082


	//----- nvinfo : EIATTR_KPARAM_INFO
	.align		4
.L_2283:
        /*0008*/ 	.byte	0x04, 0x17
        /*000a*/ 	.short	(.L_2285 - .L_2284)
.L_2284:
        /*000c*/ 	.word	0x00000000
        /*0010*/ 	.short	0x0002
        /*0012*/ 	.short	0x0008
        /*0014*/ 	.byte	0x00, 0xf0, 0x41, 0x00


	//----- nvinfo : EIATTR_KPARAM_INFO
	.align		4
.L_2285:
        /*0018*/ 	.byte	0x04, 0x17
        /*001a*/ 	.short	(.L_2287 - .L_2286)
.L_2286:
        /*001c*/ 	.word	0x00000000
        /*0020*/ 	.short	0x0001
        /*0022*/ 	.short	0x0004
        /*0024*/ 	.byte	0x00, 0xf0, 0x05, 0x00


	//----- nvinfo : EIATTR_KPARAM_INFO
	.align		4
.L_2287:
        /*0028*/ 	.byte	0x04, 0x17
        /*002a*/ 	.short	(.L_2289 - .L_2288)
.L_2288:
        /*002c*/ 	.word	0x00000000
        /*0030*/ 	.short	0x0000
        /*0032*/ 	.short	0x0000
        /*0034*/ 	.byte	0x00, 0xf0, 0x11, 0x00


	//----- nvinfo : EIATTR_SPARSE_MMA_MASK
	.align		4
.L_2289:
        /*0038*/ 	.byte	0x03, 0x50
        /*003a*/ 	.short	0x0000


	//----- nvinfo : EIATTR_MAXREG_COUNT
	.align		4
        /*003c*/ 	.byte	0x03, 0x1b
        /*003e*/ 	.short	0x00ff


	//----- nvinfo : EIATTR_MERCURY_ISA_VERSION
	.align		4
        /*0040*/ 	.byte	0x03, 0x5f
        /*0042*/ 	.short	0x0101


	//----- nvinfo : EIATTR_EXIT_INSTR_OFFSETS
	.align		4
        /*0044*/ 	.byte	0x04, 0x1c
        /*0046*/ 	.short	(.L_2291 - .L_2290)


	//   ....[0]....
.L_2290:
        /*0048*/ 	.word	0x00004670


	//   ....[1]....
        /*004c*/ 	.word	0x00009440


	//   ....[2]....
        /*0050*/ 	.word	0x00009490


	//----- nvinfo : EIATTR_MAX_THREADS
	.align		4
.L_2291:
        /*0054*/ 	.byte	0x04, 0x05
        /*0056*/ 	.short	(.L_2293 - .L_2292)
.L_2292:
        /*0058*/ 	.word	0x00000080
        /*005c*/ 	.word	0x00000001
        /*0060*/ 	.word	0x00000001


	//----- nvinfo : EIATTR_CRS_STACK_SIZE
	.align		4
.L_2293:
        /*0064*/ 	.byte	0x04, 0x1e
        /*0066*/ 	.short	(.L_2295 - .L_2294)
.L_2294:
        /*0068*/ 	.word	0x00000000


	//----- nvinfo : EIATTR_CBANK_PARAM_SIZE
	.align		4
.L_2295:
        /*006c*/ 	.byte	0x03, 0x19
        /*006e*/ 	.short	0x0018


	//----- nvinfo : EIATTR_PARAM_CBANK
	.align		4
        /*0070*/ 	.byte	0x04, 0x0a
        /*0072*/ 	.short	(.L_2297 - .L_2296)
	.align		4
.L_2296:
        /*0074*/ 	.word	index@(.nv.constant0._ZN2at6native29vectorized_elementwise_kernelILi8EZZZNS0_17log1p_kernel_cudaERNS_18TensorIteratorBaseEENKUlvE_clEvENKUlvE_clEvEUldE_St5arrayIPcLm2EEEEviT0_T1_)
        /*0078*/ 	.short	0x0210
        /*007a*/ 	.short	0x0018


	//----- nvinfo : EIATTR_SW_WAR
	.align		4
.L_2297:
        /*007c*/ 	.byte	0x04, 0x36
        /*007e*/ 	.short	(.L_2299 - .L_2298)
.L_2298:
        /*0080*/ 	.word	0x00000008
.L_2299:


//--------------------- .nv.info._ZN2at6native18elementwise_kernelILi128ELi4EZNS0_15gpu_kernel_implIZZZNS0_17log10_kernel_cudaERNS_18TensorIteratorBaseEENKUlvE0_clEvENKUlvE2_clEvEUlN3c108BFloat16EE_EEvS4_RKT_EUliE_EEviT1_ --------------------------
	.section	.nv.info._ZN2at6native18elementwise_kernelILi128ELi4EZNS0_15gpu_kernel_implIZZZNS0_17log10_kernel_cudaERNS_18TensorIteratorBaseEENKUlvE0_clEvENKUlvE2_clEvEUlN3c108BFloat16EE_EEvS4_RKT_EUliE_EEviT1_,"",@"SHT_CUDA_INFO"
	.sectionflags	@""
	.align	4


	//----- nvinfo : EIATTR_CUDA_API_VERSION
	.align		4
        /*0000*/ 	.byte	0x04, 0x37
        /*0002*/ 	.short	(.L_2301 - .L_2300)
.L_2300:
        /*0004*/ 	.word	0x00000082


	//----- nvinfo : EIATTR_KPARAM_INFO
	.align		4
.L_2301:
        /*0008*/ 	.byte	0x04, 0x17
        /*000a*/ 	.short	(.L_2303 - .L_2302)
.L_2302:
        /*000c*/ 	.word	0x00000000
        /*0010*/ 	.short	0x0001
        /*0012*/ 	.short	0x0008
        /*0014*/ 	.byte	0x00, 0xf0, 0x61, 0x08


	//----- nvinfo : EIATTR_KPARAM_INFO
	.align		4
.L_2303:
        /*0018*/ 	.byte	0x04, 0x17
        /*001a*/ 	.short	(.L_2305 - .L_2304)
.L_2304:
        /*001c*/ 	.word	0x00000000
        /*0020*/ 	.short	0x0000
        /*0022*/ 	.short	0x0000
        /*0024*/ 	.byte	0x00, 0xf0, 0x11, 0x00


	//----- nvinfo : EIATTR_SPARSE_MMA_MASK
	.align		4
.L_2305:
        /*0028*/ 	.byte	0x03, 0x50
        /*002a*/ 	.short	0x0000


	//----- nvinfo : EIATTR_MAXREG_COUNT
	.align		4
        /*002c*/ 	.byte	0x03, 0x1b
        /*002e*/ 	.short	0x0080


	//----- nvinfo : EIATTR_EXTERNS
	.align		4
        /*0030*/ 	.byte	0x04, 0x0f
        /*0032*/ 	.short	(.L_2307 - .L_2306)


	//   ....[0]....
	.align		4
.L_2306:
        /*0034*/ 	.word	index@(__assertfail)


	//----- nvinfo : EIATTR_MERCURY_ISA_VERSION
	.align		4
.L_2307:
        /*0038*/ 	.byte	0x03, 0x5f
        /*003a*/ 	.short	0x0101


	//----- nvinfo : EIATTR_SYSCALL_OFFSETS
	.align		4
        /*003c*/ 	.byte	0x04, 0x46
        /*003e*/ 	.short	(.L_2309 - .L_2308)


	//   ....[0]....
.L_2308:
        /*0040*/ 	.word	0x000022d0


	//   ....[1]....
        /*0044*/ 	.word	0x00003270


	//   ....[2]....
        /*0048*/ 	.word	0x000055a0


	//   ....[3]....
        /*004c*/ 	.word	0x00006540


	//   ....[4]....
        /*0050*/ 	.word	0x00008860


	//   ....[5]....
        /*0054*/ 	.word	0x00009800


	//   ....[6]....
        /*0058*/ 	.word	0x0000bb10


	//   ....[7]....
        /*005c*/ 	.word	0x0000cab0


	//----- nvinfo : EIATTR_EXIT_INSTR_OFFSETS
	.align		4
.L_2309:
        /*0060*/ 	.byte	0x04, 0x1c
        /*0062*/ 	.short	(.L_2311 - .L_2310)


	//   ....[0]....
.L_2310:
        /*0064*/ 	.word	0x000098d0


	//   ....[1]....
        /*0068*/ 	.word	0x0000bce0


	//   ....[2]....
        /*006c*/ 	.word	0x0000bd20


	//   ....[3]....
        /*0070*/ 	.word	0x0000bdc0


	//   ....[4]....
        /*0074*/ 	.word	0x0000be00


	//   ....[5]....
        /*0078*/ 	.word	0x0000be40


	//   ....[6]....
        /*007c*/ 	.word	0x0000bed0


	//   ....[7]....
        /*0080*/ 	.word	0x0000bf10


	//   ....[8]....
        /*0084*/ 	.word	0x0000bfb0


	//   ....[9]....
        /*0088*/ 	.word	0x0000c000


	//   ....[10]....
        /*008c*/ 	.word	0x0000c050


	//   ....[11]....
        /*0090*/ 	.word	0x0000c120


	//   ....[12]....
        /*0094*/ 	.word	0x0000c180


	//   ....[13]....
        /*0098*/ 	.word	0x0000c310


	//   ....[14]....
        /*009c*/ 	.word	0x0000c470


	//   ....[15]....
        /*00a0*/ 	.word	0x0000c490


	//   ....[16]....
        /*00a4*/ 	.word	0x0000c550


	//   ....[17]....
        /*00a8*/ 	.word	0x0000c6d0


	//   ....[18]....
        /*00ac*/ 	.word	0x0000c850


	//   ....[19]....
        /*00b0*/ 	.word	0x0000c9b0


	//   ....[20]....
        /*00b4*/ 	.word	0x0000cac0


	//   ....[21]....
        /*00b8*/ 	.word	0x0000cb00


	//   ....[22]....
        /*00bc*/ 	.word	0x0000cb40


	//----- nvinfo : EIATTR_MAX_THREADS
	.align		4
.L_2311:
        /*00c0*/ 	.byte	0x04, 0x05
        /*00c2*/ 	.short	(.L_2313 - .L_2312)
.L_2312:
        /*00c4*/ 	.word	0x00000080
        /*00c8*/ 	.word	0x00000001
        /*00cc*/ 	.word	0x00000001


	//----- nvinfo : EIATTR_CRS_STACK_SIZE
	.align		4
.L_2313:
        /*00d0*/ 	.byte	0x04, 0x1e
        /*00d2*/ 	.short	(.L_2315 - .L_2314)
.L_2314:
        /*00d4*/ 	.word	0x00000000


	//----- nvinfo : EIATTR_CBANK_PARAM_SIZE
	.align		4
.L_2315:
        /*00d8*/ 	.byte	0x03, 0x19
        /*00da*/ 	.short	0x0220


	//----- nvinfo : EIATTR_PARAM_CBANK
	.align		4
        /*00dc*/ 	.byte	0x04, 0x0a
        /*00de*/ 	.short	(.L_2317 - .L_2316)
	.align		4
.L_2316:
        /*00e0*/ 	.word	index@(.nv.constant0._ZN2at6native18elementwise_kernelILi128ELi4EZNS0_15gpu_kernel_implIZZZNS0_17log10_kernel_cudaERNS_18TensorIteratorBaseEENKUlvE0_clEvENKUlvE2_clEvEUlN3c108BFloat16EE_EEvS4_RKT_EUliE_EEviT1_)
        /*00e4*/ 	.short	0x0210
        /*00e6*/ 	.short	0x0220


	//----- nvinfo : EIATTR_SW_WAR
	.align		4
.L_2317:
        /*00e8*/ 	.byte	0x04, 0x36
        /*00ea*/ 	.short	(.L_2319 - .L_2318)
.L_2318:
        /*00ec*/ 	.word	0x00000008
.L_2319:


//--------------------- .nv.info._ZN2at6native27unrolled_elementwise_kernelIZZZNS0_17log10_kernel_cudaERNS_18TensorIteratorBaseEENKUlvE0_clEvENKUlvE2_clEvEUlN3c108BFloat16EE_St5arrayIPcLm2EELi4E23TrivialOffsetCalculatorILi1EjESD_NS0_6memory12LoadWithCastILi1EEENSE_13StoreWithCastILi1EEEEEviT_T0_T2_T3_T4_T5_ --------------------------
	.section	.nv.info._ZN2at6native27unrolled_elementwise_kernelIZZZNS0_17log10_kernel_cudaERNS_18TensorIteratorBaseEENKUlvE0_clEvENKUlvE2_clEvEUlN3c108BFloat16EE_St5arrayIPcLm2EELi4E23TrivialOffsetCalculatorILi1EjESD_NS0_6memory12LoadWithCastILi1EEENSE_13StoreWithCastILi1EEEEEviT_T0_T2_T3_T4_T5_,"",@"SHT_CUDA_INFO"
	.sectionflags	@""
	.align	4


	//----- nvinfo : EIATTR_CUDA_API_VERSION
	.align		4
        /*0000*/ 	.byte	0x04, 0x37
        /*0002*/ 	.short	(.L_2321 - .L_2320)
.L_2320:
        /*0004*/ 	.word	0x00000082


	//----- nvinfo : EIATTR_KPARAM_INFO
	.align		4
.L_2321:
        /*0008*/ 	.byte	0x04, 0x17
        /*000a*/ 	.short	(.L_2323 - .L_2322)
.L_2322:
        /*000c*/ 	.word	0x00000000
        /*0010*/ 	.short	0x0006
        /*0012*/ 	.short	0x0024
        /*0014*/ 	.byte	0x00, 0xf0, 0x21, 0x00


	//----- nvinfo : EIATTR_KPARAM_INFO
	.align		4
.L_2323:
        /*0018*/ 	.byte	0x04, 0x17
        /*001a*/ 	.short	(.L_2325 - .L_2324)
.L_2324:
        /*001c*/ 	.word	0x00000000
        /*0020*/ 	.short	0x0005
        /*0022*/ 	.short	0x001c
        /*0024*/ 	.byte	0x00, 0xf0, 0x21, 0x00


	//----- nvinfo : EIATTR_KPARAM_INFO
	.align		4
.L_2325:
        /*0028*/ 	.byte	0x04, 0x17
        /*002a*/ 	.short	(.L_2327 - .L_2326)
.L_2326:
        /*002c*/ 	.word	0x00000000
        /*0030*/ 	.short	0x0004
        /*0032*/ 	.short	0x0019
        /*0034*/ 	.byte	0x00, 0xf0, 0x05, 0x00


	//----- nvinfo : EIATTR_KPARAM_INFO
	.align		4
.L_2327:
        /*0038*/ 	.byte	0x04, 0x17
        /*003a*/ 	.short	(.L_2329 - .L_2328)
.L_2328:
        /*003c*/ 	.word	0x00000000
        /*0040*/ 	.short	0x0003
        /*0042*/ 	.short	0x0018
        /*0044*/ 	.byte	0x00, 0xf0, 0x05, 0x00


	//----- nvinfo : EIATTR_KPARAM_INFO
	.align		4
.L_2329:
        /*0048*/ 	.byte	0x04, 0x17
        /*004a*/ 	.short	(.L_2331 - .L_2330)
.L_2330:
        /*004c*/ 	.word	0x00000000
        /*0050*/ 	.short	0x0002
        /*0052*/ 	.short	0x0008
        /*0054*/ 	.byte	0x00, 0xf0, 0x41, 0x00


	//----- nvinfo : EIATTR_KPARAM_INFO
	.align		4
.L_2331:
        /*0058*/ 	.byte	0x04, 0x17
        /*005a*/ 	.short	(.L_2333 - .L_2332)
.L_2332:
        /*005c*/ 	.word	0x00000000
        /*0060*/ 	.short	0x0001
        /*0062*/ 	.short	0x0004
        /*0064*/ 	.byte	0x00, 0xf0, 0x05, 0x00


	//----- nvinfo : EIATTR_KPARAM_INFO
	.align		4
.L_2333:
        /*0068*/ 	.byte	0x04, 0x17
        /*006a*/ 	.short	(.L_2335 - .L_2334)
.L_2334:
        /*006c*/ 	.word	0x00000000
        /*0070*/ 	.short	0x0000
        /*0072*/ 	.short	0x0000
        /*0074*/ 	.byte	0x00, 0xf0, 0x11, 0x00


	//----- nvinfo : EIATTR_SPARSE_MMA_MASK
	.align		4
.L_2335:
        /*0078*/ 	.byte	0x03, 0x50
        /*007a*/ 	.short	0x0000


	//----- nvinfo : EIATTR_MAXREG_COUNT
	.align		4
        /*007c*/ 	.byte	0x03, 0x1b
        /*007e*/ 	.short	0x00ff


	//----- nvinfo : EIATTR_EXTERNS
	.align		4
        /*0080*/ 	.byte	0x04, 0x0f
        /*0082*/ 	.short	(.L_2337 - .L_2336)


	//   ....[0]....
	.align		4
.L_2336:
        /*0084*/ 	.word	index@(__assertfail)


	//----- nvinfo : EIATTR_MERCURY_ISA_VERSION
	.align		4
.L_2337:
        /*0088*/ 	.byte	0x03, 0x5f
        /*008a*/ 	.short	0x0101


	//----- nvinfo : EIATTR_SYSCALL_OFFSETS
	.align		4
        /*008c*/ 	.byte	0x04, 0x46
        /*008e*/ 	.short	(.L_2339 - .L_2338)


	//   ....[0]....
.L_2338:
        /*0090*/ 	.word	0x000010e0


	//   ....[1]....
        /*0094*/ 	.word	0x00002220


	//   ....[2]....
        /*0098*/ 	.word	0x00003370


	//   ....[3]....
        /*009c*/ 	.word	0x00004490


	//   ....[4]....
        /*00a0*/ 	.word	0x00005760


	//   ....[5]....
        /*00a4*/ 	.word	0x00006780


	//   ....[6]....
        /*00a8*/ 	.word	0x00007760


	//   ....[7]....
        /*00ac*/ 	.word	0x00008740


	//----- nvinfo : EIATTR_EXIT_INSTR_OFFSETS
	.align		4
.L_2339:
        /*00b0*/ 	.byte	0x04, 0x1c
        /*00b2*/ 	.short	(.L_2341 - .L_2340)


	//   ....[0]....
.L_2340:
        /*00b4*/ 	.word	0x00007820


	//   ....[1]....
        /*00b8*/ 	.word	0x00007970


	//   ....[2]....
        /*00bc*/ 	.word	0x000079b0


	//   ....[3]....
        /*00c0*/ 	.word	0x00007a50


	//   ....[4]....
        /*00c4*/ 	.word	0x00007a90


	//   ....[5]....
        /*00c8*/ 	.word	0x00007ad0


	//   ....[6]....
        /*00cc*/ 	.word	0x00007b60


	//   ....[7]....
        /*00d0*/ 	.word	0x00007ba0


	//   ....[8]....
        /*00d4*/ 	.word	0x00007c40


	//   ....[9]....
        /*00d8*/ 	.word	0x00007c90


	//   ....[10]....
        /*00dc*/ 	.word	0x00007ce0


	//   ....[11]....
        /*00e0*/ 	.word	0x00007db0


	//   ....[12]....
        /*00e4*/ 	.word	0x00007e10


	//   ....[13]....
        /*00e8*/ 	.word	0x00007fa0


	//   ....[14]....
        /*00ec*/ 	.word	0x00008100


	//   ....[15]....
        /*00f0*/ 	.word	0x00008120


	//   ....[16]....
        /*00f4*/ 	.word	0x000081e0


	//   ....[17]....
        /*00f8*/ 	.word	0x00008360


	//   ....[18]....
        /*00fc*/ 	.word	0x000084e0


	//   ....[19]....
        /*0100*/ 	.word	0x00008640


	//   ....[20]....
        /*0104*/ 	.word	0x00008750


	//   ....[21]....
        /*0108*/ 	.word	0x00008790


	//   ....[22]....
        /*010c*/ 	.word	0x000087d0


	//----- nvinfo : EIATTR_MAX_THREADS
	.align		4
.L_2341:
        /*0110*/ 	.byte	0x04, 0x05
        /*0112*/ 	.short	(.L_2343 - .L_2342)
.L_2342:
        /*0114*/ 	.word	0x00000080
        /*0118*/ 	.word	0x00000001
        /*011c*/ 	.word	0x00000001


	//----- nvinfo : EIATTR_CRS_STACK_SIZE
	.align		4
.L_2343:
        /*0120*/ 	.byte	0x04, 0x1e
        /*0122*/ 	.short	(.L_2345 - .L_2344)
.L_2344:
        /*0124*/ 	.word	0x00000000


	//----- nvinfo : EIATTR_CBANK_PARAM_SIZE
	.align		4
.L_2345:
        /*0128*/ 	.byte	0x03, 0x19
        /*012a*/ 	.short	0x002c


	//----- nvinfo : EIATTR_PARAM_CBANK
	.align		4
        /*012c*/ 	.byte	0x04, 0x0a
        /*012e*/ 	.short	(.L_2347 - .L_2346)
	.align		4
.L_2346:
        /*0130*/ 	.word	index@(.nv.constant0._ZN2at6native27unrolled_elementwise_kernelIZZZNS0_17log10_kernel_cudaERNS_18TensorIteratorBaseEENKUlvE0_clEvENKUlvE2_clEvEUlN3c108BFloat16EE_St5arrayIPcLm2EELi4E23TrivialOffsetCalculatorILi1EjESD_NS0_6memory12LoadWithCastILi1EEENSE_13StoreWithCastILi1EEEEEviT_T0_T2_T3_T4_T5_)
        /*0134*/ 	.short	0x0210
        /*0136*/ 	.short	0x002c


	//----- nvinfo : EIATTR_SW_WAR
	.align		4
.L_2347:
        /*0138*/ 	.byte	0x04, 0x36
        /*013a*/ 	.short	(.L_2349 - .L_2348)
.L_2348:
        /*013c*/ 	.word	0x00000008
.L_2349:


//--------------------- .nv.info._ZN2at6native18elementwise_kernelILi128ELi4EZNS0_22gpu_kernel_impl_nocastIZZZNS0_17log10_kernel_cudaERNS_18TensorIteratorBaseEENKUlvE0_clEvENKUlvE2_clEvEUlN3c108BFloat16EE_EEvS4_RKT_EUliE_EEviT1_ --------------------------
	.section	.nv.info._ZN2at6native18elementwise_kernelILi128ELi4EZNS0_22gpu_kernel_impl_nocastIZZZNS0_17log10_kernel_cudaERNS_18TensorIteratorBaseEENKUlvE0_clEvENKUlvE2_clEvEUlN3c108BFloat16EE_EEvS4_RKT_EUliE_EEviT1_,"",@"SHT_CUDA_INFO"
	.sectionflags	@""
	.align	4


	//----- nvinfo : EIATTR_CUDA_API_VERSION
	.align		4
        /*0000*/ 	.byte	0x04, 0x37
        /*0002*/ 	.short	(.L_2351 - .L_2350)
.L_2350:
        /*0004*/ 	.word	0x00000082


	//----- nvinfo : EIATTR_KPARAM_INFO
	.align		4
.L_2351:
        /*0008*/ 	.byte	0x04, 0x17
        /*000a*/ 	.short	(.L_2353 - .L_2352)
.L_2352:
        /*000c*/ 	.word	0x00000000
        /*0010*/ 	.short	0x0001
        /*0012*/ 	.short	0x0008
        /*0014*/ 	.byte	0x00, 0xf0, 0x61, 0x08


	//----- nvinfo : EIATTR_KPARAM_INFO
	.align		4
.L_2353:
        /*0018*/ 	.byte	0x04, 0x17
        /*001a*/ 	.short	(.L_2355 - .L_2354)
.L_2354:
        /*001c*/ 	.word	0x00000000
        /*0020*/ 	.short	0x0000
        /*0022*/ 	.short	0x0000
        /*0024*/ 	.byte	0x00, 0xf0, 0x11, 0x00


	//----- nvinfo : EIATTR_SPARSE_MMA_MASK
	.align		4
.L_2355:
        /*0028*/ 	.byte	0x03, 0x50
        /*002a*/ 	.short	0x0000


	//----- nvinfo : EIATTR_MAXREG_COUNT
	.align		4
        /*002c*/ 	.byte	0x03, 0x1b
        /*002e*/ 	.short	0x0080


	//----- nvinfo : EIATTR_MERCURY_ISA_VERSION
	.align		4
        /*0030*/ 	.byte	0x03, 0x5f
        /*0032*/ 	.short	0x0101


	//----- nvinfo : EIATTR_EXIT_INSTR_OFFSETS
	.align		4
        /*0034*/ 	.byte	0x04, 0x1c
        /*0036*/ 	.short	(.L_2357 - .L_2356)


	//   ....[0]....
.L_2356:
        /*0038*/ 	.word	0x00003c20


	//   ....[1]....
        /*003c*/ 	.word	0x00004fd0


	//----- nvinfo : EIATTR_MAX_THREADS
	.align		4
.L_2357:
        /*0040*/ 	.byte	0x04, 0x05
        /*0042*/ 	.short	(.L_2359 - .L_2358)
.L_2358:
        /*0044*/ 	.word	0x00000080
        /*0048*/ 	.word	0x00000001
        /*004c*/ 	.word	0x00000001


	//----- nvinfo : EIATTR_CRS_STACK_SIZE
	.align		4
.L_2359:
        /*0050*/ 	.byte	0x04, 0x1e
        /*0052*/ 	.short	(.L_2361 - .L_2360)
.L_2360:
        /*0054*/ 	.word	0x00000000


	//----- nvinfo : EIATTR_CBANK_PARAM_SIZE
	.align		4
.L_2361:
        /*0058*/ 	.byte	0x03, 0x19
        /*005a*/ 	.short	0x0220


	//----- nvinfo : EIATTR_PARAM_CBANK
	.align		4
        /*005c*/ 	.byte	0x04, 0x0a
        /*005e*/ 	.short	(.L_2363 - .L_2362)
	.align		4
.L_2362:
        /*0060*/ 	.word	index@(.nv.constant0._ZN2at6native18elementwise_kernelILi128ELi4EZNS0_22gpu_kernel_impl_nocastIZZZNS0_17log10_kernel_cudaERNS_18TensorIteratorBaseEENKUlvE0_clEvENKUlvE2_clEvEUlN3c108BFloat16EE_EEvS4_RKT_EUliE_EEviT1_)
        /*0064*/ 	.short	0x0210
        /*0066*/ 	.short	0x0220


	//----- nvinfo : EIATTR_SW_WAR
	.align		4
.L_2363:
        /*0068*/ 	.byte	0x04, 0x36
        /*006a*/ 	.short	(.L_2365 - .L_2364)
.L_2364:
        /*006c*/ 	.word	0x00000008
.L_2365:


//--------------------- .nv.info._ZN2at6native27unrolled_elementwise_kernelIZZZNS0_17log10_kernel_cudaERNS_18TensorIteratorBaseEENKUlvE0_clEvENKUlvE2_clEvEUlN3c108BFloat16EE_St5arrayIPcLm2EELi4E23TrivialOffsetCalculatorILi1EjESD_NS0_6memory15LoadWithoutCastENSE_16StoreWithoutCastEEEviT_T0_T2_T3_T4_T5_ --------------------------
	.section	.nv.info._ZN2at6native27unrolled_elementwise_kernelIZZZNS0_17log10_kernel_cudaERNS_18TensorIteratorBaseEENKUlvE0_clEvENKUlvE2_clEvEUlN3c108BFloat16EE_St5arrayIPcLm2EELi4E23TrivialOffsetCalculatorILi1EjESD_NS0_6memory15LoadWithoutCastENSE_16StoreWithoutCastEEEviT_T0_T2_T3_T4_T5_,"",@"SHT_CUDA_INFO"
	.sectionflags	@""
	.align	4


	//----- nvinfo : EIATTR_CUDA_API_VERSION
	.align		4
        /*0000*/ 	.byte	0x04, 0x37
        /*0002*/ 	.short	(.L_2367 - .L_2366)
.L_2366:
        /*0004*/ 	.word	0x00000082


	//----- nvinfo : EIATTR_KPARAM_INFO
	.align		4
.L_2367:
        /*0008*/ 	.byte	0x04, 0x17
        /*000a*/ 	.short	(.L_2369 - .L_2368)
.L_2368:
        /*000c*/ 	.word	0x00000000
        /*0010*/ 	.short	0x0006
        /*0012*/ 	.short	0x001b
        /*0014*/ 	.byte	0x00, 0xf0, 0x05, 0x00


	//----- nvinfo : EIATTR_KPARAM_INFO
	.align		4
.L_2369:
        /*0018*/ 	.byte	0x04, 0x17
        /*001a*/ 	.short	(.L_2371 - .L_2370)
.L_2370:
        /*001c*/ 	.word	0x00000000
        /*0020*/ 	.short	0x0005
        /*0022*/ 	.short	0x001a
        /*0024*/ 	.byte	0x00, 0xf0, 0x05, 0x00


	//----- nvinfo : EIATTR_KPARAM_INFO
	.align		4
.L_2371:
        /*0028*/ 	.byte	0x04, 0x17
        /*002a*/ 	.short	(.L_2373 - .L_2372)
.L_2372:
        /*002c*/ 	.word	0x00000000
        /*0030*/ 	.short	0x0004
        /*0032*/ 	.short	0x0019
        /*0034*/ 	.byte	0x00, 0xf0, 0x05, 0x00


	//----- nvinfo : EIATTR_KPARAM_INFO
	.align		4
.L_2373:
        /*0038*/ 	.byte	0x04, 0x17
        /*003a*/ 	.short	(.L_2375 - .L_2374)
.L_2374:
        /*003c*/ 	.word	0x00000000
        /*0040*/ 	.short	0x0003
        /*0042*/ 	.short	0x0018
        /*0044*/ 	.byte	0x00, 0xf0, 0x05, 0x00


	//----- nvinfo : EIATTR_KPARAM_INFO
	.align		4
.L_2375:
        /*0048*/ 	.byte	0x04, 0x17
        /*004a*/ 	.short	(.L_2377 - .L_2376)
.L_2376:
        /*004c*/ 	.word	0x00000000
        /*0050*/ 	.short	0x0002
        /*0052*/ 	.short	0x0008
        /*0054*/ 	.byte	0x00, 0xf0, 0x41, 0x00


	//----- nvinfo : EIATTR_KPARAM_INFO
	.align		4
.L_2377:
        /*0058*/ 	.byte	0x04, 0x17
        /*005a*/ 	.short	(.L_2379 - .L_2378)
.L_2378:
        /*005c*/ 	.word	0x00000000
        /*0060*/ 	.short	0x0001
        /*0062*/ 	.short	0x0004
        /*0064*/ 	.byte	0x00, 0xf0, 0x05, 0x00


	//----- nvinfo : EIATTR_KPARAM_INFO
	.align		4
.L_2379:
        /*0068*/ 	.byte	0x04, 0x17
        /*006a*/ 	.short	(.L_2381 - .L_2380)
.L_2380:
        /*006c*/ 	.word	0x00000000
        /*0070*/ 	.short	0x0000
        /*0072*/ 	.short	0x0000
        /*0074*/ 	.byte	0x00, 0xf0, 0x11, 0x00


	//----- nvinfo : EIATTR_SPARSE_MMA_MASK
	.align		4
.L_2381:
        /*0078*/ 	.byte	0x03, 0x50
        /*007a*/ 	.short	0x0000


	//----- nvinfo : EIATTR_MAXREG_COUNT
	.align		4
        /*007c*/ 	.byte	0x03, 0x1b
        /*007e*/ 	.short	0x00ff


	//----- nvinfo : EIATTR_MERCURY_ISA_VERSION
	.align		4
        /*0080*/ 	.byte	0x03, 0x5f
        /*0082*/ 	.short	0x0101


	//----- nvinfo : EIATTR_EXIT_INSTR_OFFSETS
	.align		4
        /*0084*/ 	.byte	0x04, 0x1c
        /*0086*/ 	.short	(.L_2383 - .L_2382)


	//   ....[0]....
.L_2382:
        /*0088*/ 	.word	0x000004b0


	//   ....[1]....
        /*008c*/ 	.word	0x00000520


	//----- nvinfo : EIATTR_MAX_THREADS
	.align		4
.L_2383:
        /*0090*/ 	.byte	0x04, 0x05
        /*0092*/ 	.short	(.L_2385 - .L_2384)
.L_2384:
        /*0094*/ 	.word	0x00000080
        /*0098*/ 	.word	0x00000001
        /*009c*/ 	.word	0x00000001


	//----- nvinfo : EIATTR_CRS_STACK_SIZE
	.align		4
.L_2385:
        /*00a0*/ 	.byte	0x04, 0x1e
        /*00a2*/ 	.short	(.L_2387 - .L_2386)
.L_2386:
        /*00a4*/ 	.word	0x00000000


	//----- nvinfo : EIATTR_CBANK_PARAM_SIZE
	.align		4
.L_2387:
        /*00a8*/ 	.byte	0x03, 0x19
        /*00aa*/ 	.short	0x001c


	//----- nvinfo : EIATTR_PARAM_CBANK
	.align		4
        /*00ac*/ 	.byte	0x04, 0x0a
        /*00ae*/ 	.short	(.L_2389 - .L_2388)
	.align		4
.L_2388:
        /*00b0*/ 	.word	index@(.nv.constant0._ZN2at6native27unrolled_elementwise_kernelIZZZNS0_17log10_kernel_cudaERNS_18TensorIteratorBaseEENKUlvE0_clEvENKUlvE2_clEvEUlN3c108BFloat16EE_St5arrayIPcLm2EELi4E23TrivialOffsetCalculatorILi1EjESD_NS0_6memory15LoadWithoutCastENSE_16StoreWithoutCastEEEviT_T0_T2_T3_T4_T5_)
        /*00b4*/ 	.short	0x0210
        /*00b6*/ 	.short	0x001c


	//----- nvinfo : EIATTR_SW_WAR
	.align		4
.L_2389:
        /*00b8*/ 	.byte	0x04, 0x36
        /*00ba*/ 	.short	(.L_2391 - .L_2390)
.L_2390:
        /*00bc*/ 	.word	0x00000008
.L_2391:


//--------------------- .nv.info._ZN2at6native29vectorized_elementwise_kernelILi2EZZZNS0_17log10_kernel_cudaERNS_18TensorIteratorBaseEENKUlvE0_clEvENKUlvE2_clEvEUlN3c108BFloat16EE_St5arrayIPcLm2EEEEviT0_T1_ --------------------------
	.section	.nv.info._ZN2at6native29vectorized_elementwise_kernelILi2EZZZNS0_17log10_kernel_cudaERNS_18TensorIteratorBaseEENKUlvE0_clEvENKUlvE2_clEvEUlN3c108BFloat16EE_St5arrayIPcLm2EEEEviT0_T1_,"",@"SHT_CUDA_INFO"
	.sectionflags	@""
	.align	4


	//----- nvinfo : EIATTR_CUDA_API_VERSION
	.align		4
        /*0000*/ 	.byte	0x04, 0x37
        /*0002*/ 	.short	(.L_2393 - .L_2392)
.L_2392:
        /*0004*/ 	.word	0x00000082


	//----- nvinfo : EIATTR_KPARAM_INFO
	.align		4
.L_2393:
        /*0008*/ 	.byte	0x04, 0x17
        /*000a*/ 	.short	(.L_2395 - .L_2394)
.L_2394:
        /*000c*/ 	.word	0x00000000
        /*0010*/ 	.short	0x0002
        /*0012*/ 	.short	0x0008
        /*0014*/ 	.byte	0x00, 0xf0, 0x41, 0x00


	//----- nvinfo : EIATTR_KPARAM_INFO
	.align		4
.L_2395:
        /*0018*/ 	.byte	0x04, 0x17
        /*001a*/ 	.short	(.L_2397 - .L_2396)
.L_2396:
        /*001c*/ 	.word	0x00000000
        /*0020*/ 	.short	0x0001
        /*0022*/ 	.short	0x0004
        /*0024*/ 	.byte	0x00, 0xf0, 0x05, 0x00


	//----- nvinfo : EIATTR_KPARAM_INFO
	.align		4
.L_2397:
        /*0028*/ 	.byte	0x04, 0x17
        /*002a*/ 	.short	(.L_2399 - .L_2398)
.L_2398:
        /*002c*/ 	.word	0x00000000
        /*0030*/ 	.short	0x0000
        /*0032*/ 	.short	0x0000
        /*0034*/ 	.byte	0x00, 0xf0, 0x11, 0x00


	//----- nvinfo : EIATTR_SPARSE_MMA_MASK
	.align		4
.L_2399:
        /*0038*/ 	.byte	0x03, 0x50
        /*003a*/ 	.short	0x0000


	//----- nvinfo : EIATTR_MAXREG_COUNT
	.align		4
        /*003c*/ 	.byte	0x03, 0x1b
        /*003e*/ 	.short	0x00ff


	//----- nvinfo : EIATTR_MERCURY_ISA_VERSION
	.align		4
        /*0040*/ 	.byte	0x03, 0x5f
        /*0042*/ 	.short	0x0101


	//----- nvinfo : EIATTR_EXIT_INSTR_OFFSETS
	.align		4
        /*0044*/ 	.byte	0x04, 0x1c
        /*0046*/ 	.short	(.L_2401 - .L_2400)


	//   ....[0]....
.L_2400:
        /*0048*/ 	.word	0x00000370


	//   ....[1]....
        /*004c*/ 	.word	0x00000d40


	//   ....[2]....
        /*0050*/ 	.word	0x00000d90


	//----- nvinfo : EIATTR_MAX_THREADS
	.align		4
.L_2401:
        /*0054*/ 	.byte	0x04, 0x05
        /*0056*/ 	.short	(.L_2403 - .L_2402)
.L_2402:
        /*0058*/ 	.word	0x00000080
        /*005c*/ 	.word	0x00000001
        /*0060*/ 	.word	0x00000001


	//----- nvinfo : EIATTR_CRS_STACK_SIZE
	.align		4
.L_2403:
        /*0064*/ 	.byte	0x04, 0x1e
        /*0066*/ 	.short	(.L_2405 - .L_2404)
.L_2404:
        /*0068*/ 	.word	0x00000000


	//----- nvinfo : EIATTR_CBANK_PARAM_SIZE
	.align		4
.L_2405:
        /*006c*/ 	.byte	0x03, 0x19
        /*006e*/ 	.short	0x0018


	//----- nvinfo : EIATTR_PARAM_CBANK
	.align		4
        /*0070*/ 	.byte	0x04, 0x0a
        /*0072*/ 	.short	(.L_2407 - .L_2406)
	.align		4
.L_2406:
        /*0074*/ 	.word	index@(.nv.constant0._ZN2at6native29vectorized_elementwise_kernelILi2EZZZNS0_17log10_kernel_cudaERNS_18TensorIteratorBaseEENKUlvE0_clEvENKUlvE2_clEvEUlN3c108BFloat16EE_St5arrayIPcLm2EEEEviT0_T1_)
        /*0078*/ 	.short	0x0210
        /*007a*/ 	.short	0x0018


	//----- nvinfo : EIATTR_SW_WAR
	.align		4
.L_2407:
        /*007c*/ 	.byte	0x04, 0x36
        /*007e*/ 	.short	(.L_2409 - .L_2408)
.L_2408:
        /*0080*/ 	.word	0x00000008
.L_2409:


//--------------------- .nv.info._ZN2at6native29vectorized_elementwise_kernelILi4EZZZNS0_17log10_kernel_cudaERNS_18TensorIteratorBaseEENKUlvE0_clEvENKUlvE2_clEvEUlN3c108BFloat16EE_St5arrayIPcLm2EEEEviT0_T1_ --------------------------
	.section	.nv.info._ZN2at6native29vectorized_elementwise_kernelILi4EZZZNS0_17log10_kernel_cudaERNS_18TensorIteratorBaseEENKUlvE0_clEvENKUlvE2_clEvEUlN3c108BFloat16EE_St5arrayIPcLm2EEEEviT0_T1_,"",@"SHT_CUDA_INFO"
	.sectionflags	@""
	.align	4


	//----- nvinfo : EIATTR_CUDA_API_VERSION
	.align		4
        /*0000*/ 	.byte	0x04, 0x37
        /*0002*/ 	.short	(.L_2411 - .L_2410)
.L_2410:
        /*0004*/ 	.word	0x00000082


	//----- nvinfo : EIATTR_KPARAM_INFO
	.align		4
.L_2411:
        /*0008*/ 	.byte	0x04, 0x17
        /*000a*/ 	.short	(.L_2413 - .L_2412)
.L_2412:
        /*000c*/ 	.word	0x00000000
        /*0010*/ 	.short	0x0002
        /*0012*/ 	.short	0x0008
        /*0014*/ 	.byte	0x00, 0xf0, 0x41, 0x00


	//----- nvinfo : EIATTR_KPARAM_INFO
	.align		4
.L_2413:
        /*0018*/ 	.byte	0x04, 0x17
        /*001a*/ 	.short	(.L_2415 - .L_2414)
.L_2414:
        /*001c*/ 	.word	0x00000000
        /*0020*/ 	.short	0x0001
        /*0022*/ 	.short	0x0004
        /*0024*/ 	.byte	0x00, 0xf0, 0x05, 0x00


	//----- nvinfo : EIATTR_KPARAM_INFO
	.align		4
.L_2415:
        /*0028*/ 	.byte	0x04, 0x17
        /*002a*/ 	.short	(.L_2417 - .L_2416)
.L_2416:
        /*002c*/ 	.word	0x00000000
        /*0030*/ 	.short	0x0000
        /*0032*/ 	.short	0x0000
        /*0034*/ 	.byte	0x00, 0xf0, 0x11, 0x00


	//----- nvinfo : EIATTR_SPARSE_MMA_MASK
	.align		4
.L_2417:
        /*0038*/ 	.byte	0x03, 0x50
        /*003a*/ 	.short	0x0000


	//----- nvinfo : EIATTR_MAXREG_COUNT
	.align		4
        /*003c*/ 	.byte	0x03, 0x1b
        /*003e*/ 	.short	0x00ff


	//----- nvinfo : EIATTR_MERCURY_ISA_VERSION
	.align		4
        /*0040*/ 	.byte	0x03, 0x5f
        /*0042*/ 	.short	0x0101


	//----- nvinfo : EIATTR_EXIT_INSTR_OFFSETS
	.align		4
        /*0044*/ 	.byte	0x04, 0x1c
        /*0046*/ 	.short	(.L_2419 - .L_2418)


	//   ....[0]....
.L_2418:
        /*0048*/ 	.word	0x00000330


	//   ....[1]....
        /*004c*/ 	.word	0x00000d00


	//   ....[2]....
        /*0050*/ 	.word	0x00000d50


	//----- nvinfo : EIATTR_MAX_THREADS
	.align		4
.L_2419:
        /*0054*/ 	.byte	0x04, 0x05
        /*0056*/ 	.short	(.L_2421 - .L_2420)
.L_2420:
        /*0058*/ 	.word	0x00000080
        /*005c*/ 	.word	0x00000001
        /*0060*/ 	.word	0x00000001


	//----- nvinfo : EIATTR_CRS_STACK_SIZE
	.align		4
.L_2421:
        /*0064*/ 	.byte	0x04, 0x1e
        /*0066*/ 	.short	(.L_2423 - .L_2422)
.L_2422:
        /*0068*/ 	.word	0x00000000


	//----- nvinfo : EIATTR_CBANK_PARAM_SIZE
	.align		4
.L_2423:
        /*006c*/ 	.byte	0x03, 0x19
        /*006e*/ 	.short	0x0018


	//----- nvinfo : EIATTR_PARAM_CBANK
	.align		4
        /*0070*/ 	.byte	0x04, 0x0a
        /*0072*/ 	.short	(.L_2425 - .L_2424)
	.align		4
.L_2424:
        /*0074*/ 	.word	index@(.nv.constant0._ZN2at6native29vectorized_elementwise_kernelILi4EZZZNS0_17log10_kernel_cudaERNS_18TensorIteratorBaseEENKUlvE0_clEvENKUlvE2_clEvEUlN3c108BFloat16EE_St5arrayIPcLm2EEEEviT0_T1_)
        /*0078*/ 	.short	0x0210
        /*007a*/ 	.short	0x0018


	//----- nvinfo : EIATTR_SW_WAR
	.align		4
.L_2425:
        /*007c*/ 	.byte	0x04, 0x36
        /*007e*/ 	.short	(.L_2427 - .L_2426)
.L_2426:
        /*0080*/ 	.word	0x00000008
.L_2427:


//--------------------- .nv.info._ZN2at6native29vectorized_elementwise_kernelILi8EZZZNS0_17log10_kernel_cudaERNS_18TensorIteratorBaseEENKUlvE0_clEvENKUlvE2_clEvEUlN3c108BFloat16EE_St5arrayIPcLm2EEEEviT0_T1_ --------------------------
	.section	.nv.info._ZN2at6native29vectorized_elementwise_kernelILi8EZZZNS0_17log10_kernel_cudaERNS_18TensorIteratorBaseEENKUlvE0_clEvENKUlvE2_clEvEUlN3c108BFloat16EE_St5arrayIPcLm2EEEEviT0_T1_,"",@"SHT_CUDA_INFO"
	.sectionflags	@""
	.align	4


	//----- nvinfo : EIATTR_CUDA_API_VERSION
	.align		4
        /*0000*/ 	.byte	0x04, 0x37
        /*0002*/ 	.short	(.L_2429 - .L_2428)
.L_2428:
        /*0004*/ 	.word	0x00000082


	//----- nvinfo : EIATTR_KPARAM_INFO
	.align		4
.L_2429:
        /*0008*/ 	.byte	0x04, 0x17
        /*000a*/ 	.short	(.L_2431 - .L_2430)
.L_2430:
        /*000c*/ 	.word	0x00000000
        /*0010*/ 	.short	0x0002
        /*0012*/ 	.short	0x0008
        /*0014*/ 	.byte	0x00, 0xf0, 0x41, 0x00


	//----- nvinfo : EIATTR_KPARAM_INFO
	.align		4
.L_2431:
        /*0018*/ 	.byte	0x04, 0x17
        /*001a*/ 	.short	(.L_2433 - .L_2432)
.L_2432:
        /*001c*/ 	.word	0x00000000
        /*0020*/ 	.short	0x0001
        /*0022*/ 	.short	0x0004
        /*0024*/ 	.byte	0x00, 0xf0, 0x05, 0x00


	//----- nvinfo : EIATTR_KPARAM_INFO
	.align		4
.L_2433:
        /*0028*/ 	.byte	0x04, 0x17
        /*002a*/ 	.short	(.L_2435 - .L_2434)
.L_2434:
        /*002c*/ 	.word	0x00000000
        /*0030*/ 	.short	0x0000
        /*0032*/ 	.short	0x0000
        /*0034*/ 	.byte	0x00, 0xf0, 0x11, 0x00


	//----- nvinfo : EIATTR_SPARSE_MMA_MASK
	.align		4
.L_2435:
        /*0038*/ 	.byte	0x03, 0x50
        /*003a*/ 	.short	0x0000


	//----- nvinfo : EIATTR_MAXREG_COUNT
	.align		4
        /*003c*/ 	.byte	0x03, 0x1b
        /*003e*/ 	.short	0x00ff


	//----- nvinfo : EIATTR_MERCURY_ISA_VERSION
	.align		4
        /*0040*/ 	.byte	0x03, 0x5f
        /*0042*/ 	.short	0x0101


	//----- nvinfo : EIATTR_EXIT_INSTR_OFFSETS
	.align		4
        /*0044*/ 	.byte	0x04, 0x1c
        /*0046*/ 	.short	(.L_2437 - .L_2436)


	//   ....[0]....
.L_2436:
        /*0048*/ 	.word	0x00000310


	//   ....[1]....
        /*004c*/ 	.word	0x00000ce0


	//   ....[2]....
        /*0050*/ 	.word	0x00000d30


	//----- nvinfo : EIATTR_MAX_THREADS
	.align		4
.L_2437:
        /*0054*/ 	.byte	0x04, 0x05
        /*0056*/ 	.short	(.L_2439 - .L_2438)
.L_2438:
        /*0058*/ 	.word	0x00000080
        /*005c*/ 	.word	0x00000001
        /*0060*/ 	.word	0x00000001


	//----- nvinfo : EIATTR_CRS_STACK_SIZE
	.align		4
.L_2439:
        /*0064*/ 	.byte	0x04, 0x1e
        /*0066*/ 	.short	(.L_2441 - .L_2440)
.L_2440:
        /*0068*/ 	.word	0x00000000


	//----- nvinfo : EIATTR_CBANK_PARAM_SIZE
	.align		4
.L_2441:
        /*006c*/ 	.byte	0x03, 0x19
        /*006e*/ 	.short	0x0018


	//----- nvinfo : EIATTR_PARAM_CBANK
	.align		4
        /*0070*/ 	.byte	0x04, 0x0a
        /*0072*/ 	.short	(.L_2443 - .L_2442)
	.align		4
.L_2442:
        /*0074*/ 	.word	index@(.nv.constant0._ZN2at6native29vectorized_elementwise_kernelILi8EZZZNS0_17log10_kernel_cudaERNS_18TensorIteratorBaseEENKUlvE0_clEvENKUlvE2_clEvEUlN3c108BFloat16EE_St5arrayIPcLm2EEEEviT0_T1_)
        /*0078*/ 	.short	0x0210
        /*007a*/ 	.short	0x0018


	//----- nvinfo : EIATTR_SW_WAR
	.align		4
.L_2443:
        /*007c*/ 	.byte	0x04, 0x36
        /*007e*/ 	.short	(.L_2445 - .L_2444)
.L_2444:
        /*0080*/ 	.word	0x00000008
.L_2445:


//--------------------- .nv.info._ZN2at6native18elementwise_kernelILi128ELi4EZNS0_15gpu_kernel_implIZZZNS0_17log10_kernel_cudaERNS_18TensorIteratorBaseEENKUlvE0_clEvENKUlvE1_clEvEUlN3c104HalfEE_EEvS4_RKT_EUliE_EEviT1_ --------------------------
	.section	.nv.info._ZN2at6native18elementwise_kernelILi128ELi4EZNS0_15gpu_kernel_implIZZZNS0_17log10_kernel_cudaERNS_18TensorIteratorBaseEENKUlvE0_clEvENKUlvE1_clEvEUlN3c104HalfEE_EEvS4_RKT_EUliE_EEviT1_,"",@"SHT_CUDA_INFO"
	.sectionflags	@""
	.align	4


	//----- nvinfo : EIATTR_CUDA_API_VERSION
	.align		4
        /*0000*/ 	.byte	0x04, 0x37
        /*0002*/ 	.short	(.L_2447 - .L_2446)
.L_2446:
        /*0004*/ 	.word	0x00000082


	//----- nvinfo : EIATTR_KPARAM_INFO
	.align		4
.L_2447:
        /*0008*/ 	.byte	0x04, 0x17
        /*000a*/ 	.short	(.L_2449 - .L_2448)
.L_2448:
        /*000c*/ 	.word	0x00000000
        /*0010*/ 	.short	0x0001
        /*0012*/ 	.short	0x0008
        /*0014*/ 	.byte	0x00, 0xf0, 0x61, 0x08


	//----- nvinfo : EIATTR_KPARAM_INFO
	.align		4
.L_2449:
        /*0018*/ 	.byte	0x04, 0x17
        /*001a*/ 	.short	(.L_2451 - .L_2450)
.L_2450:
        /*001c*/ 	.word	0x00000000
        /*0020*/ 	.short	0x0000
        /*0022*/ 	.short	0x0000
        /*0024*/ 	.byte	0x00, 0xf0, 0x11, 0x00


	//----- nvinfo : EIATTR_SPARSE_MMA_MASK
	.align		4
.L_2451:
        /*0028*/ 	.byte	0x03, 0x50
        /*002a*/ 	.short	0x0000


	//----- nvinfo : EIATTR_MAXREG_COUNT
	.align		4
        /*002c*/ 	.byte	0x03, 0x1b
        /*002e*/ 	.short	0x0080


	//----- nvinfo : EIATTR_EXTERNS
	.align		4
        /*0030*/ 	.byte	0x04, 0x0f
        /*0032*/ 	.short	(.L_2453 - .L_2452)


	//   ....[0]....
	.align		4
.L_2452:
        /*0034*/ 	.word	index@(__assertfail)


	//----- nvinfo : EIATTR_MERCURY_ISA_VERSION
	.align		4
.L_2453:
        /*0038*/ 	.byte	0x03, 0x5f
        /*003a*/ 	.short	0x0101


	//----- nvinfo : EIATTR_SYSCALL_OFFSETS
	.align		4
        /*003c*/ 	.byte	0x04, 0x46
        /*003e*/ 	.short	(.L_2455 - .L_2454)


	//   ....[0]....
.L_2454:
        /*0040*/ 	.word	0x000022b0


	//   ....[1]....
        /*0044*/ 	.word	0x00003250


	//   ....[2]....
        /*0048*/ 	.word	0x00005560


	//   ....[3]....
        /*004c*/ 	.word	0x00006500


	//   ....[4]....
        /*0050*/ 	.word	0x00008800


	//   ....[5]....
        /*0054*/ 	.word	0x000097a0


	//   ....[6]....
        /*0058*/ 	.word	0x0000ba90


	//   ....[7]....
        /*005c*/ 	.word	0x0000ca30


	//----- nvinfo : EIATTR_EXIT_INSTR_OFFSETS
	.align		4
.L_2455:
        /*0060*/ 	.byte	0x04, 0x1c
        /*0062*/ 	.short	(.L_2457 - .L_2456)


	//   ....[0]....
.L_2456:
        /*0064*/ 	.word	0x00009870


	//   ....[1]....
        /*0068*/ 	.word	0x0000bc60


	//   ....[2]....
        /*006c*/ 	.word	0x0000bca0


	//   ....[3]....
        /*0070*/ 	.word	0x0000bd40


	//   ....[4]....
        /*0074*/ 	.word	0x0000bd80


	//   ....[5]....
        /*0078*/ 	.word	0x0000bdc0


	//   ....[6]....
        /*007c*/ 	.word	0x0000be50


	//   ....[7]....
        /*0080*/ 	.word	0x0000be70


	//   ....[8]....
        /*0084*/ 	.word	0x0000bf10


	//   ....[9]....
        /*0088*/ 	.word	0x0000bf60


	//   ....[10]....
        /*008c*/ 	.word	0x0000bfb0


	//   ....[11]....
        /*0090*/ 	.word	0x0000c080


	//   ....[12]....
        /*0094*/ 	.word	0x0000c0e0


	//   ....[13]....
        /*0098*/ 	.word	0x0000c270


	//   ....[14]....
        /*009c*/ 	.word	0x0000c3d0


	//   ....[15]....
        /*00a0*/ 	.word	0x0000c410


	//   ....[16]....
        /*00a4*/ 	.word	0x0000c4d0


	//   ....[17]....
        /*00a8*/ 	.word	0x0000c650


	//   ....[18]....
        /*00ac*/ 	.word	0x0000c7d0


	//   ....[19]....
        /*00b0*/ 	.word	0x0000c930


	//   ....[20]....
        /*00b4*/ 	.word	0x0000ca40


	//   ....[21]....
        /*00b8*/ 	.word	0x0000ca80


	//   ....[22]....
        /*00bc*/ 	.word	0x0000cac0


	//----- nvinfo : EIATTR_MAX_THREADS
	.align		4
.L_2457:
        /*00c0*/ 	.byte	0x04, 0x05
        /*00c2*/ 	.short	(.L_2459 - .L_2458)
.L_2458:
        /*00c4*/ 	.word	0x00000080
        /*00c8*/ 	.word	0x00000001
        /*00cc*/ 	.word	0x00000001


	//----- nvinfo : EIATTR_CRS_STACK_SIZE
	.align		4
.L_2459:
        /*00d0*/ 	.byte	0x04, 0x1e
        /*00d2*/ 	.short	(.L_2461 - .L_2460)
.L_2460:
        /*00d4*/ 	.word	0x00000000


	//----- nvinfo : EIATTR_CBANK_PARAM_SIZE
	.align		4
.L_2461:
        /*00d8*/ 	.byte	0x03, 0x19
        /*00da*/ 	.short	0x0220


	//----- nvinfo : EIATTR_PARAM_CBANK
	.align		4
        /*00dc*/ 	.byte	0x04, 0x0a
        /*00de*/ 	.short	(.L_2463 - .L_2462)
	.align		4
.L_2462:
        /*00e0*/ 	.word	index@(.nv.constant0._ZN2at6native18elementwise_kernelILi128ELi4EZNS0_15gpu_kernel_implIZZZNS0_17log10_kernel_cudaERNS_18TensorIteratorBaseEENKUlvE0_clEvENKUlvE1_clEvEUlN3c104HalfEE_EEvS4_RKT_EUliE_EEviT1_)
        /*00e4*/ 	.short	0x0210
        /*00e6*/ 	.short	0x0220


	//----- nvinfo : EIATTR_SW_WAR
	.align		4
.L_2463:
        /*00e8*/ 	.byte	0x04, 0x36
        /*00ea*/ 	.short	(.L_2465 - .L_2464)
.L_2464:
        /*00ec*/ 	.word	0x00000008
.L_2465:


//--------------------- .nv.info._ZN2at6native27unrolled_elementwise_kernelIZZZNS0_17log10_kernel_cudaERNS_18TensorIteratorBaseEENKUlvE0_clEvENKUlvE1_clEvEUlN3c104HalfEE_St5arrayIPcLm2EELi4E23TrivialOffsetCalculatorILi1EjESD_NS0_6memory12LoadWithCastILi1EEENSE_13StoreWithCastILi1EEEEEviT_T0_T2_T3_T4_T5_ --------------------------
	.section	.nv.info._ZN2at6native27unrolled_elementwise_kernelIZZZNS0_17log10_kernel_cudaERNS_18TensorIteratorBaseEENKUlvE0_clEvENKUlvE1_clEvEUlN3c104HalfEE_St5arrayIPcLm2EELi4E23TrivialOffsetCalculatorILi1EjESD_NS0_6memory12LoadWithCastILi1EEENSE_13StoreWithCastILi1EEEEEviT_T0_T2_T3_T4_T5_,"",@"SHT_CUDA_INFO"
	.sectionflags	@""
	.align	4


	//----- nvinfo : EIATTR_CUDA_API_VERSION
	.align		4
        /*0000*/ 	.byte	0x04, 0x37
        /*0002*/ 	.short	(.L_2467 - .L_2466)
.L_2466:
        /*0004*/ 	.word	0x00000082


	//----- nvinfo : EIATTR_KPARAM_INFO
	.align		4
.L_2467:
        /*0008*/ 	.byte	0x04, 0x17
        /*000a*/ 	.short	(.L_2469 - .L_2468)
.L_2468:
        /*000c*/ 	.word	0x00000000
        /*0010*/ 	.short	0x0006
        /*0012*/ 	.short	0x0024
        /*0014*/ 	.byte	0x00, 0xf0, 0x21, 0x00


	//----- nvinfo : EIATTR_KPARAM_INFO
	.align		4
.L_2469:
        /*0018*/ 	.byte	0x04, 0x17
        /*001a*/ 	.short	(.L_2471 - .L_2470)
.L_2470:
        /*001c*/ 	.word	0x00000000
        /*0020*/ 	.short	0x0005
        /*0022*/ 	.short	0x001c
        /*0024*/ 	.byte	0x00, 0xf0, 0x21, 0x00


	//----- nvinfo : EIATTR_KPARAM_INFO
	.align		4
.L_2471:
        /*0028*/ 	.byte	0x04, 0x17
        /*002a*/ 	.short	(.L_2473 - .L_2472)
.L_2472:
        /*002c*/ 	.word	0x00000000
        /*0030*/ 	.short	0x0004
        /*0032*/ 	.short	0x0019
        /*0034*/ 	.byte	0x00, 0xf0, 0x05, 0x00


	//----- nvinfo : EIATTR_KPARAM_INFO
	.align		4
.L_2473:
        /*0038*/ 	.byte	0x04, 0x17
        /*003a*/ 	.short	(.L_2475 - .L_2474)
.L_2474:
        /*003c*/ 	.word	0x00000000
        /*0040*/ 	.short	0x0003
        /*0042*/ 	.short	0x0018
        /*0044*/ 	.byte	0x00, 0xf0, 0x05, 0x00


	//----- nvinfo : EIATTR_KPARAM_INFO
	.align		4
.L_2475:
        /*0048*/ 	.byte	0x04, 0x17
        /*004a*/ 	.short	(.L_2477 - .L_2476)
.L_2476:
        /*004c*/ 	.word	0x00000000
        /*0050*/ 	.short	0x0002
        /*0052*/ 	.short	0x0008
        /*0054*/ 	.byte	0x00, 0xf0, 0x41, 0x00


	//----- nvinfo : EIATTR_KPARAM_INFO
	.align		4
.L_2477:
        /*0058*/ 	.byte	0x04, 0x17
        /*005a*/ 	.short	(.L_2479 - .L_2478)
.L_2478:
        /*005c*/ 	.word	0x00000000
        /*0060*/ 	.short	0x0001
        /*0062*/ 	.short	0x0004
        /*0064*/ 	.byte	0x00, 0xf0, 0x05, 0x00


	//----- nvinfo : EIATTR_KPARAM_INFO
	.align		4
.L_2479:
        /*0068*/ 	.byte	0x04, 0x17
        /*006a*/ 	.short	(.L_2481 - .L_2480)
.L_2480:
        /*006c*/ 	.word	0x00000000
        /*0070*/ 	.short	0x0000
        /*0072*/ 	.short	0x0000
        /*0074*/ 	.byte	0x00, 0xf0, 0x11, 0x00


	//----- nvinfo : EIATTR_SPARSE_MMA_MASK
	.align		4
.L_2481:
        /*0078*/ 	.byte	0x03, 0x50
        /*007a*/ 	.short	0x0000


	//----- nvinfo : EIATTR_MAXREG_COUNT
	.align		4
        /*007c*/ 	.byte	0x03, 0x1b
        /*007e*/ 	.short	0x00ff


	//----- nvinfo : EIATTR_EXTERNS
	.align		4
        /*0080*/ 	.byte	0x04, 0x0f
        /*0082*/ 	.short	(.L_2483 - .L_2482)


	//   ....[0]....
	.align		4
.L_2482:
        /*0084*/ 	.word	index@(__assertfail)


	//----- nvinfo : EIATTR_MERCURY_ISA_VERSION
	.align		4
.L_2483:
        /*0088*/ 	.byte	0x03, 0x5f
        /*008a*/ 	.short	0x0101


	//----- nvinfo : EIATTR_SYSCALL_OFFSETS
	.align		4
        /*008c*/ 	.byte	0x04, 0x46
        /*008e*/ 	.short	(.L_2485 - .L_2484)


	//   ....[0]....
.L_2484:
        /*0090*/ 	.word	0x000010b0


	//   ....[1]....
        /*0094*/ 	.word	0x000021c0


	//   ....[2]....
        /*0098*/ 	.word	0x000032e0


	//   ....[3]....
        /*009c*/ 	.word	0x000043d0


	//   ....[4]....
        /*00a0*/ 	.word	0x000056a0


	//   ....[5]....
        /*00a4*/ 	.word	0x000066c0


	//   ....[6]....
        /*00a8*/ 	.word	0x000076a0


	//   ....[7]....
        /*00ac*/ 	.word	0x00008680


	//----- nvinfo : EIATTR_EXIT_INSTR_OFFSETS
	.align		4
.L_2485:
        /*00b0*/ 	.byte	0x04, 0x1c
        /*00b2*/ 	.short	(.L_2487 - .L_2486)


	//   ....[0]....
.L_2486:
        /*00b4*/ 	.word	0x00007760


	//   ....[1]....
        /*00b8*/ 	.word	0x000078b0


	//   ....[2]....
        /*00bc*/ 	.word	0x000078f0


	//   ....[3]....
        /*00c0*/ 	.word	0x00007990


	//   ....[4]....
        /*00c4*/ 	.word	0x000079d0


	//   ....[5]....
        /*00c8*/ 	.word	0x00007a10


	//   ....[6]....
        /*00cc*/ 	.word	0x00007aa0


	//   ....[7]....
        /*00d0*/ 	.word	0x00007ac0


	//   ....[8]....
        /*00d4*/ 	.word	0x00007b60


	//   ....[9]....
        /*00d8*/ 	.word	0x00007bb0


	//   ....[10]....
        /*00dc*/ 	.word	0x00007c00


	//   ....[11]....
        /*00e0*/ 	.word	0x00007cd0


	//   ....[12]....
        /*00e4*/ 	.word	0x00007d30


	//   ....[13]....
        /*00e8*/ 	.word	0x00007ec0


	//   ....[14]....
        /*00ec*/ 	.word	0x00008020


	//   ....[15]....
        /*00f0*/ 	.word	0x00008060


	//   ....[16]....
        /*00f4*/ 	.word	0x00008120


	//   ....[17]....
        /*00f8*/ 	.word	0x000082a0


	//   ....[18]....
        /*00fc*/ 	.word	0x00008420


	//   ....[19]....
        /*0100*/ 	.word	0x00008580


	//   ....[20]....
        /*0104*/ 	.word	0x00008690


	//   ....[21]....
        /*0108*/ 	.word	0x000086d0


	//   ....[22]....
        /*010c*/ 	.word	0x00008710


	//----- nvinfo : EIATTR_MAX_THREADS
	.align		4
.L_2487:
        /*0110*/ 	.byte	0x04, 0x05
        /*0112*/ 	.short	(.L_2489 - .L_2488)
.L_2488:
        /*0114*/ 	.word	0x00000080
        /*0118*/ 	.word	0x00000001
        /*011c*/ 	.word	0x00000001


	//----- nvinfo : EIATTR_CRS_STACK_SIZE
	.align		4
.L_2489:
        /*0120*/ 	.byte	0x04, 0x1e
        /*0122*/ 	.short	(.L_2491 - .L_2490)
.L_2490:
        /*0124*/ 	.word	0x00000000


	//----- nvinfo : EIATTR_CBANK_PARAM_SIZE
	.align		4
.L_2491:
        /*0128*/ 	.byte	0x03, 0x19
        /*012a*/ 	.short	0x002c


	//----- nvinfo : EIATTR_PARAM_CBANK
	.align		4
        /*012c*/ 	.byte	0x04, 0x0a
        /*012e*/ 	.short	(.L_2493 - .L_2492)
	.align		4
.L_2492:
        /*0130*/ 	.word	index@(.nv.constant0._ZN2at6native27unrolled_elementwise_kernelIZZZNS0_17log10_kernel_cudaERNS_18TensorIteratorBaseEENKUlvE0_clEvENKUlvE1_clEvEUlN3c104HalfEE_St5arrayIPcLm2EELi4E23TrivialOffsetCalculatorILi1EjESD_NS0_6memory12LoadWithCastILi1EEENSE_13StoreWithCastILi1EEEEEviT_T0_T2_T3_T4_T5_)
        /*0134*/ 	.short	0x0210
        /*0136*/ 	.short	0x002c


	//----- nvinfo : EIATTR_SW_WAR
	.align		4
.L_2493:
        /*0138*/ 	.byte	0x04, 0x36
        /*013a*/ 	.short	(.L_2495 - .L_2494)
.L_2494:
        /*013c*/ 	.word	0x00000008
.L_2495:


//--------------------- .nv.info._ZN2at6native18elementwise_kernelILi128ELi4EZNS0_22gpu_kernel_impl_nocastIZZZNS0_17log10_kernel_cudaERNS_18TensorIteratorBaseEENKUlvE0_clEvENKUlvE1_clEvEUlN3c104HalfEE_EEvS4_RKT_EUliE_EEviT1_ --------------------------
	.section	.nv.info._ZN2at6native18elementwise_kernelILi128ELi4EZNS0_22gpu_kernel_impl_nocastIZZZNS0_17log10_kernel_cudaERNS_18TensorIteratorBaseEENKUlvE0_clEvENKUlvE1_clEvEUlN3c104HalfEE_EEvS4_RKT_EUliE_EEviT1_,"",@"SHT_CUDA_INFO"
	.sectionflags	@""
	.align	4


	//----- nvinfo : EIATTR_CUDA_API_VERSION
	.align		4
        /*0000*/ 	.byte	0x04, 0x37
        /*0002*/ 	.short	(.L_2497 - .L_2496)
.L_2496:
        /*0004*/ 	.word	0x00000082


	//----- nvinfo : EIATTR_KPARAM_INFO
	.align		4
.L_2497:
        /*0008*/ 	.byte	0x04, 0x17
        /*000a*/ 	.short	(.L_2499 - .L_2498)
.L_2498:
        /*000c*/ 	.word	0x00000000
        /*0010*/ 	.short	0x0001
        /*0012*/ 	.short	0x0008
        /*0014*/ 	.byte	0x00, 0xf0, 0x61, 0x08


	//----- nvinfo : EIATTR_KPARAM_INFO
	.align		4
.L_2499:
        /*0018*/ 	.byte	0x04, 0x17
        /*001a*/ 	.short	(.L_2501 - .L_2500)
.L_2500:
        /*001c*/ 	.word	0x00000000
        /*0020*/ 	.short	0x0000
        /*0022*/ 	.short	0x0000
        /*0024*/ 	.byte	0x00, 0xf0, 0x11, 0x00


	//----- nvinfo : EIATTR_SPARSE_MMA_MASK
	.align		4
.L_2501:
        /*0028*/ 	.byte	0x03, 0x50
        /*002a*/ 	.short	0x0000


	//----- nvinfo : EIATTR_MAXREG_COUNT
	.align		4
        /*002c*/ 	.byte	0x03, 0x1b
        /*002e*/ 	.short	0x0080


	//----- nvinfo : EIATTR_MERCURY_ISA_VERSION
	.align		4
        /*0030*/ 	.byte	0x03, 0x5f
        /*0032*/ 	.short	0x0101


	//----- nvinfo : EIATTR_EXIT_INSTR_OFFSETS
	.align		4
        /*0034*/ 	.byte	0x04, 0x1c
        /*0036*/ 	.short	(.L_2503 - .L_2502)


	//   ....[0]....
.L_2502:
        /*0038*/ 	.word	0x00003c20


	//   ....[1]....
        /*003c*/ 	.word	0x00004fd0


	//----- nvinfo : EIATTR_MAX_THREADS
	.align		4
.L_2503:
        /*0040*/ 	.byte	0x04, 0x05
        /*0042*/ 	.short	(.L_2505 - .L_2504)
.L_2504:
        /*0044*/ 	.word	0x00000080
        /*0048*/ 	.word	0x00000001
        /*004c*/ 	.word	0x00000001


	//----- nvinfo : EIATTR_CRS_STACK_SIZE
	.align		4
.L_2505:
        /*0050*/ 	.byte	0x04, 0x1e
        /*0052*/ 	.short	(.L_2507 - .L_2506)
.L_2506:
        /*0054*/ 	.word	0x00000000


	//----- nvinfo : EIATTR_CBANK_PARAM_SIZE
	.align		4
.L_2507:
        /*0058*/ 	.byte	0x03, 0x19
        /*005a*/ 	.short	0x0220


	//----- nvinfo : EIATTR_PARAM_CBANK
	.align		4
        /*005c*/ 	.byte	0x04, 0x0a
        /*005e*/ 	.short	(.L_2509 - .L_2508)
	.align		4
.L_2508:
        /*0060*/ 	.word	index@(.nv.constant0._ZN2at6native18elementwise_kernelILi128ELi4EZNS0_22gpu_kernel_impl_nocastIZZZNS0_17log10_kernel_cudaERNS_18TensorIteratorBaseEENKUlvE0_clEvENKUlvE1_clEvEUlN3c104HalfEE_EEvS4_RKT_EUliE_EEviT1_)
        /*0064*/ 	.short	0x0210
        /*0066*/ 	.short	0x0220


	//----- nvinfo : EIATTR_SW_WAR
	.align		4
.L_2509:
        /*0068*/ 	.byte	0x04, 0x36
        /*006a*/ 	.short	(.L_2511 - .L_2510)
.L_2510:
        /*006c*/ 	.word	0x00000008
.L_2511:


//--------------------- .nv.info._ZN2at6native27unrolled_elementwise_kernelIZZZNS0_17log10_kernel_cudaERNS_18TensorIteratorBaseEENKUlvE0_clEvENKUlvE1_clEvEUlN3c104HalfEE_St5arrayIPcLm2EELi4E23TrivialOffsetCalculatorILi1EjESD_NS0_6memory15LoadWithoutCastENSE_16StoreWithoutCastEEEviT_T0_T2_T3_T4_T5_ --------------------------
	.section	.nv.info._ZN2at6native27unrolled_elementwise_kernelIZZZNS0_17log10_kernel_cudaERNS_18TensorIteratorBaseEENKUlvE0_clEvENKUlvE1_clEvEUlN3c104HalfEE_St5arrayIPcLm2EELi4E23TrivialOffsetCalculatorILi1EjESD_NS0_6memory15LoadWithoutCastENSE_16StoreWithoutCastEEEviT_T0_T2_T3_T4_T5_,"",@"SHT_CUDA_INFO"
	.sectionflags	@""
	.align	4


	//----- nvinfo : EIATTR_CUDA_API_VERSION
	.align		4
        /*0000*/ 	.byte	0x04, 0x37
        /*0002*/ 	.short	(.L_2513 - .L_2512)
.L_2512:
        /*0004*/ 	.word	0x00000082


	//----- nvinfo : EIATTR_KPARAM_INFO
	.align		4
.L_2513:
        /*0008*/ 	.byte	0x04, 0x17
        /*000a*/ 	.short	(.L_2515 - .L_2514)
.L_2514:
        /*000c*/ 	.word	0x00000000
        /*0010*/ 	.short	0x0006
        /*0012*/ 	.short	0x001b
        /*0014*/ 	.byte	0x00, 0xf0, 0x05, 0x00


	//----- nvinfo : EIATTR_KPARAM_INFO
	.align		4
.L_2515:
        /*0018*/ 	.byte	0x04, 0x17
        /*001a*/ 	.short	(.L_2517 - .L_2516)
.L_2516:
        /*001c*/ 	.word	0x00000000
        /*0020*/ 	.short	0x0005
        /*0022*/ 	.short	0x001a
        /*0024*/ 	.byte	0x00, 0xf0, 0x05, 0x00


	//----- nvinfo : EIATTR_KPARAM_INFO
	.align		4
.L_2517:
        /*0028*/ 	.byte	0x04, 0x17
        /*002a*/ 	.short	(.L_2519 - .L_2518)
.L_2518:
        /*002c*/ 	.word	0x00000000
        /*0030*/ 	.short	0x0004
        /*0032*/ 	.short	0x0019
        /*0034*/ 	.byte	0x00, 0xf0, 0x05, 0x00


	//----- nvinfo : EIATTR_KPARAM_INFO
	.align		4
.L_2519:
        /*0038*/ 	.byte	0x04, 0x17
        /*003a*/ 	.short	(.L_2521 - .L_2520)
.L_2520:
        /*003c*/ 	.word	0x00000000
        /*0040*/ 	.short	0x0003
        /*0042*/ 	.short	0x0018
        /*0044*/ 	.byte	0x00, 0xf0, 0x05, 0x00


	//----- nvinfo : EIATTR_KPARAM_INFO
	.align		4
.L_2521:
        /*0048*/ 	.byte	0x04, 0x17
        /*004a*/ 	.short	(.L_2523 - .L_2522)
.L_2522:
        /*004c*/ 	.word	0x00000000
        /*0050*/ 	.short	0x0002
        /*0052*/ 	.short	0x0008
        /*0054*/ 	.byte	0x00, 0xf0, 0x41, 0x00


	//----- nvinfo : EIATTR_KPARAM_INFO
	.align		4
.L_2523:
        /*0058*/ 	.byte	0x04, 0x17
        /*005a*/ 	.short	(.L_2525 - .L_2524)
.L_2524:
        /*005c*/ 	.word	0x00000000
        /*0060*/ 	.short	0x0001
        /*0062*/ 	.short	0x0004
        /*0064*/ 	.byte	0x00, 0xf0, 0x05, 0x00


	//----- nvinfo : EIATTR_KPARAM_INFO
	.align		4
.L_2525:
        /*0068*/ 	.byte	0x04, 0x17
        /*006a*/ 	.short	(.L_2527 - .L_2526)
.L_2526:
        /*006c*/ 	.word	0x00000000
        /*0070*/ 	.short	0x0000
        /*0072*/ 	.short	0x0000
        /*0074*/ 	.byte	0x00, 0xf0, 0x11, 0x00


	//----- nvinfo : EIATTR_SPARSE_MMA_MASK
	.align		4
.L_2527:
        /*0078*/ 	.byte	0x03, 0x50
        /*007a*/ 	.short	0x0000


	//----- nvinfo : EIATTR_MAXREG_COUNT
	.align		4
        /*007c*/ 	.byte	0x03, 0x1b
        /*007e*/ 	.short	0x00ff


	//----- nvinfo : EIATTR_MERCURY_ISA_VERSION
	.align		4
        /*0080*/ 	.byte	0x03, 0x5f
        /*0082*/ 	.short	0x0101


	//----- nvinfo : EIATTR_EXIT_INSTR_OFFSETS
	.align		4
        /*0084*/ 	.byte	0x04, 0x1c
        /*0086*/ 	.short	(.L_2529 - .L_2528)


	//   ....[0]....
.L_2528:
        /*0088*/ 	.word	0x000004b0


	//   ....[1]....
        /*008c*/ 	.word	0x00000520


	//----- nvinfo : EIATTR_MAX_THREADS
	.align		4
.L_2529:
        /*0090*/ 	.byte	0x04, 0x05
        /*0092*/ 	.short	(.L_2531 - .L_2530)
.L_2530:
        /*0094*/ 	.word	0x00000080
        /*0098*/ 	.word	0x00000001
        /*009c*/ 	.word	0x00000001


	//----- nvinfo : EIATTR_CRS_STACK_SIZE
	.align		4
.L_2531:
        /*00a0*/ 	.byte	0x04, 0x1e
        /*00a2*/ 	.short	(.L_2533 - .L_2532)
.L_2532:
        /*00a4*/ 	.word	0x00000000


	//----- nvinfo : EIATTR_CBANK_PARAM_SIZE
	.align		4
.L_2533:
        /*00a8*/ 	.byte	0x03, 0x19
        /*00aa*/ 	.short	0x001c


	//----- nvinfo : EIATTR_PARAM_CBANK
	.align		4
        /*00ac*/ 	.byte	0x04, 0x0a
        /*00ae*/ 	.short	(.L_2535 - .L_2534)
	.align		4
.L_2534:
        /*00b0*/ 	.word	index@(.nv.constant0._ZN2at6native27unrolled_elementwise_kernelIZZZNS0_17log10_kernel_cudaERNS_18TensorIteratorBaseEENKUlvE0_clEvENKUlvE1_clEvEUlN3c104HalfEE_St5arrayIPcLm2EELi4E23TrivialOffsetCalculatorILi1EjESD_NS0_6memory15LoadWithoutCastENSE_16StoreWithoutCastEEEviT_T0_T2_T3_T4_T5_)
        /*00b4*/ 	.short	0x0210
        /*00b6*/ 	.short	0x001c


	//----- nvinfo : EIATTR_SW_WAR
	.align		4
.L_2535:
        /*00b8*/ 	.byte	0x04, 0x36
        /*00ba*/ 	.short	(.L_2537 - .L_2536)
.L_2536:
        /*00bc*/ 	.word	0x00000008
.L_2537:


//--------------------- .nv.info._ZN2at6native29vectorized_elementwise_kernelILi2EZZZNS0_17log10_kernel_cudaERNS_18TensorIteratorBaseEENKUlvE0_clEvENKUlvE1_clEvEUlN3c104HalfEE_St5arrayIPcLm2EEEEviT0_T1_ --------------------------
	.section	.nv.info._ZN2at6native29vectorized_elementwise_kernelILi2EZZZNS0_17log10_kernel_cudaERNS_18TensorIteratorBaseEENKUlvE0_clEvENKUlvE1_clEvEUlN3c104HalfEE_St5arrayIPcLm2EEEEviT0_T1_,"",@"SHT_CUDA_INFO"
	.sectionflags	@""
	.align	4


	//----- nvinfo : EIATTR_CUDA_API_VERSION
	.align		4
        /*0000*/ 	.byte	0x04, 0x37
        /*0002*/ 	.short	(.L_2539 - .L_2538)
.L_2538:
        /*0004*/ 	.word	0x00000082


	//----- nvinfo : EIATTR_KPARAM_INFO
	.align		4
.L_2539:
        /*0008*/ 	.byte	0x04, 0x17
        /*000a*/ 	.short	(.L_2541 - .L_2540)
.L_2540:
        /*000c*/ 	.word	0x00000000
        /*0010*/ 	.short	0x0002
        /*0012*/ 	.short	0x0008
        /*0014*/ 	.byte	0x00, 0xf0, 0x41, 0x00


	//----- nvinfo : EIATTR_KPARAM_INFO
	.align		4
.L_2541:
        /*0018*/ 	.byte	0x04, 0x17
        /*001a*/ 	.short	(.L_2543 - .L_2542)
.L_2542:
        /*001c*/ 	.word	0x00000000
        /*0020*/ 	.short	0x0001
        /*0022*/ 	.short	0x0004
        /*0024*/ 	.byte	0x00, 0xf0, 0x05, 0x00


	//----- nvinfo : EIATTR_KPARAM_INFO
	.align		4
.L_2543:
        /*0028*/ 	.byte	0x04, 0x17
        /*002a*/ 	.short	(.L_2545 - .L_2544)
.L_2544:
        /*002c*/ 	.word	0x00000000
        /*0030*/ 	.short	0x0000
        /*0032*/ 	.short	0x0000
        /*0034*/ 	.byte	0x00, 0xf0, 0x11, 0x00


	//----- nvinfo : EIATTR_SPARSE_MMA_MASK
	.align		4
.L_2545:
        /*0038*/ 	.byte	0x03, 0x50
        /*003a*/ 	.short	0x0000


	//----- nvinfo : EIATTR_MAXREG_COUNT
	.align		4
        /*003c*/ 	.byte	0x03, 0x1b
        /*003e*/ 	.short	0x00ff


	//----- nvinfo : EIATTR_MERCURY_ISA_VERSION
	.align		4
        /*0040*/ 	.byte	0x03, 0x5f
        /*0042*/ 	.short	0x0101


	//----- nvinfo : EIATTR_EXIT_INSTR_OFFSETS
	.align		4
        /*0044*/ 	.byte	0x04, 0x1c
        /*0046*/ 	.short	(.L_2547 - .L_2546)


	//   ....[0]....
.L_2546:
        /*0048*/ 	.word	0x00000330


	//   ....[1]....
        /*004c*/ 	.word	0x00000d00


	//   ....[2]....
        /*0050*/ 	.word	0x00000d50


	//----- nvinfo : EIATTR_MAX_THREADS
	.align		4
.L_2547:
        /*0054*/ 	.byte	0x04, 0x05
        /*0056*/ 	.short	(.L_2549 - .L_2548)
.L_2548:
        /*0058*/ 	.word	0x00000080
        /*005c*/ 	.word	0x00000001
        /*0060*/ 	.word	0x00000001


	//----- nvinfo : EIATTR_CRS_STACK_SIZE
	.align		4
.L_2549:
        /*0064*/ 	.byte	0x04, 0x1e
        /*0066*/ 	.short	(.L_2551 - .L_2550)
.L_2550:
        /*0068*/ 	.word	0x00000000


	//----- nvinfo : EIATTR_CBANK_PARAM_SIZE
	.align		4
.L_2551:
        /*006c*/ 	.byte	0x03, 0x19
        /*006e*/ 	.short	0x0018


	//----- nvinfo : EIATTR_PARAM_CBANK
	.align		4
        /*0070*/ 	.byte	0x04, 0x0a
        /*0072*/ 	.short	(.L_2553 - .L_2552)
	.align		4
.L_2552:
        /*0074*/ 	.word	index@(.nv.constant0._ZN2at6native29vectorized_elementwise_kernelILi2EZZZNS0_17log10_kernel_cudaERNS_18TensorIteratorBaseEENKUlvE0_clEvENKUlvE1_clEvEUlN3c104HalfEE_St5arrayIPcLm2EEEEviT0_T1_)
        /*0078*/ 	.short	0x0210
        /*007a*/ 	.short	0x0018


	//----- nvinfo : EIATTR_SW_WAR
	.align		4
.L_2553:
        /*007c*/ 	.byte	0x04, 0x36
        /*007e*/ 	.short	(.L_2555 - .L_2554)
.L_2554:
        /*0080*/ 	.word	0x00000008
.L_2555:


//--------------------- .nv.info._ZN2at6native29vectorized_elementwise_kernelILi4EZZZNS0_17log10_kernel_cudaERNS_18TensorIteratorBaseEENKUlvE0_clEvENKUlvE1_clEvEUlN3c104HalfEE_St5arrayIPcLm2EEEEviT0_T1_ --------------------------
	.section	.nv.info._ZN2at6native29vectorized_elementwise_kernelILi4EZZZNS0_17log10_kernel_cudaERNS_18TensorIteratorBaseEENKUlvE0_clEvENKUlvE1_clEvEUlN3c104HalfEE_St5arrayIPcLm2EEEEviT0_T1_,"",@"SHT_CUDA_INFO"
	.sectionflags	@""
	.align	4


	//----- nvinfo : EIATTR_CUDA_API_VERSION
	.align		4
        /*0000*/ 	.byte	0x04, 0x37
        /*0002*/ 	.short	(.L_2557 - .L_2556)
.L_2556:
        /*0004*/ 	.word	0x00000082


	//----- nvinfo : EIATTR_KPARAM_INFO
	.align		4
.L_2557:
        /*0008*/ 	.byte	0x04, 0x17
        /*000a*/ 	.short	(.L_2559 - .L_2558)
.L_2558:
        /*000c*/ 	.word	0x00000000
        /*0010*/ 	.short	0x0002
        /*0012*/ 	.short	0x0008
        /*0014*/ 	.byte	0x00, 0xf0, 0x41, 0x00


	//----- nvinfo : EIATTR_KPARAM_INFO
	.align		4
.L_2559:
        /*0018*/ 	.byte	0x04, 0x17
        /*001a*/ 	.short	(.L_2561 - .L_2560)
.L_2560:
        /*001c*/ 	.word	0x00000000
        /*0020*/ 	.short	0x0001
        /*0022*/ 	.short	0x0004
        /*0024*/ 	.byte	0x00, 0xf0, 0x05, 0x00


	//----- nvinfo : EIATTR_KPARAM_INFO
	.align		4
.L_2561:
        /*0028*/ 	.byte	0x04, 0x17
        /*002a*/ 	.short	(.L_2563 - .L_2562)
.L_2562:
        /*002c*/ 	.word	0x00000000
        /*0030*/ 	.short	0x0000
        /*0032*/ 	.short	0x0000
        /*0034*/ 	.byte	0x00, 0xf0, 0x11, 0x00


	//----- nvinfo : EIATTR_SPARSE_MMA_MASK
	.align		4
.L_2563:
        /*0038*/ 	.byte	0x03, 0x50
        /*003a*/ 	.short	0x0000


	//----- nvinfo : EIATTR_MAXREG_COUNT
	.align		4
        /*003c*/ 	.byte	0x03, 0x1b
        /*003e*/ 	.short	0x00ff


	//----- nvinfo : EIATTR_MERCURY_ISA_VERSION
	.align		4
        /*0040*/ 	.byte	0x03, 0x5f
        /*0042*/ 	.short	0x0101


	//----- nvinfo : EIATTR_EXIT_INSTR_OFFSETS
	.align		4
        /*0044*/ 	.byte	0x04, 0x1c
        /*0046*/ 	.short	(.L_2565 - .L_2564)


	//   ....[0]....
.L_2564:
        /*0048*/ 	.word	0x000002f0


	//   ....[1]....
        /*004c*/ 	.word	0x00000cc0


	//   ....[2]....
        /*0050*/ 	.word	0x00000d10


	//----- nvinfo : EIATTR_MAX_THREADS
	.align		4
.L_2565:
        /*0054*/ 	.byte	0x04, 0x05
        /*0056*/ 	.short	(.L_2567 - .L_2566)
.L_2566:
        /*0058*/ 	.word	0x00000080
        /*005c*/ 	.word	0x00000001
        /*0060*/ 	.word	0x00000001


	//----- nvinfo : EIATTR_CRS_STACK_SIZE
	.align		4
.L_2567:
        /*0064*/ 	.byte	0x04, 0x1e
        /*0066*/ 	.short	(.L_2569 - .L_2568)
.L_2568:
        /*0068*/ 	.word	0x00000000


	//----- nvinfo : EIATTR_CBANK_PARAM_SIZE
	.align		4
.L_2569:
        /*006c*/ 	.byte	0x03, 0x19
        /*006e*/ 	.short	0x0018


	//----- nvinfo : EIATTR_PARAM_CBANK
	.align		4
        /*0070*/ 	.byte	0x04, 0x0a
        /*0072*/ 	.short	(.L_2571 - .L_2570)
	.align		4
.L_2570:
        /*0074*/ 	.word	index@(.nv.constant0._ZN2at6native29vectorized_elementwise_kernelILi4EZZZNS0_17log10_kernel_cudaERNS_18TensorIteratorBaseEENKUlvE0_clEvENKUlvE1_clEvEUlN3c104HalfEE_St5arrayIPcLm2EEEEviT0_T1_)
        /*0078*/ 	.short	0x0210
        /*007a*/ 	.short	0x0018


	//----- nvinfo : EIATTR_SW_WAR
	.align		4
.L_2571:
        /*007c*/ 	.byte	0x04, 0x36
        /*007e*/ 	.short	(.L_2573 - .L_2572)
.L_2572:
        /*0080*/ 	.word	0x00000008
.L_2573:


//--------------------- .nv.info._ZN2at6native29vectorized_elementwise_kernelILi8EZZZNS0_17log10_kernel_cudaERNS_18TensorIteratorBaseEENKUlvE0_clEvENKUlvE1_clEvEUlN3c104HalfEE_St5arrayIPcLm2EEEEviT0_T1_ --------------------------
	.section	.nv.info._ZN2at6native29vectorized_elementwise_kernelILi8EZZZNS0_17log10_kernel_cudaERNS_18TensorIteratorBaseEENKUlvE0_clEvENKUlvE1_clEvEUlN3c104HalfEE_St5arrayIPcLm2EEEEviT0_T1_,"",@"SHT_CUDA_INFO"
	.sectionflags	@""
	.align	4


	//----- nvinfo : EIATTR_CUDA_API_VERSION
	.align		4
        /*0000*/ 	.byte	0x04, 0x37
        /*0002*/ 	.short	(.L_2575 - .L_2574)
.L_2574:
        /*0004*/ 	.word	0x00000082


	//----- nvinfo : EIATTR_KPARAM_INFO
	.align		4
.L_2575:
        /*0008*/ 	.byte	0x04, 0x17
        /*000a*/ 	.short	(.L_2577 - .L_2576)
.L_2576:
        /*000c*/ 	.word	0x00000000
        /*0010*/ 	.short	0x0002
        /*0012*/ 	.short	0x0008
        /*0014*/ 	.byte	0x00, 0xf0, 0x41, 0x00


	//----- nvinfo : EIATTR_KPARAM_INFO
	.align		4
.L_2577:
        /*0018*/ 	.byte	0x04, 0x17
        /*001a*/ 	.short	(.L_2579 - .L_2578)
.L_2578:
        /*001c*/ 	.word	0x00000000
        /*0020*/ 	.short	0x0001
        /*0022*/ 	.short	0x0004
        /*0024*/ 	.byte	0x00, 0xf0, 0x05, 0x00


	//----- nvinfo : EIATTR_KPARAM_INFO
	.align		4
.L_2579:
        /*0028*/ 	.byte	0x04, 0x17
        /*002a*/ 	.short	(.L_2581 - .L_2580)
.L_2580:
        /*002c*/ 	.word	0x00000000
        /*0030*/ 	.short	0x0000
        /*0032*/ 	.short	0x0000
        /*0034*/ 	.byte	0x00, 0xf0, 0x11, 0x00


	//----- nvinfo : EIATTR_SPARSE_MMA_MASK
	.align		4
.L_2581:
        /*0038*/ 	.byte	0x03, 0x50
        /*003a*/ 	.short	0x0000


	//----- nvinfo : EIATTR_MAXREG_COUNT
	.align		4
        /*003c*/ 	.byte	0x03, 0x1b
        /*003e*/ 	.short	0x00ff


	//----- nvinfo : EIATTR_MERCURY_ISA_VERSION
	.align		4
        /*0040*/ 	.byte	0x03, 0x5f
        /*0042*/ 	.short	0x0101


	//----- nvinfo : EIATTR_EXIT_INSTR_OFFSETS
	.align		4
        /*0044*/ 	.byte	0x04, 0x1c
        /*0046*/ 	.short	(.L_2583 - .L_2582)


	//   ....[0]....
.L_2582:
        /*0048*/ 	.word	0x000002d0


	//   ....[1]....
        /*004c*/ 	.word	0x00000ca0


	//   ....[2]....
        /*0050*/ 	.word	0x00000cf0


	//----- nvinfo : EIATTR_MAX_THREADS
	.align		4
.L_2583:
        /*0054*/ 	.byte	0x04, 0x05
        /*0056*/ 	.short	(.L_2585 - .L_2584)
.L_2584:
        /*0058*/ 	.word	0x00000080
        /*005c*/ 	.word	0x00000001
        /*0060*/ 	.word	0x00000001


	//----- nvinfo : EIATTR_CRS_STACK_SIZE
	.align		4
.L_2585:
        /*0064*/ 	.byte	0x04, 0x1e
        /*0066*/ 	.short	(.L_2587 - .L_2586)
.L_2586:
        /*0068*/ 	.word	0x00000000


	//----- nvinfo : EIATTR_CBANK_PARAM_SIZE
	.align		4
.L_2587:
        /*006c*/ 	.byte	0x03, 0x19
        /*006e*/ 	.short	0x0018


	//----- nvinfo : EIATTR_PARAM_CBANK
	.align		4
        /*0070*/ 	.byte	0x04, 0x0a
        /*0072*/ 	.short	(.L_2589 - .L_2588)
	.align		4
.L_2588:
        /*0074*/ 	.word	index@(.nv.constant0._ZN2at6native29vectorized_elementwise_kernelILi8EZZZNS0_17log10_kernel_cudaERNS_18TensorIteratorBaseEENKUlvE0_clEvENKUlvE1_clEvEUlN3c104HalfEE_St5arrayIPcLm2EEEEviT0_T1_)
        /*0078*/ 	.short	0x0210
        /*007a*/ 	.short	0x0018


	//----- nvinfo : EIATTR_SW_WAR
	.align		4
.L_2589:
        /*007c*/ 	.byte	0x04, 0x36
        /*007e*/ 	.short	(.L_2591 - .L_2590)
.L_2590:
        /*0080*/ 	.word	0x00000008
.L_2591:


//--------------------- .nv.info._ZN2at6native18elementwise_kernelILi128ELi4EZNS0_15gpu_kernel_implIZZZNS0_17log10_kernel_cudaERNS_18TensorIteratorBaseEENKUlvE0_clEvENKUlvE0_clEvEUlfE_EEvS4_RKT_EUliE_EEviT1_ --------------------------
	.section	.nv.info._ZN2at6native18elementwise_kernelILi128ELi4EZNS0_15gpu_kernel_implIZZZNS0_17log10_kernel_cudaERNS_18TensorIteratorBaseEENKUlvE0_clEvENKUlvE0_clEvEUlfE_EEvS4_RKT_EUliE_EEviT1_,"",@"SHT_CUDA_INFO"
	.sectionflags	@""
	.align	4


	//----- nvinfo : EIATTR_CUDA_API_VERSION
	.align		4
        /*0000*/ 	.byte	0x04, 0x37
        /*0002*/ 	.short	(.L_2593 - .L_2592)
.L_2592:
        /*0004*/ 	.word	0x00000082


	//----- nvinfo : EIATTR_KPARAM_INFO
	.align		4
.L_2593:
        /*0008*/ 	.byte	0x04, 0x17
        /*000a*/ 	.short	(.L_2595 - .L_2594)
.L_2594:
        /*000c*/ 	.word	0x00000000
        /*0010*/ 	.short	0x0001
        /*0012*/ 	.short	0x0008
        /*0014*/ 	.byte	0x00, 0xf0, 0x61, 0x08


	//----- nvinfo : EIATTR_KPARAM_INFO
	.align		4
.L_2595:
        /*0018*/ 	.byte	0x04, 0x17
        /*001a*/ 	.short	(.L_2597 - .L_2596)
.L_2596:
        /*001c*/ 	.word	0x00000000
        /*0020*/ 	.short	0x0000
        /*0022*/ 	.short	0x0000
        /*0024*/ 	.byte	0x00, 0xf0, 0x11, 0x00


	//----- nvinfo : EIATTR_SPARSE_MMA_MASK
	.align		4
.L_2597:
        /*0028*/ 	.byte	0x03, 0x50
        /*002a*/ 	.short	0x0000


	//----- nvinfo : EIATTR_MAXREG_COUNT
	.align		4
        /*002c*/ 	.byte	0x03, 0x1b
        /*002e*/ 	.short	0x0080


	//----- nvinfo : EIATTR_EXTERNS
	.align		4
        /*0030*/ 	.byte	0x04, 0x0f
        /*0032*/ 	.short	(.L_2599 - .L_2598)


	//   ....[0]....
	.align		4
.L_2598:
        /*0034*/ 	.word	index@(__assertfail)


	//----- nvinfo : EIATTR_MERCURY_ISA_VERSION
	.align		4
.L_2599:
        /*0038*/ 	.byte	0x03, 0x5f
        /*003a*/ 	.short	0x0101


	//----- nvinfo : EIATTR_SYSCALL_OFFSETS
	.align		4
        /*003c*/ 	.byte	0x04, 0x46
        /*003e*/ 	.short	(.L_2601 - .L_2600)


	//   ....[0]....
.L_2600:
        /*0040*/ 	.word	0x00002150


	//   ....[1]....
        /*0044*/ 	.word	0x00002fc0


	//   ....[2]....
        /*0048*/ 	.word	0x00005150


	//   ....[3]....
        /*004c*/ 	.word	0x00005fc0


	//   ....[4]....
        /*0050*/ 	.word	0x00008140


	//   ....[5]....
        /*0054*/ 	.word	0x00008fb0


	//   ....[6]....
        /*0058*/ 	.word	0x0000b120


	//   ....[7]....
        /*005c*/ 	.word	0x0000bf90


	//----- nvinfo : EIATTR_EXIT_INSTR_OFFSETS
	.align		4
.L_2601:
        /*0060*/ 	.byte	0x04, 0x1c
        /*0062*/ 	.short	(.L_2603 - .L_2602)


	//   ....[0]....
.L_2602:
        /*0064*/ 	.word	0x00009060


	//   ....[1]....
        /*0068*/ 	.word	0x0000b2b0


	//   ....[2]....
        /*006c*/ 	.word	0x0000b2f0


	//   ....[3]....
        /*0070*/ 	.word	0x0000b380


	//   ....[4]....
        /*0074*/ 	.word	0x0000b3b0


	//   ....[5]....
        /*0078*/ 	.word	0x0000b3e0


	//   ....[6]....
        /*007c*/ 	.word	0x0000b460


	//   ....[7]....
        /*0080*/ 	.word	0x0000b490


	//   ....[8]....
        /*0084*/ 	.word	0x0000b520


	//   ....[9]....
        /*0088*/ 	.word	0x0000b560


	//   ....[10]....
        /*008c*/ 	.word	0x0000b5a0


	//   ....[11]....
        /*0090*/ 	.word	0x0000b660


	//   ....[12]....
        /*0094*/ 	.word	0x0000b6b0


	//   ....[13]....
        /*0098*/ 	.word	0x0000b830


	//   ....[14]....
        /*009c*/ 	.word	0x0000b980


	//   ....[15]....
        /*00a0*/ 	.word	0x0000b9b0


	//   ....[16]....
        /*00a4*/ 	.word	0x0000ba60


	//   ....[17]....
        /*00a8*/ 	.word	0x0000bbd0


	//   ....[18]....
        /*00ac*/ 	.word	0x0000bd40


	//   ....[19]....
        /*00b0*/ 	.word	0x0000be90


	//   ....[20]....
        /*00b4*/ 	.word	0x0000bfa0


	//   ....[21]....
        /*00b8*/ 	.word	0x0000bfd0


	//   ....[22]....
        /*00bc*/ 	.word	0x0000c000


	//----- nvinfo : EIATTR_MAX_THREADS
	.align		4
.L_2603:
        /*00c0*/ 	.byte	0x04, 0x05
        /*00c2*/ 	.short	(.L_2605 - .L_2604)
.L_2604:
        /*00c4*/ 	.word	0x00000080
        /*00c8*/ 	.word	0x00000001
        /*00cc*/ 	.word	0x00000001


	//----- nvinfo : EIATTR_CRS_STACK_SIZE
	.align		4
.L_2605:
        /*00d0*/ 	.byte	0x04, 0x1e
        /*00d2*/ 	.short	(.L_2607 - .L_2606)
.L_2606:
        /*00d4*/ 	.word	0x00000000


	//----- nvinfo : EIATTR_CBANK_PARAM_SIZE
	.align		4
.L_2607:
        /*00d8*/ 	.byte	0x03, 0x19
        /*00da*/ 	.short	0x0220


	//----- nvinfo : EIATTR_PARAM_CBANK
	.align		4
        /*00dc*/ 	.byte	0x04, 0x0a
        /*00de*/ 	.short	(.L_2609 - .L_2608)
	.align		4
.L_2608:
        /*00e0*/ 	.word	index@(.nv.constant0._ZN2at6native18elementwise_kernelILi128ELi4EZNS0_15gpu_kernel_implIZZZNS0_17log10_kernel_cudaERNS_18TensorIteratorBaseEENKUlvE0_clEvENKUlvE0_clEvEUlfE_EEvS4_RKT_EUliE_EEviT1_)
        /*00e4*/ 	.short	0x0210
        /*00e6*/ 	.short	0x0220


	//----- nvinfo : EIATTR_SW_WAR
	.align		4
.L_2609:
        /*00e8*/ 	.byte	0x04, 0x36
        /*00ea*/ 	.short	(.L_2611 - .L_2610)
.L_2610:
        /*00ec*/ 	.word	0x00000008
.L_2611:


//--------------------- .nv.info._ZN2at6native27unrolled_elementwise_kernelIZZZNS0_17log10_kernel_cudaERNS_18TensorIteratorBaseEENKUlvE0_clEvENKUlvE0_clEvEUlfE_St5arrayIPcLm2EELi4E23TrivialOffsetCalculatorILi1EjESB_NS0_6memory12LoadWithCastILi1EEENSC_13StoreWithCastILi1EEEEEviT_T0_T2_T3_T4_T5_ --------------------------
	.section	.nv.info._ZN2at6native27unrolled_elementwise_kernelIZZZNS0_17log10_kernel_cudaERNS_18TensorIteratorBaseEENKUlvE0_clEvENKUlvE0_clEvEUlfE_St5arrayIPcLm2EELi4E23TrivialOffsetCalculatorILi1EjESB_NS0_6memory12LoadWithCastILi1EEENSC_13StoreWithCastILi1EEEEEviT_T0_T2_T3_T4_T5_,"",@"SHT_CUDA_INFO"
	.sectionflags	@""
	.align	4


	//----- nvinfo : EIATTR_CUDA_API_VERSION
	.align		4
        /*0000*/ 	.byte	0x04, 0x37
        /*0002*/ 	.short	(.L_2613 - .L_2612)
.L_2612:
        /*0004*/ 	.word	0x00000082


	//----- nvinfo : EIATTR_KPARAM_INFO
	.align		4
.L_2613:
        /*0008*/ 	.byte	0x04, 0x17
        /*000a*/ 	.short	(.L_2615 - .L_2614)
.L_2614:
        /*000c*/ 	.word	0x00000000
        /*0010*/ 	.short	0x0006
        /*0012*/ 	.short	0x0024
        /*0014*/ 	.byte	0x00, 0xf0, 0x21, 0x00


	//----- nvinfo : EIATTR_KPARAM_INFO
	.align		4
.L_2615:
        /*0018*/ 	.byte	0x04, 0x17
        /*001a*/ 	.short	(.L_2617 - .L_2616)
.L_2616:
        /*001c*/ 	.word	0x00000000
        /*0020*/ 	.short	0x0005
        /*0022*/ 	.short	0x001c
        /*0024*/ 	.byte	0x00, 0xf0, 0x21, 0x00


	//----- nvinfo : EIATTR_KPARAM_INFO
	.align		4
.L_2617:
        /*0028*/ 	.byte	0x04, 0x17
        /*002a*/ 	.short	(.L_2619 - .L_2618)
.L_2618:
        /*002c*/ 	.word	0x00000000
        /*0030*/ 	.short	0x0004
        /*0032*/ 	.short	0x0019
        /*0034*/ 	.byte	0x00, 0xf0, 0x05, 0x00


	//----- nvinfo : EIATTR_KPARAM_INFO
	.align		4
.L_2619:
        /*0038*/ 	.byte	0x04, 0x17
        /*003a*/ 	.short	(.L_2621 - .L_2620)
.L_2620:
        /*003c*/ 	.word	0x00000000
        /*0040*/ 	.short	0x0003
        /*0042*/ 	.short	0x0018
        /*0044*/ 	.byte	0x00, 0xf0, 0x05, 0x00


	//----- nvinfo : EIATTR_KPARAM_INFO
	.align		4
.L_2621:
        /*0048*/ 	.byte	0x04, 0x17
        /*004a*/ 	.short	(.L_2623 - .L_2622)
.L_2622:
        /*004c*/ 	.word	0x00000000
        /*0050*/ 	.short	0x0002
        /*0052*/ 	.short	0x0008
        /*0054*/ 	.byte	0x00, 0xf0, 0x41, 0x00


	//----- nvinfo : EIATTR_KPARAM_INFO
	.align		4
.L_2623:
        /*0058*/ 	.byte	0x04, 0x17
        /*005a*/ 	.short	(.L_2625 - .L_2624)
.L_2624:
        /*005c*/ 	.word	0x00000000
        /*0060*/ 	.short	0x0001
        /*0062*/ 	.short	0x0004
        /*0064*/ 	.byte	0x00, 0xf0, 0x05, 0x00


	//----- nvinfo : EIATTR_KPARAM_INFO
	.align		4
.L_2625:
        /*0068*/ 	.byte	0x04, 0x17
        /*006a*/ 	.short	(.L_2627 - .L_2626)
.L_2626:
        /*006c*/ 	.word	0x00000000
        /*0070*/ 	.short	0x0000
        /*0072*/ 	.short	0x0000
        /*0074*/ 	.byte	0x00, 0xf0, 0x11, 0x00


	//----- nvinfo : EIATTR_SPARSE_MMA_MASK
	.align		4
.L_2627:
        /*0078*/ 	.byte	0x03, 0x50
        /*007a*/ 	.short	0x0000


	//----- nvinfo : EIATTR_MAXREG_COUNT
	.align		4
        /*007c*/ 	.byte	0x03, 0x1b
        /*007e*/ 	.short	0x00ff


	//----- nvinfo : EIATTR_EXTERNS
	.align		4
        /*0080*/ 	.byte	0x04, 0x0f
        /*0082*/ 	.short	(.L_2629 - .L_2628)


	//   ....[0]....
	.align		4
.L_2628:
        /*0084*/ 	.word	index@(__assertfail)


	//----- nvinfo : EIATTR_MERCURY_ISA_VERSION
	.align		4
.L_2629:
        /*0088*/ 	.byte	0x03, 0x5f
        /*008a*/ 	.short	0x0101


	//----- nvinfo : EIATTR_SYSCALL_OFFSETS
	.align		4
        /*008c*/ 	.byte	0x04, 0x46
        /*008e*/ 	.short	(.L_2631 - .L_2630)


	//   ....[0]....
.L_2630:
        /*0090*/ 	.word	0x00000e80


	//   ....[1]....
        /*0094*/ 	.word	0x00001d30


	//   ....[2]....
        /*0098*/ 	.word	0x00002bf0


	//   ....[3]....
        /*009c*/ 	.word	0x00003a50


	//   ....[4]....
        /*00a0*/ 	.word	0x00004b50


	//   ....[5]....
        /*00a4*/ 	.word	0x00005a50


	//   ....[6]....
        /*00a8*/ 	.word	0x00006910


	//   ....[7]....
        /*00ac*/ 	.word	0x000077d0


	//----- nvinfo : EIATTR_EXIT_INSTR_OFFSETS
	.align		4
.L_2631:
        /*00b0*/ 	.byte	0x04, 0x1c
        /*00b2*/ 	.short	(.L_2633 - .L_2632)


	//   ....[0]....
.L_2632:
        /*00b4*/ 	.word	0x000069b0


	//   ....[1]....
        /*00b8*/ 	.word	0x00006af0


	//   ....[2]....
        /*00bc*/ 	.word	0x00006b30


	//   ....[3]....
        /*00c0*/ 	.word	0x00006bc0


	//   ....[4]....
        /*00c4*/ 	.word	0x00006bf0


	//   ....[5]....
        /*00c8*/ 	.word	0x00006c20


	//   ....[6]....
        /*00cc*/ 	.word	0x00006ca0


	//   ....[7]....
        /*00d0*/ 	.word	0x00006cd0


	//   ....[8]....
        /*00d4*/ 	.word	0x00006d60


	//   ....[9]....
        /*00d8*/ 	.word	0x00006da0


	//   ....[10]....
        /*00dc*/ 	.word	0x00006de0


	//   ....[11]....
        /*00e0*/ 	.word	0x00006ea0


	//   ....[12]....
        /*00e4*/ 	.word	0x00006ef0


	//   ....[13]....
        /*00e8*/ 	.word	0x00007070


	//   ....[14]....
        /*00ec*/ 	.word	0x000071c0


	//   ....[15]....
        /*00f0*/ 	.word	0x000071f0


	//   ....[16]....
        /*00f4*/ 	.word	0x000072a0


	//   ....[17]....
        /*00f8*/ 	.word	0x00007410


	//   ....[18]....
        /*00fc*/ 	.word	0x00007580


	//   ....[19]....
        /*0100*/ 	.word	0x000076d0


	//   ....[20]....
        /*0104*/ 	.word	0x000077e0


	//   ....[21]....
        /*0108*/ 	.word	0x00007810


	//   ....[22]....
        /*010c*/ 	.word	0x00007840


	//----- nvinfo : EIATTR_MAX_THREADS
	.align		4
.L_2633:
        /*0110*/ 	.byte	0x04, 0x05
        /*0112*/ 	.short	(.L_2635 - .L_2634)
.L_2634:
        /*0114*/ 	.word	0x00000080
        /*0118*/ 	.word	0x00000001
        /*011c*/ 	.word	0x00000001


	//----- nvinfo : EIATTR_CRS_STACK_SIZE
	.align		4
.L_2635:
        /*0120*/ 	.byte	0x04, 0x1e
        /*0122*/ 	.short	(.L_2637 - .L_2636)
.L_2636:
        /*0124*/ 	.word	0x00000000


	//----- nvinfo : EIATTR_CBANK_PARAM_SIZE
	.align		4
.L_2637:
        /*0128*/ 	.byte	0x03, 0x19
        /*012a*/ 	.short	0x002c


	//----- nvinfo : EIATTR_PARAM_CBANK
	.align		4
        /*012c*/ 	.byte	0x04, 0x0a
        /*012e*/ 	.short	(.L_2639 - .L_2638)
	.align		4
.L_2638:
        /*0130*/ 	.word	index@(.nv.constant0._ZN2at6native27unrolled_elementwise_kernelIZZZNS0_17log10_kernel_cudaERNS_18TensorIteratorBaseEENKUlvE0_clEvENKUlvE0_clEvEUlfE_St5arrayIPcLm2EELi4E23TrivialOffsetCalculatorILi1EjESB_NS0_6memory12LoadWithCastILi1EEENSC_13StoreWithCastILi1EEEEEviT_T0_T2_T3_T4_T5_)
        /*0134*/ 	.short	0x0210
        /*0136*/ 	.short	0x002c


	//----- nvinfo : EIATTR_SW_WAR
	.align		4
.L_2639:
        /*0138*/ 	.byte	0x04, 0x36
        /*013a*/ 	.short	(.L_2641 - .L_2640)
.L_2640:
        /*013c*/ 	.word	0x00000008
.L_2641:


//--------------------- .nv.info._ZN2at6native18elementwise_kernelILi128ELi2EZNS0_22gpu_kernel_impl_nocastIZZZNS0_17log10_kernel_cudaERNS_18TensorIteratorBaseEENKUlvE0_clEvENKUlvE0_clEvEUlfE_EEvS4_RKT_EUliE_EEviT1_ --------------------------
	.section	.nv.info._ZN2at6native18elementwise_kernelILi128ELi2EZNS0_22gpu_kernel_impl_nocastIZZZNS0_17log10_kernel_cudaERNS_18TensorIteratorBaseEENKUlvE0_clEvENKUlvE0_clEvEUlfE_EEvS4_RKT_EUliE_EEviT1_,"",@"SHT_CUDA_INFO"
	.sectionflags	@""
	.align	4


	//----- nvinfo : EIATTR_CUDA_API_VERSION
	.align		4
        /*0000*/ 	.byte	0x04, 0x37
        /*0002*/ 	.short	(.L_2643 - .L_2642)
.L_2642:
        /*0004*/ 	.word	0x00000082


	//----- nvinfo : EIATTR_KPARAM_INFO
	.align		4
.L_2643:
        /*0008*/ 	.byte	0x04, 0x17
        /*000a*/ 	.short	(.L_2645 - .L_2644)
.L_2644:
        /*000c*/ 	.word	0x00000000
        /*0010*/ 	.short	0x0001
        /*0012*/ 	.short	0x0008
        /*0014*/ 	.byte	0x00, 0xf0, 0x61, 0x08


	//----- nvinfo : EIATTR_KPARAM_INFO
	.align		4
.L_2645:
        /*0018*/ 	.byte	0x04, 0x17
        /*001a*/ 	.short	(.L_2647 - .L_2646)
.L_2646:
        /*001c*/ 	.word	0x00000000
        /*0020*/ 	.short	0x0000
        /*0022*/ 	.short	0x0000
        /*0024*/ 	.byte	0x00, 0xf0, 0x11, 0x00


	//----- nvinfo : EIATTR_SPARSE_MMA_MASK
	.align		4
.L_2647:
        /*0028*/ 	.byte	0x03, 0x50
        /*002a*/ 	.short	0x0000


	//----- nvinfo : EIATTR_MAXREG_COUNT
	.align		4
        /*002c*/ 	.byte	0x03, 0x1b
        /*002e*/ 	.short	0x0080


	//----- nvinfo : EIATTR_MERCURY_ISA_VERSION
	.align		4
        /*0030*/ 	.byte	0x03, 0x5f
        /*0032*/ 	.short	0x0101


	//----- nvinfo : EIATTR_EXIT_INSTR_OFFSETS
	.align		4
        /*0034*/ 	.byte	0x04, 0x1c
        /*0036*/ 	.short	(.L_2649 - .L_2648)


	//   ....[0]....
.L_2648:
        /*0038*/ 	.word	0x00001450


	//   ....[1]....
        /*003c*/ 	.word	0x000027f0


	//----- nvinfo : EIATTR_MAX_THREADS
	.align		4
.L_2649:
        /*0040*/ 	.byte	0x04, 0x05
        /*0042*/ 	.short	(.L_2651 - .L_2650)
.L_2650:
        /*0044*/ 	.word	0x00000080
        /*0048*/ 	.word	0x00000001
        /*004c*/ 	.word	0x00000001


	//----- nvinfo : EIATTR_CRS_STACK_SIZE
	.align		4
.L_2651:
        /*0050*/ 	.byte	0x04, 0x1e
        /*0052*/ 	.short	(.L_2653 - .L_2652)
.L_2652:
        /*0054*/ 	.word	0x00000000


	//----- nvinfo : EIATTR_CBANK_PARAM_SIZE
	.align		4
.L_2653:
        /*0058*/ 	.byte	0x03, 0x19
        /*005a*/ 	.short	0x0220


	//----- nvinfo : EIATTR_PARAM_CBANK
	.align		4
        /*005c*/ 	.byte	0x04, 0x0a
        /*005e*/ 	.short	(.L_2655 - .L_2654)
	.align		4
.L_2654:
        /*0060*/ 	.word	index@(.nv.constant0._ZN2at6native18elementwise_kernelILi128ELi2EZNS0_22gpu_kernel_impl_nocastIZZZNS0_17log10_kernel_cudaERNS_18TensorIteratorBaseEENKUlvE0_clEvENKUlvE0_clEvEUlfE_EEvS4_RKT_EUliE_EEviT1_)
        /*0064*/ 	.short	0x0210
        /*0066*/ 	.short	0x0220


	//----- nvinfo : EIATTR_SW_WAR
	.align		4
.L_2655:
        /*0068*/ 	.byte	0x04, 0x36
        /*006a*/ 	.short	(.L_2657 - .L_2656)
.L_2656:
        /*006c*/ 	.word	0x00000008
.L_2657:


//--------------------- .nv.info._ZN2at6native27unrolled_elementwise_kernelIZZZNS0_17log10_kernel_cudaERNS_18TensorIteratorBaseEENKUlvE0_clEvENKUlvE0_clEvEUlfE_St5arrayIPcLm2EELi4E23TrivialOffsetCalculatorILi1EjESB_NS0_6memory15LoadWithoutCastENSC_16StoreWithoutCastEEEviT_T0_T2_T3_T4_T5_ --------------------------
	.section	.nv.info._ZN2at6native27unrolled_elementwise_kernelIZZZNS0_17log10_kernel_cudaERNS_18TensorIteratorBaseEENKUlvE0_clEvENKUlvE0_clEvEUlfE_St5arrayIPcLm2EELi4E23TrivialOffsetCalculatorILi1EjESB_NS0_6memory15LoadWithoutCastENSC_16StoreWithoutCastEEEviT_T0_T2_T3_T4_T5_,"",@"SHT_CUDA_INFO"
	.sectionflags	@""
	.align	4


	//----- nvinfo : EIATTR_CUDA_API_VERSION
	.align		4
        /*0000*/ 	.byte	0x04, 0x37
        /*0002*/ 	.short	(.L_2659 - .L_2658)
.L_2658:
        /*0004*/ 	.word	0x00000082


	//----- nvinfo : EIATTR_KPARAM_INFO
	.align		4
.L_2659:
        /*0008*/ 	.byte	0x04, 0x17
        /*000a*/ 	.short	(.L_2661 - .L_2660)
.L_2660:
        /*000c*/ 	.word	0x00000000
        /*0010*/ 	.short	0x0006
        /*0012*/ 	.short	0x001b
        /*0014*/ 	.byte	0x00, 0xf0, 0x05, 0x00


	//----- nvinfo : EIATTR_KPARAM_INFO
	.align		4
.L_2661:
        /*0018*/ 	.byte	0x04, 0x17
        /*001a*/ 	.short	(.L_2663 - .L_2662)
.L_2662:
        /*001c*/ 	.word	0x00000000
        /*0020*/ 	.short	0x0005
        /*0022*/ 	.short	0x001a
        /*0024*/ 	.byte	0x00, 0xf0, 0x05, 0x00


	//----- nvinfo : EIATTR_KPARAM_INFO
	.align		4
.L_2663:
        /*0028*/ 	.byte	0x04, 0x17
        /*002a*/ 	.short	(.L_2665 - .L_2664)
.L_2664:
        /*002c*/ 	.word	0x00000000
        /*0030*/ 	.short	0x0004
        /*0032*/ 	.short	0x0019
        /*0034*/ 	.byte	0x00, 0xf0, 0x05, 0x00


	//----- nvinfo : EIATTR_KPARAM_INFO
	.align		4
.L_2665:
        /*0038*/ 	.byte	0x04, 0x17
        /*003a*/ 	.short	(.L_2667 - .L_2666)
.L_2666:
        /*003c*/ 	.word	0x00000000
        /*0040*/ 	.short	0x0003
        /*0042*/ 	.short	0x0018
        /*0044*/ 	.byte	0x00, 0xf0, 0x05, 0x00


	//----- nvinfo : EIATTR_KPARAM_INFO
	.align		4
.L_2667:
        /*0048*/ 	.byte	0x04, 0x17
        /*004a*/ 	.short	(.L_2669 - .L_2668)
.L_2668:
        /*004c*/ 	.word	0x00000000
        /*0050*/ 	.short	0x0002
        /*0052*/ 	.short	0x0008
        /*0054*/ 	.byte	0x00, 0xf0, 0x41, 0x00


	//----- nvinfo : EIATTR_KPARAM_INFO
	.align		4
.L_2669:
        /*0058*/ 	.byte	0x04, 0x17
        /*005a*/ 	.short	(.L_2671 - .L_2670)
.L_2670:
        /*005c*/ 	.word	0x00000000
        /*0060*/ 	.short	0x0001
        /*0062*/ 	.short	0x0004
        /*0064*/ 	.byte	0x00, 0xf0, 0x05, 0x00


	//----- nvinfo : EIATTR_KPARAM_INFO
	.align		4
.L_2671:
        /*0068*/ 	.byte	0x04, 0x17
        /*006a*/ 	.short	(.L_2673 - .L_2672)
.L_2672:
        /*006c*/ 	.word	0x00000000
        /*0070*/ 	.short	0x0000
        /*0072*/ 	.short	0x0000
        /*0074*/ 	.byte	0x00, 0xf0, 0x11, 0x00


	//----- nvinfo : EIATTR_SPARSE_MMA_MASK
	.align		4
.L_2673:
        /*0078*/ 	.byte	0x03, 0x50
        /*007a*/ 	.short	0x0000


	//----- nvinfo : EIATTR_MAXREG_COUNT
	.align		4
        /*007c*/ 	.byte	0x03, 0x1b
        /*007e*/ 	.short	0x00ff


	//----- nvinfo : EIATTR_MERCURY_ISA_VERSION
	.align		4
        /*0080*/ 	.byte	0x03, 0x5f
        /*0082*/ 	.short	0x0101


	//----- nvinfo : EIATTR_EXIT_INSTR_OFFSETS
	.align		4
        /*0084*/ 	.byte	0x04, 0x1c
        /*0086*/ 	.short	(.L_2675 - .L_2674)


	//   ....[0]....
.L_2674:
        /*0088*/ 	.word	0x00000430


	//   ....[1]....
        /*008c*/ 	.word	0x000004a0


	//----- nvinfo : EIATTR_MAX_THREADS
	.align		4
.L_2675:
        /*0090*/ 	.byte	0x04, 0x05
        /*0092*/ 	.short	(.L_2677 - .L_2676)
.L_2676:
        /*0094*/ 	.word	0x00000080
        /*0098*/ 	.word	0x00000001
        /*009c*/ 	.word	0x00000001


	//----- nvinfo : EIATTR_CRS_STACK_SIZE
	.align		4
.L_2677:
        /*00a0*/ 	.byte	0x04, 0x1e
        /*00a2*/ 	.short	(.L_2679 - .L_2678)
.L_2678:
        /*00a4*/ 	.word	0x00000000


	//----- nvinfo : EIATTR_CBANK_PARAM_SIZE
	.align		4
.L_2679:
        /*00a8*/ 	.byte	0x03, 0x19
        /*00aa*/ 	.short	0x001c


	//----- nvinfo : EIATTR_PARAM_CBANK
	.align		4
        /*00ac*/ 	.byte	0x04, 0x0a
        /*00ae*/ 	.short	(.L_2681 - .L_2680)
	.align		4
.L_2680:
        /*00b0*/ 	.word	index@(.nv.constant0._ZN2at6native27unrolled_elementwise_kernelIZZZNS0_17log10_kernel_cudaERNS_18TensorIteratorBaseEENKUlvE0_clEvENKUlvE0_clEvEUlfE_St5arrayIPcLm2EELi4E23TrivialOffsetCalculatorILi1EjESB_NS0_6memory15LoadWithoutCastENSC_16StoreWithoutCastEEEviT_T0_T2_T3_T4_T5_)
        /*00b4*/ 	.short	0x0210
        /*00b6*/ 	.short	0x001c


	//----- nvinfo : EIATTR_SW_WAR
	.align		4
.L_2681:
        /*00b8*/ 	.byte	0x04, 0x36
        /*00ba*/ 	.short	(.L_2683 - .L_2682)
.L_2682:
        /*00bc*/ 	.word	0x00000008
.L_2683:


//--------------------- .nv.info._ZN2at6native29vectorized_elementwise_kernelILi2EZZZNS0_17log10_kernel_cudaERNS_18TensorIteratorBaseEENKUlvE0_clEvENKUlvE0_clEvEUlfE_St5arrayIPcLm2EEEEviT0_T1_ --------------------------
	.section	.nv.info._ZN2at6native29vectorized_elementwise_kernelILi2EZZZNS0_17log10_kernel_cudaERNS_18TensorIteratorBaseEENKUlvE0_clEvENKUlvE0_clEvEUlfE_St5arrayIPcLm2EEEEviT0_T1_,"",@"SHT_CUDA_INFO"
	.sectionflags	@""
	.align	4


	//----- nvinfo : EIATTR_CUDA_API_VERSION
	.align		4
        /*0000*/ 	.byte	0x04, 0x37
        /*0002*/ 	.short	(.L_2685 - .L_2684)
.L_2684:
        /*0004*/ 	.word	0x00000082


	//----- nvinfo : EIATTR_KPARAM_INFO
	.align		4
.L_2685:
        /*0008*/ 	.byte	0x04, 0x17
        /*000a*/ 	.short	(.L_2687 - .L_2686)
.L_2686:
        /*000c*/ 	.word	0x00000000
        /*0010*/ 	.short	0x0002
        /*0012*/ 	.short	0x0008
        /*0014*/ 	.byte	0x00, 0xf0, 0x41, 0x00


	//----- nvinfo : EIATTR_KPARAM_INFO
	.align		4
.L_2687:
        /*0018*/ 	.byte	0x04, 0x17
        /*001a*/ 	.short	(.L_2689 - .L_2688)
.L_2688:
        /*001c*/ 	.word	0x00000000
        /*0020*/ 	.short	0x0001
        /*0022*/ 	.short	0x0004
        /*0024*/ 	.byte	0x00, 0xf0, 0x05, 0x00


	//----- nvinfo : EIATTR_KPARAM_INFO
	.align		4
.L_2689:
        /*0028*/ 	.byte	0x04, 0x17
        /*002a*/ 	.short	(.L_2691 - .L_2690)
.L_2690:
        /*002c*/ 	.word	0x00000000
        /*0030*/ 	.short	0x0000
        /*0032*/ 	.short	0x0000
        /*0034*/ 	.byte	0x00, 0xf0, 0x11, 0x00


	//----- nvinfo : EIATTR_SPARSE_MMA_MASK
	.align		4
.L_2691:
        /*0038*/ 	.byte	0x03, 0x50
        /*003a*/ 	.short	0x0000


	//----- nvinfo : EIATTR_MAXREG_COUNT
	.align		4
        /*003c*/ 	.byte	0x03, 0x1b
        /*003e*/ 	.short	0x00ff


	//----- nvinfo : EIATTR_MERCURY_ISA_VERSION
	.align		4
        /*0040*/ 	.byte	0x03, 0x5f
        /*0042*/ 	.short	0x0101


	//----- nvinfo : EIATTR_EXIT_INSTR_OFFSETS
	.align		4
        /*0044*/ 	.byte	0x04, 0x1c
        /*0046*/ 	.short	(.L_2693 - .L_2692)


	//   ....[0]....
.L_2692:
        /*0048*/ 	.word	0x00000270


	//   ....[1]....
        /*004c*/ 	.word	0x00000b30


	//   ....[2]....
        /*0050*/ 	.word	0x00000b80


	//----- nvinfo : EIATTR_MAX_THREADS
	.align		4
.L_2693:
        /*0054*/ 	.byte	0x04, 0x05
        /*0056*/ 	.short	(.L_2695 - .L_2694)
.L_2694:
        /*0058*/ 	.word	0x00000080
        /*005c*/ 	.word	0x00000001
        /*0060*/ 	.word	0x00000001


	//----- nvinfo : EIATTR_CRS_STACK_SIZE
	.align		4
.L_2695:
        /*0064*/ 	.byte	0x04, 0x1e
        /*0066*/ 	.short	(.L_2697 - .L_2696)
.L_2696:
        /*0068*/ 	.word	0x00000000


	//----- nvinfo : EIATTR_CBANK_PARAM_SIZE
	.align		4
.L_2697:
        /*006c*/ 	.byte	0x03, 0x19
        /*006e*/ 	.short	0x0018


	//----- nvinfo : EIATTR_PARAM_CBANK
	.align		4
        /*0070*/ 	.byte	0x04, 0x0a
        /*0072*/ 	.short	(.L_2699 - .L_2698)
	.align		4
.L_2698:
        /*0074*/ 	.word	index@(.nv.constant0._ZN2at6native29vectorized_elementwise_kernelILi2EZZZNS0_17log10_kernel_cudaERNS_18TensorIteratorBaseEENKUlvE0_clEvENKUlvE0_clEvEUlfE_St5arrayIPcLm2EEEEviT0_T1_)
        /*0078*/ 	.short	0x0210
        /*007a*/ 	.short	0x0018


	//----- nvinfo : EIATTR_SW_WAR
	.align		4
.L_2699:
        /*007c*/ 	.byte	0x04, 0x36
        /*007e*/ 	.short	(.L_2701 - .L_2700)
.L_2700:
        /*0080*/ 	.word	0x00000008
.L_2701:


//--------------------- .nv.info._ZN2at6native29vectorized_elementwise_kernelILi4EZZZNS0_17log10_kernel_cudaERNS_18TensorIteratorBaseEENKUlvE0_clEvENKUlvE0_clEvEUlfE_St5arrayIPcLm2EEEEviT0_T1_ --------------------------
	.section	.nv.info._ZN2at6native29vectorized_elementwise_kernelILi4EZZZNS0_17log10_kernel_cudaERNS_18TensorIteratorBaseEENKUlvE0_clEvENKUlvE0_clEvEUlfE_St5arrayIPcLm2EEEEviT0_T1_,"",@"SHT_CUDA_INFO"
	.sectionflags	@""
	.align	4


	//----- nvinfo : EIATTR_CUDA_API_VERSION
	.align		4
        /*0000*/ 	.byte	0x04, 0x37
        /*0002*/ 	.short	(.L_2703 - .L_2702)
.L_2702:
        /*0004*/ 	.word	0x00000082


	//----- nvinfo : EIATTR_KPARAM_INFO
	.align		4
.L_2703:
        /*0008*/ 	.byte	0x04, 0x17
        /*000a*/ 	.short	(.L_2705 - .L_2704)
.L_2704:
        /*000c*/ 	.word	0x00000000
        /*0010*/ 	.short	0x0002
        /*0012*/ 	.short	0x0008
        /*0014*/ 	.byte	0x00, 0xf0, 0x41, 0x00


	//----- nvinfo : EIATTR_KPARAM_INFO
	.align		4
.L_2705:
        /*0018*/ 	.byte	0x04, 0x17
        /*001a*/ 	.short	(.L_2707 - .L_2706)
.L_2706:
        /*001c*/ 	.word	0x00000000
        /*0020*/ 	.short	0x0001
        /*0022*/ 	.short	0x0004
        /*0024*/ 	.byte	0x00, 0xf0, 0x05, 0x00


	//----- nvinfo : EIATTR_KPARAM_INFO
	.align		4
.L_2707:
        /*0028*/ 	.byte	0x04, 0x17
        /*002a*/ 	.short	(.L_2709 - .L_2708)
.L_2708:
        /*002c*/ 	.word	0x00000000
        /*0030*/ 	.short	0x0000
        /*0032*/ 	.short	0x0000
        /*0034*/ 	.byte	0x00, 0xf0, 0x11, 0x00


	//----- nvinfo : EIATTR_SPARSE_MMA_MASK
	.align		4
.L_2709:
        /*0038*/ 	.byte	0x03, 0x50
        /*003a*/ 	.short	0x0000


	//----- nvinfo : EIATTR_MAXREG_COUNT
	.align		4
        /*003c*/ 	.byte	0x03, 0x1b
        /*003e*/ 	.short	0x00ff


	//----- nvinfo : EIATTR_MERCURY_ISA_VERSION
	.align		4
        /*0040*/ 	.byte	0x03, 0x5f
        /*0042*/ 	.short	0x0101


	//----- nvinfo : EIATTR_EXIT_INSTR_OFFSETS
	.align		4
        /*0044*/ 	.byte	0x04, 0x1c
        /*0046*/ 	.short	(.L_2711 - .L_2710)


	//   ....[0]....
.L_2710:
        /*0048*/ 	.word	0x00000230


	//   ....[1]....
        /*004c*/ 	.word	0x00000af0


	//   ....[2]....
        /*0050*/ 	.word	0x00000b40


	//----- nvinfo : EIATTR_MAX_THREADS
	.align		4
.L_2711:
        /*0054*/ 	.byte	0x04, 0x05
        /*0056*/ 	.short	(.L_2713 - .L_2712)
.L_2712:
        /*0058*/ 	.word	0x00000080
        /*005c*/ 	.word	0x00000001
        /*0060*/ 	.word	0x00000001


	//----- nvinfo : EIATTR_CRS_STACK_SIZE
	.align		4
.L_2713:
        /*0064*/ 	.byte	0x04, 0x1e
        /*0066*/ 	.short	(.L_2715 - .L_2714)
.L_2714:
        /*0068*/ 	.word	0x00000000


	//----- nvinfo : EIATTR_CBANK_PARAM_SIZE
	.align		4
.L_2715:
        /*006c*/ 	.byte	0x03, 0x19
        /*006e*/ 	.short	0x0018


	//----- nvinfo : EIATTR_PARAM_CBANK
	.align		4
        /*0070*/ 	.byte	0x04, 0x0a
        /*0072*/ 	.short	(.L_2717 - .L_2716)
	.align		4
.L_2716:
        /*0074*/ 	.word	index@(.nv.constant0._ZN2at6native29vectorized_elementwise_kernelILi4EZZZNS0_17log10_kernel_cudaERNS_18TensorIteratorBaseEENKUlvE0_clEvENKUlvE0_clEvEUlfE_St5arrayIPcLm2EEEEviT0_T1_)
        /*0078*/ 	.short	0x0210
        /*007a*/ 	.short	0x0018


	//----- nvinfo : EIATTR_SW_WAR
	.align		4
.L_2717:
        /*007c*/ 	.byte	0x04, 0x36
        /*007e*/ 	.short	(.L_2719 - .L_2718)
.L_2718:
        /*0080*/ 	.word	0x00000008
.L_2719:


//--------------------- .nv.info._ZN2at6native29vectorized_elementwise_kernelILi8EZZZNS0_17log10_kernel_cudaERNS_18TensorIteratorBaseEENKUlvE0_clEvENKUlvE0_clEvEUlfE_St5arrayIPcLm2EEEEviT0_T1_ --------------------------
	.section	.nv.info._ZN2at6native29vectorized_elementwise_kernelILi8EZZZNS0_17log10_kernel_cudaERNS_18TensorIteratorBaseEENKUlvE0_clEvENKUlvE0_clEvEUlfE_St5arrayIPcLm2EEEEviT0_T1_,"",@"SHT_CUDA_INFO"
	.sectionflags	@""
	.align	4


	//----- nvinfo : EIATTR_CUDA_API_VERSION
	.align		4
        /*0000*/ 	.byte	0x04, 0x37
        /*0002*/ 	.short	(.L_2721 - .L_2720)
.L_2720:
        /*0004*/ 	.word	0x00000082


	//----- nvinfo : EIATTR_KPARAM_INFO
	.align		4
.L_2721:
        /*0008*/ 	.byte	0x04, 0x17
        /*000a*/ 	.short	(.L_2723 - .L_2722)
.L_2722:
        /*000c*/ 	.word	0x00000000
        /*0010*/ 	.short	0x0002
        /*0012*/ 	.short	0x0008
        /*0014*/ 	.byte	0x00, 0xf0, 0x41, 0x00


	//----- nvinfo : EIATTR_KPARAM_INFO
	.align		4
.L_2723:
        /*0018*/ 	.byte	0x04, 0x17
        /*001a*/ 	.short	(.L_2725 - .L_2724)
.L_2724:
        /*001c*/ 	.word	0x00000000
        /*0020*/ 	.short	0x0001
        /*0022*/ 	.short	0x0004
        /*0024*/ 	.byte	0x00, 0xf0, 0x05, 0x00


	//----- nvinfo : EIATTR_KPARAM_INFO
	.align		4
.L_2725:
        /*0028*/ 	.byte	0x04, 0x17
        /*002a*/ 	.short	(.L_2727 - .L_2726)
.L_2726:
        /*002c*/ 	.word	0x00000000
        /*0030*/ 	.short	0x0000
        /*0032*/ 	.short	0x0000
        /*0034*/ 	.byte	0x00, 0xf0, 0x11, 0x00


	//----- nvinfo : EIATTR_SPARSE_MMA_MASK
	.align		4
.L_2727:
        /*0038*/ 	.byte	0x03, 0x50
        /*003a*/ 	.short	0x0000


	//----- nvinfo : EIATTR_MAXREG_COUNT
	.align		4
        /*003c*/ 	.byte	0x03, 0x1b
        /*003e*/ 	.short	0x00ff


	//----- nvinfo : EIATTR_MERCURY_ISA_VERSION
	.align		4
        /*0040*/ 	.byte	0x03, 0x5f
        /*0042*/ 	.short	0x0101


	//----- nvinfo : EIATTR_EXIT_INSTR_OFFSETS
	.align		4
        /*0044*/ 	.byte	0x04, 0x1c
        /*0046*/ 	.short	(.L_2729 - .L_2728)


	//   ....[0]....
.L_2728:
        /*0048*/ 	.word	0x00000230


	//   ....[1]....
        /*004c*/ 	.word	0x00000af0


	//   ....[2]....
        /*0050*/ 	.word	0x00000b40


	//----- nvinfo : EIATTR_MAX_THREADS
	.align		4
.L_2729:
        /*0054*/ 	.byte	0x04, 0x05
        /*0056*/ 	.short	(.L_2731 - .L_2730)
.L_2730:
        /*0058*/ 	.word	0x00000080
        /*005c*/ 	.word	0x00000001
        /*0060*/ 	.word	0x00000001


	//----- nvinfo : EIATTR_CRS_STACK_SIZE
	.align		4
.L_2731:
        /*0064*/ 	.byte	0x04, 0x1e
        /*0066*/ 	.short	(.L_2733 - .L_2732)
.L_2732:
        /*0068*/ 	.word	0x00000000


	//----- nvinfo : EIATTR_CBANK_PARAM_SIZE
	.align		4
.L_2733:
        /*006c*/ 	.byte	0x03, 0x19
        /*006e*/ 	.short	0x0018


	//----- nvinfo : EIATTR_PARAM_CBANK
	.align		4
        /*0070*/ 	.byte	0x04, 0x0a
        /*0072*/ 	.short	(.L_2735 - .L_2734)
	.align		4
.L_2734:
        /*0074*/ 	.word	index@(.nv.constant0._ZN2at6native29vectorized_elementwise_kernelILi8EZZZNS0_17log10_kernel_cudaERNS_18TensorIteratorBaseEENKUlvE0_clEvENKUlvE0_clEvEUlfE_St5arrayIPcLm2EEEEviT0_T1_)
        /*0078*/ 	.short	0x0210
        /*007a*/ 	.short	0x0018


	//----- nvinfo : EIATTR_SW_WAR
	.align		4
.L_2735:
        /*007c*/ 	.byte	0x04, 0x36
        /*007e*/ 	.short	(.L_2737 - .L_2736)
.L_2736:
        /*0080*/ 	.word	0x00000008
.L_2737:


//--------------------- .nv.info._ZN2at6native18elementwise_kernelILi128ELi4EZNS0_15gpu_kernel_implIZZZNS0_17log10_kernel_cudaERNS_18TensorIteratorBaseEENKUlvE0_clEvENKUlvE_clEvEUldE_EEvS4_RKT_EUliE_EEviT1_ --------------------------
	.section	.nv.info._ZN2at6native18elementwise_kernelILi128ELi4EZNS0_15gpu_kernel_implIZZZNS0_17log10_kernel_cudaERNS_18TensorIteratorBaseEENKUlvE0_clEvENKUlvE_clEvEUldE_EEvS4_RKT_EUliE_EEviT1_,"",@"SHT_CUDA_INFO"
	.sectionflags	@""
	.align	4


	//----- nvinfo : EIATTR_CUDA_API_VERSION
	.align		4
        /*0000*/ 	.byte	0x04, 0x37
        /*0002*/ 	.short	(.L_2739 - .L_2738)
.L_2738:
        /*0004*/ 	.word	0x00000082


	//----- nvinfo : EIATTR_KPARAM_INFO
	.align		4
.L_2739:
        /*0008*/ 	.byte	0x04, 0x17
        /*000a*/ 	.short	(.L_2741 - .L_2740)
.L_2740:
        /*000c*/ 	.word	0x00000000
        /*0010*/ 	.short	0x0001
        /*0012*/ 	.short	0x0008
        /*0014*/ 	.byte	0x00, 0xf0, 0x61, 0x08


	//----- nvinfo : EIATTR_KPARAM_INFO
	.align		4
.L_2741:
        /*0018*/ 	.byte	0x04, 0x17
        /*001a*/ 	.short	(.L_2743 - .L_2742)
.L_2742:
        /*001c*/ 	.word	0x00000000
        /*0020*/ 	.short	0x0000
        /*0022*/ 	.short	0x0000
        /*0024*/ 	.byte	0x00, 0xf0, 0x11, 0x00


	//----- nvinfo : EIATTR_SPARSE_MMA_MASK
	.align		4
.L_2743:
        /*0028*/ 	.byte	0x03, 0x50
        /*002a*/ 	.short	0x0000


	//----- nvinfo : EIATTR_MAXREG_COUNT
	.align		4
        /*002c*/ 	.byte	0x03, 0x1b
        /*002e*/ 	.short	0x0080


	//----- nvinfo : EIATTR_EXTERNS
	.align		4
        /*0030*/ 	.byte	0x04, 0x0f
        /*0032*/ 	.short	(.L_2745 - .L_2744)


	//   ....[0]....
	.align		4
.L_2744:
        /*0034*/ 	.word	index@(__assertfail)


	//----- nvinfo : EIATTR_MERCURY_ISA_VERSION
	.align		4
.L_2745:
        /*0038*/ 	.byte	0x03, 0x5f
        /*003a*/ 	.short	0x0101


	//----- nvinfo : EIATTR_SYSCALL_OFFSETS
	.align		4
        /*003c*/ 	.byte	0x04, 0x46
        /*003e*/ 	.short	(.L_2747 - .L_2746)


	//   ....[0]....
.L_2746:
        /*0040*/ 	.word	0x00002270


	//   ....[1]....
        /*0044*/ 	.word	0x00003900


	//   ....[2]....
        /*0048*/ 	.word	0x00005b90


	//   ....[3]....
        /*004c*/ 	.word	0x00007220


	//   ....[4]....
        /*0050*/ 	.word	0x000094a0


	//   ....[5]....
        /*0054*/ 	.word	0x0000ab30


	//   ....[6]....
        /*0058*/ 	.word	0x0000cda0


	//   ....[7]....
        /*005c*/ 	.word	0x0000e430


	//----- nvinfo : EIATTR_EXIT_INSTR_OFFSETS
	.align		4
.L_2747:
        /*0060*/ 	.byte	0x04, 0x1c
        /*0062*/ 	.short	(.L_2749 - .L_2748)


	//   ....[0]....
.L_2748:
        /*0064*/ 	.word	0x0000abe0


	//   ....[1]....
        /*0068*/ 	.word	0x0000d470


	//   ....[2]....
        /*006c*/ 	.word	0x0000d4b0


	//   ....[3]....
        /*0070*/ 	.word	0x0000d540


	//   ....[4]....
        /*0074*/ 	.word	0x0000d570


	//   ....[5]....
        /*0078*/ 	.word	0x0000d5a0


	//   ....[6]....
        /*007c*/ 	.word	0x0000d670


	//   ....[7]....
        /*0080*/ 	.word	0x0000d6f0


	//   ....[8]....
        /*0084*/ 	.word	0x0000d7d0


	//   ....[9]....
        /*0088*/ 	.word	0x0000d860


	//   ....[10]....
        /*008c*/ 	.word	0x0000d880


	//   ....[11]....
        /*0090*/ 	.word	0x0000d940


	//   ....[12]....
        /*0094*/ 	.word	0x0000d970


	//   ....[13]....
        /*0098*/ 	.word	0x0000db40


	//   ....[14]....
        /*009c*/ 	.word	0x0000dce0


	//   ....[15]....
        /*00a0*/ 	.word	0x0000dd60


	//   ....[16]....
        /*00a4*/ 	.word	0x0000de10


	//   ....[17]....
        /*00a8*/ 	.word	0x0000dfd0


	//   ....[18]....
        /*00ac*/ 	.word	0x0000e190


	//   ....[19]....
        /*00b0*/ 	.word	0x0000e330


	//   ....[20]....
        /*00b4*/ 	.word	0x0000e440


	//   ....[21]....
        /*00b8*/ 	.word	0x0000e470


	//   ....[22]....
        /*00bc*/ 	.word	0x0000e4a0


	//----- nvinfo : EIATTR_MAX_THREADS
	.align		4
.L_2749:
        /*00c0*/ 	.byte	0x04, 0x05
        /*00c2*/ 	.short	(.L_2751 - .L_2750)
.L_2750:
        /*00c4*/ 	.word	0x00000080
        /*00c8*/ 	.word	0x00000001
        /*00cc*/ 	.word	0x00000001


	//----- nvinfo : EIATTR_CRS_STACK_SIZE
	.align		4
.L_2751:
        /*00d0*/ 	.byte	0x04, 0x1e
        /*00d2*/ 	.short	(.L_2753 - .L_2752)
.L_2752:
        /*00d4*/ 	.word	0x00000000


	//----- nvinfo : EIATTR_CBANK_PARAM_SIZE
	.align		4
.L_2753:
        /*00d8*/ 	.byte	0x03, 0x19
        /*00da*/ 	.short	0x0220


	//----- nvinfo : EIATTR_PARAM_CBANK
	.align		4
        /*00dc*/ 	.byte	0x04, 0x0a
        /*00de*/ 	.short	(.L_2755 - .L_2754)
	.align		4
.L_2754:
        /*00e0*/ 	.word	index@(.nv.constant0._ZN2at6native18elementwise_kernelILi128ELi4EZNS0_15gpu_kernel_implIZZZNS0_17log10_kernel_cudaERNS_18TensorIteratorBaseEENKUlvE0_clEvENKUlvE_clEvEUldE_EEvS4_RKT_EUliE_EEviT1_)
        /*00e4*/ 	.short	0x0210
        /*00e6*/ 	.short	0x0220


	//----- nvinfo : EIATTR_SW_WAR
	.align		4
.L_2755:
        /*00e8*/ 	.byte	0x04, 0x36
        /*00ea*/ 	.short	(.L_2757 - .L_2756)
.L_2756:
        /*00ec*/ 	.word	0x00000008
.L_2757:


//--------------------- .nv.info._ZN2at6native27unrolled_elementwise_kernelIZZZNS0_17log10_kernel_cudaERNS_18TensorIteratorBaseEENKUlvE0_clEvENKUlvE_clEvEUldE_St5arrayIPcLm2EELi4E23TrivialOffsetCalculatorILi1EjESB_NS0_6memory12LoadWithCastILi1EEENSC_13StoreWithCastILi1EEEEEviT_T0_T2_T3_T4_T5_ --------------------------
	.section	.nv.info._ZN2at6native27unrolled_elementwise_kernelIZZZNS0_17log10_kernel_cudaERNS_18TensorIteratorBaseEENKUlvE0_clEvENKUlvE_clEvEUldE_St5arrayIPcLm2EELi4E23TrivialOffsetCalculatorILi1EjESB_NS0_6memory12LoadWithCastILi1EEENSC_13StoreWithCastILi1EEEEEviT_T0_T2_T3_T4_T5_,"",@"SHT_CUDA_INFO"
	.sectionflags	@""
	.align	4


	//----- nvinfo : EIATTR_CUDA_API_VERSION
	.align		4
        /*0000*/ 	.byte	0x04, 0x37
        /*0002*/ 	.short	(.L_2759 - .L_2758)
.L_2758:
        /*0004*/ 	.word	0x00000082


	//----- nvinfo : EIATTR_KPARAM_INFO
	.align		4
.L_2759:
        /*0008*/ 	.byte	0x04, 0x17
        /*000a*/ 	.short	(.L_2761 - .L_2760)
.L_2760:
        /*000c*/ 	.word	0x00000000
        /*0010*/ 	.short	0x0006
        /*0012*/ 	.short	0x0024
        /*0014*/ 	.byte	0x00, 0xf0, 0x21, 0x00


	//----- nvinfo : EIATTR_KPARAM_INFO
	.align		4
.L_2761:
        /*0018*/ 	.byte	0x04, 0x17
        /*001a*/ 	.short	(.L_2763 - .L_2762)
.L_2762:
        /*001c*/ 	.word	0x00000000
        /*0020*/ 	.short	0x0005
        /*0022*/ 	.short	0x001c
        /*0024*/ 	.byte	0x00, 0xf0, 0x21, 0x00


	//----- nvinfo : EIATTR_KPARAM_INFO
	.align		4
.L_2763:
        /*0028*/ 	.byte	0x04, 0x17
        /*002a*/ 	.short	(.L_2765 - .L_2764)
.L_2764:
        /*002c*/ 	.word	0x00000000
        /*0030*/ 	.short	0x0004
        /*0032*/ 	.short	0x0019
        /*0034*/ 	.byte	0x00, 0xf0, 0x05, 0x00


	//----- nvinfo : EIATTR_KPARAM_INFO
	.align		4
.L_2765:
        /*0038*/ 	.byte	0x04, 0x17
        /*003a*/ 	.short	(.L_2767 - .L_2766)
.L_2766:
        /*003c*/ 	.word	0x00000000
        /*0040*/ 	.short	0x0003
        /*0042*/ 	.short	0x0018
        /*0044*/ 	.byte	0x00, 0xf0, 0x05, 0x00


	//----- nvinfo : EIATTR_KPARAM_INFO
	.align		4
.L_2767:
        /*0048*/ 	.byte	0x04, 0x17
        /*004a*/ 	.short	(.L_2769 - .L_2768)
.L_2768:
        /*004c*/ 	.word	0x00000000
        /*0050*/ 	.short	0x0002
        /*0052*/ 	.short	0x0008
        /*0054*/ 	.byte	0x00, 0xf0, 0x41, 0x00


	//----- nvinfo : EIATTR_KPARAM_INFO
	.align		4
.L_2769:
        /*0058*/ 	.byte	0x04, 0x17
        /*005a*/ 	.short	(.L_2771 - .L_2770)
.L_2770:
        /*005c*/ 	.word	0x00000000
        /*0060*/ 	.short	0x0001
        /*0062*/ 	.short	0x0004
        /*0064*/ 	.byte	0x00, 0xf0, 0x05, 0x00


	//----- nvinfo : EIATTR_KPARAM_INFO
	.align		4
.L_2771:
        /*0068*/ 	.byte	0x04, 0x17
        /*006a*/ 	.short	(.L_2773 - .L_2772)
.L_2772:
        /*006c*/ 	.word	0x00000000
        /*0070*/ 	.short	0x0000
        /*0072*/ 	.short	0x0000
        /*0074*/ 	.byte	0x00, 0xf0, 0x11, 0x00


	//----- nvinfo : EIATTR_SPARSE_MMA_MASK
	.align		4
.L_2773:
        /*0078*/ 	.byte	0x03, 0x50
        /*007a*/ 	.short	0x0000


	//----- nvinfo : EIATTR_MAXREG_COUNT
	.align		4
        /*007c*/ 	.byte	0x03, 0x1b
        /*007e*/ 	.short	0x00ff


	//----- nvinfo : EIATTR_EXTERNS
	.align		4
        /*0080*/ 	.byte	0x04, 0x0f
        /*0082*/ 	.short	(.L_2775 - .L_2774)


	//   ....[0]....
	.align		4
.L_2774:
        /*0084*/ 	.word	index@(__assertfail)


	//----- nvinfo : EIATTR_MERCURY_ISA_VERSION
	.align		4
.L_2775:
        /*0088*/ 	.byte	0x03, 0x5f
        /*008a*/ 	.short	0x0101


	//----- nvinfo : EIATTR_SYSCALL_OFFSETS
	.align		4
        /*008c*/ 	.byte	0x04, 0x46
        /*008e*/ 	.short	(.L_2777 - .L_2776)


	//   ....[0]....
.L_2776:
        /*0090*/ 	.word	0x00000f80


	//   ....[1]....
        /*0094*/ 	.word	0x00001f20


	//   ....[2]....
        /*0098*/ 	.word	0x00002ed0


	//   ....[3]....
        /*009c*/ 	.word	0x00003e50


	//   ....[4]....
        /*00a0*/ 	.word	0x000067f0


	//   ....[5]....
        /*00a4*/ 	.word	0x000079b0


	//   ....[6]....
        /*00a8*/ 	.word	0x00008b30


	//   ....[7]....
        /*00ac*/ 	.word	0x00009cd0


	//----- nvinfo : EIATTR_EXIT_INSTR_OFFSETS
	.align		4
.L_2777:
        /*00b0*/ 	.byte	0x04, 0x1c
        /*00b2*/ 	.short	(.L_2779 - .L_2778)


	//   ....[0]....
.L_2778:
        /*00b4*/ 	.word	0x00008bd0


	//   ....[1]....
        /*00b8*/ 	.word	0x00008d10


	//   ....[2]....
        /*00bc*/ 	.word	0x00008d50


	//   ....[3]....
        /*00c0*/ 	.word	0x00008de0


	//   ....[4]....
        /*00c4*/ 	.word	0x00008e10


	//   ....[5]....
        /*00c8*/ 	.word	0x00008e40


	//   ....[6]....
        /*00cc*/ 	.word	0x00008f10


	//   ....[7]....
        /*00d0*/ 	.word	0x00008f90


	//   ....[8]....
        /*00d4*/ 	.word	0x00009070


	//   ....[9]....
        /*00d8*/ 	.word	0x00009100


	//   ....[10]....
        /*00dc*/ 	.word	0x00009120


	//   ....[11]....
        /*00e0*/ 	.word	0x000091e0


	//   ....[12]....
        /*00e4*/ 	.word	0x00009210


	//   ....[13]....
        /*00e8*/ 	.word	0x000093e0


	//   ....[14]....
        /*00ec*/ 	.word	0x00009580


	//   ....[15]....
        /*00f0*/ 	.word	0x00009600


	//   ....[16]....
        /*00f4*/ 	.word	0x000096b0


	//   ....[17]....
        /*00f8*/ 	.word	0x00009870


	//   ....[18]....
        /*00fc*/ 	.word	0x00009a30


	//   ....[19]....
        /*0100*/ 	.word	0x00009bd0


	//   ....[20]....
        /*0104*/ 	.word	0x00009ce0


	//   ....[21]....
        /*0108*/ 	.word	0x00009d10


	//   ....[22]....
        /*010c*/ 	.word	0x00009d40


	//----- nvinfo : EIATTR_MAX_THREADS
	.align		4
.L_2779:
        /*0110*/ 	.byte	0x04, 0x05
        /*0112*/ 	.short	(.L_2781 - .L_2780)
.L_2780:
        /*0114*/ 	.word	0x00000080
        /*0118*/ 	.word	0x00000001
        /*011c*/ 	.word	0x00000001


	//----- nvinfo : EIATTR_CRS_STACK_SIZE
	.align		4
.L_2781:
        /*0120*/ 	.byte	0x04, 0x1e
        /*0122*/ 	.short	(.L_2783 - .L_2782)
.L_2782:
        /*0124*/ 	.word	0x00000000


	//----- nvinfo : EIATTR_CBANK_PARAM_SIZE
	.align		4
.L_2783:
        /*0128*/ 	.byte	0x03, 0x19
        /*012a*/ 	.short	0x002c


	//----- nvinfo : EIATTR_PARAM_CBANK
	.align		4
        /*012c*/ 	.byte	0x04, 0x0a
        /*012e*/ 	.short	(.L_2785 - .L_2784)
	.align		4
.L_2784:
        /*0130*/ 	.word	index@(.nv.constant0._ZN2at6native27unrolled_elementwise_kernelIZZZNS0_17log10_kernel_cudaERNS_18TensorIteratorBaseEENKUlvE0_clEvENKUlvE_clEvEUldE_St5arrayIPcLm2EELi4E23TrivialOffsetCalculatorILi1EjESB_NS0_6memory12LoadWithCastILi1EEENSC_13StoreWithCastILi1EEEEEviT_T0_T2_T3_T4_T5_)
        /*0134*/ 	.short	0x0210
        /*0136*/ 	.short	0x002c


	//----- nvinfo : EIATTR_SW_WAR
	.align		4
.L_2785:
        /*0138*/ 	.byte	0x04, 0x36
        /*013a*/ 	.short	(.L_2787 - .L_2786)
.L_2786:
        /*013c*/ 	.word	0x00000008
.L_2787:


//--------------------- .nv.info._ZN2at6native18elementwise_kernelILi128ELi2EZNS0_22gpu_kernel_impl_nocastIZZZNS0_17log10_kernel_cudaERNS_18TensorIteratorBaseEENKUlvE0_clEvENKUlvE_clEvEUldE_EEvS4_RKT_EUliE_EEviT1_ --------------------------
	.section	.nv.info._ZN2at6native18elementwise_kernelILi128ELi2EZNS0_22gpu_kernel_impl_nocastIZZZNS0_17log10_kernel_cudaERNS_18TensorIteratorBaseEENKUlvE0_clEvENKUlvE_clEvEUldE_EEvS4_RKT_EUliE_EEviT1_,"",@"SHT_CUDA_INFO"
	.sectionflags	@""
	.align	4


	//----- nvinfo : EIATTR_CUDA_API_VERSION
	.align		4
        /*0000*/ 	.byte	0x04, 0x37
        /*0002*/ 	.short	(.L_2789 - .L_2788)
.L_2788:
        /*0004*/ 	.word	0x00000082


	//----- nvinfo : EIATTR_KPARAM_INFO
	.align		4
.L_2789:
        /*0008*/ 	.byte	0x04, 0x17
        /*000a*/ 	.short	(.L_2791 - .L_2790)
.L_2790:
        /*000c*/ 	.word	0x00000000
        /*0010*/ 	.short	0x0001
        /*0012*/ 	.short	0x0008
        /*0014*/ 	.byte	0x00, 0xf0, 0x61, 0x08


	//----- nvinfo : EIATTR_KPARAM_INFO
	.align		4
.L_2791:
        /*0018*/ 	.byte	0x04, 0x17
        /*001a*/ 	.short	(.L_2793 - .L_2792)
.L_2792:
        /*001c*/ 	.word	0x00000000
        /*0020*/ 	.short	0x0000
        /*0022*/ 	.short	0x0000
        /*0024*/ 	.byte	0x00, 0xf0, 0x11, 0x00


	//----- nvinfo : EIATTR_SPARSE_MMA_MASK
	.align		4
.L_2793:
        /*0028*/ 	.byte	0x03, 0x50
        /*002a*/ 	.short	0x0000


	//----- nvinfo : EIATTR_MAXREG_COUNT
	.align		4
        /*002c*/ 	.byte	0x03, 0x1b
        /*002e*/ 	.short	0x0080


	//----- nvinfo : EIATTR_MERCURY_ISA_VERSION
	.align		4
        /*0030*/ 	.byte	0x03, 0x5f
        /*0032*/ 	.short	0x0101


	//----- nvinfo : EIATTR_EXIT_INSTR_OFFSETS
	.align		4
        /*0034*/ 	.byte	0x04, 0x1c
        /*0036*/ 	.short	(.L_2795 - .L_2794)


	//   ....[0]....
.L_2794:
        /*0038*/ 	.word	0x000019d0


	//   ....[1]....
        /*003c*/ 	.word	0x000032c0


	//----- nvinfo : EIATTR_MAX_THREADS
	.align		4
.L_2795:
        /*0040*/ 	.byte	0x04, 0x05
        /*0042*/ 	.short	(.L_2797 - .L_2796)
.L_2796:
        /*0044*/ 	.word	0x00000080
        /*0048*/ 	.word	0x00000001
        /*004c*/ 	.word	0x00000001


	//----- nvinfo : EIATTR_CRS_STACK_SIZE
	.align		4
.L_2797:
        /*0050*/ 	.byte	0x04, 0x1e
        /*0052*/ 	.short	(.L_2799 - .L_2798)
.L_2798:
        /*0054*/ 	.word	0x00000000


	//----- nvinfo : EIATTR_CBANK_PARAM_SIZE
	.align		4
.L_2799:
        /*0058*/ 	.byte	0x03, 0x19
        /*005a*/ 	.short	0x0220


	//----- nvinfo : EIATTR_PARAM_CBANK
	.align		4
        /*005c*/ 	.byte	0x04, 0x0a
        /*005e*/ 	.short	(.L_2801 - .L_2800)
	.align		4
.L_2800:
        /*0060*/ 	.word	index@(.nv.constant0._ZN2at6native18elementwise_kernelILi128ELi2EZNS0_22gpu_kernel_impl_nocastIZZZNS0_17log10_kernel_cudaERNS_18TensorIteratorBaseEENKUlvE0_clEvENKUlvE_clEvEUldE_EEvS4_RKT_EUliE_EEviT1_)
        /*0064*/ 	.short	0x0210
        /*0066*/ 	.short	0x0220


	//----- nvinfo : EIATTR_SW_WAR
	.align		4
.L_2801:
        /*0068*/ 	.byte	0x04, 0x36
        /*006a*/ 	.short	(.L_2803 - .L_2802)
.L_2802:
        /*006c*/ 	.word	0x00000008
.L_2803:


//--------------------- .nv.info._ZN2at6native27unrolled_elementwise_kernelIZZZNS0_17log10_kernel_cudaERNS_18TensorIteratorBaseEENKUlvE0_clEvENKUlvE_clEvEUldE_St5arrayIPcLm2EELi4E23TrivialOffsetCalculatorILi1EjESB_NS0_6memory15LoadWithoutCastENSC_16StoreWithoutCastEEEviT_T0_T2_T3_T4_T5_ --------------------------
	.section	.nv.info._ZN2at6native27unrolled_elementwise_kernelIZZZNS0_17log10_kernel_cudaERNS_18TensorIteratorBaseEENKUlvE0_clEvENKUlvE_clEvEUldE_St5arrayIPcLm2EELi4E23TrivialOffsetCalculatorILi1EjESB_NS0_6memory15LoadWithoutCastENSC_16StoreWithoutCastEEEviT_T0_T2_T3_T4_T5_,"",@"SHT_CUDA_INFO"
	.sectionflags	@""
	.align	4


	//----- nvinfo : EIATTR_CUDA_API_VERSION
	.align		4
        /*0000*/ 	.byte	0x04, 0x37
        /*0002*/ 	.short	(.L_2805 - .L_2804)
.L_2804:
        /*0004*/ 	.word	0x00000082


	//----- nvinfo : EIATTR_KPARAM_INFO
	.align		4
.L_2805:
        /*0008*/ 	.byte	0x04, 0x17
        /*000a*/ 	.short	(.L_2807 - .L_2806)
.L_2806:
        /*000c*/ 	.word	0x00000000
        /*0010*/ 	.short	0x0006
        /*0012*/ 	.short	0x001b
        /*0014*/ 	.byte	0x00, 0xf0, 0x05, 0x00


	//----- nvinfo : EIATTR_KPARAM_INFO
	.align		4
.L_2807:
        /*0018*/ 	.byte	0x04, 0x17
        /*001a*/ 	.short	(.L_2809 - .L_2808)
.L_2808:
        /*001c*/ 	.word	0x00000000
        /*0020*/ 	.short	0x0005
        /*0022*/ 	.short	0x001a
        /*0024*/ 	.byte	0x00, 0xf0, 0x05, 0x00


	//----- nvinfo : EIATTR_KPARAM_INFO
	.align		4
.L_2809:
        /*0028*/ 	.byte	0x04, 0x17
        /*002a*/ 	.short	(.L_2811 - .L_2810)
.L_2810:
        /*002c*/ 	.word	0x00000000
        /*0030*/ 	.short	0x0004
        /*0032*/ 	.short	0x0019
        /*0034*/ 	.byte	0x00, 0xf0, 0x05, 0x00


	//----- nvinfo : EIATTR_KPARAM_INFO
	.align		4
.L_2811:
        /*0038*/ 	.byte	0x04, 0x17
        /*003a*/ 	.short	(.L_2813 - .L_2812)
.L_2812:
        /*003c*/ 	.word	0x00000000
        /*0040*/ 	.short	0x0003
        /*0042*/ 	.short	0x0018
        /*0044*/ 	.byte	0x00, 0xf0, 0x05, 0x00


	//----- nvinfo : EIATTR_KPARAM_INFO
	.align		4
.L_2813:
        /*0048*/ 	.byte	0x04, 0x17
        /*004a*/ 	.short	(.L_2815 - .L_2814)
.L_2814:
        /*004c*/ 	.word	0x00000000
        /*0050*/ 	.short	0x0002
        /*0052*/ 	.short	0x0008
        /*0054*/ 	.byte	0x00, 0xf0, 0x41, 0x00


	//----- nvinfo : EIATTR_KPARAM_INFO
	.align		4
.L_2815:
        /*0058*/ 	.byte	0x04, 0x17
        /*005a*/ 	.short	(.L_2817 - .L_2816)
.L_2816:
        /*005c*/ 	.word	0x00000000
        /*0060*/ 	.short	0x0001
        /*0062*/ 	.short	0x0004
        /*0064*/ 	.byte	0x00, 0xf0, 0x05, 0x00


	//----- nvinfo : EIATTR_KPARAM_INFO
	.align		4
.L_2817:
        /*0068*/ 	.byte	0x04, 0x17
        /*006a*/ 	.short	(.L_2819 - .L_2818)
.L_2818:
        /*006c*/ 	.word	0x00000000
        /*0070*/ 	.short	0x0000
        /*0072*/ 	.short	0x0000
        /*0074*/ 	.byte	0x00, 0xf0, 0x11, 0x00


	//----- nvinfo : EIATTR_SPARSE_MMA_MASK
	.align		4
.L_2819:
        /*0078*/ 	.byte	0x03, 0x50
        /*007a*/ 	.short	0x0000


	//----- nvinfo : EIATTR_MAXREG_COUNT
	.align		4
        /*007c*/ 	.byte	0x03, 0x1b
        /*007e*/ 	.short	0x00ff


	//----- nvinfo : EIATTR_MERCURY_ISA_VERSION
	.align		4
        /*0080*/ 	.byte	0x03, 0x5f
        /*0082*/ 	.short	0x0101


	//----- nvinfo : EIATTR_EXIT_INSTR_OFFSETS
	.align		4
        /*0084*/ 	.byte	0x04, 0x1c
        /*0086*/ 	.short	(.L_2821 - .L_2820)


	//   ....[0]....
.L_2820:
        /*0088*/ 	.word	0x00001a50


	//   ....[1]....
        /*008c*/ 	.word	0x00001aa0


	//----- nvinfo : EIATTR_MAX_THREADS
	.align		4
.L_2821:
        /*0090*/ 	.byte	0x04, 0x05
        /*0092*/ 	.short	(.L_2823 - .L_2822)
.L_2822:
        /*0094*/ 	.word	0x00000080
        /*0098*/ 	.word	0x00000001
        /*009c*/ 	.word	0x00000001


	//----- nvinfo : EIATTR_CRS_STACK_SIZE
	.align		4
.L_2823:
        /*00a0*/ 	.byte	0x04, 0x1e
        /*00a2*/ 	.short	(.L_2825 - .L_2824)
.L_2824:
        /*00a4*/ 	.word	0x00000000


	//----- nvinfo : EIATTR_CBANK_PARAM_SIZE
	.align		4
.L_2825:
        /*00a8*/ 	.byte	0x03, 0x19
        /*00aa*/ 	.short	0x001c


	//----- nvinfo : EIATTR_PARAM_CBANK
	.align		4
        /*00ac*/ 	.byte	0x04, 0x0a
        /*00ae*/ 	.short	(.L_2827 - .L_2826)
	.align		4
.L_2826:
        /*00b0*/ 	.word	index@(.nv.constant0._ZN2at6native27unrolled_elementwise_kernelIZZZNS0_17log10_kernel_cudaERNS_18TensorIteratorBaseEENKUlvE0_clEvENKUlvE_clEvEUldE_St5arrayIPcLm2EELi4E23TrivialOffsetCalculatorILi1EjESB_NS0_6memory15LoadWithoutCastENSC_16StoreWithoutCastEEEviT_T0_T2_T3_T4_T5_)
        /*00b4*/ 	.short	0x0210
        /*00b6*/ 	.short	0x001c


	//----- nvinfo : EIATTR_SW_WAR
	.align		4
.L_2827:
        /*00b8*/ 	.byte	0x04, 0x36
        /*00ba*/ 	.short	(.L_2829 - .L_2828)
.L_2828:
        /*00bc*/ 	.word	0x00000008
.L_2829:


//--------------------- .nv.info._ZN2at6native29vectorized_elementwise_kernelILi2EZZZNS0_17log10_kernel_cudaERNS_18TensorIteratorBaseEENKUlvE0_clEvENKUlvE_clEvEUldE_St5arrayIPcLm2EEEEviT0_T1_ --------------------------
	.section	.nv.info._ZN2at6native29vectorized_elementwise_kernelILi2EZZZNS0_17log10_kernel_cudaERNS_18TensorIteratorBaseEENKUlvE0_clEvENKUlvE_clEvEUldE_St5arrayIPcLm2EEEEviT0_T1_,"",@"SHT_CUDA_INFO"
	.sectionflags	@""
	.align	4


	//----- nvinfo : EIATTR_CUDA_API_VERSION
	.align		4
        /*0000*/ 	.byte	0x04, 0x37
        /*0002*/ 	.short	(.L_2831 - .L_2830)
.L_2830:
        /*0004*/ 	.word	0x00000082


	//----- nvinfo : EIATTR_KPARAM_INFO
	.align		4
.L_2831:
        /*0008*/ 	.byte	0x04, 0x17
        /*000a*/ 	.short	(.L_2833 - .L_2832)
.L_2832:
        /*000c*/ 	.word	0x00000000
        /*0010*/ 	.short	0x0002
        /*0012*/ 	.short	0x0008
        /*0014*/ 	.byte	0x00, 0xf0, 0x41, 0x00


	//----- nvinfo : EIATTR_KPARAM_INFO
	.align		4
.L_2833:
        /*0018*/ 	.byte	0x04, 0x17
        /*001a*/ 	.short	(.L_2835 - .L_2834)
.L_2834:
        /*001c*/ 	.word	0x00000000
        /*0020*/ 	.short	0x0001
        /*0022*/ 	.short	0x0004
        /*0024*/ 	.byte	0x00, 0xf0, 0x05, 0x00


	//----- nvinfo : EIATTR_KPARAM_INFO
	.align		4
.L_2835:
        /*0028*/ 	.byte	0x04, 0x17
        /*002a*/ 	.short	(.L_2837 - .L_2836)
.L_2836:
        /*002c*/ 	.word	0x00000000
        /*0030*/ 	.short	0x0000
        /*0032*/ 	.short	0x0000
        /*0034*/ 	.byte	0x00, 0xf0, 0x11, 0x00


	//----- nvinfo : EIATTR_SPARSE_MMA_MASK
	.align		4
.L_2837:
        /*0038*/ 	.byte	0x03, 0x50
        /*003a*/ 	.short	0x0000


	//----- nvinfo : EIATTR_MAXREG_COUNT
	.align		4
        /*003c*/ 	.byte	0x03, 0x1b
        /*003e*/ 	.short	0x00ff


	//----- nvinfo : EIATTR_MERCURY_ISA_VERSION
	.align		4
        /*0040*/ 	.byte	0x03, 0x5f
        /*0042*/ 	.short	0x0101


	//----- nvinfo : EIATTR_EXIT_INSTR_OFFSETS
	.align		4
        /*0044*/ 	.byte	0x04, 0x1c
        /*0046*/ 	.short	(.L_2839 - .L_2838)


	//   ....[0]....
.L_2838:
        /*0048*/ 	.word	0x00002b40


	//   ....[1]....
        /*004c*/ 	.word	0x00006050


	//   ....[2]....
        /*0050*/ 	.word	0x000060a0


	//----- nvinfo : EIATTR_MAX_THREADS
	.align		4
.L_2839:
        /*0054*/ 	.byte	0x04, 0x05
        /*0056*/ 	.short	(.L_2841 - .L_2840)
.L_2840:
        /*0058*/ 	.word	0x00000080
        /*005c*/ 	.word	0x00000001
        /*0060*/ 	.word	0x00000001


	//----- nvinfo : EIATTR_CRS_STACK_SIZE
	.align		4
.L_2841:
        /*0064*/ 	.byte	0x04, 0x1e
        /*0066*/ 	.short	(.L_2843 - .L_2842)
.L_2842:
        /*0068*/ 	.word	0x00000000


	//----- nvinfo : EIATTR_CBANK_PARAM_SIZE
	.align		4
.L_2843:
        /*006c*/ 	.byte	0x03, 0x19
        /*006e*/ 	.short	0x0018


	//----- nvinfo : EIATTR_PARAM_CBANK
	.align		4
        /*0070*/ 	.byte	0x04, 0x0a
        /*0072*/ 	.short	(.L_2845 - .L_2844)
	.align		4
.L_2844:
        /*0074*/ 	.word	index@(.nv.constant0._ZN2at6native29vectorized_elementwise_kernelILi2EZZZNS0_17log10_kernel_cudaERNS_18TensorIteratorBaseEENKUlvE0_clEvENKUlvE_clEvEUldE_St5arrayIPcLm2EEEEviT0_T1_)
        /*0078*/ 	.short	0x0210
        /*007a*/ 	.short	0x0018


	//----- nvinfo : EIATTR_SW_WAR
	.align		4
.L_2845:
        /*007c*/ 	.byte	0x04, 0x36
        /*007e*/ 	.short	(.L_2847 - .L_2846)
.L_2846:
        /*0080*/ 	.word	0x00000008
.L_2847:


//--------------------- .nv.info._ZN2at6native29vectorized_elementwise_kernelILi4EZZZNS0_17log10_kernel_cudaERNS_18TensorIteratorBaseEENKUlvE0_clEvENKUlvE_clEvEUldE_St5arrayIPcLm2EEEEviT0_T1_ --------------------------
	.section	.nv.info._ZN2at6native29vectorized_elementwise_kernelILi4EZZZNS0_17log10_kernel_cudaERNS_18TensorIteratorBaseEENKUlvE0_clEvENKUlvE_clEvEUldE_St5arrayIPcLm2EEEEviT0_T1_,"",@"SHT_CUDA_INFO"
	.sectionflags	@""
	.align	4


	//----- nvinfo : EIATTR_CUDA_API_VERSION
	.align		4
        /*0000*/ 	.byte	0x04, 0x37
        /*0002*/ 	.short	(.L_2849 - .L_2848)
.L_2848:
        /*0004*/ 	.word	0x00000082


	//----- nvinfo : EIATTR_KPARAM_INFO
	.align		4
.L_2849:
        /*0008*/ 	.byte	0x04, 0x17
        /*000a*/ 	.short	(.L_2851 - .L_2850)
.L_2850:
        /*000c*/ 	.word	0x00000000
        /*0010*/ 	.short	0x0002
        /*0012*/ 	.short	0x0008
        /*0014*/ 	.byte	0x00, 0xf0, 0x41, 0x00


	//----- nvinfo : EIATTR_KPARAM_INFO
	.align		4
.L_2851:
        /*0018*/ 	.byte	0x04, 0x17
        /*001a*/ 	.short	(.L_2853 - .L_2852)
.L_2852:
        /*001c*/ 	.word	0x00000000
        /*0020*/ 	.short	0x0001
        /*0022*/ 	.short	0x0004
        /*0024*/ 	.byte	0x00, 0xf0, 0x05, 0x00


	//----- nvinfo : EIATTR_KPARAM_INFO
	.align		4
.L_2853:
        /*0028*/ 	.byte	0x04, 0x17
        /*002a*/ 	.short	(.L_2855 - .L_2854)
.L_2854:
        /*002c*/ 	.word	0x00000000
        /*0030*/ 	.short	0x0000
        /*0032*/ 	.short	0x0000
        /*0034*/ 	.byte	0x00, 0xf0, 0x11, 0x00


	//----- nvinfo : EIATTR_SPARSE_MMA_MASK
	.align		4
.L_2855:
        /*0038*/ 	.byte	0x03, 0x50
        /*003a*/ 	.short	0x0000


	//----- nvinfo : EIATTR_MAXREG_COUNT
	.align		4
        /*003c*/ 	.byte	0x03, 0x1b
        /*003e*/ 	.short	0x00ff


	//----- nvinfo : EIATTR_MERCURY_ISA_VERSION
	.align		4
        /*0040*/ 	.byte	0x03, 0x5f
        /*0042*/ 	.short	0x0101


	//----- nvinfo : EIATTR_EXIT_INSTR_OFFSETS
	.align		4
        /*0044*/ 	.byte	0x04, 0x1c
        /*0046*/ 	.short	(.L_2857 - .L_2856)


	//   ....[0]....
.L_2856:
        /*0048*/ 	.word	0x00002b40


	//   ....[1]....
        /*004c*/ 	.word	0x00006050


	//   ....[2]....
        /*0050*/ 	.word	0x000060a0


	//----- nvinfo : EIATTR_MAX_THREADS
	.align		4
.L_2857:
        /*0054*/ 	.byte	0x04, 0x05
        /*0056*/ 	.short	(.L_2859 - .L_2858)
.L_2858:
        /*0058*/ 	.word	0x00000080
        /*005c*/ 	.word	0x00000001
        /*0060*/ 	.word	0x00000001


	//----- nvinfo : EIATTR_CRS_STACK_SIZE
	.align		4
.L_2859:
        /*0064*/ 	.byte	0x04, 0x1e
        /*0066*/ 	.short	(.L_2861 - .L_2860)
.L_2860:
        /*0068*/ 	.word	0x00000000


	//----- nvinfo : EIATTR_CBANK_PARAM_SIZE
	.align		4
.L_2861:
        /*006c*/ 	.byte	0x03, 0x19
        /*006e*/ 	.short	0x0018


	//----- nvinfo : EIATTR_PARAM_CBANK
	.align		4
        /*0070*/ 	.byte	0x04, 0x0a
        /*0072*/ 	.short	(.L_2863 - .L_2862)
	.align		4
.L_2862:
        /*0074*/ 	.word	index@(.nv.constant0._ZN2at6native29vectorized_elementwise_kernelILi4EZZZNS0_17log10_kernel_cudaERNS_18TensorIteratorBaseEENKUlvE0_clEvENKUlvE_clEvEUldE_St5arrayIPcLm2EEEEviT0_T1_)
        /*0078*/ 	.short	0x0210
        /*007a*/ 	.short	0x0018


	//----- nvinfo : EIATTR_SW_WAR
	.align		4
.L_2863:
        /*007c*/ 	.byte	0x04, 0x36
        /*007e*/ 	.short	(.L_2865 - .L_2864)
.L_2864:
        /*0080*/ 	.word	0x00000008
.L_2865:


//--------------------- .nv.info._ZN2at6native29vectorized_elementwise_kernelILi8EZZZNS0_17log10_kernel_cudaERNS_18TensorIteratorBaseEENKUlvE0_clEvENKUlvE_clEvEUldE_St5arrayIPcLm2EEEEviT0_T1_ --------------------------
	.section	.nv.info._ZN2at6native29vectorized_elementwise_kernelILi8EZZZNS0_17log10_kernel_cudaERNS_18TensorIteratorBaseEENKUlvE0_clEvENKUlvE_clEvEUldE_St5arrayIPcLm2EEEEviT0_T1_,"",@"SHT_CUDA_INFO"
	.sectionflags	@""
	.align	4


	//----- nvinfo : EIATTR_CUDA_API_VERSION
	.align		4
        /*0000*/ 	.byte	0x04, 0x37
        /*0002*/ 	.short	(.L_2867 - .L_2866)
.L_2866:
        /*0004*/ 	.word	0x00000082


	//----- nvinfo : EIATTR_KPARAM_INFO
	.align		4
.L_2867:
        /*0008*/ 	.byte	0x04, 0x17
        /*000a*/ 	.short	(.L_2869 - .L_2868)
.L_2868:
        /*000c*/ 	.word	0x00000000
        /*0010*/ 	.short	0x0002
        /*0012*/ 	.short	0x0008
        /*0014*/ 	.byte	0x00, 0xf0, 0x41, 0x00


	//----- nvinfo : EIATTR_KPARAM_INFO
	.align		4
.L_2869:
        /*0018*/ 	.byte	0x04, 0x17
        /*001a*/ 	.short	(.L_2871 - .L_2870)
.L_2870:
        /*001c*/ 	.word	0x00000000
        /*0020*/ 	.short	0x0001
        /*0022*/ 	.short	0x0004
        /*0024*/ 	.byte	0x00, 0xf0, 0x05, 0x00


	//----- nvinfo : EIATTR_KPARAM_INFO
	.align		4
.L_2871:
        /*0028*/ 	.byte	0x04, 0x17
        /*002a*/ 	.short	(.L_2873 - .L_2872)
.L_2872:
        /*002c*/ 	.word	0x00000000
        /*0030*/ 	.short	0x0000
        /*0032*/ 	.short	0x0000
        /*0034*/ 	.byte	0x00, 0xf0, 0x11, 0x00


	//----- nvinfo : EIATTR_SPARSE_MMA_MASK
	.align		4
.L_2873:
        /*0038*/ 	.byte	0x03, 0x50
        /*003a*/ 	.short	0x0000


	//----- nvinfo : EIATTR_MAXREG_COUNT
	.align		4
        /*003c*/ 	.byte	0x03, 0x1b
        /*003e*/ 	.short	0x00ff


	//----- nvinfo : EIATTR_MERCURY_ISA_VERSION
	.align		4
        /*0040*/ 	.byte	0x03, 0x5f
        /*0042*/ 	.short	0x0101


	//----- nvinfo : EIATTR_EXIT_INSTR_OFFSETS
	.align		4
        /*0044*/ 	.byte	0x04, 0x1c
        /*0046*/ 	.short	(.L_2875 - .L_2874)


	//   ....[0]....
.L_2874:
        /*0048*/ 	.word	0x00002b40


	//   ....[1]....
        /*004c*/ 	.word	0x00006050


	//   ....[2]....
        /*0050*/ 	.word	0x000060a0


	//----- nvinfo : EIATTR_MAX_THREADS
	.align		4
.L_2875:
        /*0054*/ 	.byte	0x04, 0x05
        /*0056*/ 	.short	(.L_2877 - .L_2876)
.L_2876:
        /*0058*/ 	.word	0x00000080
        /*005c*/ 	.word	0x00000001
        /*0060*/ 	.word	0x00000001


	//----- nvinfo : EIATTR_CRS_STACK_SIZE
	.align		4
.L_2877:
        /*0064*/ 	.byte	0x04, 0x1e
        /*0066*/ 	.short	(.L_2879 - .L_2878)
.L_2878:
        /*0068*/ 	.word	0x00000000


	//----- nvinfo : EIATTR_CBANK_PARAM_SIZE
	.align		4
.L_2879:
        /*006c*/ 	.byte	0x03, 0x19
        /*006e*/ 	.short	0x0018


	//----- nvinfo : EIATTR_PARAM_CBANK
	.align		4
        /*0070*/ 	.byte	0x04, 0x0a
        /*0072*/ 	.short	(.L_2881 - .L_2880)
	.align		4
.L_2880:
        /*0074*/ 	.word	index@(.nv.constant0._ZN2at6native29vectorized_elementwise_kernelILi8EZZZNS0_17log10_kernel_cudaERNS_18TensorIteratorBaseEENKUlvE0_clEvENKUlvE_clEvEUldE_St5arrayIPcLm2EEEEviT0_T1_)
        /*0078*/ 	.short	0x0210
        /*007a*/ 	.short	0x0018


	//----- nvinfo : EIATTR_SW_WAR
	.align		4
.L_2881:
        /*007c*/ 	.byte	0x04, 0x36
        /*007e*/ 	.short	(.L_2883 - .L_2882)
.L_2882:
        /*0080*/ 	.word	0x00000008
.L_2883:


//--------------------- .nv.info._ZN2at6native18elementwise_kernelILi128ELi4EZNS0_15gpu_kernel_implIZZZNS0_15log_kernel_cudaERNS_18TensorIteratorBaseEENKUlvE0_clEvENKUlvE2_clEvEUlN3c108BFloat16EE_EEvS4_RKT_EUliE_EEviT1_ --------------------------
	.section	.nv.info._ZN2at6native18elementwise_kernelILi128ELi4EZNS0_15gpu_kernel_implIZZZNS0_15log_kernel_cudaERNS_18TensorIteratorBaseEENKUlvE0_clEvENKUlvE2_clEvEUlN3c108BFloat16EE_EEvS4_RKT_EUliE_EEviT1_,"",@"SHT_CUDA_INFO"
	.sectionflags	@""
	.align	4


	//----- nvinfo : EIATTR_CUDA_API_VERSION
	.align		4
        /*0000*/ 	.byte	0x04, 0x37
        /*0002*/ 	.short	(.L_2885 - .L_2884)
.L_2884:
        /*0004*/ 	.word	0x00000082


	//----- nvinfo : EIATTR_KPARAM_INFO
	.align		4
.L_2885:
        /*0008*/ 	.byte	0x04, 0x17
        /*000a*/ 	.short	(.L_2887 - .L_2886)
.L_2886:
        /*000c*/ 	.word	0x00000000
        /*0010*/ 	.short	0x0001
        /*0012*/ 	.short	0x0008
        /*0014*/ 	.byte	0x00, 0xf0, 0x61, 0x08


	//----- nvinfo : EIATTR_KPARAM_INFO
	.align		4
.L_2887:
        /*0018*/ 	.byte	0x04, 0x17
        /*001a*/ 	.short	(.L_2889 - .L_2888)
.L_2888:
        /*001c*/ 	.word	0x00000000
        /*0020*/ 	.short	0x0000
        /*0022*/ 	.short	0x0000
        /*0024*/ 	.byte	0x00, 0xf0, 0x11, 0x00


	//----- nvinfo : EIATTR_SPARSE_MMA_MASK
	.align		4
.L_2889:
        /*0028*/ 	.byte	0x03, 0x50
        /*002a*/ 	.short	0x0000


	//----- nvinfo : EIATTR_MAXREG_COUNT
	.align		4
        /*002c*/ 	.byte	0x03, 0x1b
        /*002e*/ 	.short	0x0080


	//----- nvinfo : EIATTR_EXTERNS
	.align		4
        /*0030*/ 	.byte	0x04, 0x0f
        /*0032*/ 	.short	(.L_2891 - .L_2890)


	//   ....[0]....
	.align		4
.L_2890:
        /*0034*/ 	.word	index@(__assertfail)


	//----- nvinfo : EIATTR_MERCURY_ISA_VERSION
	.align		4
.L_2891:
        /*0038*/ 	.byte	0x03, 0x5f
        /*003a*/ 	.short	0x0101


	//----- nvinfo : EIATTR_SYSCALL_OFFSETS
	.align		4
        /*003c*/ 	.byte	0x04, 0x46
        /*003e*/ 	.short	(.L_2893 - .L_2892)


	//   ....[0]....
.L_2892:
        /*0040*/ 	.word	0x000022d0


	//   ....[1]....
        /*0044*/ 	.word	0x00003270


	//   ....[2]....
        /*0048*/ 	.word	0x000055a0


	//   ....[3]....
        /*004c*/ 	.word	0x00006540


	//   ....[4]....
        /*0050*/ 	.word	0x00008860


	//   ....[5]....
        /*0054*/ 	.word	0x00009800


	//   ....[6]....
        /*0058*/ 	.word	0x0000bb10


	//   ....[7]....
        /*005c*/ 	.word	0x0000cab0


	//----- nvinfo : EIATTR_EXIT_INSTR_OFFSETS
	.align		4
.L_2893:
        /*0060*/ 	.byte	0x04, 0x1c
        /*0062*/ 	.short	(.L_2895 - .L_2894)


	//   ....[0]....
.L_2894:
        /*0064*/ 	.word	0x000098d0


	//   ....[1]....
        /*0068*/ 	.word	0x0000bce0


	//   ....[2]....
        /*006c*/ 	.word	0x0000bd20


	//   ....[3]....
        /*0070*/ 	.word	0x0000bdc0


	//   ....[4]....
        /*0074*/ 	.word	0x0000be00


	//   ....[5]....
        /*0078*/ 	.word	0x0000be40


	//   ....[6]....
        /*007c*/ 	.word	0x0000bed0


	//   ....[7]....
        /*0080*/ 	.word	0x0000bf10


	//   ....[8]....
        /*0084*/ 	.word	0x0000bfb0


	//   ....[9]....
        /*0088*/ 	.word	0x0000c000


	//   ....[10]....
        /*008c*/ 	.word	0x0000c050


	//   ....[11]....
        /*0090*/ 	.word	0x0000c120


	//   ....[12]....
        /*0094*/ 	.word	0x0000c180


	//   ....[13]....
        /*0098*/ 	.word	0x0000c310


	//   ....[14]....
        /*009c*/ 	.word	0x0000c470


	//   ....[15]....
        /*00a0*/ 	.word	0x0000c490


	//   ....[16]....
        /*00a4*/ 	.word	0x0000c550


	//   ....[17]....
        /*00a8*/ 	.word	0x0000c6d0


	//   ....[18]....
        /*00ac*/ 	.word	0x0000c850


	//   ....[19]....
        /*00b0*/ 	.word	0x0000c9b0


	//   ....[20]....
        /*00b4*/ 	.word	0x0000cac0


	//   ....[21]....
        /*00b8*/ 	.word	0x0000cb00


	//   ....[22]....
        /*00bc*/ 	.word	0x0000cb40


	//----- nvinfo : EIATTR_MAX_THREADS
	.align		4
.L_2895:
        /*00c0*/ 	.byte	0x04, 0x05
        /*00c2*/ 	.short	(.L_2897 - .L_2896)
.L_2896:
        /*00c4*/ 	.word	0x00000080
        /*00c8*/ 	.word	0x00000001
        /*00cc*/ 	.word	0x00000001


	//----- nvinfo : EIATTR_CRS_STACK_SIZE
	.align		4
.L_2897:
        /*00d0*/ 	.byte	0x04, 0x1e
        /*00d2*/ 	.short	(.L_2899 - .L_2898)
.L_2898:
        /*00d4*/ 	.word	0x00000000


	//----- nvinfo : EIATTR_CBANK_PARAM_SIZE
	.align		4
.L_2899:
        /*00d8*/ 	.byte	0x03, 0x19
        /*00da*/ 	.short	0x0220


	//----- nvinfo : EIATTR_PARAM_CBANK
	.align		4
        /*00dc*/ 	.byte	0x04, 0x0a
        /*00de*/ 	.short	(.L_2901 - .L_2900)
	.align		4
.L_2900:
        /*00e0*/ 	.word	index@(.nv.constant0._ZN2at6native18elementwise_kernelILi128ELi4EZNS0_15gpu_kernel_implIZZZNS0_15log_kernel_cudaERNS_18TensorIteratorBaseEENKUlvE0_clEvENKUlvE2_clEvEUlN3c108BFloat16EE_EEvS4_RKT_EUliE_EEviT1_)
        /*00e4*/ 	.short	0x0210
        /*00e6*/ 	.short	0x0220


	//----- nvinfo : EIATTR_SW_WAR
	.align		4
.L_2901:
        /*00e8*/ 	.byte	0x04, 0x36
        /*00ea*/ 	.short	(.L_2903 - .L_2902)
.L_2902:
        /*00ec*/ 	.word	0x00000008
.L_2903:


//--------------------- .nv.info._ZN2at6native27unrolled_elementwise_kernelIZZZNS0_15log_kernel_cudaERNS_18TensorIteratorBaseEENKUlvE0_clEvENKUlvE2_clEvEUlN3c108BFloat16EE_St5arrayIPcLm2EELi4E23TrivialOffsetCalculatorILi1EjESD_NS0_6memory12LoadWithCastILi1EEENSE_13StoreWithCastILi1EEEEEviT_T0_T2_T3_T4_T5_ --------------------------
	.section	.nv.info._ZN2at6native27unrolled_elementwise_kernelIZZZNS0_15log_kernel_cudaERNS_18TensorIteratorBaseEENKUlvE0_clEvENKUlvE2_clEvEUlN3c108BFloat16EE_St5arrayIPcLm2EELi4E23TrivialOffsetCalculatorILi1EjESD_NS0_6memory12LoadWithCastILi1EEENSE_13StoreWithCastILi1EEEEEviT_T0_T2_T3_T4_T5_,"",@"SHT_CUDA_INFO"
	.sectionflags	@""
	.align	4


	//----- nvinfo : EIATTR_CUDA_API_VERSION
	.align		4
        /*0000*/ 	.byte	0x04, 0x37
        /*0002*/ 	.short	(.L_2905 - .L_2904)
.L_2904:
        /*0004*/ 	.word	0x00000082


	//----- nvinfo : EIATTR_KPARAM_INFO
	.align		4
.L_2905:
        /*0008*/ 	.byte	0x04, 0x17
        /*000a*/ 	.short	(.L_2907 - .L_2906)
.L_2906:
        /*000c*/ 	.word	0x00000000
        /*0010*/ 	.short	0x0006
        /*0012*/ 	.short	0x0024
        /*0014*/ 	.byte	0x00, 0xf0, 0x21, 0x00


	//----- nvinfo : EIATTR_KPARAM_INFO
	.align		4
.L_2907:
        /*0018*/ 	.byte	0x04, 0x17
        /*001a*/ 	.short	(.L_2909 - .L_2908)
.L_2908:
        /*001c*/ 	.word	0x00000000
        /*0020*/ 	.short	0x0005
        /*0022*/ 	.short	0x001c
        /*0024*/ 	.byte	0x00, 0xf0, 0x21, 0x00


	//----- nvinfo : EIATTR_KPARAM_INFO
	.align		4
.L_2909:
        /*0028*/ 	.byte	0x04, 0x17
        /*002a*/ 	.short	(.L_2911 - .L_2910)
.L_2910:
        /*002c*/ 	.word	0x00000000
        /*0030*/ 	.short	0x0004
        /*0032*/ 	.short	0x0019
        /*0034*/ 	.byte	0x00, 0xf0, 0x05, 0x00


	//----- nvinfo : EIATTR_KPARAM_INFO
	.align		4
.L_2911:
        /*0038*/ 	.byte	0x04, 0x17
        /*003a*/ 	.short	(.L_2913 - .L_2912)
.L_2912:
        /*003c*/ 	.word	0x00000000
        /*0040*/ 	.short	0x0003
        /*0042*/ 	.short	0x0018
        /*0044*/ 	.byte	0x00, 0xf0, 0x05, 0x00


	//----- nvinfo : EIATTR_KPARAM_INFO
	.align		4
.L_2913:
        /*0048*/ 	.byte	0x04, 0x17
        /*004a*/ 	.short	(.L_2915 - .L_2914)
.L_2914:
        /*004c*/ 	.word	0x00000000
        /*0050*/ 	.short	0x0002
        /*0052*/ 	.short	0x0008
        /*0054*/ 	.byte	0x00, 0xf0, 0x41, 0x00


	//----- nvinfo : EIATTR_KPARAM_INFO
	.align		4
.L_2915:
        /*0058*/ 	.byte	0x04, 0x17
        /*005a*/ 	.short	(.L_2917 - .L_2916)
.L_2916:
        /*005c*/ 	.word	0x00000000
        /*0060*/ 	.short	0x0001
        /*0062*/ 	.short	0x0004
        /*0064*/ 	.byte	0x00, 0xf0, 0x05, 0x00


	//----- nvinfo : EIATTR_KPARAM_INFO
	.align		4
.L_2917:
        /*0068*/ 	.byte	0x04, 0x17
        /*006a*/ 	.short	(.L_2919 - .L_2918)
.L_2918:
        /*006c*/ 	.word	0x00000000
        /*0070*/ 	.short	0x0000
        /*0072*/ 	.short	0x0000
        /*0074*/ 	.byte	0x00, 0xf0, 0x11, 0x00


	//----- nvinfo : EIATTR_SPARSE_MMA_MASK
	.align		4
.L_2919:
        /*0078*/ 	.byte	0x03, 0x50
        /*007a*/ 	.short	0x0000


	//----- nvinfo : EIATTR_MAXREG_COUNT
	.align		4
        /*007c*/ 	.byte	0x03, 0x1b
        /*007e*/ 	.short	0x00ff


	//----- nvinfo : EIATTR_EXTERNS
	.align		4
        /*0080*/ 	.byte	0x04, 0x0f
        /*0082*/ 	.short	(.L_2921 - .L_2920)


	//   ....[0]....
	.align		4
.L_2920:
        /*0084*/ 	.word	index@(__assertfail)


	//----- nvinfo : EIATTR_MERCURY_ISA_VERSION
	.align		4
.L_2921:
        /*0088*/ 	.byte	0x03, 0x5f
        /*008a*/ 	.short	0x0101


	//----- nvinfo : EIATTR_SYSCALL_OFFSETS
	.align		4
        /*008c*/ 	.byte	0x04, 0x46
        /*008e*/ 	.short	(.L_2923 - .L_2922)


	//   ....[0]....
.L_2922:
        /*0090*/ 	.word	0x000010e0


	//   ....[1]....
        /*0094*/ 	.word	0x00002220


	//   ....[2]....
        /*0098*/ 	.word	0x00003370


	//   ....[3]....
        /*009c*/ 	.word	0x00004490


	//   ....[4]....
        /*00a0*/ 	.word	0x00005760


	//   ....[5]....
        /*00a4*/ 	.word	0x00006780


	//   ....[6]....
        /*00a8*/ 	.word	0x00007760


	//   ....[7]....
        /*00ac*/ 	.word	0x00008740


	//----- nvinfo : EIATTR_EXIT_INSTR_OFFSETS
	.align		4
.L_2923:
        /*00b0*/ 	.byte	0x04, 0x1c
        /*00b2*/ 	.short	(.L_2925 - .L_2924)


	//   ....[0]....
.L_2924:
        /*00b4*/ 	.word	0x00007820


	//   ....[1]....
        /*00b8*/ 	.word	0x00007970


	//   ....[2]....
        /*00bc*/ 	.word	0x000079b0


	//   ....[3]....
        /*00c0*/ 	.word	0x00007a50


	//   ....[4]....
        /*00c4*/ 	.word	0x00007a90


	//   ....[5]....
        /*00c8*/ 	.word	0x00007ad0


	//   ....[6]....
        /*00cc*/ 	.word	0x00007b60


	//   ....[7]....
        /*00d0*/ 	.word	0x00007ba0


	//   ....[8]....
        /*00d4*/ 	.word	0x00007c40


	//   ....[9]....
        /*00d8*/ 	.word	0x00007c90


	//   ....[10]....
        /*00dc*/ 	.word	0x00007ce0


	//   ....[11]....
        /*00e0*/ 	.word	0x00007db0


	//   ....[12]....
        /*00e4*/ 	.word	0x00007e10


	//   ....[13]....
        /*00e8*/ 	.word	0x00007fa0


	//   ....[14]....
        /*00ec*/ 	.word	0x00008100


	//   ....[15]....
        /*00f0*/ 	.word	0x00008120


	//   ....[16]....
        /*00f4*/ 	.word	0x000081e0


	//   ....[17]....
        /*00f8*/ 	.word	0x00008360


	//   ....[18]....
        /*00fc*/ 	.word	0x000084e0


	//   ....[19]....
        /*0100*/ 	.word	0x00008640


	//   ....[20]....
        /*0104*/ 	.word	0x00008750


	//   ....[21]....
        /*0108*/ 	.word	0x00008790


	//   ....[22]....
        /*010c*/ 	.word	0x000087d0


	//----- nvinfo : EIATTR_MAX_THREADS
	.align		4
.L_2925:
        /*0110*/ 	.byte	0x04, 0x05
        /*0112*/ 	.short	(.L_2927 - .L_2926)
.L_2926:
        /*0114*/ 	.word	0x00000080
        /*0118*/ 	.word	0x00000001
        /*011c*/ 	.word	0x00000001


	//----- nvinfo : EIATTR_CRS_STACK_SIZE
	.align		4
.L_2927:
        /*0120*/ 	.byte	0x04, 0x1e
        /*0122*/ 	.short	(.L_2929 - .L_2928)
.L_2928:
        /*0124*/ 	.word	0x00000000


	//----- nvinfo : EIATTR_CBANK_PARAM_SIZE
	.align		4
.L_2929:
        /*0128*/ 	.byte	0x03, 0x19
        /*012a*/ 	.short	0x002c


	//----- nvinfo : EIATTR_PARAM_CBANK
	.align		4
        /*012c*/ 	.byte	0x04, 0x0a
        /*012e*/ 	.short	(.L_2931 - .L_2930)
	.align		4
.L_2930:
        /*0130*/ 	.word	index@(.nv.constant0._ZN2at6native27unrolled_elementwise_kernelIZZZNS0_15log_kernel_cudaERNS_18TensorIteratorBaseEENKUlvE0_clEvENKUlvE2_clEvEUlN3c108BFloat16EE_St5arrayIPcLm2EELi4E23TrivialOffsetCalculatorILi1EjESD_NS0_6memory12LoadWithCastILi1EEENSE_13StoreWithCastILi1EEEEEviT_T0_T2_T3_T4_T5_)
        /*0134*/ 	.short	0x0210
        /*0136*/ 	.short	0x002c


	//----- nvinfo : EIATTR_SW_WAR
	.align		4
.L_2931:
        /*0138*/ 	.byte	0x04, 0x36
        /*013a*/ 	.short	(.L_2933 - .L_2932)
.L_2932:
        /*013c*/ 	.word	0x00000008
.L_2933:


//--------------------- .nv.info._ZN2at6native18elementwise_kernelILi128ELi4EZNS0_22gpu_kernel_impl_nocastIZZZNS0_15log_kernel_cudaERNS_18TensorIteratorBaseEENKUlvE0_clEvENKUlvE2_clEvEUlN3c108BFloat16EE_EEvS4_RKT_EUliE_EEviT1_ --------------------------
	.section	.nv.info._ZN2at6native18elementwise_kernelILi128ELi4EZNS0_22gpu_kernel_impl_nocastIZZZNS0_15log_kernel_cudaERNS_18TensorIteratorBaseEENKUlvE0_clEvENKUlvE2_clEvEUlN3c108BFloat16EE_EEvS4_RKT_EUliE_EEviT1_,"",@"SHT_CUDA_INFO"
	.sectionflags	@""
	.align	4


	//----- nvinfo : EIATTR_CUDA_API_VERSION
	.align		4
        /*0000*/ 	.byte	0x04, 0x37
        /*0002*/ 	.short	(.L_2935 - .L_2934)
.L_2934:
        /*0004*/ 	.word	0x00000082


	//----- nvinfo : EIATTR_KPARAM_INFO
	.align		4
.L_2935:
        /*0008*/ 	.byte	0x04, 0x17
        /*000a*/ 	.short	(.L_2937 - .L_2936)
.L_2936:
        /*000c*/ 	.word	0x00000000
        /*0010*/ 	.short	0x0001
        /*0012*/ 	.short	0x0008
        /*0014*/ 	.byte	0x00, 0xf0, 0x61, 0x08


	//----- nvinfo : EIATTR_KPARAM_INFO
	.align		4
.L_2937:
        /*0018*/ 	.byte	0x04, 0x17
        /*001a*/ 	.short	(.L_2939 - .L_2938)
.L_2938:
        /*001c*/ 	.word	0x00000000
        /*0020*/ 	.short	0x0000
        /*0022*/ 	.short	0x0000
        /*0024*/ 	.byte	0x00, 0xf0, 0x11, 0x00


	//----- nvinfo : EIATTR_SPARSE_MMA_MASK
	.align		4
.L_2939:
        /*0028*/ 	.byte	0x03, 0x50
        /*002a*/ 	.short	0x0000


	//----- nvinfo : EIATTR_MAXREG_COUNT
	.align		4
        /*002c*/ 	.byte	0x03, 0x1b
        /*002e*/ 	.short	0x0080


	//----- nvinfo : EIATTR_MERCURY_ISA_VERSION
	.align		4
        /*0030*/ 	.byte	0x03, 0x5f
        /*0032*/ 	.short	0x0101


	//----- nvinfo : EIATTR_EXIT_INSTR_OFFSETS
	.align		4
        /*0034*/ 	.byte	0x04, 0x1c
        /*0036*/ 	.short	(.L_2941 - .L_2940)


	//   ....[0]....
.L_2940:
        /*0038*/ 	.word	0x00003c20


	//   ....[1]....
        /*003c*/ 	.word	0x00004fd0


	//----- nvinfo : EIATTR_MAX_THREADS
	.align		4
.L_2941:
        /*0040*/ 	.byte	0x04, 0x05
        /*0042*/ 	.short	(.L_2943 - .L_2942)
.L_2942:
        /*0044*/ 	.word	0x00000080
        /*0048*/ 	.word	0x00000001
        /*004c*/ 	.word	0x00000001


	//----- nvinfo : EIATTR_CRS_STACK_SIZE
	.align		4
.L_2943:
        /*0050*/ 	.byte	0x04, 0x1e
        /*0052*/ 	.short	(.L_2945 - .L_2944)
.L_2944:
        /*0054*/ 	.word	0x00000000


	//----- nvinfo : EIATTR_CBANK_PARAM_SIZE
	.align		4
.L_2945:
        /*0058*/ 	.byte	0x03, 0x19
        /*005a*/ 	.short	0x0220


	//----- nvinfo : EIATTR_PARAM_CBANK
	.align		4
        /*005c*/ 	.byte	0x04, 0x0a
        /*005e*/ 	.short	(.L_2947 - .L_2946)
	.align		4
.L_2946:
        /*0060*/ 	.word	index@(.nv.constant0._ZN2at6native18elementwise_kernelILi128ELi4EZNS0_22gpu_kernel_impl_nocastIZZZNS0_15log_kernel_cudaERNS_18TensorIteratorBaseEENKUlvE0_clEvENKUlvE2_clEvEUlN3c108BFloat16EE_EEvS4_RKT_EUliE_EEviT1_)
        /*0064*/ 	.short	0x0210
        /*0066*/ 	.short	0x0220


	//----- nvinfo : EIATTR_SW_WAR
	.align		4
.L_2947:
        /*0068*/ 	.byte	0x04, 0x36
        /*006a*/ 	.short	(.L_2949 - .L_2948)
.L_2948:
        /*006c*/ 	.word	0x00000008
.L_2949:


//--------------------- .nv.info._ZN2at6native27unrolled_elementwise_kernelIZZZNS0_15log_kernel_cudaERNS_18TensorIteratorBaseEENKUlvE0_clEvENKUlvE2_clEvEUlN3c108BFloat16EE_St5arrayIPcLm2EELi4E23TrivialOffsetCalculatorILi1EjESD_NS0_6memory15LoadWithoutCastENSE_16StoreWithoutCastEEEviT_T0_T2_T3_T4_T5_ --------------------------
	.section	.nv.info._ZN2at6native27unrolled_elementwise_kernelIZZZNS0_15log_kernel_cudaERNS_18TensorIteratorBaseEENKUlvE0_clEvENKUlvE2_clEvEUlN3c108BFloat16EE_St5arrayIPcLm2EELi4E23TrivialOffsetCalculatorILi1EjESD_NS0_6memory15LoadWithoutCastENSE_16StoreWithoutCastEEEviT_T0_T2_T3_T4_T5_,"",@"SHT_CUDA_INFO"
	.sectionflags	@""
	.align	4


	//----- nvinfo : EIATTR_CUDA_API_VERSION
	.align		4
        /*0000*/ 	.byte	0x04, 0x37
        /*0002*/ 	.short	(.L_2951 - .L_2950)
.L_2950:
        /*0004*/ 	.word	0x00000082


	//----- nvinfo : EIATTR_KPARAM_INFO
	.align		4
.L_2951:
        /*0008*/ 	.byte	0x04, 0x17
        /*000a*/ 	.short	(.L_2953 - .L_2952)
.L_2952:
        /*000c*/ 	.word	0x00000000
        /*0010*/ 	.short	0x0006
        /*0012*/ 	.short	0x001b
        /*0014*/ 	.byte	0x00, 0xf0, 0x05, 0x00


	//----- nvinfo : EIATTR_KPARAM_INFO
	.align		4
.L_2953:
        /*0018*/ 	.byte	0x04, 0x17
        /*001a*/ 	.short	(.L_2955 - .L_2954)
.L_2954:
        /*001c*/ 	.word	0x00000000
        /*0020*/ 	.short	0x0005
        /*0022*/ 	.short	0x001a
        /*0024*/ 	.byte	0x00, 0xf0, 0x05, 0x00


	//----- nvinfo : EIATTR_KPARAM_INFO
	.align		4
.L_2955:
        /*0028*/ 	.byte	0x04, 0x17
        /*002a*/ 	.short	(.L_2957 - .L_2956)
.L_2956:
        /*002c*/ 	.word	0x00000000
        /*0030*/ 	.short	0x0004
        /*0032*/ 	.short	0x0019
        /*0034*/ 	.byte	0x00, 0xf0, 0x05, 0x00


	//----- nvinfo : EIATTR_KPARAM_INFO
	.align		4
.L_2957:
        /*0038*/ 	.byte	0x04, 0x17
        /*003a*/ 	.short	(.L_2959 - .L_2958)
.L_2958:
        /*003c*/ 	.word	0x00000000
        /*0040*/ 	.short	0x0003
        /*0042*/ 	.short	0x0018
        /*0044*/ 	.byte	0x00, 0xf0, 0x05, 0x00


	//----- nvinfo : EIATTR_KPARAM_INFO
	.align		4
.L_2959:
        /*0048*/ 	.byte	0x04, 0x17
        /*004a*/ 	.short	(.L_2961 - .L_2960)
.L_2960:
        /*004c*/ 	.word	0x00000000
        /*0050*/ 	.short	0x0002
        /*0052*/ 	.short	0x0008
        /*0054*/ 	.byte	0x00, 0xf0, 0x41, 0x00


	//----- nvinfo : EIATTR_KPARAM_INFO
	.align		4
.L_2961:
        /*0058*/ 	.byte	0x04, 0x17
        /*005a*/ 	.short	(.L_2963 - .L_2962)
.L_2962:
        /*005c*/ 	.word	0x00000000
        /*0060*/ 	.short	0x0001
        /*0062*/ 	.short	0x0004
        /*0064*/ 	.byte	0x00, 0xf0, 0x05, 0x00


	//----- nvinfo : EIATTR_KPARAM_INFO
	.align		4
.L_2963:
        /*0068*/ 	.byte	0x04, 0x17
        /*006a*/ 	.short	(.L_2965 - .L_2964)
.L_2964:
        /*006c*/ 	.word	0x00000000
        /*0070*/ 	.short	0x0000
        /*0072*/ 	.short	0x0000
        /*0074*/ 	.byte	0x00, 0xf0, 0x11, 0x00


	//----- nvinfo : EIATTR_SPARSE_MMA_MASK
	.align		4
.L_2965:
        /*0078*/ 	.byte	0x03, 0x50
        /*007a*/ 	.short	0x0000


	//----- nvinfo : EIATTR_MAXREG_COUNT
	.align		4
        /*007c*/ 	.byte	0x03, 0x1b
        /*007e*/ 	.short	0x00ff


	//----- nvinfo : EIATTR_MERCURY_ISA_VERSION
	.align		4
        /*0080*/ 	.byte	0x03, 0x5f
        /*0082*/ 	.short	0x0101


	//----- nvinfo : EIATTR_EXIT_INSTR_OFFSETS
	.align		4
        /*0084*/ 	.byte	0x04, 0x1c
        /*0086*/ 	.short	(.L_2967 - .L_2966)


	//   ....[0]....
.L_2966:
        /*0088*/ 	.word	0x000004b0


	//   ....[1]....
        /*008c*/ 	.word	0x00000520


	//----- nvinfo : EIATTR_MAX_THREADS
	.align		4
.L_2967:
        /*0090*/ 	.byte	0x04, 0x05
        /*0092*/ 	.short	(.L_2969 - .L_2968)
.L_2968:
        /*0094*/ 	.word	0x00000080
        /*0098*/ 	.word	0x00000001
        /*009c*/ 	.word	0x00000001


	//----- nvinfo : EIATTR_CRS_STACK_SIZE
	.align		4
.L_2969:
        /*00a0*/ 	.byte	0x04, 0x1e
        /*00a2*/ 	.short	(.L_2971 - .L_2970)
.L_2970:
        /*00a4*/ 	.word	0x00000000


	//----- nvinfo : EIATTR_CBANK_PARAM_SIZE
	.align		4
.L_2971:
        /*00a8*/ 	.byte	0x03, 0x19
        /*00aa*/ 	.short	0x001c


	//----- nvinfo : EIATTR_PARAM_CBANK
	.align		4
        /*00ac*/ 	.byte	0x04, 0x0a
        /*00ae*/ 	.short	(.L_2973 - .L_2972)
	.align		4
.L_2972:
        /*00b0*/ 	.word	index@(.nv.constant0._ZN2at6native27unrolled_elementwise_kernelIZZZNS0_15log_kernel_cudaERNS_18TensorIteratorBaseEENKUlvE0_clEvENKUlvE2_clEvEUlN3c108BFloat16EE_St5arrayIPcLm2EELi4E23TrivialOffsetCalculatorILi1EjESD_NS0_6memory15LoadWithoutCastENSE_16StoreWithoutCastEEEviT_T0_T2_T3_T4_T5_)
        /*00b4*/ 	.short	0x0210
        /*00b6*/ 	.short	0x001c


	//----- nvinfo : EIATTR_SW_WAR
	.align		4
.L_2973:
        /*00b8*/ 	.byte	0x04, 0x36
        /*00ba*/ 	.short	(.L_2975 - .L_2974)
.L_2974:
        /*00bc*/ 	.word	0x00000008
.L_2975:


//--------------------- .nv.info._ZN2at6native29vectorized_elementwise_kernelILi2EZZZNS0_15log_kernel_cudaERNS_18TensorIteratorBaseEENKUlvE0_clEvENKUlvE2_clEvEUlN3c108BFloat16EE_St5arrayIPcLm2EEEEviT0_T1_ --------------------------
	.section	.nv.info._ZN2at6native29vectorized_elementwise_kernelILi2EZZZNS0_15log_kernel_cudaERNS_18TensorIteratorBaseEENKUlvE0_clEvENKUlvE2_clEvEUlN3c108BFloat16EE_St5arrayIPcLm2EEEEviT0_T1_,"",@"SHT_CUDA_INFO"
	.sectionflags	@""
	.align	4


	//----- nvinfo : EIATTR_CUDA_API_VERSION
	.align		4
        /*0000*/ 	.byte	0x04, 0x37
        /*0002*/ 	.short	(.L_2977 - .L_2976)
.L_2976:
        /*0004*/ 	.word	0x00000082


	//----- nvinfo : EIATTR_KPARAM_INFO
	.align		4
.L_2977:
        /*0008*/ 	.byte	0x04, 0x17
        /*000a*/ 	.short	(.L_2979 - .L_2978)
.L_2978:
        /*000c*/ 	.word	0x00000000
        /*0010*/ 	.short	0x0002
        /*0012*/ 	.short	0x0008
        /*0014*/ 	.byte	0x00, 0xf0, 0x41, 0x00


	//----- nvinfo : EIATTR_KPARAM_INFO
	.align		4
.L_2979:
        /*0018*/ 	.byte	0x04, 0x17
        /*001a*/ 	.short	(.L_2981 - .L_2980)
.L_2980:
        /*001c*/ 	.word	0x00000000
        /*0020*/ 	.short	0x0001
        /*0022*/ 	.short	0x0004
        /*0024*/ 	.byte	0x00, 0xf0, 0x05, 0x00


	//----- nvinfo : EIATTR_KPARAM_INFO
	.align		4
.L_2981:
        /*0028*/ 	.byte	0x04, 0x17
        /*002a*/ 	.short	(.L_2983 - .L_2982)
.L_2982:
        /*002c*/ 	.word	0x00000000
        /*0030*/ 	.short	0x0000
        /*0032*/ 	.short	0x0000
        /*0034*/ 	.byte	0x00, 0xf0, 0x11, 0x00


	//----- nvinfo : EIATTR_SPARSE_MMA_MASK
	.align		4
.L_2983:
        /*0038*/ 	.byte	0x03, 0x50
        /*003a*/ 	.short	0x0000


	//----- nvinfo : EIATTR_MAXREG_COUNT
	.align		4
        /*003c*/ 	.byte	0x03, 0x1b
        /*003e*/ 	.short	0x00ff


	//----- nvinfo : EIATTR_MERCURY_ISA_VERSION
	.align		4
        /*0040*/ 	.byte	0x03, 0x5f
        /*0042*/ 	.short	0x0101


	//----- nvinfo : EIATTR_EXIT_INSTR_OFFSETS
	.align		4
        /*0044*/ 	.byte	0x04, 0x1c
        /*0046*/ 	.short	(.L_2985 - .L_2984)


	//   ....[0]....
.L_2984:
        /*0048*/ 	.word	0x00000370


	//   ....[1]....
        /*004c*/ 	.word	0x00000d40


	//   ....[2]....
        /*0050*/ 	.word	0x00000d90


	//----- nvinfo : EIATTR_MAX_THREADS
	.align		4
.L_2985:
        /*0054*/ 	.byte	0x04, 0x05
        /*0056*/ 	.short	(.L_2987 - .L_2986)
.L_2986:
        /*0058*/ 	.word	0x00000080
        /*005c*/ 	.word	0x00000001
        /*0060*/ 	.word	0x00000001


	//----- nvinfo : EIATTR_CRS_STACK_SIZE
	.align		4
.L_2987:
        /*0064*/ 	.byte	0x04, 0x1e
        /*0066*/ 	.short	(.L_2989 - .L_2988)
.L_2988:
        /*0068*/ 	.word	0x00000000


	//----- nvinfo : EIATTR_CBANK_PARAM_SIZE
	.align		4
.L_2989:
        /*006c*/ 	.byte	0x03, 0x19
        /*006e*/ 	.short	0x0018


	//----- nvinfo : EIATTR_PARAM_CBANK
	.align		4
        /*0070*/ 	.byte	0x04, 0x0a
        /*0072*/ 	.short	(.L_2991 - .L_2990)
	.align		4
.L_2990:
        /*0074*/ 	.word	index@(.nv.constant0._ZN2at6native29vectorized_elementwise_kernelILi2EZZZNS0_15log_kernel_cudaERNS_18TensorIteratorBaseEENKUlvE0_clEvENKUlvE2_clEvEUlN3c108BFloat16EE_St5arrayIPcLm2EEEEviT0_T1_)
        /*0078*/ 	.short	0x0210
        /*007a*/ 	.short	0x0018


	//----- nvinfo : EIATTR_SW_WAR
	.align		4
.L_2991:
        /*007c*/ 	.byte	0x04, 0x36
        /*007e*/ 	.short	(.L_2993 - .L_2992)
.L_2992:
        /*0080*/ 	.word	0x00000008
.L_2993:


//--------------------- .nv.info._ZN2at6native29vectorized_elementwise_kernelILi4EZZZNS0_15log_kernel_cudaERNS_18TensorIteratorBaseEENKUlvE0_clEvENKUlvE2_clEvEUlN3c108BFloat16EE_St5arrayIPcLm2EEEEviT0_T1_ --------------------------
	.section	.nv.info._ZN2at6native29vectorized_elementwise_kernelILi4EZZZNS0_15log_kernel_cudaERNS_18TensorIteratorBaseEENKUlvE0_clEvENKUlvE2_clEvEUlN3c108BFloat16EE_St5arrayIPcLm2EEEEviT0_T1_,"",@"SHT_CUDA_INFO"
	.sectionflags	@""
	.align	4


	//----- nvinfo : EIATTR_CUDA_API_VERSION
	.align		4
        /*0000*/ 	.byte	0x04, 0x37
        /*0002*/ 	.short	(.L_2995 - .L_2994)
.L_2994:
        /*0004*/ 	.word	0x00000082


	//----- nvinfo : EIATTR_KPARAM_INFO
	.align		4
.L_2995:
        /*0008*/ 	.byte	0x04, 0x17
        /*000a*/ 	.short	(.L_2997 - .L_2996)
.L_2996:
        /*000c*/ 	.word	0x00000000
        /*0010*/ 	.short	0x0002
        /*0012*/ 	.short	0x0008
        /*0014*/ 	.byte	0x00, 0xf0, 0x41, 0x00


	//----- nvinfo : EIATTR_KPARAM_INFO
	.align		4
.L_2997:
        /*0018*/ 	.byte	0x04, 0x17
        /*001a*/ 	.short	(.L_2999 - .L_2998)
.L_2998:
        /*001c*/ 	.word	0x00000000
        /*0020*/ 	.short	0x0001
        /*0022*/ 	.short	0x0004
        /*0024*/ 	.byte	0x00, 0xf0, 0x05, 0x00


	//----- nvinfo : EIATTR_KPARAM_INFO
	.align		4
.L_2999:
        /*0028*/ 	.byte	0x04, 0x17
        /*002a*/ 	.short	(.L_3001 - .L_3000)
.L_3000:
        /*002c*/ 	.word	0x00000000
        /*0030*/ 	.short	0x0000
        /*0032*/ 	.short	0x0000
        /*0034*/ 	.byte	0x00, 0xf0, 0x11, 0x00


	//----- nvinfo : EIATTR_SPARSE_MMA_MASK
	.align		4
.L_3001:
        /*0038*/ 	.byte	0x03, 0x50
        /*003a*/ 	.short	0x0000


	//----- nvinfo : EIATTR_MAXREG_COUNT
	.align		4
        /*003c*/ 	.byte	0x03, 0x1b
        /*003e*/ 	.short	0x00ff


	//----- nvinfo : EIATTR_MERCURY_ISA_VERSION
	.align		4
        /*0040*/ 	.byte	0x03, 0x5f
        /*0042*/ 	.short	0x0101


	//----- nvinfo : EIATTR_EXIT_INSTR_OFFSETS
	.align		4
        /*0044*/ 	.byte	0x04, 0x1c
        /*0046*/ 	.short	(.L_3003 - .L_3002)


	//   ....[0]....
.L_3002:
        /*0048*/ 	.word	0x00000330


	//   ....[1]....
        /*004c*/ 	.word	0x00000d00


	//   ....[2]....
        /*0050*/ 	.word	0x00000d50


	//----- nvinfo : EIATTR_MAX_THREADS
	.align		4
.L_3003:
        /*0054*/ 	.byte	0x04, 0x05
        /*0056*/ 	.short	(.L_3005 - .L_3004)
.L_3004:
        /*0058*/ 	.word	0x00000080
        /*005c*/ 	.word	0x00000001
        /*0060*/ 	.word	0x00000001


	//----- nvinfo : EIATTR_CRS_STACK_SIZE
	.align		4
.L_3005:
        /*0064*/ 	.byte	0x04, 0x1e
        /*0066*/ 	.short	(.L_3007 - .L_3006)
.L_3006:
        /*0068*/ 	.word	0x00000000


	//----- nvinfo : EIATTR_CBANK_PARAM_SIZE
	.align		4
.L_3007:
        /*006c*/ 	.byte	0x03, 0x19
        /*006e*/ 	.short	0x0018


	//----- nvinfo : EIATTR_PARAM_CBANK
	.align		4
        /*0070*/ 	.byte	0x04, 0x0a
        /*0072*/ 	.short	(.L_3009 - .L_3008)
	.align		4
.L_3008:
        /*0074*/ 	.word	index@(.nv.constant0._ZN2at6native29vectorized_elementwise_kernelILi4EZZZNS0_15log_kernel_cudaERNS_18TensorIteratorBaseEENKUlvE0_clEvENKUlvE2_clEvEUlN3c108BFloat16EE_St5arrayIPcLm2EEEEviT0_T1_)
        /*0078*/ 	.short	0x0210
        /*007a*/ 	.short	0x0018


	//----- nvinfo : EIATTR_SW_WAR
	.align		4
.L_3009:
        /*007c*/ 	.byte	0x04, 0x36
        /*007e*/ 	.short	(.L_3011 - .L_3010)
.L_3010:
        /*0080*/ 	.word	0x00000008
.L_3011:


//--------------------- .nv.info._ZN2at6native29vectorized_elementwise_kernelILi8EZZZNS0_15log_kernel_cudaERNS_18TensorIteratorBaseEENKUlvE0_clEvENKUlvE2_clEvEUlN3c108BFloat16EE_St5arrayIPcLm2EEEEviT0_T1_ --------------------------
	.section	.nv.info._ZN2at6native29vectorized_elementwise_kernelILi8EZZZNS0_15log_kernel_cudaERNS_18TensorIteratorBaseEENKUlvE0_clEvENKUlvE2_clEvEUlN3c108BFloat16EE_St5arrayIPcLm2EEEEviT0_T1_,"",@"SHT_CUDA_INFO"
	.sectionflags	@""
	.align	4


	//----- nvinfo : EIATTR_CUDA_API_VERSION
	.align		4
        /*0000*/ 	.byte	0x04, 0x37
        /*0002*/ 	.short	(.L_3013 - .L_3012)
.L_3012:
        /*0004*/ 	.word	0x00000082


	//----- nvinfo : EIATTR_KPARAM_INFO
	.align		4
.L_3013:
        /*0008*/ 	.byte	0x04, 0x17
        /*000a*/ 	.short	(.L_3015 - .L_3014)
.L_3014:
        /*000c*/ 	.word	0x00000000
        /*0010*/ 	.short	0x0002
        /*0012*/ 	.short	0x0008
        /*0014*/ 	.byte	0x00, 0xf0, 0x41, 0x00


	//----- nvinfo : EIATTR_KPARAM_INFO
	.align		4
.L_3015:
        /*0018*/ 	.byte	0x04, 0x17
        /*001a*/ 	.short	(.L_3017 - .L_3016)
.L_3016:
        /*001c*/ 	.word	0x00000000
        /*0020*/ 	.short	0x0001
        /*0022*/ 	.short	0x0004
        /*0024*/ 	.byte	0x00, 0xf0, 0x05, 0x00


	//----- nvinfo : EIATTR_KPARAM_INFO
	.align		4
.L_3017:
        /*0028*/ 	.byte	0x04, 0x17
        /*002a*/ 	.short	(.L_3019 - .L_3018)
.L_3018:
        /*002c*/ 	.word	0x00000000
        /*0030*/ 	.short	0x0000
        /*0032*/ 	.short	0x0000
        /*0034*/ 	.byte	0x00, 0xf0, 0x11, 0x00


	//----- nvinfo : EIATTR_SPARSE_MMA_MASK
	.align		4
.L_3019:
        /*0038*/ 	.byte	0x03, 0x50
        /*003a*/ 	.short	0x0000


	//----- nvinfo : EIATTR_MAXREG_COUNT
	.align		4
        /*003c*/ 	.byte	0x03, 0x1b
        /*003e*/ 	.short	0x00ff


	//----- nvinfo : EIATTR_MERCURY_ISA_VERSION
	.align		4
        /*0040*/ 	.byte	0x03, 0x5f
        /*0042*/ 	.short	0x0101


	//----- nvinfo : EIATTR_EXIT_INSTR_OFFSETS
	.align		4
        /*0044*/ 	.byte	0x04, 0x1c
        /*0046*/ 	.short	(.L_3021 - .L_3020)


	//   ....[0]....
.L_3020:
        /*0048*/ 	.word	0x00000310


	//   ....[1]....
        /*004c*/ 	.word	0x00000ce0


	//   ....[2]....
        /*0050*/ 	.word	0x00000d30


	//----- nvinfo : EIATTR_MAX_THREADS
	.align		4
.L_3021:
        /*0054*/ 	.byte	0x04, 0x05
        /*0056*/ 	.short	(.L_3023 - .L_3022)
.L_3022:
        /*0058*/ 	.word	0x00000080
        /*005c*/ 	.word	0x00000001
        /*0060*/ 	.word	0x00000001


	//----- nvinfo : EIATTR_CRS_STACK_SIZE
	.align		4
.L_3023:
        /*0064*/ 	.byte	0x04, 0x1e
        /*0066*/ 	.short	(.L_3025 - .L_3024)
.L_3024:
        /*0068*/ 	.word	0x00000000


	//----- nvinfo : EIATTR_CBANK_PARAM_SIZE
	.align		4
.L_3025:
        /*006c*/ 	.byte	0x03, 0x19
        /*006e*/ 	.short	0x0018


	//----- nvinfo : EIATTR_PARAM_CBANK
	.align		4
        /*0070*/ 	.byte	0x04, 0x0a
        /*0072*/ 	.short	(.L_3027 - .L_3026)
	.align		4
.L_3026:
        /*0074*/ 	.word	index@(.nv.constant0._ZN2at6native29vectorized_elementwise_kernelILi8EZZZNS0_15log_kernel_cudaERNS_18TensorIteratorBaseEENKUlvE0_clEvENKUlvE2_clEvEUlN3c108BFloat16EE_St5arrayIPcLm2EEEEviT0_T1_)
        /*0078*/ 	.short	0x0210
        /*007a*/ 	.short	0x0018


	//----- nvinfo : EIATTR_SW_WAR
	.align		4
.L_3027:
        /*007c*/ 	.byte	0x04, 0x36
        /*007e*/ 	.short	(.L_3029 - .L_3028)
.L_3028:
        /*0080*/ 	.word	0x00000008
.L_3029:


//--------------------- .nv.info._ZN2at6native18elementwise_kernelILi128ELi4EZNS0_15gpu_kernel_implIZZZNS0_15log_kernel_cudaERNS_18TensorIteratorBaseEENKUlvE0_clEvENKUlvE1_clEvEUlN3c104HalfEE_EEvS4_RKT_EUliE_EEviT1_ --------------------------
	.section	.nv.info._ZN2at6native18elementwise_kernelILi128ELi4EZNS0_15gpu_kernel_implIZZZNS0_15log_kernel_cudaERNS_18TensorIteratorBaseEENKUlvE0_clEvENKUlvE1_clEvEUlN3c104HalfEE_EEvS4_RKT_EUliE_EEviT1_,"",@"SHT_CUDA_INFO"
	.sectionflags	@""
	.align	4


	//----- nvinfo : EIATTR_CUDA_API_VERSION
	.align		4
        /*0000*/ 	.byte	0x04, 0x37
        /*0002*/ 	.short	(.L_3031 - .L_3030)
.L_3030:
        /*0004*/ 	.word	0x00000082


	//----- nvinfo : EIATTR_KPARAM_INFO
	.align		4
.L_3031:
        /*0008*/ 	.byte	0x04, 0x17
        /*000a*/ 	.short	(.L_3033 - .L_3032)
.L_3032:
        /*000c*/ 	.word	0x00000000
        /*0010*/ 	.short	0x0001
        /*0012*/ 	.short	0x0008
        /*0014*/ 	.byte	0x00, 0xf0, 0x61, 0x08


	//----- nvinfo : EIATTR_KPARAM_INFO
	.align		4
.L_3033:
        /*0018*/ 	.byte	0x04, 0x17
        /*001a*/ 	.short	(.L_3035 - .L_3034)
.L_3034:
        /*001c*/ 	.word	0x00000000
        /*0020*/ 	.short	0x0000
        /*0022*/ 	.short	0x0000
        /*0024*/ 	.byte	0x00, 0xf0, 0x11, 0x00


	//----- nvinfo : EIATTR_SPARSE_MMA_MASK
	.align		4
.L_3035:
        /*0028*/ 	.byte	0x03, 0x50
        /*002a*/ 	.short	0x0000


	//----- nvinfo : EIATTR_MAXREG_COUNT
	.align		4
        /*002c*/ 	.byte	0x03, 0x1b
        /*002e*/ 	.short	0x0080


	//----- nvinfo : EIATTR_EXTERNS
	.align		4
        /*0030*/ 	.byte	0x04, 0x0f
        /*0032*/ 	.short	(.L_3037 - .L_3036)


	//   ....[0]....
	.align		4
.L_3036:
        /*0034*/ 	.word	index@(__assertfail)


	//----- nvinfo : EIATTR_MERCURY_ISA_VERSION
	.align		4
.L_3037:
        /*0038*/ 	.byte	0x03, 0x5f
        /*003a*/ 	.short	0x0101


	//----- nvinfo : EIATTR_SYSCALL_OFFSETS
	.align		4
        /*003c*/ 	.byte	0x04, 0x46
        /*003e*/ 	.short	(.L_3039 - .L_3038)


	//   ....[0]....
.L_3038:
        /*0040*/ 	.word	0x000022b0


	//   ....[1]....
        /*0044*/ 	.word	0x00003250


	//   ....[2]....
        /*0048*/ 	.word	0x00005560


	//   ....[3]....
        /*004c*/ 	.word	0x00006500


	//   ....[4]....
        /*0050*/ 	.word	0x00008800


	//   ....[5]....
        /*0054*/ 	.word	0x000097a0


	//   ....[6]....
        /*0058*/ 	.word	0x0000ba90


	//   ....[7]....
        /*005c*/ 	.word	0x0000ca30


	//----- nvinfo : EIATTR_EXIT_INSTR_OFFSETS
	.align		4
.L_3039:
        /*0060*/ 	.byte	0x04, 0x1c
        /*0062*/ 	.short	(.L_3041 - .L_3040)


	//   ....[0]....
.L_3040:
        /*0064*/ 	.word	0x00009870


	//   ....[1]....
        /*0068*/ 	.word	0x0000bc60


	//   ....[2]....
        /*006c*/ 	.word	0x0000bca0


	//   ....[3]....
        /*0070*/ 	.word	0x0000bd40


	//   ....[4]....
        /*0074*/ 	.word	0x0000bd80


	//   ....[5]....
        /*0078*/ 	.word	0x0000bdc0


	//   ....[6]....
        /*007c*/ 	.word	0x0000be50


	//   ....[7]....
        /*0080*/ 	.word	0x0000be70


	//   ....[8]....
        /*0084*/ 	.word	0x0000bf10


	//   ....[9]....
        /*0088*/ 	.word	0x0000bf60


	//   ....[10]....
        /*008c*/ 	.word	0x0000bfb0


	//   ....[11]....
        /*0090*/ 	.word	0x0000c080


	//   ....[12]....
        /*0094*/ 	.word	0x0000c0e0


	//   ....[13]....
        /*0098*/ 	.word	0x0000c270


	//   ....[14]....
        /*009c*/ 	.word	0x0000c3d0


	//   ....[15]....
        /*00a0*/ 	.word	0x0000c410


	//   ....[16]....
        /*00a4*/ 	.word	0x0000c4d0


	//   ....[17]....
        /*00a8*/ 	.word	0x0000c650


	//   ....[18]....
        /*00ac*/ 	.word	0x0000c7d0


	//   ....[19]....
        /*00b0*/ 	.word	0x0000c930


	//   ....[20]....
        /*00b4*/ 	.word	0x0000ca40


	//   ....[21]....
        /*00b8*/ 	.word	0x0000ca80


	//   ....[22]....
        /*00bc*/ 	.word	0x0000cac0


	//----- nvinfo : EIATTR_MAX_THREADS
	.align		4
.L_3041:
        /*00c0*/ 	.byte	0x04, 0x05
        /*00c2*/ 	.short	(.L_3043 - .L_3042)
.L_3042:
        /*00c4*/ 	.word	0x00000080
        /*00c8*/ 	.word	0x00000001
        /*00cc*/ 	.word	0x00000001


	//----- nvinfo : EIATTR_CRS_STACK_SIZE
	.align		4
.L_3043:
        /*00d0*/ 	.byte	0x04, 0x1e
        /*00d2*/ 	.short	(.L_3045 - .L_3044)
.L_3044:
        /*00d4*/ 	.word	0x00000000


	//----- nvinfo : EIATTR_CBANK_PARAM_SIZE
	.align		4
.L_3045:
        /*00d8*/ 	.byte	0x03, 0x19
        /*00da*/ 	.short	0x0220


	//----- nvinfo : EIATTR_PARAM_CBANK
	.align		4
        /*00dc*/ 	.byte	0x04, 0x0a
        /*00de*/ 	.short	(.L_3047 - .L_3046)
	.align		4
.L_3046:
        /*00e0*/ 	.word	index@(.nv.constant0._ZN2at6native18elementwise_kernelILi128ELi4EZNS0_15gpu_kernel_implIZZZNS0_15log_kernel_cudaERNS_18TensorIteratorBaseEENKUlvE0_clEvENKUlvE1_clEvEUlN3c104HalfEE_EEvS4_RKT_EUliE_EEviT1_)
        /*00e4*/ 	.short	0x0210
        /*00e6*/ 	.short	0x0220


	//----- nvinfo : EIATTR_SW_WAR
	.align		4
.L_3047:
        /*00e8*/ 	.byte	0x04, 0x36
        /*00ea*/ 	.short	(.L_3049 - .L_3048)
.L_3048:
        /*00ec*/ 	.word	0x00000008
.L_3049:


//--------------------- .nv.info._ZN2at6native27unrolled_elementwise_kernelIZZZNS0_15log_kernel_cudaERNS_18TensorIteratorBaseEENKUlvE0_clEvENKUlvE1_clEvEUlN3c104HalfEE_St5arrayIPcLm2EELi4E23TrivialOffsetCalculatorILi1EjESD_NS0_6memory12LoadWithCastILi1EEENSE_13StoreWithCastILi1EEEEEviT_T0_T2_T3_T4_T5_ --------------------------
	.section	.nv.info._ZN2at6native27unrolled_elementwise_kernelIZZZNS0_15log_kernel_cudaERNS_18TensorIteratorBaseEENKUlvE0_clEvENKUlvE1_clEvEUlN3c104HalfEE_St5arrayIPcLm2EELi4E23TrivialOffsetCalculatorILi1EjESD_NS0_6memory12LoadWithCastILi1EEENSE_13StoreWithCastILi1EEEEEviT_T0_T2_T3_T4_T5_,"",@"SHT_CUDA_INFO"
	.sectionflags	@""
	.align	4


	//----- nvinfo : EIATTR_CUDA_API_VERSION
	.align		4
        /*0000*/ 	.byte	0x04, 0x37
        /*0002*/ 	.short	(.L_3051 - .L_3050)
.L_3050:
        /*0004*/ 	.word	0x00000082


	//----- nvinfo : EIATTR_KPARAM_INFO
	.align		4
.L_3051:
        /*0008*/ 	.byte	0x04, 0x17
        /*000a*/ 	.short	(.L_3053 - .L_3052)
.L_3052:
        /*000c*/ 	.word	0x00000000
        /*0010*/ 	.short	0x0006
        /*0012*/ 	.short	0x0024
        /*0014*/ 	.byte	0x00, 0xf0, 0x21, 0x00


	//----- nvinfo : EIATTR_KPARAM_INFO
	.align		4
.L_3053:
        /*0018*/ 	.byte	0x04, 0x17
        /*001a*/ 	.short	(.L_3055 - .L_3054)
.L_3054:
        /*001c*/ 	.word	0x00000000
        /*0020*/ 	.short	0x0005
        /*0022*/ 	.short	0x001c
        /*0024*/ 	.byte	0x00, 0xf0, 0x21, 0x00


	//----- nvinfo : EIATTR_KPARAM_INFO
	.align		4
.L_3055:
        /*0028*/ 	.byte	0x04, 0x17
        /*002a*/ 	.short	(.L_3057 - .L_3056)
.L_3056:
        /*002c*/ 	.word	0x00000000
        /*0030*/ 	.short	0x0004
        /*0032*/ 	.short	0x0019
        /*0034*/ 	.byte	0x00, 0xf0, 0x05, 0x00


	//----- nvinfo : EIATTR_KPARAM_INFO
	.align		4
.L_3057:
        /*0038*/ 	.byte	0x04, 0x17
        /*003a*/ 	.short	(.L_3059 - .L_3058)
.L_3058:
        /*003c*/ 	.word	0x00000000
        /*0040*/ 	.short	0x0003
        /*0042*/ 	.short	0x0018
        /*0044*/ 	.byte	0x00, 0xf0, 0x05, 0x00


	//----- nvinfo : EIATTR_KPARAM_INFO
	.align		4
.L_3059:
        /*0048*/ 	.byte	0x04, 0x17
        /*004a*/ 	.short	(.L_3061 - .L_3060)
.L_3060:
        /*004c*/ 	.word	0x00000000
        /*0050*/ 	.short	0x0002
        /*0052*/ 	.short	0x0008
        /*0054*/ 	.byte	0x00, 0xf0, 0x41, 0x00


	//----- nvinfo : EIATTR_KPARAM_INFO
	.align		4
.L_3061:
        /*0058*/ 	.byte	0x04, 0x17
        /*005a*/ 	.short	(.L_3063 - .L_3062)
.L_3062:
        /*005c*/ 	.word	0x00000000
        /*0060*/ 	.short	0x0001
        /*0062*/ 	.short	0x0004
        /*0064*/ 	.byte	0x00, 0xf0, 0x05, 0x00


	//----- nvinfo : EIATTR_KPARAM_INFO
	.align		4
.L_3063:
        /*0068*/ 	.byte	0x04, 0x17
        /*006a*/ 	.short	(.L_3065 - .L_3064)
.L_3064:
        /*006c*/ 	.word	0x00000000
        /*0070*/ 	.short	0x0000
        /*0072*/ 	.short	0x0000
        /*0074*/ 	.byte	0x00, 0xf0, 0x11, 0x00


	//----- nvinfo : EIATTR_SPARSE_MMA_MASK
	.align		4
.L_3065:
        /*0078*/ 	.byte	0x03, 0x50
        /*007a*/ 	.short	0x0000


	//----- nvinfo : EIATTR_MAXREG_COUNT
	.align		4
        /*007c*/ 	.byte	0x03, 0x1b
        /*007e*/ 	.short	0x00ff


	//----- nvinfo : EIATTR_EXTERNS
	.align		4
        /*0080*/ 	.byte	0x04, 0x0f
        /*0082*/ 	.short	(.L_3067 - .L_3066)


	//   ....[0]....
	.align		4
.L_3066:
        /*0084*/ 	.word	index@(__assertfail)


	//----- nvinfo : EIATTR_MERCURY_ISA_VERSION
	.align		4
.L_3067:
        /*0088*/ 	.byte	0x03, 0x5f
        /*008a*/ 	.short	0x0101


	//----- nvinfo : EIATTR_SYSCALL_OFFSETS
	.align		4
        /*008c*/ 	.byte	0x04, 0x46
        /*008e*/ 	.short	(.L_3069 - .L_3068)


	//   ....[0]....
.L_3068:
        /*0090*/ 	.word	0x000010b0


	//   ....[1]....
        /*0094*/ 	.word	0x000021c0


	//   ....[2]....
        /*0098*/ 	.word	0x000032e0


	//   ....[3]....
        /*009c*/ 	.word	0x000043d0


	//   ....[4]....
        /*00a0*/ 	.word	0x000056a0


	//   ....[5]....
        /*00a4*/ 	.word	0x000066c0


	//   ....[6]....
        /*00a8*/ 	.word	0x000076a0


	//   ....[7]....
        /*00ac*/ 	.word	0x00008680


	//----- nvinfo : EIATTR_EXIT_INSTR_OFFSETS
	.align		4
.L_3069:
        /*00b0*/ 	.byte	0x04, 0x1c
        /*00b2*/ 	.short	(.L_3071 - .L_3070)


	//   ....[0]....
.L_3070:
        /*00b4*/ 	.word	0x00007760


	//   ....[1]....
        /*00b8*/ 	.word	0x000078b0


	//   ....[2]....
        /*00bc*/ 	.word	0x000078f0


	//   ....[3]....
        /*00c0*/ 	.word	0x00007990


	//   ....[4]....
        /*00c4*/ 	.word	0x000079d0


	//   ....[5]....
        /*00c8*/ 	.word	0x00007a10


	//   ....[6]....
        /*00cc*/ 	.word	0x00007aa0


	//   ....[7]....
        /*00d0*/ 	.word	0x00007ac0


	//   ....[8]....
        /*00d4*/ 	.word	0x00007b60


	//   ....[9]....
        /*00d8*/ 	.word	0x00007bb0


	//   ....[10]....
        /*00dc*/ 	.word	0x00007c00


	//   ....[11]....
        /*00e0*/ 	.word	0x00007cd0


	//   ....[12]....
        /*00e4*/ 	.word	0x00007d30


	//   ....[13]....
        /*00e8*/ 	.word	0x00007ec0


	//   ....[14]....
        /*00ec*/ 	.word	0x00008020


	//   ....[15]....
        /*00f0*/ 	.word	0x00008060


	//   ....[16]....
        /*00f4*/ 	.word	0x00008120


	//   ....[17]....
        /*00f8*/ 	.word	0x000082a0


	//   ....[18]....
        /*00fc*/ 	.word	0x00008420


	//   ....[19]....
        /*0100*/ 	.word	0x00008580


	//   ....[20]....
        /*0104*/ 	.word	0x00008690


	//   ....[21]....
        /*0108*/ 	.word	0x000086d0


	//   ....[22]....
        /*010c*/ 	.word	0x00008710


	//----- nvinfo : EIATTR_MAX_THREADS
	.align		4
.L_3071:
        /*0110*/ 	.byte	0x04, 0x05
        /*0112*/ 	.short	(.L_3073 - .L_3072)
.L_3072:
        /*0114*/ 	.word	0x00000080
        /*0118*/ 	.word	0x00000001
        /*011c*/ 	.word	0x00000001


	//----- nvinfo : EIATTR_CRS_STACK_SIZE
	.align		4
.L_3073:
        /*0120*/ 	.byte	0x04, 0x1e
        /*0122*/ 	.short	(.L_3075 - .L_3074)
.L_3074:
        /*0124*/ 	.word	0x00000000


	//----- nvinfo : EIATTR_CBANK_PARAM_SIZE
	.align		4
.L_3075:
        /*0128*/ 	.byte	0x03, 0x19
        /*012a*/ 	.short	0x002c


	//----- nvinfo : EIATTR_PARAM_CBANK
	.align		4
        /*012c*/ 	.byte	0x04, 0x0a
        /*012e*/ 	.short	(.L_3077 - .L_3076)
	.align		4
.L_3076:
        /*0130*/ 	.word	index@(.nv.constant0._ZN2at6native27unrolled_elementwise_kernelIZZZNS0_15log_kernel_cudaERNS_18TensorIteratorBaseEENKUlvE0_clEvENKUlvE1_clEvEUlN3c104HalfEE_St5arrayIPcLm2EELi4E23TrivialOffsetCalculatorILi1EjESD_NS0_6memory12LoadWithCastILi1EEENSE_13StoreWithCastILi1EEEEEviT_T0_T2_T3_T4_T5_)
        /*0134*/ 	.short	0x0210
        /*0136*/ 	.short	0x002c


	//----- nvinfo : EIATTR_SW_WAR
	.align		4
.L_3077:
        /*0138*/ 	.byte	0x04, 0x36
        /*013a*/ 	.short	(.L_3079 - .L_3078)
.L_3078:
        /*013c*/ 	.word	0x00000008
.L_3079:


//--------------------- .nv.info._ZN2at6native18elementwise_kernelILi128ELi4EZNS0_22gpu_kernel_impl_nocastIZZZNS0_15log_kernel_cudaERNS_18TensorIteratorBaseEENKUlvE0_clEvENKUlvE1_clEvEUlN3c104HalfEE_EEvS4_RKT_EUliE_EEviT1_ --------------------------
	.section	.nv.info._ZN2at6native18elementwise_kernelILi128ELi4EZNS0_22gpu_kernel_impl_nocastIZZZNS0_15log_kernel_cudaERNS_18TensorIteratorBaseEENKUlvE0_clEvENKUlvE1_clEvEUlN3c104HalfEE_EEvS4_RKT_EUliE_EEviT1_,"",@"SHT_CUDA_INFO"
	.sectionflags	@""
	.align	4


	//----- nvinfo : EIATTR_CUDA_API_VERSION
	.align		4
        /*0000*/ 	.byte	0x04, 0x37
        /*0002*/ 	.short	(.L_3081 - .L_3080)
.L_3080:
        /*0004*/ 	.word	0x00000082


	//----- nvinfo : EIATTR_KPARAM_INFO
	.align		4
.L_3081:
        /*0008*/ 	.byte	0x04, 0x17
        /*000a*/ 	.short	(.L_3083 - .L_3082)
.L_3082:
        /*000c*/ 	.word	0x00000000
        /*0010*/ 	.short	0x0001
        /*0012*/ 	.short	0x0008
        /*0014*/ 	.byte	0x00, 0xf0, 0x61, 0x08


	//----- nvinfo : EIATTR_KPARAM_INFO
	.align		4
.L_3083:
        /*0018*/ 	.byte	0x04, 0x17
        /*001a*/ 	.short	(.L_3085 - .L_3084)
.L_3084:
        /*001c*/ 	.word	0x00000000
        /*0020*/ 	.short	0x0000
        /*0022*/ 	.short	0x0000
        /*0024*/ 	.byte	0x00, 0xf0, 0x11, 0x00


	//----- nvinfo : EIATTR_SPARSE_MMA_MASK
	.align		4
.L_3085:
        /*0028*/ 	.byte	0x03, 0x50
        /*002a*/ 	.short	0x0000


	//----- nvinfo : EIATTR_MAXREG_COUNT
	.align		4
        /*002c*/ 	.byte	0x03, 0x1b
        /*002e*/ 	.short	0x0080


	//----- nvinfo : EIATTR_MERCURY_ISA_VERSION
	.align		4
        /*0030*/ 	.byte	0x03, 0x5f
        /*0032*/ 	.short	0x0101


	//----- nvinfo : EIATTR_EXIT_INSTR_OFFSETS
	.align		4
        /*0034*/ 	.byte	0x04, 0x1c
        /*0036*/ 	.short	(.L_3087 - .L_3086)


	//   ....[0]....
.L_3086:
        /*0038*/ 	.word	0x00003c20


	//   ....[1]....
        /*003c*/ 	.word	0x00004fd0


	//----- nvinfo : EIATTR_MAX_THREADS
	.align		4
.L_3087:
        /*0040*/ 	.byte	0x04, 0x05
        /*0042*/ 	.short	(.L_3089 - .L_3088)
.L_3088:
        /*0044*/ 	.word	0x00000080
        /*0048*/ 	.word	0x00000001
        /*004c*/ 	.word	0x00000001


	//----- nvinfo : EIATTR_CRS_STACK_SIZE
	.align		4
.L_3089:
        /*0050*/ 	.byte	0x04, 0x1e
        /*0052*/ 	.short	(.L_3091 - .L_3090)
.L_3090:
        /*0054*/ 	.word	0x00000000


	//----- nvinfo : EIATTR_CBANK_PARAM_SIZE
	.align		4
.L_3091:
        /*0058*/ 	.byte	0x03, 0x19
        /*005a*/ 	.short	0x0220


	//----- nvinfo : EIATTR_PARAM_CBANK
	.align		4
        /*005c*/ 	.byte	0x04, 0x0a
        /*005e*/ 	.short	(.L_3093 - .L_3092)
	.align		4
.L_3092:
        /*0060*/ 	.word	index@(.nv.constant0._ZN2at6native18elementwise_kernelILi128ELi4EZNS0_22gpu_kernel_impl_nocastIZZZNS0_15log_kernel_cudaERNS_18TensorIteratorBaseEENKUlvE0_clEvENKUlvE1_clEvEUlN3c104HalfEE_EEvS4_RKT_EUliE_EEviT1_)
        /*0064*/ 	.short	0x0210
        /*0066*/ 	.short	0x0220


	//----- nvinfo : EIATTR_SW_WAR
	.align		4
.L_3093:
        /*0068*/ 	.byte	0x04, 0x36
        /*006a*/ 	.short	(.L_3095 - .L_3094)
.L_3094:
        /*006c*/ 	.word	0x00000008
.L_3095:


//--------------------- .nv.info._ZN2at6native27unrolled_elementwise_kernelIZZZNS0_15log_kernel_cudaERNS_18TensorIteratorBaseEENKUlvE0_clEvENKUlvE1_clEvEUlN3c104HalfEE_St5arrayIPcLm2EELi4E23TrivialOffsetCalculatorILi1EjESD_NS0_6memory15LoadWithoutCastENSE_16StoreWithoutCastEEEviT_T0_T2_T3_T4_T5_ --------------------------
	.section	.nv.info._ZN2at6native27unrolled_elementwise_kernelIZZZNS0_15log_kernel_cudaERNS_18TensorIteratorBaseEENKUlvE0_clEvENKUlvE1_clEvEUlN3c104HalfEE_St5arrayIPcLm2EELi4E23TrivialOffsetCalculatorILi1EjESD_NS0_6memory15LoadWithoutCastENSE_16StoreWithoutCastEEEviT_T0_T2_T3_T4_T5_,"",@"SHT_CUDA_INFO"
	.sectionflags	@""
	.align	4


	//----- nvinfo : EIATTR_CUDA_API_VERSION
	.align		4
        /*0000*/ 	.byte	0x04, 0x37
        /*0002*/ 	.short	(.L_3097 - .L_3096)
.L_3096:
        /*0004*/ 	.word	0x00000082


	//----- nvinfo : EIATTR_KPARAM_INFO
	.align		4
.L_3097:
        /*0008*/ 	.byte	0x04, 0x17
        /*000a*/ 	.short	(.L_3099 - .L_3098)
.L_3098:
        /*000c*/ 	.word	0x00000000
        /*0010*/ 	.short	0x0006
        /*0012*/ 	.short	0x001b
        /*0014*/ 	.byte	0x00, 0xf0, 0x05, 0x00


	//----- nvinfo : EIATTR_KPARAM_INFO
	.align		4
.L_3099:
        /*0018*/ 	.byte	0x04, 0x17
        /*001a*/ 	.short	(.L_3101 - .L_3100)
.L_3100:
        /*001c*/ 	.word	0x00000000
        /*0020*/ 	.short	0x0005
        /*0022*/ 	.short	0x001a
        /*0024*/ 	.byte	0x00, 0xf0, 0x05, 0x00


	//----- nvinfo : EIATTR_KPARAM_INFO
	.align		4
.L_3101:
        /*0028*/ 	.byte	0x04, 0x17
        /*002a*/ 	.short	(.L_3103 - .L_3102)
.L_3102:
        /*002c*/ 	.word	0x00000000
        /*0030*/ 	.short	0x0004
        /*0032*/ 	.short	0x0019
        /*0034*/ 	.byte	0x00, 0xf0, 0x05, 0x00


	//----- nvinfo : EIATTR_KPARAM_INFO
	.align		4
.L_3103:
        /*0038*/ 	.byte	0x04, 0x17
        /*003a*/ 	.short	(.L_3105 - .L_3104)
.L_3104:
        /*003c*/ 	.word	0x00000000
        /*0040*/ 	.short	0x0003
        /*0042*/ 	.short	0x0018
        /*0044*/ 	.byte	0x00, 0xf0, 0x05, 0x00


	//----- nvinfo : EIATTR_KPARAM_INFO
	.align		4
.L_3105:
        /*0048*/ 	.byte	0x04, 0x17
        /*004a*/ 	.short	(.L_3107 - .L_3106)
.L_3106:
        /*004c*/ 	.word	0x00000000
        /*0050*/ 	.short	0x0002
        /*0052*/ 	.short	0x0008
        /*0054*/ 	.byte	0x00, 0xf0, 0x41, 0x00


	//----- nvinfo : EIATTR_KPARAM_INFO
	.align		4
.L_3107:
        /*0058*/ 	.byte	0x04, 0x17
        /*005a*/ 	.short	(.L_3109 - .L_3108)
.L_3108:
        /*005c*/ 	.word	0x00000000
        /*0060*/ 	.short	0x0001
        /*0062*/ 	.short	0x0004
        /*0064*/ 	.byte	0x00, 0xf0, 0x05, 0x00


	//----- nvinfo : EIATTR_KPARAM_INFO
	.align		4
.L_3109:
        /*0068*/ 	.byte	0x04, 0x17
        /*006a*/ 	.short	(.L_3111 - .L_3110)
.L_3110:
        /*006c*/ 	.word	0x00000000
        /*0070*/ 	.short	0x0000
        /*0072*/ 	.short	0x0000
        /*0074*/ 	.byte	0x00, 0xf0, 0x11, 0x00


	//----- nvinfo : EIATTR_SPARSE_MMA_MASK
	.align		4
.L_3111:
        /*0078*/ 	.byte	0x03, 0x50
        /*007a*/ 	.short	0x0000


	//----- nvinfo : EIATTR_MAXREG_COUNT
	.align		4
        /*007c*/ 	.byte	0x03, 0x1b
        /*007e*/ 	.short	0x00ff


	//----- nvinfo : EIATTR_MERCURY_ISA_VERSION
	.align		4
        /*0080*/ 	.byte	0x03, 0x5f
        /*0082*/ 	.short	0x0101


	//----- nvinfo : EIATTR_EXIT_INSTR_OFFSETS
	.align		4
        /*0084*/ 	.byte	0x04, 0x1c
        /*0086*/ 	.short	(.L_3113 - .L_3112)


	//   ....[0]....
.L_3112:
        /*0088*/ 	.word	0x000004b0


	//   ....[1]....
        /*008c*/ 	.word	0x00000520


	//----- nvinfo : EIATTR_MAX_THREADS
	.align		4
.L_3113:
        /*0090*/ 	.byte	0x04, 0x05
        /*0092*/ 	.short	(.L_3115 - .L_3114)
.L_3114:
        /*0094*/ 	.word	0x00000080
        /*0098*/ 	.word	0x00000001
        /*009c*/ 	.word	0x00000001


	//----- nvinfo : EIATTR_CRS_STACK_SIZE
	.align		4
.L_3115:
        /*00a0*/ 	.byte	0x04, 0x1e
        /*00a2*/ 	.short	(.L_3117 - .L_3116)
.L_3116:
        /*00a4*/ 	.word	0x00000000


	//----- nvinfo : EIATTR_CBANK_PARAM_SIZE
	.align		4
.L_3117:
        /*00a8*/ 	.byte	0x03, 0x19
        /*00aa*/ 	.short	0x001c


	//----- nvinfo : EIATTR_PARAM_CBANK
	.align		4
        /*00ac*/ 	.byte	0x04, 0x0a
        /*00ae*/ 	.short	(.L_3119 - .L_3118)
	.align		4
.L_3118:
        /*00b0*/ 	.word	index@(.nv.constant0._ZN2at6native27unrolled_elementwise_kernelIZZZNS0_15log_kernel_cudaERNS_18TensorIteratorBaseEENKUlvE0_clEvENKUlvE1_clEvEUlN3c104HalfEE_St5arrayIPcLm2EELi4E23TrivialOffsetCalculatorILi1EjESD_NS0_6memory15LoadWithoutCastENSE_16StoreWithoutCastEEEviT_T0_T2_T3_T4_T5_)
        /*00b4*/ 	.short	0x0210
        /*00b6*/ 	.short	0x001c


	//----- nvinfo : EIATTR_SW_WAR
	.align		4
.L_3119:
        /*00b8*/ 	.byte	0x04, 0x36
        /*00ba*/ 	.short	(.L_3121 - .L_3120)
.L_3120:
        /*00bc*/ 	.word	0x00000008
.L_3121:


//--------------------- .nv.info._ZN2at6native29vectorized_elementwise_kernelILi2EZZZNS0_15log_kernel_cudaERNS_18TensorIteratorBaseEENKUlvE0_clEvENKUlvE1_clEvEUlN3c104HalfEE_St5arrayIPcLm2EEEEviT0_T1_ --------------------------
	.section	.nv.info._ZN2at6native29vectorized_elementwise_kernelILi2EZZZNS0_15log_kernel_cudaERNS_18TensorIteratorBaseEENKUlvE0_clEvENKUlvE1_clEvEUlN3c104HalfEE_St5arrayIPcLm2EEEEviT0_T1_,"",@"SHT_CUDA_INFO"
	.sectionflags	@""
	.align	4


	//----- nvinfo : EIATTR_CUDA_API_VERSION
	.align		4
        /*0000*/ 	.byte	0x04, 0x37
        /*0002*/ 	.short	(.L_3123 - .L_3122)
.L_3122:
        /*0004*/ 	.word	0x00000082


	//----- nvinfo : EIATTR_KPARAM_INFO
	.align		4
.L_3123:
        /*0008*/ 	.byte	0x04, 0x17
        /*000a*/ 	.short	(.L_3125 - .L_3124)
.L_3124:
        /*000c*/ 	.word	0x00000000
        /*0010*/ 	.short	0x0002
        /*0012*/ 	.short	0x0008
        /*0014*/ 	.byte	0x00, 0xf0, 0x41, 0x00


	//----- nvinfo : EIATTR_KPARAM_INFO
	.align		4
.L_3125:
        /*0018*/ 	.byte	0x04, 0x17
        /*001a*/ 	.short	(.L_3127 - .L_3126)
.L_3126:
        /*001c*/ 	.word	0x00000000
        /*0020*/ 	.short	0x0001
        /*0022*/ 	.short	0x0004
        /*0024*/ 	.byte	0x00, 0xf0, 0x05, 0x00


	//----- nvinfo : EIATTR_KPARAM_INFO
	.align		4
.L_3127:
        /*0028*/ 	.byte	0x04, 0x17
        /*002a*/ 	.short	(.L_3129 - .L_3128)
.L_3128:
        /*002c*/ 	.word	0x00000000
        /*0030*/ 	.short	0x0000
        /*0032*/ 	.short	0x0000
        /*0034*/ 	.byte	0x00, 0xf0, 0x11, 0x00


	//----- nvinfo : EIATTR_SPARSE_MMA_MASK
	.align		4
.L_3129:
        /*0038*/ 	.byte	0x03, 0x50
        /*003a*/ 	.short	0x0000


	//----- nvinfo : EIATTR_MAXREG_COUNT
	.align		4
        /*003c*/ 	.byte	0x03, 0x1b
        /*003e*/ 	.short	0x00ff


	//----- nvinfo : EIATTR_MERCURY_ISA_VERSION
	.align		4
        /*0040*/ 	.byte	0x03, 0x5f
        /*0042*/ 	.short	0x0101


	//----- nvinfo : EIATTR_EXIT_INSTR_OFFSETS
	.align		4
        /*0044*/ 	.byte	0x04, 0x1c
        /*0046*/ 	.short	(.L_3131 - .L_3130)


	//   ....[0]....
.L_3130:
        /*0048*/ 	.word	0x00000330


	//   ....[1]....
        /*004c*/ 	.word	0x00000d00


	//   ....[2]....
        /*0050*/ 	.word	0x00000d50


	//----- nvinfo : EIATTR_MAX_THREADS
	.align		4
.L_3131:
        /*0054*/ 	.byte	0x04, 0x05
        /*0056*/ 	.short	(.L_3133 - .L_3132)
.L_3132:
        /*0058*/ 	.word	0x00000080
        /*005c*/ 	.word	0x00000001
        /*0060*/ 	.word	0x00000001


	//----- nvinfo : EIATTR_CRS_STACK_SIZE
	.align		4
.L_3133:
        /*0064*/ 	.byte	0x04, 0x1e
        /*0066*/ 	.short	(.L_3135 - .L_3134)
.L_3134:
        /*0068*/ 	.word	0x00000000


	//----- nvinfo : EIATTR_CBANK_PARAM_SIZE
	.align		4
.L_3135:
        /*006c*/ 	.byte	0x03, 0x19
        /*006e*/ 	.short	0x0018


	//----- nvinfo : EIATTR_PARAM_CBANK
	.align		4
        /*0070*/ 	.byte	0x04, 0x0a
        /*0072*/ 	.short	(.L_3137 - .L_3136)
	.align		4
.L_3136:
        /*0074*/ 	.word	index@(.nv.constant0._ZN2at6native29vectorized_elementwise_kernelILi2EZZZNS0_15log_kernel_cudaERNS_18TensorIteratorBaseEENKUlvE0_clEvENKUlvE1_clEvEUlN3c104HalfEE_St5arrayIPcLm2EEEEviT0_T1_)
        /*0078*/ 	.short	0x0210
        /*007a*/ 	.short	0x0018


	//----- nvinfo : EIATTR_SW_WAR
	.align		4
.L_3137:
        /*007c*/ 	.byte	0x04, 0x36
        /*007e*/ 	.short	(.L_3139 - .L_3138)
.L_3138:
        /*0080*/ 	.word	0x00000008
.L_3139:


//--------------------- .nv.info._ZN2at6native29vectorized_elementwise_kernelILi4EZZZNS0_15log_kernel_cudaERNS_18TensorIteratorBaseEENKUlvE0_clEvENKUlvE1_clEvEUlN3c104HalfEE_St5arrayIPcLm2EEEEviT0_T1_ --------------------------
	.section	.nv.info._ZN2at6native29vectorized_elementwise_kernelILi4EZZZNS0_15log_kernel_cudaERNS_18TensorIteratorBaseEENKUlvE0_clEvENKUlvE1_clEvEUlN3c104HalfEE_St5arrayIPcLm2EEEEviT0_T1_,"",@"SHT_CUDA_INFO"
	.sectionflags	@""
	.align	4


	//----- nvinfo : EIATTR_CUDA_API_VERSION
	.align		4
        /*0000*/ 	.byte	0x04, 0x37
        /*0002*/ 	.short	(.L_3141 - .L_3140)
.L_3140:
        /*0004*/ 	.word	0x00000082


	//----- nvinfo : EIATTR_KPARAM_INFO
	.align		4
.L_3141:
        /*0008*/ 	.byte	0x04, 0x17
        /*000a*/ 	.short	(.L_3143 - .L_3142)
.L_3142:
        /*000c*/ 	.word	0x00000000
        /*0010*/ 	.short	0x0002
        /*0012*/ 	.short	0x0008
        /*0014*/ 	.byte	0x00, 0xf0, 0x41, 0x00


	//----- nvinfo : EIATTR_KPARAM_INFO
	.align		4
.L_3143:
        /*0018*/ 	.byte	0x04, 0x17
        /*001a*/ 	.short	(.L_3145 - .L_3144)
.L_3144:
        /*001c*/ 	.word	0x00000000
        /*0020*/ 	.short	0x0001
        /*0022*/ 	.short	0x0004
        /*0024*/ 	.byte	0x00, 0xf0, 0x05, 0x00


	//----- nvinfo : EIATTR_KPARAM_INFO
	.align		4
.L_3145:
        /*0028*/ 	.byte	0x04, 0x17
        /*002a*/ 	.short	(.L_3147 - .L_3146)
.L_3146:
        /*002c*/ 	.word	0x00000000
        /*0030*/ 	.short	0x0000
        /*0032*/ 	.short	0x0000
        /*0034*/ 	.byte	0x00, 0xf0, 0x11, 0x00


	//----- nvinfo : EIATTR_SPARSE_MMA_MASK
	.align		4
.L_3147:
        /*0038*/ 	.byte	0x03, 0x50
        /*003a*/ 	.short	0x0000


	//----- nvinfo : EIATTR_MAXREG_COUNT
	.align		4
        /*003c*/ 	.byte	0x03, 0x1b
        /*003e*/ 	.short	0x00ff


	//----- nvinfo : EIATTR_MERCURY_ISA_VERSION
	.align		4
        /*0040*/ 	.byte	0x03, 0x5f
        /*0042*/ 	.short	0x0101


	//----- nvinfo : EIATTR_EXIT_INSTR_OFFSETS
	.align		4
        /*0044*/ 	.byte	0x04, 0x1c
        /*0046*/ 	.short	(.L_3149 - .L_3148)


	//   ....[0]....
.L_3148:
        /*0048*/ 	.word	0x000002f0


	//   ....[1]....
        /*004c*/ 	.word	0x00000cc0


	//   ....[2]....
        /*0050*/ 	.word	0x00000d10


	//----- nvinfo : EIATTR_MAX_THREADS
	.align		4
.L_3149:
        /*0054*/ 	.byte	0x04, 0x05
        /*0056*/ 	.short	(.L_3151 - .L_3150)
.L_3150:
        /*0058*/ 	.word	0x00000080
        /*005c*/ 	.word	0x00000001
        /*0060*/ 	.word	0x00000001


	//----- nvinfo : EIATTR_CRS_STACK_SIZE
	.align		4
.L_3151:
        /*0064*/ 	.byte	0x04, 0x1e
        /*0066*/ 	.short	(.L_3153 - .L_3152)
.L_3152:
        /*0068*/ 	.word	0x00000000


	//----- nvinfo : EIATTR_CBANK_PARAM_SIZE
	.align		4
.L_3153:
        /*006c*/ 	.byte	0x03, 0x19
        /*006e*/ 	.short	0x0018


	//----- nvinfo : EIATTR_PARAM_CBANK
	.align		4
        /*0070*/ 	.byte	0x04, 0x0a
        /*0072*/ 	.short	(.L_3155 - .L_3154)
	.align		4
.L_3154:
        /*0074*/ 	.word	index@(.nv.constant0._ZN2at6native29vectorized_elementwise_kernelILi4EZZZNS0_15log_kernel_cudaERNS_18TensorIteratorBaseEENKUlvE0_clEvENKUlvE1_clEvEUlN3c104HalfEE_St5arrayIPcLm2EEEEviT0_T1_)
        /*0078*/ 	.short	0x0210
        /*007a*/ 	.short	0x0018


	//----- nvinfo : EIATTR_SW_WAR
	.align		4
.L_3155:
        /*007c*/ 	.byte	0x04, 0x36
        /*007e*/ 	.short	(.L_3157 - .L_3156)
.L_3156:
        /*0080*/ 	.word	0x00000008
.L_3157:


//--------------------- .nv.info._ZN2at6native29vectorized_elementwise_kernelILi8EZZZNS0_15log_kernel_cudaERNS_18TensorIteratorBaseEENKUlvE0_clEvENKUlvE1_clEvEUlN3c104HalfEE_St5arrayIPcLm2EEEEviT0_T1_ --------------------------
	.section	.nv.info._ZN2at6native29vectorized_elementwise_kernelILi8EZZZNS0_15log_kernel_cudaERNS_18TensorIteratorBaseEENKUlvE0_clEvENKUlvE1_clEvEUlN3c104HalfEE_St5arrayIPcLm2EEEEviT0_T1_,"",@"SHT_CUDA_INFO"
	.sectionflags	@""
	.align	4


	//----- nvinfo : EIATTR_CUDA_API_VERSION
	.align		4
        /*0000*/ 	.byte	0x04, 0x37
        /*0002*/ 	.short	(.L_3159 - .L_3158)
.L_3158:
        /*0004*/ 	.word	0x00000082


	//----- nvinfo : EIATTR_KPARAM_INFO
	.align		4
.L_3159:
        /*0008*/ 	.byte	0x04, 0x17
        /*000a*/ 	.short	(.L_3161 - .L_3160)
.L_3160:
        /*000c*/ 	.word	0x00000000
        /*0010*/ 	.short	0x0002
        /*0012*/ 	.short	0x0008
        /*0014*/ 	.byte	0x00, 0xf0, 0x41, 0x00


	//----- nvinfo : EIATTR_KPARAM_INFO
	.align		4
.L_3161:
        /*0018*/ 	.byte	0x04, 0x17
        /*001a*/ 	.short	(.L_3163 - .L_3162)
.L_3162:
        /*001c*/ 	.word	0x00000000
        /*0020*/ 	.short	0x0001
        /*0022*/ 	.short	0x0004
        /*0024*/ 	.byte	0x00, 0xf0, 0x05, 0x00


	//----- nvinfo : EIATTR_KPARAM_INFO
	.align		4
.L_3163:
        /*0028*/ 	.byte	0x04, 0x17
        /*002a*/ 	.short	(.L_3165 - .L_3164)
.L_3164:
        /*002c*/ 	.word	0x00000000
        /*0030*/ 	.short	0x0000
        /*0032*/ 	.short	0x0000
        /*0034*/ 	.byte	0x00, 0xf0, 0x11, 0x00


	//----- nvinfo : EIATTR_SPARSE_MMA_MASK
	.align		4
.L_3165:
        /*0038*/ 	.byte	0x03, 0x50
        /*003a*/ 	.short	0x0000


	//----- nvinfo : EIATTR_MAXREG_COUNT
	.align		4
        /*003c*/ 	.byte	0x03, 0x1b
        /*003e*/ 	.short	0x00ff


	//----- nvinfo : EIATTR_MERCURY_ISA_VERSION
	.align		4
        /*0040*/ 	.byte	0x03, 0x5f
        /*0042*/ 	.short	0x0101


	//----- nvinfo : EIATTR_EXIT_INSTR_OFFSETS
	.align		4
        /*0044*/ 	.byte	0x04, 0x1c
        /*0046*/ 	.short	(.L_3167 - .L_3166)


	//   ....[0]....
.L_3166:
        /*0048*/ 	.word	0x000002d0


	//   ....[1]....
        /*004c*/ 	.word	0x00000ca0


	//   ....[2]....
        /*0050*/ 	.word	0x00000cf0


	//----- nvinfo : EIATTR_MAX_THREADS
	.align		4
.L_3167:
        /*0054*/ 	.byte	0x04, 0x05
        /*0056*/ 	.short	(.L_3169 - .L_3168)
.L_3168:
        /*0058*/ 	.word	0x00000080
        /*005c*/ 	.word	0x00000001
        /*0060*/ 	.word	0x00000001


	//----- nvinfo : EIATTR_CRS_STACK_SIZE
	.align		4
.L_3169:
        /*0064*/ 	.byte	0x04, 0x1e
        /*0066*/ 	.short	(.L_3171 - .L_3170)
.L_3170:
        /*0068*/ 	.word	0x00000000


	//----- nvinfo : EIATTR_CBANK_PARAM_SIZE
	.align		4
.L_3171:
        /*006c*/ 	.byte	0x03, 0x19
        /*006e*/ 	.short	0x0018


	//----- nvinfo : EIATTR_PARAM_CBANK
	.align		4
        /*0070*/ 	.byte	0x04, 0x0a
        /*0072*/ 	.short	(.L_3173 - .L_3172)
	.align		4
.L_3172:
        /*0074*/ 	.word	index@(.nv.constant0._ZN2at6native29vectorized_elementwise_kernelILi8EZZZNS0_15log_kernel_cudaERNS_18TensorIteratorBaseEENKUlvE0_clEvENKUlvE1_clEvEUlN3c104HalfEE_St5arrayIPcLm2EEEEviT0_T1_)
        /*0078*/ 	.short	0x0210
        /*007a*/ 	.short	0x0018


	//----- nvinfo : EIATTR_SW_WAR
	.align		4
.L_3173:
        /*007c*/ 	.byte	0x04, 0x36
        /*007e*/ 	.short	(.L_3175 - .L_3174)
.L_3174:
        /*0080*/ 	.word	0x00000008
.L_3175:


//--------------------- .nv.info._ZN2at6native18elementwise_kernelILi128ELi4EZNS0_15gpu_kernel_implIZZZNS0_15log_kernel_cudaERNS_18TensorIteratorBaseEENKUlvE0_clEvENKUlvE0_clEvEUlfE_EEvS4_RKT_EUliE_EEviT1_ --------------------------
	.section	.nv.info._ZN2at6native18elementwise_kernelILi128ELi4EZNS0_15gpu_kernel_implIZZZNS0_15log_kernel_cudaERNS_18TensorIteratorBaseEENKUlvE0_clEvENKUlvE0_clEvEUlfE_EEvS4_RKT_EUliE_EEviT1_,"",@"SHT_CUDA_INFO"
	.sectionflags	@""
	.align	4


	//----- nvinfo : EIATTR_CUDA_API_VERSION
	.align		4
        /*0000*/ 	.byte	0x04, 0x37
        /*0002*/ 	.short	(.L_3177 - .L_3176)
.L_3176:
        /*0004*/ 	.word	0x00000082


	//----- nvinfo : EIATTR_KPARAM_INFO
	.align		4
.L_3177:
        /*0008*/ 	.byte	0x04, 0x17
        /*000a*/ 	.short	(.L_3179 - .L_3178)
.L_3178:
        /*000c*/ 	.word	0x00000000
        /*0010*/ 	.short	0x0001
        /*0012*/ 	.short	0x0008
        /*0014*/ 	.byte	0x00, 0xf0, 0x61, 0x08


	//----- nvinfo : EIATTR_KPARAM_INFO
	.align		4
.L_3179:
        /*0018*/ 	.byte	0x04, 0x17
        /*001a*/ 	.short	(.L_3181 - .L_3180)
.L_3180:
        /*001c*/ 	.word	0x00000000
        /*0020*/ 	.short	0x0000
        /*0022*/ 	.short	0x0000
        /*0024*/ 	.byte	0x00, 0xf0, 0x11, 0x00


	//----- nvinfo : EIATTR_SPARSE_MMA_MASK
	.align		4
.L_3181:
        /*0028*/ 	.byte	0x03, 0x50
        /*002a*/ 	.short	0x0000


	//----- nvinfo : EIATTR_MAXREG_COUNT
	.align		4
        /*002c*/ 	.byte	0x03, 0x1b
        /*002e*/ 	.short	0x0080


	//----- nvinfo : EIATTR_EXTERNS
	.align		4
        /*0030*/ 	.byte	0x04, 0x0f
        /*0032*/ 	.short	(.L_3183 - .L_3182)


	//   ....[0]....
	.align		4
.L_3182:
        /*0034*/ 	.word	index@(__assertfail)


	//----- nvinfo : EIATTR_MERCURY_ISA_VERSION
	.align		4
.L_3183:
        /*0038*/ 	.byte	0x03, 0x5f
        /*003a*/ 	.short	0x0101


	//----- nvinfo : EIATTR_SYSCALL_OFFSETS
	.align		4
        /*003c*/ 	.byte	0x04, 0x46
        /*003e*/ 	.short	(.L_3185 - .L_3184)


	//   ....[0]....
.L_3184:
        /*0040*/ 	.word	0x00002150


	//   ....[1]....
        /*0044*/ 	.word	0x00002fc0


	//   ....[2]....
        /*0048*/ 	.word	0x00005150


	//   ....[3]....
        /*004c*/ 	.word	0x00005fc0


	//   ....[4]....
        /*0050*/ 	.word	0x00008140


	//   ....[5]....
        /*0054*/ 	.word	0x00008fb0


	//   ....[6]....
        /*0058*/ 	.word	0x0000b120


	//   ....[7]....
        /*005c*/ 	.word	0x0000bf90


	//----- nvinfo : EIATTR_EXIT_INSTR_OFFSETS
	.align		4
.L_3185:
        /*0060*/ 	.byte	0x04, 0x1c
        /*0062*/ 	.short	(.L_3187 - .L_3186)


	//   ....[0]....
.L_3186:
        /*0064*/ 	.word	0x00009060


	//   ....[1]....
        /*0068*/ 	.word	0x0000b2b0


	//   ....[2]....
        /*006c*/ 	.word	0x0000b2f0


	//   ....[3]....
        /*0070*/ 	.word	0x0000b380


	//   ....[4]....
        /*0074*/ 	.word	0x0000b3b0


	//   ....[5]....
        /*0078*/ 	.word	0x0000b3e0


	//   ....[6]....
        /*007c*/ 	.word	0x0000b460


	//   ....[7]....
        /*0080*/ 	.word	0x0000b490


	//   ....[8]....
        /*0084*/ 	.word	0x0000b520


	//   ....[9]....
        /*0088*/ 	.word	0x0000b560


	//   ....[10]....
        /*008c*/ 	.word	0x0000b5a0


	//   ....[11]....
        /*0090*/ 	.word	0x0000b660


	//   ....[12]....
        /*0094*/ 	.word	0x0000b6b0


	//   ....[13]....
        /*0098*/ 	.word	0x0000b830


	//   ....[14]....
        /*009c*/ 	.word	0x0000b980


	//   ....[15]....
        /*00a0*/ 	.word	0x0000b9b0


	//   ....[16]....
        /*00a4*/ 	.word	0x0000ba60


	//   ....[17]....
        /*00a8*/ 	.word	0x0000bbd0


	//   ....[18]....
        /*00ac*/ 	.word	0x0000bd40


	//   ....[19]....
        /*00b0*/ 	.word	0x0000be90


	//   ....[20]....
        /*00b4*/ 	.word	0x0000bfa0


	//   ....[21]....
        /*00b8*/ 	.word	0x0000bfd0


	//   ....[22]....
        /*00bc*/ 	.word	0x0000c000


	//----- nvinfo : EIATTR_MAX_THREADS
	.align		4
.L_3187:
        /*00c0*/ 	.byte	0x04, 0x05
        /*00c2*/ 	.short	(.L_3189 - .L_3188)
.L_3188:
        /*00c4*/ 	.word	0x00000080
        /*00c8*/ 	.word	0x00000001
        /*00cc*/ 	.word	0x00000001


	//----- nvinfo : EIATTR_CRS_STACK_SIZE
	.align		4
.L_3189:
        /*00d0*/ 	.byte	0x04, 0x1e
        /*00d2*/ 	.short	(.L_3191 - .L_3190)
.L_3190:
        /*00d4*/ 	.word	0x00000000


	//----- nvinfo : EIATTR_CBANK_PARAM_SIZE
	.align		4
.L_3191:
        /*00d8*/ 	.byte	0x03, 0x19
        /*00da*/ 	.short	0x0220


	//----- nvinfo : EIATTR_PARAM_CBANK
	.align		4
        /*00dc*/ 	.byte	0x04, 0x0a
        /*00de*/ 	.short	(.L_3193 - .L_3192)
	.align		4
.L_3192:
        /*00e0*/ 	.word	index@(.nv.constant0._ZN2at6native18elementwise_kernelILi128ELi4EZNS0_15gpu_kernel_implIZZZNS0_15log_kernel_cudaERNS_18TensorIteratorBaseEENKUlvE0_clEvENKUlvE0_clEvEUlfE_EEvS4_RKT_EUliE_EEviT1_)
        /*00e4*/ 	.short	0x0210
        /*00e6*/ 	.short	0x0220


	//----- nvinfo : EIATTR_SW_WAR
	.align		4
.L_3193:
        /*00e8*/ 	.byte	0x04, 0x36
        /*00ea*/ 	.short	(.L_3195 - .L_3194)
.L_3194:
        /*00ec*/ 	.word	0x00000008
.L_3195:


//--------------------- .nv.info._ZN2at6native27unrolled_elementwise_kernelIZZZNS0_15log_kernel_cudaERNS_18TensorIteratorBaseEENKUlvE0_clEvENKUlvE0_clEvEUlfE_St5arrayIPcLm2EELi4E23TrivialOffsetCalculatorILi1EjESB_NS0_6memory12LoadWithCastILi1EEENSC_13StoreWithCastILi1EEEEEviT_T0_T2_T3_T4_T5_ --------------------------
	.section	.nv.info._ZN2at6native27unrolled_elementwise_kernelIZZZNS0_15log_kernel_cudaERNS_18TensorIteratorBaseEENKUlvE0_clEvENKUlvE0_clEvEUlfE_St5arrayIPcLm2EELi4E23TrivialOffsetCalculatorILi1EjESB_NS0_6memory12LoadWithCastILi1EEENSC_13StoreWithCastILi1EEEEEviT_T0_T2_T3_T4_T5_,"",@"SHT_CUDA_INFO"
	.sectionflags	@""
	.align	4


	//----- nvinfo : EIATTR_CUDA_API_VERSION
	.align		4
        /*0000*/ 	.byte	0x04, 0x37
        /*0002*/ 	.short	(.L_3197 - .L_3196)
.L_3196:
        /*0004*/ 	.word	0x00000082


	//----- nvinfo : EIATTR_KPARAM_INFO
	.align		4
.L_3197:
        /*0008*/ 	.byte	0x04, 0x17
        /*000a*/ 	.short	(.L_3199 - .L_3198)
.L_3198:
        /*000c*/ 	.word	0x00000000
        /*0010*/ 	.short	0x0006
        /*0012*/ 	.short	0x0024
        /*0014*/ 	.byte	0x00, 0xf0, 0x21, 0x00


	//----- nvinfo : EIATTR_KPARAM_INFO
	.align		4
.L_3199:
        /*0018*/ 	.byte	0x04, 0x17
        /*001a*/ 	.short	(.L_3201 - .L_3200)
.L_3200:
        /*001c*/ 	.word	0x00000000
        /*0020*/ 	.short	0x0005
        /*0022*/ 	.short	0x001c
        /*0024*/ 	.byte	0x00, 0xf0, 0x21, 0x00


	//----- nvinfo : EIATTR_KPARAM_INFO
	.align		4
.L_3201:
        /*0028*/ 	.byte	0x04, 0x17
        /*002a*/ 	.short	(.L_3203 - .L_3202)
.L_3202:
        /*002c*/ 	.word	0x00000000
        /*0030*/ 	.short	0x0004
        /*0032*/ 	.short	0x0019
        /*0034*/ 	.byte	0x00, 0xf0, 0x05, 0x00


	//----- nvinfo : EIATTR_KPARAM_INFO
	.align		4
.L_3203:
        /*0038*/ 	.byte	0x04, 0x17
        /*003a*/ 	.short	(.L_3205 - .L_3204)
.L_3204:
        /*003c*/ 	.word	0x00000000
        /*0040*/ 	.short	0x0003
        /*0042*/ 	.short	0x0018
        /*0044*/ 	.byte	0x00, 0xf0, 0x05, 0x00


	//----- nvinfo : EIATTR_KPARAM_INFO
	.align		4
.L_3205:
        /*0048*/ 	.byte	0x04, 0x17
        /*004a*/ 	.short	(.L_3207 - .L_3206)
.L_3206:
        /*004c*/ 	.word	0x00000000
        /*0050*/ 	.short	0x0002
        /*0052*/ 	.short	0x0008
        /*0054*/ 	.byte	0x00, 0xf0, 0x41, 0x00


	//----- nvinfo : EIATTR_KPARAM_INFO
	.align		4
.L_3207:
        /*0058*/ 	.byte	0x04, 0x17
        /*005a*/ 	.short	(.L_3209 - .L_3208)
.L_3208:
        /*005c*/ 	.word	0x00000000
        /*0060*/ 	.short	0x0001
        /*0062*/ 	.short	0x0004
        /*0064*/ 	.byte	0x00, 0xf0, 0x05, 0x00


	//----- nvinfo : EIATTR_KPARAM_INFO
	.align		4
.L_3209:
        /*0068*/ 	.byte	0x04, 0x17
        /*006a*/ 	.short	(.L_3211 - .L_3210)
.L_3210:
        /*006c*/ 	.word	0x00000000
        /*0070*/ 	.short	0x0000
        /*0072*/ 	.short	0x0000
        /*0074*/ 	.byte	0x00, 0xf0, 0x11, 0x00


	//----- nvinfo : EIATTR_SPARSE_MMA_MASK
	.align		4
.L_3211:
        /*0078*/ 	.byte	0x03, 0x50
        /*007a*/ 	.short	0x0000


	//----- nvinfo : EIATTR_MAXREG_COUNT
	.align		4
        /*007c*/ 	.byte	0x03, 0x1b
        /*007e*/ 	.short	0x00ff


	//----- nvinfo : EIATTR_EXTERNS
	.align		4
        /*0080*/ 	.byte	0x04, 0x0f
        /*0082*/ 	.short	(.L_3213 - .L_3212)


	//   ....[0]....
	.align		4
.L_3212:
        /*0084*/ 	.word	index@(__assertfail)


	//----- nvinfo : EIATTR_MERCURY_ISA_VERSION
	.align		4
.L_3213:
        /*0088*/ 	.byte	0x03, 0x5f
        /*008a*/ 	.short	0x0101


	//----- nvinfo : EIATTR_SYSCALL_OFFSETS
	.align		4
        /*008c*/ 	.byte	0x04, 0x46
        /*008e*/ 	.short	(.L_3215 - .L_3214)


	//   ....[0]....
.L_3214:
        /*0090*/ 	.word	0x00000e80


	//   ....[1]....
        /*0094*/ 	.word	0x00001d30


	//   ....[2]....
        /*0098*/ 	.word	0x00002bf0


	//   ....[3]....
        /*009c*/ 	.word	0x00003a50


	//   ....[4]....
        /*00a0*/ 	.word	0x00004b50


	//   ....[5]....
        /*00a4*/ 	.word	0x00005a50


	//   ....[6]....
        /*00a8*/ 	.word	0x00006910


	//   ....[7]....
        /*00ac*/ 	.word	0x000077d0


	//----- nvinfo : EIATTR_EXIT_INSTR_OFFSETS
	.align		4
.L_3215:
        /*00b0*/ 	.byte	0x04, 0x1c
        /*00b2*/ 	.short	(.L_3217 - .L_3216)


	//   ....[0]....
.L_3216:
        /*00b4*/ 	.word	0x000069b0


	//   ....[1]....
        /*00b8*/ 	.word	0x00006af0


	//   ....[2]....
        /*00bc*/ 	.word	0x00006b30


	//   ....[3]....
        /*00c0*/ 	.word	0x00006bc0


	//   ....[4]....
        /*00c4*/ 	.word	0x00006bf0


	//   ....[5]....
        /*00c8*/ 	.word	0x00006c20


	//   ....[6]....
        /*00cc*/ 	.word	0x00006ca0


	//   ....[7]....
        /*00d0*/ 	.word	0x00006cd0


	//   ....[8]....
        /*00d4*/ 	.word	0x00006d60


	//   ....[9]....
        /*00d8*/ 	.word	0x00006da0


	//   ....[10]....
        /*00dc*/ 	.word	0x00006de0


	//   ....[11]....
        /*00e0*/ 	.word	0x00006ea0


	//   ....[12]....
        /*00e4*/ 	.word	0x00006ef0


	//   ....[13]....
        /*00e8*/ 	.word	0x00007070


	//   ....[14]....
        /*00ec*/ 	.word	0x000071c0


	//   ....[15]....
        /*00f0*/ 	.word	0x000071f0


	//   ....[16]....
        /*00f4*/ 	.word	0x000072a0


	//   ....[17]....
        /*00f8*/ 	.word	0x00007410


	//   ....[18]....
        /*00fc*/ 	.word	0x00007580


	//   ....[19]....
        /*0100*/ 	.word	0x000076d0


	//   ....[20]....
        /*0104*/ 	.word	0x000077e0


	//   ....[21]....
        /*0108*/ 	.word	0x00007810


	//   ....[22]....
        /*010c*/ 	.word	0x00007840


	//----- nvinfo : EIATTR_MAX_THREADS
	.align		4
.L_3217:
        /*0110*/ 	.byte	0x04, 0x05
        /*0112*/ 	.short	(.L_3219 - .L_3218)
.L_3218:
        /*0114*/ 	.word	0x00000080
        /*0118*/ 	.word	0x00000001
        /*011c*/ 	.word	0x00000001


	//----- nvinfo : EIATTR_CRS_STACK_SIZE
	.align		4
.L_3219:
        /*0120*/ 	.byte	0x04, 0x1e
        /*0122*/ 	.short	(.L_3221 - .L_3220)
.L_3220:
        /*0124*/ 	.word	0x00000000


	//----- nvinfo : EIATTR_CBANK_PARAM_SIZE
	.align		4
.L_3221:
        /*0128*/ 	.byte	0x03, 0x19
        /*012a*/ 	.short	0x002c


	//----- nvinfo : EIATTR_PARAM_CBANK
	.align		4
        /*012c*/ 	.byte	0x04, 0x0a
        /*012e*/ 	.short	(.L_3223 - .L_3222)
	.align		4
.L_3222:
        /*0130*/ 	.word	index@(.nv.constant0._ZN2at6native27unrolled_elementwise_kernelIZZZNS0_15log_kernel_cudaERNS_18TensorIteratorBaseEENKUlvE0_clEvENKUlvE0_clEvEUlfE_St5arrayIPcLm2EELi4E23TrivialOffsetCalculatorILi1EjESB_NS0_6memory12LoadWithCastILi1EEENSC_13StoreWithCastILi1EEEEEviT_T0_T2_T3_T4_T5_)
        /*0134*/ 	.short	0x0210
        /*0136*/ 	.short	0x002c


	//----- nvinfo : EIATTR_SW_WAR
	.align		4
.L_3223:
        /*0138*/ 	.byte	0x04, 0x36
        /*013a*/ 	.short	(.L_3225 - .L_3224)
.L_3224:
        /*013c*/ 	.word	0x00000008
.L_3225:


//--------------------- .nv.info._ZN2at6native18elementwise_kernelILi128ELi2EZNS0_22gpu_kernel_impl_nocastIZZZNS0_15log_kernel_cudaERNS_18TensorIteratorBaseEENKUlvE0_clEvENKUlvE0_clEvEUlfE_EEvS4_RKT_EUliE_EEviT1_ --------------------------
	.section	.nv.info._ZN2at6native18elementwise_kernelILi128ELi2EZNS0_22gpu_kernel_impl_nocastIZZZNS0_15log_kernel_cudaERNS_18TensorIteratorBaseEENKUlvE0_clEvENKUlvE0_clEvEUlfE_EEvS4_RKT_EUliE_EEviT1_,"",@"SHT_CUDA_INFO"
	.sectionflags	@""
	.align	4


	//----- nvinfo : EIATTR_CUDA_API_VERSION
	.align		4
        /*0000*/ 	.byte	0x04, 0x37
        /*0002*/ 	.short	(.L_3227 - .L_3226)
.L_3226:
        /*0004*/ 	.word	0x00000082


	//----- nvinfo : EIATTR_KPARAM_INFO
	.align		4
.L_3227:
        /*0008*/ 	.byte	0x04, 0x17
        /*000a*/ 	.short	(.L_3229 - .L_3228)
.L_3228:
        /*000c*/ 	.word	0x00000000
        /*0010*/ 	.short	0x0001
        /*0012*/ 	.short	0x0008
        /*0014*/ 	.byte	0x00, 0xf0, 0x61, 0x08


	//----- nvinfo : EIATTR_KPARAM_INFO
	.align		4
.L_3229:
        /*0018*/ 	.byte	0x04, 0x17
        /*001a*/ 	.short	(.L_3231 - .L_3230)
.L_3230:
        /*001c*/ 	.word	0x00000000
        /*0020*/ 	.short	0x0000
        /*0022*/ 	.short	0x0000
        /*0024*/ 	.byte	0x00, 0xf0, 0x11, 0x00


	//----- nvinfo : EIATTR_SPARSE_MMA_MASK
	.align		4
.L_3231:
        /*0028*/ 	.byte	0x03, 0x50
        /*002a*/ 	.short	0x0000


	//----- nvinfo : EIATTR_MAXREG_COUNT
	.align		4
        /*002c*/ 	.byte	0x03, 0x1b
        /*002e*/ 	.short	0x0080


	//----- nvinfo : EIATTR_MERCURY_ISA_VERSION
	.align		4
        /*0030*/ 	.byte	0x03, 0x5f
        /*0032*/ 	.short	0x0101


	//----- nvinfo : EIATTR_EXIT_INSTR_OFFSETS
	.align		4
        /*0034*/ 	.byte	0x04, 0x1c
        /*0036*/ 	.short	(.L_3233 - .L_3232)


	//   ....[0]....
.L_3232:
        /*0038*/ 	.word	0x00001450


	//   ....[1]....
        /*003c*/ 	.word	0x000027f0


	//----- nvinfo : EIATTR_MAX_THREADS
	.align		4
.L_3233:
        /*0040*/ 	.byte	0x04, 0x05
        /*0042*/ 	.short	(.L_3235 - .L_3234)
.L_3234:
        /*0044*/ 	.word	0x00000080
        /*0048*/ 	.word	0x00000001
        /*004c*/ 	.word	0x00000001


	//----- nvinfo : EIATTR_CRS_STACK_SIZE
	.align		4
.L_3235:
        /*0050*/ 	.byte	0x04, 0x1e
        /*0052*/ 	.short	(.L_3237 - .L_3236)
.L_3236:
        /*0054*/ 	.word	0x00000000


	//----- nvinfo : EIATTR_CBANK_PARAM_SIZE
	.align		4
.L_3237:
        /*0058*/ 	.byte	0x03, 0x19
        /*005a*/ 	.short	0x0220


	//----- nvinfo : EIATTR_PARAM_CBANK
	.align		4
        /*005c*/ 	.byte	0x04, 0x0a
        /*005e*/ 	.short	(.L_3239 - .L_3238)
	.align		4
.L_3238:
        /*0060*/ 	.word	index@(.nv.constant0._ZN2at6native18elementwise_kernelILi128ELi2EZNS0_22gpu_kernel_impl_nocastIZZZNS0_15log_kernel_cudaERNS_18TensorIteratorBaseEENKUlvE0_clEvENKUlvE0_clEvEUlfE_EEvS4_RKT_EUliE_EEviT1_)
        /*0064*/ 	.short	0x0210
        /*0066*/ 	.short	0x0220


	//----- nvinfo : EIATTR_SW_WAR
	.align		4
.L_3239:
        /*0068*/ 	.byte	0x04, 0x36
        /*006a*/ 	.short	(.L_3241 - .L_3240)
.L_3240:
        /*006c*/ 	.word	0x00000008
.L_3241:


//--------------------- .nv.info._ZN2at6native27unrolled_elementwise_kernelIZZZNS0_15log_kernel_cudaERNS_18TensorIteratorBaseEENKUlvE0_clEvENKUlvE0_clEvEUlfE_St5arrayIPcLm2EELi4E23TrivialOffsetCalculatorILi1EjESB_NS0_6memory15LoadWithoutCastENSC_16StoreWithoutCastEEEviT_T0_T2_T3_T4_T5_ --------------------------
	.section	.nv.info._ZN2at6native27unrolled_elementwise_kernelIZZZNS0_15log_kernel_cudaERNS_18TensorIteratorBaseEENKUlvE0_clEvENKUlvE0_clEvEUlfE_St5arrayIPcLm2EELi4E23TrivialOffsetCalculatorILi1EjESB_NS0_6memory15LoadWithoutCastENSC_16StoreWithoutCastEEEviT_T0_T2_T3_T4_T5_,"",@"SHT_CUDA_INFO"
	.sectionflags	@""
	.align	4


	//----- nvinfo : EIATTR_CUDA_API_VERSION
	.align		4
        /*0000*/ 	.byte	0x04, 0x37
        /*0002*/ 	.short	(.L_3243 - .L_3242)
.L_3242:
        /*0004*/ 	.word	0x00000082


	//----- nvinfo : EIATTR_KPARAM_INFO
	.align		4
.L_3243:
        /*0008*/ 	.byte	0x04, 0x17
        /*000a*/ 	.short	(.L_3245 - .L_3244)
.L_3244:
        /*000c*/ 	.word	0x00000000
        /*0010*/ 	.short	0x0006
        /*0012*/ 	.short	0x001b
        /*0014*/ 	.byte	0x00, 0xf0, 0x05, 0x00


	//----- nvinfo : EIATTR_KPARAM_INFO
	.align		4
.L_3245:
        /*0018*/ 	.byte	0x04, 0x17
        /*001a*/ 	.short	(.L_3247 - .L_3246)
.L_3246:
        /*001c*/ 	.word	0x00000000
        /*0020*/ 	.short	0x0005
        /*0022*/ 	.short	0x001a
        /*0024*/ 	.byte	0x00, 0xf0, 0x05, 0x00


	//----- nvinfo : EIATTR_KPARAM_INFO
	.align		4
.L_3247:
        /*0028*/ 	.byte	0x04, 0x17
        /*002a*/ 	.short	(.L_3249 - .L_3248)
.L_3248:
        /*002c*/ 	.word	0x00000000
        /*0030*/ 	.short	0x0004
        /*0032*/ 	.short	0x0019
        /*0034*/ 	.byte	0x00, 0xf0, 0x05, 0x00


	//----- nvinfo : EIATTR_KPARAM_INFO
	.align		4
.L_3249:
        /*0038*/ 	.byte	0x04, 0x17
        /*003a*/ 	.short	(.L_3251 - .L_3250)
.L_3250:
        /*003c*/ 	.word	0x00000000
        /*0040*/ 	.short	0x0003
        /*0042*/ 	.short	0x0018
        /*0044*/ 	.byte	0x00, 0xf0, 0x05, 0x00


	//----- nvinfo : EIATTR_KPARAM_INFO
	.align		4
.L_3251:
        /*0048*/ 	.byte	0x04, 0x17
        /*004a*/ 	.short	(.L_3253 - .L_3252)
.L_3252:
        /*004c*/ 	.word	0x00000000
        /*0050*/ 	.short	0x0002
        /*0052*/ 	.short	0x0008
        /*0054*/ 	.byte	0x00, 0xf0, 0x41, 0x00


	//----- nvinfo : EIATTR_KPARAM_INFO
	.align		4
.L_3253:
        /*0058*/ 	.byte	0x04, 0x17
        /*005a*/ 	.short	(.L_3255 - .L_3254)
.L_3254:
        /*005c*/ 	.word	0x00000000
        /*0060*/ 	.short	0x0001
        /*0062*/ 	.short	0x0004
        /*0064*/ 	.byte	0x00, 0xf0, 0x05, 0x00


	//----- nvinfo : EIATTR_KPARAM_INFO
	.align		4
.L_3255:
        /*0068*/ 	.byte	0x04, 0x17
        /*006a*/ 	.short	(.L_3257 - .L_3256)
.L_3256:
        /*006c*/ 	.word	0x00000000
        /*0070*/ 	.short	0x0000
        /*0072*/ 	.short	0x0000
        /*0074*/ 	.byte	0x00, 0xf0, 0x11, 0x00


	//----- nvinfo : EIATTR_SPARSE_MMA_MASK
	.align		4
.L_3257:
        /*0078*/ 	.byte	0x03, 0x50
        /*007a*/ 	.short	0x0000


	//----- nvinfo : EIATTR_MAXREG_COUNT
	.align		4
        /*007c*/ 	.byte	0x03, 0x1b
        /*007e*/ 	.short	0x00ff


	//----- nvinfo : EIATTR_MERCURY_ISA_VERSION
	.align		4
        /*0080*/ 	.byte	0x03, 0x5f
        /*0082*/ 	.short	0x0101


	//----- nvinfo : EIATTR_EXIT_INSTR_OFFSETS
	.align		4
        /*0084*/ 	.byte	0x04, 0x1c
        /*0086*/ 	.short	(.L_3259 - .L_3258)


	//   ....[0]....
.L_3258:
        /*0088*/ 	.word	0x00000430


	//   ....[1]....
        /*008c*/ 	.word	0x000004a0


	//----- nvinfo : EIATTR_MAX_THREADS
	.align		4
.L_3259:
        /*0090*/ 	.byte	0x04, 0x05
        /*0092*/ 	.short	(.L_3261 - .L_3260)
.L_3260:
        /*0094*/ 	.word	0x00000080
        /*0098*/ 	.word	0x00000001
        /*009c*/ 	.word	0x00000001


	//----- nvinfo : EIATTR_CRS_STACK_SIZE
	.align		4
.L_3261:
        /*00a0*/ 	.byte	0x04, 0x1e
        /*00a2*/ 	.short	(.L_3263 - .L_3262)
.L_3262:
        /*00a4*/ 	.word	0x00000000


	//----- nvinfo : EIATTR_CBANK_PARAM_SIZE
	.align		4
.L_3263:
        /*00a8*/ 	.byte	0x03, 0x19
        /*00aa*/ 	.short	0x001c


	//----- nvinfo : EIATTR_PARAM_CBANK
	.align		4
        /*00ac*/ 	.byte	0x04, 0x0a
        /*00ae*/ 	.short	(.L_3265 - .L_3264)
	.align		4
.L_3264:
        /*00b0*/ 	.word	index@(.nv.constant0._ZN2at6native27unrolled_elementwise_kernelIZZZNS0_15log_kernel_cudaERNS_18TensorIteratorBaseEENKUlvE0_clEvENKUlvE0_clEvEUlfE_St5arrayIPcLm2EELi4E23TrivialOffsetCalculatorILi1EjESB_NS0_6memory15LoadWithoutCastENSC_16StoreWithoutCastEEEviT_T0_T2_T3_T4_T5_)
        /*00b4*/ 	.short	0x0210
        /*00b6*/ 	.short	0x001c


	//----- nvinfo : EIATTR_SW_WAR
	.align		4
.L_3265:
        /*00b8*/ 	.byte	0x04, 0x36
        /*00ba*/ 	.short	(.L_3267 - .L_3266)
.L_3266:
        /*00bc*/ 	.word	0x00000008
.L_3267:


//--------------------- .nv.info._ZN2at6native29vectorized_elementwise_kernelILi2EZZZNS0_15log_kernel_cudaERNS_18TensorIteratorBaseEENKUlvE0_clEvENKUlvE0_clEvEUlfE_St5arrayIPcLm2EEEEviT0_T1_ --------------------------
	.section	.nv.info._ZN2at6native29vectorized_elementwise_kernelILi2EZZZNS0_15log_kernel_cudaERNS_18TensorIteratorBaseEENKUlvE0_clEvENKUlvE0_clEvEUlfE_St5arrayIPcLm2EEEEviT0_T1_,"",@"SHT_CUDA_INFO"
	.sectionflags	@""
	.align	4


	//----- nvinfo : EIATTR_CUDA_API_VERSION
	.align		4
        /*0000*/ 	.byte	0x04, 0x37
        /*0002*/ 	.short	(.L_3269 - .L_3268)
.L_3268:
        /*0004*/ 	.word	0x00000082


	//----- nvinfo : EIATTR_KPARAM_INFO
	.align		4
.L_3269:
        /*0008*/ 	.byte	0x04, 0x17
        /*000a*/ 	.short	(.L_3271 - .L_3270)
.L_3270:
        /*000c*/ 	.word	0x00000000
        /*0010*/ 	.short	0x0002
        /*0012*/ 	.short	0x0008
        /*0014*/ 	.byte	0x00, 0xf0, 0x41, 0x00


	//----- nvinfo : EIATTR_KPARAM_INFO
	.align		4
.L_3271:
        /*0018*/ 	.byte	0x04, 0x17
        /*001a*/ 	.short	(.L_3273 - .L_3272)
.L_3272:
        /*001c*/ 	.word	0x00000000
        /*0020*/ 	.short	0x0001
        /*0022*/ 	.short	0x0004
        /*0024*/ 	.byte	0x00, 0xf0, 0x05, 0x00


	//----- nvinfo : EIATTR_KPARAM_INFO
	.align		4
.L_3273:
        /*0028*/ 	.byte	0x04, 0x17
        /*002a*/ 	.short	(.L_3275 - .L_3274)
.L_3274:
        /*002c*/ 	.word	0x00000000
        /*0030*/ 	.short	0x0000
        /*0032*/ 	.short	0x0000
        /*0034*/ 	.byte	0x00, 0xf0, 0x11, 0x00


	//----- nvinfo : EIATTR_SPARSE_MMA_MASK
	.align		4
.L_3275:
        /*0038*/ 	.byte	0x03, 0x50
        /*003a*/ 	.short	0x0000


	//----- nvinfo : EIATTR_MAXREG_COUNT
	.align		4
        /*003c*/ 	.byte	0x03, 0x1b
        /*003e*/ 	.short	0x00ff


	//----- nvinfo : EIATTR_MERCURY_ISA_VERSION
	.align		4
        /*0040*/ 	.byte	0x03, 0x5f
        /*0042*/ 	.short	0x0101


	//----- nvinfo : EIATTR_EXIT_INSTR_OFFSETS
	.align		4
        /*0044*/ 	.byte	0x04, 0x1c
        /*0046*/ 	.short	(.L_3277 - .L_3276)


	//   ....[0]....
.L_3276:
        /*0048*/ 	.word	0x00000270


	//   ....[1]....
        /*004c*/ 	.word	0x00000b30


	//   ....[2]....
        /*0050*/ 	.word	0x00000b80


	//----- nvinfo : EIATTR_MAX_THREADS
	.align		4
.L_3277:
        /*0054*/ 	.byte	0x04, 0x05
        /*0056*/ 	.short	(.L_3279 - .L_3278)
.L_3278:
        /*0058*/ 	.word	0x00000080
        /*005c*/ 	.word	0x00000001
        /*0060*/ 	.word	0x00000001


	//----- nvinfo : EIATTR_CRS_STACK_SIZE
	.align		4
.L_3279:
        /*0064*/ 	.byte	0x04, 0x1e
        /*0066*/ 	.short	(.L_3281 - .L_3280)
.L_3280:
        /*0068*/ 	.word	0x00000000


	//----- nvinfo : EIATTR_CBANK_PARAM_SIZE
	.align		4
.L_3281:
        /*006c*/ 	.byte	0x03, 0x19
        /*006e*/ 	.short	0x0018


	//----- nvinfo : EIATTR_PARAM_CBANK
	.align		4
        /*0070*/ 	.byte	0x04, 0x0a
        /*0072*/ 	.short	(.L_3283 - .L_3282)
	.align		4
.L_3282:
        /*0074*/ 	.word	index@(.nv.constant0._ZN2at6native29vectorized_elementwise_kernelILi2EZZZNS0_15log_kernel_cudaERNS_18TensorIteratorBaseEENKUlvE0_clEvENKUlvE0_clEvEUlfE_St5arrayIPcLm2EEEEviT0_T1_)
        /*0078*/ 	.short	0x0210
        /*007a*/ 	.short	0x0018


	//----- nvinfo : EIATTR_SW_WAR
	.align		4
.L_3283:
        /*007c*/ 	.byte	0x04, 0x36
        /*007e*/ 	.short	(.L_3285 - .L_3284)
.L_3284:
        /*0080*/ 	.word	0x00000008
.L_3285:


//--------------------- .nv.info._ZN2at6native29vectorized_elementwise_kernelILi4EZZZNS0_15log_kernel_cudaERNS_18TensorIteratorBaseEENKUlvE0_clEvENKUlvE0_clEvEUlfE_St5arrayIPcLm2EEEEviT0_T1_ --------------------------
	.section	.nv.info._ZN2at6native29vectorized_elementwise_kernelILi4EZZZNS0_15log_kernel_cudaERNS_18TensorIteratorBaseEENKUlvE0_clEvENKUlvE0_clEvEUlfE_St5arrayIPcLm2EEEEviT0_T1_,"",@"SHT_CUDA_INFO"
	.sectionflags	@""
	.align	4


	//----- nvinfo : EIATTR_CUDA_API_VERSION
	.align		4
        /*0000*/ 	.byte	0x04, 0x37
        /*0002*/ 	.short	(.L_3287 - .L_3286)
.L_3286:
        /*0004*/ 	.word	0x00000082


	//----- nvinfo : EIATTR_KPARAM_INFO
	.align		4
.L_3287:
        /*0008*/ 	.byte	0x04, 0x17
        /*000a*/ 	.short	(.L_3289 - .L_3288)
.L_3288:
        /*000c*/ 	.word	0x00000000
        /*0010*/ 	.short	0x0002
        /*0012*/ 	.short	0x0008
        /*0014*/ 	.byte	0x00, 0xf0, 0x41, 0x00


	//----- nvinfo : EIATTR_KPARAM_INFO
	.align		4
.L_3289:
        /*0018*/ 	.byte	0x04, 0x17
        /*001a*/ 	.short	(.L_3291 - .L_3290)
.L_3290:
        /*001c*/ 	.word	0x00000000
        /*0020*/ 	.short	0x0001
        /*0022*/ 	.short	0x0004
        /*0024*/ 	.byte	0x00, 0xf0, 0x05, 0x00


	//----- nvinfo : EIATTR_KPARAM_INFO
	.align		4
.L_3291:
        /*0028*/ 	.byte	0x04, 0x17
        /*002a*/ 	.short	(.L_3293 - .L_3292)
.L_3292:
        /*002c*/ 	.word	0x00000000
        /*0030*/ 	.short	0x0000
        /*0032*/ 	.short	0x0000
        /*0034*/ 	.byte	0x00, 0xf0, 0x11, 0x00


	//----- nvinfo : EIATTR_SPARSE_MMA_MASK
	.align		4
.L_3293:
        /*0038*/ 	.byte	0x03, 0x50
        /*003a*/ 	.short	0x0000


	//----- nvinfo : EIATTR_MAXREG_COUNT
	.align		4
        /*003c*/ 	.byte	0x03, 0x1b
        /*003e*/ 	.short	0x00ff


	//----- nvinfo : EIATTR_MERCURY_ISA_VERSION
	.align		4
        /*0040*/ 	.byte	0x03, 0x5f
        /*0042*/ 	.short	0x0101


	//----- nvinfo : EIATTR_EXIT_INSTR_OFFSETS
	.align		4
        /*0044*/ 	.byte	0x04, 0x1c
        /*0046*/ 	.short	(.L_3295 - .L_3294)


	//   ....[0]....
.L_3294:
        /*0048*/ 	.word	0x00000230


	//   ....[1]....
        /*004c*/ 	.word	0x00000af0


	//   ....[2]....
        /*0050*/ 	.word	0x00000b40


	//----- nvinfo : EIATTR_MAX_THREADS
	.align		4
.L_3295:
        /*0054*/ 	.byte	0x04, 0x05
        /*0056*/ 	.short	(.L_3297 - .L_3296)
.L_3296:
        /*0058*/ 	.word	0x00000080
        /*005c*/ 	.word	0x00000001
        /*0060*/ 	.word	0x00000001


	//----- nvinfo : EIATTR_CRS_STACK_SIZE
	.align		4
.L_3297:
        /*0064*/ 	.byte	0x04, 0x1e
        /*0066*/ 	.short	(.L_3299 - .L_3298)
.L_3298:
        /*0068*/ 	.word	0x00000000


	//----- nvinfo : EIATTR_CBANK_PARAM_SIZE
	.align		4
.L_3299:
        /*006c*/ 	.byte	0x03, 0x19
        /*006e*/ 	.short	0x0018


	//----- nvinfo : EIATTR_PARAM_CBANK
	.align		4
        /*0070*/ 	.byte	0x04, 0x0a
        /*0072*/ 	.short	(.L_3301 - .L_3300)
	.align		4
.L_3300:
        /*0074*/ 	.word	index@(.nv.constant0._ZN2at6native29vectorized_elementwise_kernelILi4EZZZNS0_15log_kernel_cudaERNS_18TensorIteratorBaseEENKUlvE0_clEvENKUlvE0_clEvEUlfE_St5arrayIPcLm2EEEEviT0_T1_)
        /*0078*/ 	.short	0x0210
        /*007a*/ 	.short	0x0018


	//----- nvinfo : EIATTR_SW_WAR
	.align		4
.L_3301:
        /*007c*/ 	.byte	0x04, 0x36
        /*007e*/ 	.short	(.L_3303 - .L_3302)
.L_3302:
        /*0080*/ 	.word	0x00000008
.L_3303:


//--------------------- .nv.info._ZN2at6native29vectorized_elementwise_kernelILi8EZZZNS0_15log_kernel_cudaERNS_18TensorIteratorBaseEENKUlvE0_clEvENKUlvE0_clEvEUlfE_St5arrayIPcLm2EEEEviT0_T1_ --------------------------
	.section	.nv.info._ZN2at6native29vectorized_elementwise_kernelILi8EZZZNS0_15log_kernel_cudaERNS_18TensorIteratorBaseEENKUlvE0_clEvENKUlvE0_clEvEUlfE_St5arrayIPcLm2EEEEviT0_T1_,"",@"SHT_CUDA_INFO"
	.sectionflags	@""
	.align	4


	//----- nvinfo : EIATTR_CUDA_API_VERSION
	.align		4
        /*0000*/ 	.byte	0x04, 0x37
        /*0002*/ 	.short	(.L_3305 - .L_3304)
.L_3304:
        /*0004*/ 	.word	0x00000082


	//----- nvinfo : EIATTR_KPARAM_INFO
	.align		4
.L_3305:
        /*0008*/ 	.byte	0x04, 0x17
        /*000a*/ 	.short	(.L_3307 - .L_3306)
.L_3306:
        /*000c*/ 	.word	0x00000000
        /*0010*/ 	.short	0x0002
        /*0012*/ 	.short	0x0008
        /*0014*/ 	.byte	0x00, 0xf0, 0x41, 0x00


	//----- nvinfo : EIATTR_KPARAM_INFO
	.align		4
.L_3307:
        /*0018*/ 	.byte	0x04, 0x17
        /*001a*/ 	.short	(.L_3309 - .L_3308)
.L_3308:
        /*001c*/ 	.word	0x00000000
        /*0020*/ 	.short	0x0001
        /*0022*/ 	.short	0x0004
        /*0024*/ 	.byte	0x00, 0xf0, 0x05, 0x00


	//----- nvinfo : EIATTR_KPARAM_INFO
	.align		4
.L_3309:
        /*0028*/ 	.byte	0x04, 0x17
        /*002a*/ 	.short	(.L_3311 - .L_3310)
.L_3310:
        /*002c*/ 	.word	0x00000000
        /*0030*/ 	.short	0x0000
        /*0032*/ 	.short	0x0000
        /*0034*/ 	.byte	0x00, 0xf0, 0x11, 0x00


	//----- nvinfo : EIATTR_SPARSE_MMA_MASK
	.align		4
.L_3311:
        /*0038*/ 	.byte	0x03, 0x50
        /*003a*/ 	.short	0x0000


	//----- nvinfo : EIATTR_MAXREG_COUNT
	.align		4
        /*003c*/ 	.byte	0x03, 0x1b
        /*003e*/ 	.short	0x00ff


	//----- nvinfo : EIATTR_MERCURY_ISA_VERSION
	.align		4
        /*0040*/ 	.byte	0x03, 0x5f
        /*0042*/ 	.short	0x0101


	//----- nvinfo : EIATTR_EXIT_INSTR_OFFSETS
	.align		4
        /*0044*/ 	.byte	0x04, 0x1c
        /*0046*/ 	.short	(.L_3313 - .L_3312)


	//   ....[0]....
.L_3312:
        /*0048*/ 	.word	0x00000230


	//   ....[1]....
        /*004c*/ 	.word	0x00000af0


	//   ....[2]....
        /*0050*/ 	.word	0x00000b40


	//----- nvinfo : EIATTR_MAX_THREADS
	.align		4
.L_3313:
        /*0054*/ 	.byte	0x04, 0x05
        /*0056*/ 	.short	(.L_3315 - .L_3314)
.L_3314:
        /*0058*/ 	.word	0x00000080
        /*005c*/ 	.word	0x00000001
        /*0060*/ 	.word	0x00000001


	//----- nvinfo : EIATTR_CRS_STACK_SIZE
	.align		4
.L_3315:
        /*0064*/ 	.byte	0x04, 0x1e
        /*0066*/ 	.short	(.L_3317 - .L_3316)
.L_3316:
        /*0068*/ 	.word	0x00000000


	//----- nvinfo : EIATTR_CBANK_PARAM_SIZE
	.align		4
.L_3317:
        /*006c*/ 	.byte	0x03, 0x19
        /*006e*/ 	.short	0x0018


	//----- nvinfo : EIATTR_PARAM_CBANK
	.align		4
        /*0070*/ 	.byte	0x04, 0x0a
        /*0072*/ 	.short	(.L_3319 - .L_3318)
	.align		4
.L_3318:
        /*0074*/ 	.word	index@(.nv.constant0._ZN2at6native29vectorized_elementwise_kernelILi8EZZZNS0_15log_kernel_cudaERNS_18TensorIteratorBaseEENKUlvE0_clEvENKUlvE0_clEvEUlfE_St5arrayIPcLm2EEEEviT0_T1_)
        /*0078*/ 	.short	0x0210
        /*007a*/ 	.short	0x0018


	//----- nvinfo : EIATTR_SW_WAR
	.align		4
.L_3319:
        /*007c*/ 	.byte	0x04, 0x36
        /*007e*/ 	.short	(.L_3321 - .L_3320)
.L_3320:
        /*0080*/ 	.word	0x00000008
.L_3321:


//--------------------- .nv.info._ZN2at6native18elementwise_kernelILi128ELi4EZNS0_15gpu_kernel_implIZZZNS0_15log_kernel_cudaERNS_18TensorIteratorBaseEENKUlvE0_clEvENKUlvE_clEvEUldE_EEvS4_RKT_EUliE_EEviT1_ --------------------------
	.section	.nv.info._ZN2at6native18elementwise_kernelILi128ELi4EZNS0_15gpu_kernel_implIZZZNS0_15log_kernel_cudaERNS_18TensorIteratorBaseEENKUlvE0_clEvENKUlvE_clEvEUldE_EEvS4_RKT_EUliE_EEviT1_,"",@"SHT_CUDA_INFO"
	.sectionflags	@""
	.align	4


	//----- nvinfo : EIATTR_CUDA_API_VERSION
	.align		4
        /*0000*/ 	.byte	0x04, 0x37
        /*0002*/ 	.short	(.L_3323 - .L_3322)
.L_3322:
        /*0004*/ 	.word	0x00000082


	//----- nvinfo : EIATTR_KPARAM_INFO
	.align		4
.L_3323:
        /*0008*/ 	.byte	0x04, 0x17
        /*000a*/ 	.short	(.L_3325 - .L_3324)
.L_3324:
        /*000c*/ 	.word	0x00000000
        /*0010*/ 	.short	0x0001
        /*0012*/ 	.short	0x0008
        /*0014*/ 	.byte	0x00, 0xf0, 0x61, 0x08


	//----- nvinfo : EIATTR_KPARAM_INFO
	.align		4
.L_3325:
        /*0018*/ 	.byte	0x04, 0x17
        /*001a*/ 	.short	(.L_3327 - .L_3326)
.L_3326:
        /*001c*/ 	.word	0x00000000
        /*0020*/ 	.short	0x0000
        /*0022*/ 	.short	0x0000
        /*0024*/ 	.byte	0x00, 0xf0, 0x11, 0x00


	//----- nvinfo : EIATTR_SPARSE_MMA_MASK
	.align		4
.L_3327:
        /*0028*/ 	.byte	0x03, 0x50
        /*002a*/ 	.short	0x0000


	//----- nvinfo : EIATTR_MAXREG_COUNT
	.align		4
        /*002c*/ 	.byte	0x03, 0x1b
        /*002e*/ 	.short	0x0080


	//----- nvinfo : EIATTR_EXTERNS
	.align		4
        /*0030*/ 	.byte	0x04, 0x0f
        /*0032*/ 	.short	(.L_3329 - .L_3328)


	//   ....[0]....
	.align		4
.L_3328:
        /*0034*/ 	.word	index@(__assertfail)


	//----- nvinfo : EIATTR_MERCURY_ISA_VERSION
	.align		4
.L_3329:
        /*0038*/ 	.byte	0x03, 0x5f
        /*003a*/ 	.short	0x0101


	//----- nvinfo : EIATTR_SYSCALL_OFFSETS
	.align		4
        /*003c*/ 	.byte	0x04, 0x46
        /*003e*/ 	.short	(.L_3331 - .L_3330)


	//   ....[0]....
.L_3330:
        /*0040*/ 	.word	0x00002270


	//   ....[1]....
        /*0044*/ 	.word	0x000038b0


	//   ....[2]....
        /*0048*/ 	.word	0x00005b40


	//   ....[3]....
        /*004c*/ 	.word	0x00007180


	//   ....[4]....
        /*0050*/ 	.word	0x00009400


	//   ....[5]....
        /*0054*/ 	.word	0x0000aa40


	//   ....[6]....
        /*0058*/ 	.word	0x0000ccb0


	//   ....[7]....
        /*005c*/ 	.word	0x0000e2f0


	//----- nvinfo : EIATTR_EXIT_INSTR_OFFSETS
	.align		4
.L_3331:
        /*0060*/ 	.byte	0x04, 0x1c
        /*0062*/ 	.short	(.L_3333 - .L_3332)


	//   ....[0]....
.L_3332:
        /*0064*/ 	.word	0x0000aaf0


	//   ....[1]....
        /*0068*/ 	.word	0x0000d330


	//   ....[2]....
        /*006c*/ 	.word	0x0000d370


	//   ....[3]....
        /*0070*/ 	.word	0x0000d400


	//   ....[4]....
        /*0074*/ 	.word	0x0000d430


	//   ....[5]....
        /*0078*/ 	.word	0x0000d460


	//   ....[6]....
        /*007c*/ 	.word	0x0000d530


	//   ....[7]....
        /*0080*/ 	.word	0x0000d5b0


	//   ....[8]....
        /*0084*/ 	.word	0x0000d690


	//   ....[9]....
        /*0088*/ 	.word	0x0000d720


	//   ....[10]....
        /*008c*/ 	.word	0x0000d740


	//   ....[11]....
        /*0090*/ 	.word	0x0000d800


	//   ....[12]....
        /*0094*/ 	.word	0x0000d830


	//   ....[13]....
        /*0098*/ 	.word	0x0000da00


	//   ....[14]....
        /*009c*/ 	.word	0x0000dba0


	//   ....[15]....
        /*00a0*/ 	.word	0x0000dc20


	//   ....[16]....
        /*00a4*/ 	.word	0x0000dcd0


	//   ....[17]....
        /*00a8*/ 	.word	0x0000de90


	//   ....[18]....
        /*00ac*/ 	.word	0x0000e050


	//   ....[19]....
        /*00b0*/ 	.word	0x0000e1f0


	//   ....[20]....
        /*00b4*/ 	.word	0x0000e300


	//   ....[21]....
        /*00b8*/ 	.word	0x0000e330


	//   ....[22]....
        /*00bc*/ 	.word	0x0000e360


	//----- nvinfo : EIATTR_MAX_THREADS
	.align		4
.L_3333:
        /*00c0*/ 	.byte	0x04, 0x05
        /*00c2*/ 	.short	(.L_3335 - .L_3334)
.L_3334:
        /*00c4*/ 	.word	0x00000080
        /*00c8*/ 	.word	0x00000001
        /*00cc*/ 	.word	0x00000001


	//----- nvinfo : EIATTR_CRS_STACK_SIZE
	.align		4
.L_3335:
        /*00d0*/ 	.byte	0x04, 0x1e
        /*00d2*/ 	.short	(.L_3337 - .L_3336)
.L_3336:
        /*00d4*/ 	.word	0x00000000


	//----- nvinfo : EIATTR_CBANK_PARAM_SIZE
	.align		4
.L_3337:
        /*00d8*/ 	.byte	0x03, 0x19
        /*00da*/ 	.short	0x0220


	//----- nvinfo : EIATTR_PARAM_CBANK
	.align		4
        /*00dc*/ 	.byte	0x04, 0x0a
        /*00de*/ 	.short	(.L_3339 - .L_3338)
	.align		4
.L_3338:
        /*00e0*/ 	.word	index@(.nv.constant0._ZN2at6native18elementwise_kernelILi128ELi4EZNS0_15gpu_kernel_implIZZZNS0_15log_kernel_cudaERNS_18TensorIteratorBaseEENKUlvE0_clEvENKUlvE_clEvEUldE_EEvS4_RKT_EUliE_EEviT1_)
        /*00e4*/ 	.short	0x0210
        /*00e6*/ 	.short	0x0220


	//----- nvinfo : EIATTR_SW_WAR
	.align		4
.L_3339:
        /*00e8*/ 	.byte	0x04, 0x36
        /*00ea*/ 	.short	(.L_3341 - .L_3340)
.L_3340:
        /*00ec*/ 	.word	0x00000008
.L_3341:


//--------------------- .nv.info._ZN2at6native27unrolled_elementwise_kernelIZZZNS0_15log_kernel_cudaERNS_18TensorIteratorBaseEENKUlvE0_clEvENKUlvE_clEvEUldE_St5arrayIPcLm2EELi4E23TrivialOffsetCalculatorILi1EjESB_NS0_6memory12LoadWithCastILi1EEENSC_13StoreWithCastILi1EEEEEviT_T0_T2_T3_T4_T5_ --------------------------
	.section	.nv.info._ZN2at6native27unrolled_elementwise_kernelIZZZNS0_15log_kernel_cudaERNS_18TensorIteratorBaseEENKUlvE0_clEvENKUlvE_clEvEUldE_St5arrayIPcLm2EELi4E23TrivialOffsetCalculatorILi1EjESB_NS0_6memory12LoadWithCastILi1EEENSC_13StoreWithCastILi1EEEEEviT_T0_T2_T3_T4_T5_,"",@"SHT_CUDA_INFO"
	.sectionflags	@""
	.align	4


	//----- nvinfo : EIATTR_CUDA_API_VERSION
	.align		4
        /*0000*/ 	.byte	0x04, 0x37
        /*0002*/ 	.short	(.L_3343 - .L_3342)
.L_3342:
        /*0004*/ 	.word	0x00000082


	//----- nvinfo : EIATTR_KPARAM_INFO
	.align		4
.L_3343:
        /*0008*/ 	.byte	0x04, 0x17
        /*000a*/ 	.short	(.L_3345 - .L_3344)
.L_3344:
        /*000c*/ 	.word	0x00000000
        /*0010*/ 	.short	0x0006
        /*0012*/ 	.short	0x0024
        /*0014*/ 	.byte	0x00, 0xf0, 0x21, 0x00


	//----- nvinfo : EIATTR_KPARAM_INFO
	.align		4
.L_3345:
        /*0018*/ 	.byte	0x04, 0x17
        /*001a*/ 	.short	(.L_3347 - .L_3346)
.L_3346:
        /*001c*/ 	.word	0x00000000
        /*0020*/ 	.short	0x0005
        /*0022*/ 	.short	0x001c
        /*0024*/ 	.byte	0x00, 0xf0, 0x21, 0x00


	//----- nvinfo : EIATTR_KPARAM_INFO
	.align		4
.L_3347:
        /*0028*/ 	.byte	0x04, 0x17
        /*002a*/ 	.short	(.L_3349 - .L_3348)
.L_3348:
        /*002c*/ 	.word	0x00000000
        /*0030*/ 	.short	0x0004
        /*0032*/ 	.short	0x0019
        /*0034*/ 	.byte	0x00, 0xf0, 0x05, 0x00


	//----- nvinfo : EIATTR_KPARAM_INFO
	.align		4
.L_3349:
        /*0038*/ 	.byte	0x04, 0x17
        /*003a*/ 	.short	(.L_3351 - .L_3350)
.L_3350:
        /*003c*/ 	.word	0x00000000
        /*0040*/ 	.short	0x0003
        /*0042*/ 	.short	0x0018
        /*0044*/ 	.byte	0x00, 0xf0, 0x05, 0x00


	//----- nvinfo : EIATTR_KPARAM_INFO
	.align		4
.L_3351:
        /*0048*/ 	.byte	0x04, 0x17
        /*004a*/ 	.short	(.L_3353 - .L_3352)
.L_3352:
        /*004c*/ 	.word	0x00000000
        /*0050*/ 	.short	0x0002
        /*0052*/ 	.short	0x0008
        /*0054*/ 	.byte	0x00, 0xf0, 0x41, 0x00


	//----- nvinfo : EIATTR_KPARAM_INFO
	.align		4
.L_3353:
        /*0058*/ 	.byte	0x04, 0x17
        /*005a*/ 	.short	(.L_3355 - .L_3354)
.L_3354:
        /*005c*/ 	.word	0x00000000
        /*0060*/ 	.short	0x0001
        /*0062*/ 	.short	0x0004
        /*0064*/ 	.byte	0x00, 0xf0, 0x05, 0x00


	//----- nvinfo : EIATTR_KPARAM_INFO
	.align		4
.L_3355:
        /*0068*/ 	.byte	0x04, 0x17
        /*006a*/ 	.short	(.L_3357 - .L_3356)
.L_3356:
        /*006c*/ 	.word	0x00000000
        /*0070*/ 	.short	0x0000
        /*0072*/ 	.short	0x0000
        /*0074*/ 	.byte	0x00, 0xf0, 0x11, 0x00


	//----- nvinfo : EIATTR_SPARSE_MMA_MASK
	.align		4
.L_3357:
        /*0078*/ 	.byte	0x03, 0x50
        /*007a*/ 	.short	0x0000


	//----- nvinfo : EIATTR_MAXREG_COUNT
	.align		4
        /*007c*/ 	.byte	0x03, 0x1b
        /*007e*/ 	.short	0x00ff


	//----- nvinfo : EIATTR_EXTERNS
	.align		4
        /*0080*/ 	.byte	0x04, 0x0f
        /*0082*/ 	.short	(.L_3359 - .L_3358)


	//   ....[0]....
	.align		4
.L_3358:
        /*0084*/ 	.word	index@(__assertfail)


	//----- nvinfo : EIATTR_MERCURY_ISA_VERSION
	.align		4
.L_3359:
        /*0088*/ 	.byte	0x03, 0x5f
        /*008a*/ 	.short	0x0101


	//----- nvinfo : EIATTR_SYSCALL_OFFSETS
	.align		4
        /*008c*/ 	.byte	0x04, 0x46
        /*008e*/ 	.short	(.L_3361 - .L_3360)


	//   ....[0]....
.L_3360:
        /*0090*/ 	.word	0x00000f80


	//   ....[1]....
        /*0094*/ 	.word	0x00001f20


	//   ....[2]....
        /*0098*/ 	.word	0x00002ed0


	//   ....[3]....
        /*009c*/ 	.word	0x00003e50


	//   ....[4]....
        /*00a0*/ 	.word	0x00006600


	//   ....[5]....
        /*00a4*/ 	.word	0x000077c0


	//   ....[6]....
        /*00a8*/ 	.word	0x00008940


	//   ....[7]....
        /*00ac*/ 	.word	0x00009ae0


	//----- nvinfo : EIATTR_EXIT_INSTR_OFFSETS
	.align		4
.L_3361:
        /*00b0*/ 	.byte	0x04, 0x1c
        /*00b2*/ 	.short	(.L_3363 - .L_3362)


	//   ....[0]....
.L_3362:
        /*00b4*/ 	.word	0x000089e0


	//   ....[1]....
        /*00b8*/ 	.word	0x00008b20


	//   ....[2]....
        /*00bc*/ 	.word	0x00008b60


	//   ....[3]....
        /*00c0*/ 	.word	0x00008bf0


	//   ....[4]....
        /*00c4*/ 	.word	0x00008c20


	//   ....[5]....
        /*00c8*/ 	.word	0x00008c50


	//   ....[6]....
        /*00cc*/ 	.word	0x00008d20


	//   ....[7]....
        /*00d0*/ 	.word	0x00008da0


	//   ....[8]....
        /*00d4*/ 	.word	0x00008e80


	//   ....[9]....
        /*00d8*/ 	.word	0x00008f10


	//   ....[10]....
        /*00dc*/ 	.word	0x00008f30


	//   ....[11]....
        /*00e0*/ 	.word	0x00008ff0


	//   ....[12]....
        /*00e4*/ 	.word	0x00009020


	//   ....[13]....
        /*00e8*/ 	.word	0x000091f0


	//   ....[14]....
        /*00ec*/ 	.word	0x00009390


	//   ....[15]....
        /*00f0*/ 	.word	0x00009410


	//   ....[16]....
        /*00f4*/ 	.word	0x000094c0


	//   ....[17]....
        /*00f8*/ 	.word	0x00009680


	//   ....[18]....
        /*00fc*/ 	.word	0x00009840


	//   ....[19]....
        /*0100*/ 	.word	0x000099e0


	//   ....[20]....
        /*0104*/ 	.word	0x00009af0


	//   ....[21]....
        /*0108*/ 	.word	0x00009b20


	//   ....[22]....
        /*010c*/ 	.word	0x00009b50


	//----- nvinfo : EIATTR_MAX_THREADS
	.align		4
.L_3363:
        /*0110*/ 	.byte	0x04, 0x05
        /*0112*/ 	.short	(.L_3365 - .L_3364)
.L_3364:
        /*0114*/ 	.word	0x00000080
        /*0118*/ 	.word	0x00000001
        /*011c*/ 	.word	0x00000001


	//----- nvinfo : EIATTR_CRS_STACK_SIZE
	.align		4
.L_3365:
        /*0120*/ 	.byte	0x04, 0x1e
        /*0122*/ 	.short	(.L_3367 - .L_3366)
.L_3366:
        /*0124*/ 	.word	0x00000000


	//----- nvinfo : EIATTR_CBANK_PARAM_SIZE
	.align		4
.L_3367:
        /*0128*/ 	.byte	0x03, 0x19
        /*012a*/ 	.short	0x002c


	//----- nvinfo : EIATTR_PARAM_CBANK
	.align		4
        /*012c*/ 	.byte	0x04, 0x0a
        /*012e*/ 	.short	(.L_3369 - .L_3368)
	.align		4
.L_3368:
        /*0130*/ 	.word	index@(.nv.constant0._ZN2at6native27unrolled_elementwise_kernelIZZZNS0_15log_kernel_cudaERNS_18TensorIteratorBaseEENKUlvE0_clEvENKUlvE_clEvEUldE_St5arrayIPcLm2EELi4E23TrivialOffsetCalculatorILi1EjESB_NS0_6memory12LoadWithCastILi1EEENSC_13StoreWithCastILi1EEEEEviT_T0_T2_T3_T4_T5_)
        /*0134*/ 	.short	0x0210
        /*0136*/ 	.short	0x002c


	//----- nvinfo : EIATTR_SW_WAR
	.align		4
.L_3369:
        /*0138*/ 	.byte	0x04, 0x36
        /*013a*/ 	.short	(.L_3371 - .L_3370)
.L_3370:
        /*013c*/ 	.word	0x00000008
.L_3371:


//--------------------- .nv.info._ZN2at6native18elementwise_kernelILi128ELi2EZNS0_22gpu_kernel_impl_nocastIZZZNS0_15log_kernel_cudaERNS_18TensorIteratorBaseEENKUlvE0_clEvENKUlvE_clEvEUldE_EEvS4_RKT_EUliE_EEviT1_ --------------------------
	.section	.nv.info._ZN2at6native18elementwise_kernelILi128ELi2EZNS0_22gpu_kernel_impl_nocastIZZZNS0_15log_kernel_cudaERNS_18TensorIteratorBaseEENKUlvE0_clEvENKUlvE_clEvEUldE_EEvS4_RKT_EUliE_EEviT1_,"",@"SHT_CUDA_INFO"
	.sectionflags	@""
	.align	4


	//----- nvinfo : EIATTR_CUDA_API_VERSION
	.align		4
        /*0000*/ 	.byte	0x04, 0x37
        /*0002*/ 	.short	(.L_3373 - .L_3372)
.L_3372:
        /*0004*/ 	.word	0x00000082


	//----- nvinfo : EIATTR_KPARAM_INFO
	.align		4
.L_3373:
        /*0008*/ 	.byte	0x04, 0x17
        /*000a*/ 	.short	(.L_3375 - .L_3374)
.L_3374:
        /*000c*/ 	.word	0x00000000
        /*0010*/ 	.short	0x0001
        /*0012*/ 	.short	0x0008
        /*0014*/ 	.byte	0x00, 0xf0, 0x61, 0x08


	//----- nvinfo : EIATTR_KPARAM_INFO
	.align		4
.L_3375:
        /*0018*/ 	.byte	0x04, 0x17
        /*001a*/ 	.short	(.L_3377 - .L_3376)
.L_3376:
        /*001c*/ 	.word	0x00000000
        /*0020*/ 	.short	0x0000
        /*0022*/ 	.short	0x0000
        /*0024*/ 	.byte	0x00, 0xf0, 0x11, 0x00


	//----- nvinfo : EIATTR_SPARSE_MMA_MASK
	.align		4
.L_3377:
        /*0028*/ 	.byte	0x03, 0x50
        /*002a*/ 	.short	0x0000


	//----- nvinfo : EIATTR_MAXREG_COUNT
	.align		4
        /*002c*/ 	.byte	0x03, 0x1b
        /*002e*/ 	.short	0x0080


	//----- nvinfo : EIATTR_MERCURY_ISA_VERSION
	.align		4
        /*0030*/ 	.byte	0x03, 0x5f
        /*0032*/ 	.short	0x0101


	//----- nvinfo : EIATTR_EXIT_INSTR_OFFSETS
	.align		4
        /*0034*/ 	.byte	0x04, 0x1c
        /*0036*/ 	.short	(.L_3379 - .L_3378)


	//   ....[0]....
.L_3378:
        /*0038*/ 	.word	0x00001970


	//   ....[1]....
        /*003c*/ 	.word	0x00003200


	//----- nvinfo : EIATTR_MAX_THREADS
	.align		4
.L_3379:
        /*0040*/ 	.byte	0x04, 0x05
        /*0042*/ 	.short	(.L_3381 - .L_3380)
.L_3380:
        /*0044*/ 	.word	0x00000080
        /*0048*/ 	.word	0x00000001
        /*004c*/ 	.word	0x00000001


	//----- nvinfo : EIATTR_CRS_STACK_SIZE
	.align		4
.L_3381:
        /*0050*/ 	.byte	0x04, 0x1e
        /*0052*/ 	.short	(.L_3383 - .L_3382)
.L_3382:
        /*0054*/ 	.word	0x00000000


	//----- nvinfo : EIATTR_CBANK_PARAM_SIZE
	.align		4
.L_3383:
        /*0058*/ 	.byte	0x03, 0x19
        /*005a*/ 	.short	0x0220


	//----- nvinfo : EIATTR_PARAM_CBANK
	.align		4
        /*005c*/ 	.byte	0x04, 0x0a
        /*005e*/ 	.short	(.L_3385 - .L_3384)
	.align		4
.L_3384:
        /*0060*/ 	.word	index@(.nv.constant0._ZN2at6native18elementwise_kernelILi128ELi2EZNS0_22gpu_kernel_impl_nocastIZZZNS0_15log_kernel_cudaERNS_18TensorIteratorBaseEENKUlvE0_clEvENKUlvE_clEvEUldE_EEvS4_RKT_EUliE_EEviT1_)
        /*0064*/ 	.short	0x0210
        /*0066*/ 	.short	0x0220


	//----- nvinfo : EIATTR_SW_WAR
	.align		4
.L_3385:
        /*0068*/ 	.byte	0x04, 0x36
        /*006a*/ 	.short	(.L_3387 - .L_3386)
.L_3386:
        /*006c*/ 	.word	0x00000008
.L_3387:


//--------------------- .nv.info._ZN2at6native27unrolled_elementwise_kernelIZZZNS0_15log_kernel_cudaERNS_18TensorIteratorBaseEENKUlvE0_clEvENKUlvE_clEvEUldE_St5arrayIPcLm2EELi4E23TrivialOffsetCalculatorILi1EjESB_NS0_6memory15LoadWithoutCastENSC_16StoreWithoutCastEEEviT_T0_T2_T3_T4_T5_ --------------------------
	.section	.nv.info._ZN2at6native27unrolled_elementwise_kernelIZZZNS0_15log_kernel_cudaERNS_18TensorIteratorBaseEENKUlvE0_clEvENKUlvE_clEvEUldE_St5arrayIPcLm2EELi4E23TrivialOffsetCalculatorILi1EjESB_NS0_6memory15LoadWithoutCastENSC_16StoreWithoutCastEEEviT_T0_T2_T3_T4_T5_,"",@"SHT_CUDA_INFO"
	.sectionflags	@""
	.align	4


	//----- nvinfo : EIATTR_CUDA_API_VERSION
	.align		4
        /*0000*/ 	.byte	0x04, 0x37
        /*0002*/ 	.short	(.L_3389 - .L_3388)
.L_3388:
        /*0004*/ 	.word	0x00000082


	//----- nvinfo : EIATTR_KPARAM_INFO
	.align		4
.L_3389:
        /*0008*/ 	.byte	0x04, 0x17
        /*000a*/ 	.short	(.L_3391 - .L_3390)
.L_3390:
        /*000c*/ 	.word	0x00000000
        /*0010*/ 	.short	0x0006
        /*0012*/ 	.short	0x001b
        /*0014*/ 	.byte	0x00, 0xf0, 0x05, 0x00


	//----- nvinfo : EIATTR_KPARAM_INFO
	.align		4
.L_3391:
        /*0018*/ 	.byte	0x04, 0x17
        /*001a*/ 	.short	(.L_3393 - .L_3392)
.L_3392:
        /*001c*/ 	.word	0x00000000
        /*0020*/ 	.short	0x0005
        /*0022*/ 	.short	0x001a
        /*0024*/ 	.byte	0x00, 0xf0, 0x05, 0x00


	//----- nvinfo : EIATTR_KPARAM_INFO
	.align		4
.L_3393:
        /*0028*/ 	.byte	0x04, 0x17
        /*002a*/ 	.short	(.L_3395 - .L_3394)
.L_3394:
        /*002c*/ 	.word	0x00000000
        /*0030*/ 	.short	0x0004
        /*0032*/ 	.short	0x0019
        /*0034*/ 	.byte	0x00, 0xf0, 0x05, 0x00


	//----- nvinfo : EIATTR_KPARAM_INFO
	.align		4
.L_3395:
        /*0038*/ 	.byte	0x04, 0x17
        /*003a*/ 	.short	(.L_3397 - .L_3396)
.L_3396:
        /*003c*/ 	.word	0x00000000
        /*0040*/ 	.short	0x0003
        /*0042*/ 	.short	0x0018
        /*0044*/ 	.byte	0x00, 0xf0, 0x05, 0x00


	//----- nvinfo : EIATTR_KPARAM_INFO
	.align		4
.L_3397:
        /*0048*/ 	.byte	0x04, 0x17
        /*004a*/ 	.short	(.L_3399 - .L_3398)
.L_3398:
        /*004c*/ 	.word	0x00000000
        /*0050*/ 	.short	0x0002
        /*0052*/ 	.short	0x0008
        /*0054*/ 	.byte	0x00, 0xf0, 0x41, 0x00


	//----- nvinfo : EIATTR_KPARAM_INFO
	.align		4
.L_3399:
        /*0058*/ 	.byte	0x04, 0x17
        /*005a*/ 	.short	(.L_3401 - .L_3400)
.L_3400:
        /*005c*/ 	.word	0x00000000
        /*0060*/ 	.short	0x0001
        /*0062*/ 	.short	0x0004
        /*0064*/ 	.byte	0x00, 0xf0, 0x05, 0x00


	//----- nvinfo : EIATTR_KPARAM_INFO
	.align		4
.L_3401:
        /*0068*/ 	.byte	0x04, 0x17
        /*006a*/ 	.short	(.L_3403 - .L_3402)
.L_3402:
        /*006c*/ 	.word	0x00000000
        /*0070*/ 	.short	0x0000
        /*0072*/ 	.short	0x0000
        /*0074*/ 	.byte	0x00, 0xf0, 0x11, 0x00


	//----- nvinfo : EIATTR_SPARSE_MMA_MASK
	.align		4
.L_3403:
        /*0078*/ 	.byte	0x03, 0x50
        /*007a*/ 	.short	0x0000


	//----- nvinfo : EIATTR_MAXREG_COUNT
	.align		4
        /*007c*/ 	.byte	0x03, 0x1b
        /*007e*/ 	.short	0x00ff


	//----- nvinfo : EIATTR_MERCURY_ISA_VERSION
	.align		4
        /*0080*/ 	.byte	0x03, 0x5f
        /*0082*/ 	.short	0x0101


	//----- nvinfo : EIATTR_EXIT_INSTR_OFFSETS
	.align		4
        /*0084*/ 	.byte	0x04, 0x1c
        /*0086*/ 	.short	(.L_3405 - .L_3404)


	//   ....[0]....
.L_3404:
        /*0088*/ 	.word	0x00001830


	//   ....[1]....
        /*008c*/ 	.word	0x00001880


	//----- nvinfo : EIATTR_MAX_THREADS
	.align		4
.L_3405:
        /*0090*/ 	.byte	0x04, 0x05
        /*0092*/ 	.short	(.L_3407 - .L_3406)
.L_3406:
        /*0094*/ 	.word	0x00000080
        /*0098*/ 	.word	0x00000001
        /*009c*/ 	.word	0x00000001


	//----- nvinfo : EIATTR_CRS_STACK_SIZE
	.align		4
.L_3407:
        /*00a0*/ 	.byte	0x04, 0x1e
        /*00a2*/ 	.short	(.L_3409 - .L_3408)
.L_3408:
        /*00a4*/ 	.word	0x00000000


	//----- nvinfo : EIATTR_CBANK_PARAM_SIZE
	.align		4
.L_3409:
        /*00a8*/ 	.byte	0x03, 0x19
        /*00aa*/ 	.short	0x001c


	//----- nvinfo : EIATTR_PARAM_CBANK
	.align		4
        /*00ac*/ 	.byte	0x04, 0x0a
        /*00ae*/ 	.short	(.L_3411 - .L_3410)
	.align		4
.L_3410:
        /*00b0*/ 	.word	index@(.nv.constant0._ZN2at6native27unrolled_elementwise_kernelIZZZNS0_15log_kernel_cudaERNS_18TensorIteratorBaseEENKUlvE0_clEvENKUlvE_clEvEUldE_St5arrayIPcLm2EELi4E23TrivialOffsetCalculatorILi1EjESB_NS0_6memory15LoadWithoutCastENSC_16StoreWithoutCastEEEviT_T0_T2_T3_T4_T5_)
        /*00b4*/ 	.short	0x0210
        /*00b6*/ 	.short	0x001c


	//----- nvinfo : EIATTR_SW_WAR
	.align		4
.L_3411:
        /*00b8*/ 	.byte	0x04, 0x36
        /*00ba*/ 	.short	(.L_3413 - .L_3412)
.L_3412:
        /*00bc*/ 	.word	0x00000008
.L_3413:


//--------------------- .nv.info._ZN2at6native29vectorized_elementwise_kernelILi2EZZZNS0_15log_kernel_cudaERNS_18TensorIteratorBaseEENKUlvE0_clEvENKUlvE_clEvEUldE_St5arrayIPcLm2EEEEviT0_T1_ --------------------------
	.section	.nv.info._ZN2at6native29vectorized_elementwise_kernelILi2EZZZNS0_15log_kernel_cudaERNS_18TensorIteratorBaseEENKUlvE0_clEvENKUlvE_clEvEUldE_St5arrayIPcLm2EEEEviT0_T1_,"",@"SHT_CUDA_INFO"
	.sectionflags	@""
	.align	4


	//----- nvinfo : EIATTR_CUDA_API_VERSION
	.align		4
        /*0000*/ 	.byte	0x04, 0x37
        /*0002*/ 	.short	(.L_3415 - .L_3414)
.L_3414:
        /*0004*/ 	.word	0x00000082


	//----- nvinfo : EIATTR_KPARAM_INFO
	.align		4
.L_3415:
        /*0008*/ 	.byte	0x04, 0x17
        /*000a*/ 	.short	(.L_3417 - .L_3416)
.L_3416:
        /*000c*/ 	.word	0x00000000
        /*0010*/ 	.short	0x0002
        /*0012*/ 	.short	0x0008
        /*0014*/ 	.byte	0x00, 0xf0, 0x41, 0x00


	//----- nvinfo : EIATTR_KPARAM_INFO
	.align		4
.L_3417:
        /*0018*/ 	.byte	0x04, 0x17
        /*001a*/ 	.short	(.L_3419 - .L_3418)
.L_3418:
        /*001c*/ 	.word	0x00000000
        /*0020*/ 	.short	0x0001
        /*0022*/ 	.short	0x0004
        /*0024*/ 	.byte	0x00, 0xf0, 0x05, 0x00


	//----- nvinfo : EIATTR_KPARAM_INFO
	.align		4
.L_3419:
        /*0028*/ 	.byte	0x04, 0x17
        /*002a*/ 	.short	(.L_3421 - .L_3420)
.L_3420:
        /*002c*/ 	.word	0x00000000
        /*0030*/ 	.short	0x0000
        /*0032*/ 	.short	0x0000
        /*0034*/ 	.byte	0x00, 0xf0, 0x11, 0x00


	//----- nvinfo : EIATTR_SPARSE_MMA_MASK
	.align		4
.L_3421:
        /*0038*/ 	.byte	0x03, 0x50
        /*003a*/ 	.short	0x0000


	//----- nvinfo : EIATTR_MAXREG_COUNT
	.align		4
        /*003c*/ 	.byte	0x03, 0x1b
        /*003e*/ 	.short	0x00ff


	//----- nvinfo : EIATTR_MERCURY_ISA_VERSION
	.align		4
        /*0040*/ 	.byte	0x03, 0x5f
        /*0042*/ 	.short	0x0101


	//----- nvinfo : EIATTR_EXIT_INSTR_OFFSETS
	.align		4
        /*0044*/ 	.byte	0x04, 0x1c
        /*0046*/ 	.short	(.L_3423 - .L_3422)


	//   ....[0]....
.L_3422:
        /*0048*/ 	.word	0x00002a90


	//   ....[1]....
        /*004c*/ 	.word	0x00005b90


	//   ....[2]....
        /*0050*/ 	.word	0x00005be0


	//----- nvinfo : EIATTR_MAX_THREADS
	.align		4
.L_3423:
        /*0054*/ 	.byte	0x04, 0x05
        /*0056*/ 	.short	(.L_3425 - .L_3424)
.L_3424:
        /*0058*/ 	.word	0x00000080
        /*005c*/ 	.word	0x00000001
        /*0060*/ 	.word	0x00000001


	//----- nvinfo : EIATTR_CRS_STACK_SIZE
	.align		4
.L_3425:
        /*0064*/ 	.byte	0x04, 0x1e
        /*0066*/ 	.short	(.L_3427 - .L_3426)
.L_3426:
        /*0068*/ 	.word	0x00000000


	//----- nvinfo : EIATTR_CBANK_PARAM_SIZE
	.align		4
.L_3427:
        /*006c*/ 	.byte	0x03, 0x19
        /*006e*/ 	.short	0x0018


	//----- nvinfo : EIATTR_PARAM_CBANK
	.align		4
        /*0070*/ 	.byte	0x04, 0x0a
        /*0072*/ 	.short	(.L_3429 - .L_3428)
	.align		4
.L_3428:
        /*0074*/ 	.word	index@(.nv.constant0._ZN2at6native29vectorized_elementwise_kernelILi2EZZZNS0_15log_kernel_cudaERNS_18TensorIteratorBaseEENKUlvE0_clEvENKUlvE_clEvEUldE_St5arrayIPcLm2EEEEviT0_T1_)
        /*0078*/ 	.short	0x0210
        /*007a*/ 	.short	0x0018


	//----- nvinfo : EIATTR_SW_WAR
	.align		4
.L_3429:
        /*007c*/ 	.byte	0x04, 0x36
        /*007e*/ 	.short	(.L_3431 - .L_3430)
.L_3430:
        /*0080*/ 	.word	0x00000008
.L_3431:


//--------------------- .nv.info._ZN2at6native29vectorized_elementwise_kernelILi4EZZZNS0_15log_kernel_cudaERNS_18TensorIteratorBaseEENKUlvE0_clEvENKUlvE_clEvEUldE_St5arrayIPcLm2EEEEviT0_T1_ --------------------------
	.section	.nv.info._ZN2at6native29vectorized_elementwise_kernelILi4EZZZNS0_15log_kernel_cudaERNS_18TensorIteratorBaseEENKUlvE0_clEvENKUlvE_clEvEUldE_St5arrayIPcLm2EEEEviT0_T1_,"",@"SHT_CUDA_INFO"
	.sectionflags	@""
	.align	4


	//----- nvinfo : EIATTR_CUDA_API_VERSION
	.align		4
        /*0000*/ 	.byte	0x04, 0x37
        /*0002*/ 	.short	(.L_3433 - .L_3432)
.L_3432:
        /*0004*/ 	.word	0x00000082


	//----- nvinfo : EIATTR_KPARAM_INFO
	.align		4
.L_3433:
        /*0008*/ 	.byte	0x04, 0x17
        /*000a*/ 	.short	(.L_3435 - .L_3434)
.L_3434:
        /*000c*/ 	.word	0x00000000
        /*0010*/ 	.short	0x0002
        /*0012*/ 	.short	0x0008
        /*0014*/ 	.byte	0x00, 0xf0, 0x41, 0x00


	//----- nvinfo : EIATTR_KPARAM_INFO
	.align		4
.L_3435:
        /*0018*/ 	.byte	0x04, 0x17
        /*001a*/ 	.short	(.L_3437 - .L_3436)
.L_3436:
        /*001c*/ 	.word	0x00000000
        /*0020*/ 	.short	0x0001
        /*0022*/ 	.short	0x0004
        /*0024*/ 	.byte	0x00, 0xf0, 0x05, 0x00


	//----- nvinfo : EIATTR_KPARAM_INFO
	.align		4
.L_3437:
        /*0028*/ 	.byte	0x04, 0x17
        /*002a*/ 	.short	(.L_3439 - .L_3438)
.L_3438:
        /*002c*/ 	.word	0x00000000
        /*0030*/ 	.short	0x0000
        /*0032*/ 	.short	0x0000
        /*0034*/ 	.byte	0x00, 0xf0, 0x11, 0x00


	//----- nvinfo : EIATTR_SPARSE_MMA_MASK
	.align		4
.L_3439:
        /*0038*/ 	.byte	0x03, 0x50
        /*003a*/ 	.short	0x0000


	//----- nvinfo : EIATTR_MAXREG_COUNT
	.align		4
        /*003c*/ 	.byte	0x03, 0x1b
        /*003e*/ 	.short	0x00ff


	//----- nvinfo : EIATTR_MERCURY_ISA_VERSION
	.align		4
        /*0040*/ 	.byte	0x03, 0x5f
        /*0042*/ 	.short	0x0101


	//----- nvinfo : EIATTR_EXIT_INSTR_OFFSETS
	.align		4
        /*0044*/ 	.byte	0x04, 0x1c
        /*0046*/ 	.short	(.L_3441 - .L_3440)


	//   ....[0]....
.L_3440:
        /*0048*/ 	.word	0x00002a90


	//   ....[1]....
        /*004c*/ 	.word	0x00005b90


	//   ....[2]....
        /*0050*/ 	.word	0x00005be0


	//----- nvinfo : EIATTR_MAX_THREADS
	.align		4
.L_3441:
        /*0054*/ 	.byte	0x04, 0x05
        /*0056*/ 	.short	(.L_3443 - .L_3442)
.L_3442:
        /*0058*/ 	.word	0x00000080
        /*005c*/ 	.word	0x00000001
        /*0060*/ 	.word	0x00000001


	//----- nvinfo : EIATTR_CRS_STACK_SIZE
	.align		4
.L_3443:
        /*0064*/ 	.byte	0x04, 0x1e
        /*0066*/ 	.short	(.L_3445 - .L_3444)
.L_3444:
        /*0068*/ 	.word	0x00000000


	//----- nvinfo : EIATTR_CBANK_PARAM_SIZE
	.align		4
.L_3445:
        /*006c*/ 	.byte	0x03, 0x19
        /*006e*/ 	.short	0x0018


	//----- nvinfo : EIATTR_PARAM_CBANK
	.align		4
        /*0070*/ 	.byte	0x04, 0x0a
        /*0072*/ 	.short	(.L_3447 - .L_3446)
	.align		4
.L_3446:
        /*0074*/ 	.word	index@(.nv.constant0._ZN2at6native29vectorized_elementwise_kernelILi4EZZZNS0_15log_kernel_cudaERNS_18TensorIteratorBaseEENKUlvE0_clEvENKUlvE_clEvEUldE_St5arrayIPcLm2EEEEviT0_T1_)
        /*0078*/ 	.short	0x0210
        /*007a*/ 	.short	0x0018


	//----- nvinfo : EIATTR_SW_WAR
	.align		4
.L_3447:
        /*007c*/ 	.byte	0x04, 0x36
        /*007e*/ 	.short	(.L_3449 - .L_3448)
.L_3448:
        /*0080*/ 	.word	0x00000008
.L_3449:


//--------------------- .nv.info._ZN2at6native29vectorized_elementwise_kernelILi8EZZZNS0_15log_kernel_cudaERNS_18TensorIteratorBaseEENKUlvE0_clEvENKUlvE_clEvEUldE_St5arrayIPcLm2EEEEviT0_T1_ --------------------------
	.section	.nv.info._ZN2at6native29vectorized_elementwise_kernelILi8EZZZNS0_15log_kernel_cudaERNS_18TensorIteratorBaseEENKUlvE0_clEvENKUlvE_clEvEUldE_St5arrayIPcLm2EEEEviT0_T1_,"",@"SHT_CUDA_INFO"
	.sectionflags	@""
	.align	4


	//----- nvinfo : EIATTR_CUDA_API_VERSION
	.align		4
        /*0000*/ 	.byte	0x04, 0x37
        /*0002*/ 	.short	(.L_3451 - .L_3450)
.L_3450:
        /*0004*/ 	.word	0x00000082


	//----- nvinfo : EIATTR_KPARAM_INFO
	.align		4
.L_3451:
        /*0008*/ 	.byte	0x04, 0x17
        /*000a*/ 	.short	(.L_3453 - .L_3452)
.L_3452:
        /*000c*/ 	.word	0x00000000
        /*0010*/ 	.short	0x0002
        /*0012*/ 	.short	0x0008
        /*0014*/ 	.byte	0x00, 0xf0, 0x41, 0x00


	//----- nvinfo : EIATTR_KPARAM_INFO
	.align		4
.L_3453:
        /*0018*/ 	.byte	0x04, 0x17
        /*001a*/ 	.short	(.L_3455 - .L_3454)
.L_3454:
        /*001c*/ 	.word	0x00000000
        /*0020*/ 	.short	0x0001
        /*0022*/ 	.short	0x0004
        /*0024*/ 	.byte	0x00, 0xf0, 0x05, 0x00


	//----- nvinfo : EIATTR_KPARAM_INFO
	.align		4
.L_3455:
        /*0028*/ 	.byte	0x04, 0x17
        /*002a*/ 	.short	(.L_3457 - .L_3456)
.L_3456:
        /*002c*/ 	.word	0x00000000
        /*0030*/ 	.short	0x0000
        /*0032*/ 	.short	0x0000
        /*0034*/ 	.byte	0x00, 0xf0, 0x11, 0x00


	//----- nvinfo : EIATTR_SPARSE_MMA_MASK
	.align		4
.L_3457:
        /*0038*/ 	.byte	0x03, 0x50
        /*003a*/ 	.short	0x0000


	//----- nvinfo : EIATTR_MAXREG_COUNT
	.align		4
        /*003c*/ 	.byte	0x03, 0x1b
        /*003e*/ 	.short	0x00ff


	//----- nvinfo : EIATTR_MERCURY_ISA_VERSION
	.align		4
        /*0040*/ 	.byte	0x03, 0x5f
        /*0042*/ 	.short	0x0101


	//----- nvinfo : EIATTR_EXIT_INSTR_OFFSETS
	.align		4
        /*0044*/ 	.byte	0x04, 0x1c
        /*0046*/ 	.short	(.L_3459 - .L_3458)


	//   ....[0]....
.L_3458:
        /*0048*/ 	.word	0x00002a90


	//   ....[1]....
        /*004c*/ 	.word	0x00005b90


	//   ....[2]....
        /*0050*/ 	.word	0x00005be0


	//----- nvinfo : EIATTR_MAX_THREADS
	.align		4
.L_3459:
        /*0054*/ 	.byte	0x04, 0x05
        /*0056*/ 	.short	(.L_3461 - .L_3460)
.L_3460:
        /*0058*/ 	.word	0x00000080
        /*005c*/ 	.word	0x00000001
        /*0060*/ 	.word	0x00000001


	//----- nvinfo : EIATTR_CRS_STACK_SIZE
	.align		4
.L_3461:
        /*0064*/ 	.byte	0x04, 0x1e
        /*0066*/ 	.short	(.L_3463 - .L_3462)
.L_3462:
        /*0068*/ 	.word	0x00000000


	//----- nvinfo : EIATTR_CBANK_PARAM_SIZE
	.align		4
.L_3463:
        /*006c*/ 	.byte	0x03, 0x19
        /*006e*/ 	.short	0x0018


	//----- nvinfo : EIATTR_PARAM_CBANK
	.align		4
        /*0070*/ 	.byte	0x04, 0x0a
        /*0072*/ 	.short	(.L_3465 - .L_3464)
	.align		4
.L_3464:
        /*0074*/ 	.word	index@(.nv.constant0._ZN2at6native29vectorized_elementwise_kernelILi8EZZZNS0_15log_kernel_cudaERNS_18TensorIteratorBaseEENKUlvE0_clEvENKUlvE_clEvEUldE_St5arrayIPcLm2EEEEviT0_T1_)
        /*0078*/ 	.short	0x0210
        /*007a*/ 	.short	0x0018


	//----- nvinfo : EIATTR_SW_WAR
	.align		4
.L_3465:
        /*007c*/ 	.byte	0x04, 0x36
        /*007e*/ 	.short	(.L_3467 - .L_3466)
.L_3466:
        /*0080*/ 	.word	0x00000008
.L_3467:


//--------------------- .nv.callgraph             --------------------------
	.section	.nv.callgraph,"",@"SHT_CUDA_CALLGRAPH"
	.align	4
	.sectionentsize	8
	.align		4
        /*0000*/ 	.word	0x00000000
	.align		4
        /*0004*/ 	.word	0xffffffff
	.align		4
        /*0008*/ 	.word	index@(_ZN2at6native18elementwise_kernelILi128ELi4EZNS0_15gpu_kernel_implIZZZNS0_16log2_kernel_cudaERNS_18TensorIteratorBaseEENKUlvE0_clEvENKUlvE2_clEvEUlN3c108BFloat16EE_EEvS4_RKT_EUliE_EEviT1_)
	.align		4
        /*000c*/ 	.word	index@(__assertfail)
	.align		4
        /*0010*/ 	.word	index@(_ZN2at6native27unrolled_elementwise_kernelIZZZNS0_16log2_kernel_cudaERNS_18TensorIteratorBaseEENKUlvE0_clEvENKUlvE2_clEvEUlN3c108BFloat16EE_St5arrayIPcLm2EELi4E23TrivialOffsetCalculatorILi1EjESD_NS0_6memory12LoadWithCastILi1EEENSE_13StoreWithCastILi1EEEEEviT_T0_T2_T3_T4_T5_)
	.align		4
        /*0014*/ 	.word	index@(__assertfail)
	.align		4
        /*0018*/ 	.word	index@(_ZN2at6native18elementwise_kernelILi128ELi4EZNS0_15gpu_kernel_implIZZZNS0_16log2_kernel_cudaERNS_18TensorIteratorBaseEENKUlvE0_clEvENKUlvE1_clEvEUlN3c104HalfEE_EEvS4_RKT_EUliE_EEviT1_)
	.align		4
        /*001c*/ 	.word	index@(__assertfail)
	.align		4
        /*0020*/ 	.word	index@(_ZN2at6native27unrolled_elementwise_kernelIZZZNS0_16log2_kernel_cudaERNS_18TensorIteratorBaseEENKUlvE0_clEvENKUlvE1_clEvEUlN3c104HalfEE_St5arrayIPcLm2EELi4E23TrivialOffsetCalculatorILi1EjESD_NS0_6memory12LoadWithCastILi1EEENSE_13StoreWithCastILi1EEEEEviT_T0_T2_T3_T4_T5_)
	.align		4
        /*0024*/ 	.word	index@(__assertfail)
	.align		4
        /*0028*/ 	.word	index@(_ZN2at6native18elementwise_kernelILi128ELi4EZNS0_15gpu_kernel_implIZZZNS0_16log2_kernel_cudaERNS_18TensorIteratorBaseEENKUlvE0_clEvENKUlvE0_clEvEUlfE_EEvS4_RKT_EUliE_EEviT1_)
	.align		4
        /*002c*/ 	.word	index@(__assertfail)
	.align		4
        /*0030*/ 	.word	index@(_ZN2at6native27unrolled_elementwise_kernelIZZZNS0_16log2_kernel_cudaERNS_18TensorIteratorBaseEENKUlvE0_clEvENKUlvE0_clEvEUlfE_St5arrayIPcLm2EELi4E23TrivialOffsetCalculatorILi1EjESB_NS0_6memory12LoadWithCastILi1EEENSC_13StoreWithCastILi1EEEEEviT_T0_T2_T3_T4_T5_)
	.align		4
        /*0034*/ 	.word	index@(__assertfail)
	.align		4
        /*0038*/ 	.word	index@(_ZN2at6native18elementwise_kernelILi128ELi4EZNS0_15gpu_kernel_implIZZZNS0_16log2_kernel_cudaERNS_18TensorIteratorBaseEENKUlvE0_clEvENKUlvE_clEvEUldE_EEvS4_RKT_EUliE_EEviT1_)
	.align		4
        /*003c*/ 	.word	index@(__assertfail)
	.align		4
        /*0040*/ 	.word	index@(_ZN2at6native27unrolled_elementwise_kernelIZZZNS0_16log2_kernel_cudaERNS_18TensorIteratorBaseEENKUlvE0_clEvENKUlvE_clEvEUldE_St5arrayIPcLm2EELi4E23TrivialOffsetCalculatorILi1EjESB_NS0_6memory12LoadWithCastILi1EEENSC_13StoreWithCastILi1EEEEEviT_T0_T2_T3_T4_T5_)
	.align		4
        /*0044*/ 	.word	index@(__assertfail)
	.align		4
        /*0048*/ 	.word	index@(_ZN2at6native18elementwise_kernelILi128ELi4EZNS0_15gpu_kernel_implIZZZNS0_17log1p_kernel_cudaERNS_18TensorIteratorBaseEENKUlvE_clEvENKUlvE4_clEvEUlN3c108BFloat16EE_EEvS4_RKT_EUliE_EEviT1_)
	.align		4
        /*004c*/ 	.word	index@(__assertfail)
	.align		4
        /*0050*/ 	.word	index@(_ZN2at6native27unrolled_elementwise_kernelIZZZNS0_17log1p_kernel_cudaERNS_18TensorIteratorBaseEENKUlvE_clEvENKUlvE4_clEvEUlN3c108BFloat16EE_St5arrayIPcLm2EELi4E23TrivialOffsetCalculatorILi1EjESD_NS0_6memory12LoadWithCastILi1EEENSE_13StoreWithCastILi1EEEEEviT_T0_T2_T3_T4_T5_)
	.align		4
        /*0054*/ 	.word	index@(__assertfail)
	.align		4
        /*0058*/ 	.word	index@(_ZN2at6native18elementwise_kernelILi128ELi4EZNS0_15gpu_kernel_implIZZZNS0_17log1p_kernel_cudaERNS_18TensorIteratorBaseEENKUlvE_clEvENKUlvE3_clEvEUlN3c104HalfEE_EEvS4_RKT_EUliE_EEviT1_)
	.align		4
        /*005c*/ 	.word	index@(__assertfail)
	.align		4
        /*0060*/ 	.word	index@(_ZN2at6native27unrolled_elementwise_kernelIZZZNS0_17log1p_kernel_cudaERNS_18TensorIteratorBaseEENKUlvE_clEvENKUlvE3_clEvEUlN3c104HalfEE_St5arrayIPcLm2EELi4E23TrivialOffsetCalculatorILi1EjESD_NS0_6memory12LoadWithCastILi1EEENSE_13StoreWithCastILi1EEEEEviT_T0_T2_T3_T4_T5_)
	.align		4
        /*0064*/ 	.word	index@(__assertfail)
	.align		4
        /*0068*/ 	.word	index@(_ZN2at6native18elementwise_kernelILi128ELi4EZNS0_15gpu_kernel_implIZZZNS0_17log1p_kernel_cudaERNS_18TensorIteratorBaseEENKUlvE_clEvENKUlvE2_clEvEUlN3c107complexIfEEE_EEvS4_RKT_EUliE_EEviT1_)
	.align		4
        /*006c*/ 	.word	index@(__assertfail)
	.align		4
        /*0070*/ 	.word	index@(_ZN2at6native27unrolled_elementwise_kernelIZZZNS0_17log1p_kernel_cudaERNS_18TensorIteratorBaseEENKUlvE_clEvENKUlvE2_clEvEUlN3c107complexIfEEE_St5arrayIPcLm2EELi4E23TrivialOffsetCalculatorILi1EjESE_NS0_6memory12LoadWithCastILi1EEENSF_13StoreWithCastILi1EEEEEviT_T0_T2_T3_T4_T5_)
	.align		4
        /*0074*/ 	.word	index@(__assertfail)
	.align		4
        /*0078*/ 	.word	index@(_ZN2at6native18elementwise_kernelILi128ELi4EZNS0_15gpu_kernel_implIZZZNS0_17log1p_kernel_cudaERNS_18TensorIteratorBaseEENKUlvE_clEvENKUlvE1_clEvEUlN3c107complexIdEEE_EEvS4_RKT_EUliE_EEviT1_)
	.align		4
        /*007c*/ 	.word	index@(__assertfail)
	.align		4
        /*0080*/ 	.word	index@(_ZN2at6native27unrolled_elementwise_kernelIZZZNS0_17log1p_kernel_cudaERNS_18TensorIteratorBaseEENKUlvE_clEvENKUlvE1_clEvEUlN3c107complexIdEEE_St5arrayIPcLm2EELi4E23TrivialOffsetCalculatorILi1EjESE_NS0_6memory12LoadWithCastILi1EEENSF_13StoreWithCastILi1EEEEEviT_T0_T2_T3_T4_T5_)
	.align		4
        /*0084*/ 	.word	index@(__assertfail)
	.align		4
        /*0088*/ 	.word	index@(_ZN2at6native18elementwise_kernelILi128ELi4EZNS0_15gpu_kernel_implIZZZNS0_17log1p_kernel_cudaERNS_18TensorIteratorBaseEENKUlvE_clEvENKUlvE0_clEvEUlfE_EEvS4_RKT_EUliE_EEviT1_)
	.align		4
        /*008c*/ 	.word	index@(__assertfail)
	.align		4
        /*0090*/ 	.word	index@(_ZN2at6native27unrolled_elementwise_kernelIZZZNS0_17log1p_kernel_cudaERNS_18TensorIteratorBaseEENKUlvE_clEvENKUlvE0_clEvEUlfE_St5arrayIPcLm2EELi4E23TrivialOffsetCalculatorILi1EjESB_NS0_6memory12LoadWithCastILi1EEENSC_13StoreWithCastILi1EEEEEviT_T0_T2_T3_T4_T5_)
	.align		4
        /*0094*/ 	.word	index@(__assertfail)
	.align		4
        /*0098*/ 	.word	index@(_ZN2at6native18elementwise_kernelILi128ELi4EZNS0_15gpu_kernel_implIZZZNS0_17log1p_kernel_cudaERNS_18TensorIteratorBaseEENKUlvE_clEvENKUlvE_clEvEUldE_EEvS4_RKT_EUliE_EEviT1_)
	.align		4
        /*009c*/ 	.word	index@(__assertfail)
	.align		4
        /*00a0*/ 	.word	index@(_ZN2at6native27unrolled_elementwise_kernelIZZZNS0_17log1p_kernel_cudaERNS_18TensorIteratorBaseEENKUlvE_clEvENKUlvE_clEvEUldE_St5arrayIPcLm2EELi4E23TrivialOffsetCalculatorILi1EjESB_NS0_6memory12LoadWithCastILi1EEENSC_13StoreWithCastILi1EEEEEviT_T0_T2_T3_T4_T5_)
	.align		4
        /*00a4*/ 	.word	index@(__assertfail)
	.align		4
        /*00a8*/ 	.word	index@(_ZN2at6native18elementwise_kernelILi128ELi4EZNS0_15gpu_kernel_implIZZZNS0_17log10_kernel_cudaERNS_18TensorIteratorBaseEENKUlvE0_clEvENKUlvE2_clEvEUlN3c108BFloat16EE_EEvS4_RKT_EUliE_EEviT1_)
	.align		4
        /*00ac*/ 	.word	index@(__assertfail)
	.align		4
        /*00b0*/ 	.word	index@(_ZN2at6native27unrolled_elementwise_kernelIZZZNS0_17log10_kernel_cudaERNS_18TensorIteratorBaseEENKUlvE0_clEvENKUlvE2_clEvEUlN3c108BFloat16EE_St5arrayIPcLm2EELi4E23TrivialOffsetCalculatorILi1EjESD_NS0_6memory12LoadWithCastILi1EEENSE_13StoreWithCastILi1EEEEEviT_T0_T2_T3_T4_T5_)
	.align		4
        /*00b4*/ 	.word	index@(__assertfail)
	.align		4
        /*00b8*/ 	.word	index@(_ZN2at6native18elementwise_kernelILi128ELi4EZNS0_15gpu_kernel_implIZZZNS0_17log10_kernel_cudaERNS_18TensorIteratorBaseEENKUlvE0_clEvENKUlvE1_clEvEUlN3c104HalfEE_EEvS4_RKT_EUliE_EEviT1_)
	.align		4
        /*00bc*/ 	.word	index@(__assertfail)
	.align		4
        /*00c0*/ 	.word	index@(_ZN2at6native27unrolled_elementwise_kernelIZZZNS0_17log10_kernel_cudaERNS_18TensorIteratorBaseEENKUlvE0_clEvENKUlvE1_clEvEUlN3c104HalfEE_St5arrayIPcLm2EELi4E23TrivialOffsetCalculatorILi1EjESD_NS0_6memory12LoadWithCastILi1EEENSE_13StoreWithCastILi1EEEEEviT_T0_T2_T3_T4_T5_)
	.align		4
        /*00c4*/ 	.word	index@(__assertfail)
	.align		4
        /*00c8*/ 	.word	index@(_ZN2at6native18elementwise_kernelILi128ELi4EZNS0_15gpu_kernel_implIZZZNS0_17log10_kernel_cudaERNS_18TensorIteratorBaseEENKUlvE0_clEvENKUlvE0_clEvEUlfE_EEvS4_RKT_EUliE_EEviT1_)
	.align		4
        /*00cc*/ 	.word	index@(__assertfail)
	.align		4
        /*00d0*/ 	.word	index@(_ZN2at6native27unrolled_elementwise_kernelIZZZNS0_17log10_kernel_cudaERNS_18TensorIteratorBaseEENKUlvE0_clEvENKUlvE0_clEvEUlfE_St5arrayIPcLm2EELi4E23TrivialOffsetCalculatorILi1EjESB_NS0_6memory12LoadWithCastILi1EEENSC_13StoreWithCastILi1EEEEEviT_T0_T2_T3_T4_T5_)
	.align		4
        /*00d4*/ 	.word	index@(__assertfail)
	.align		4
        /*00d8*/ 	.word	index@(_ZN2at6native18elementwise_kernelILi128ELi4EZNS0_15gpu_kernel_implIZZZNS0_17log10_kernel_cudaERNS_18TensorIteratorBaseEENKUlvE0_clEvENKUlvE_clEvEUldE_EEvS4_RKT_EUliE_EEviT1_)
	.align		4
        /*00dc*/ 	.word	index@(__assertfail)
	.align		4
        /*00e0*/ 	.word	index@(_ZN2at6native27unrolled_elementwise_kernelIZZZNS0_17log10_kernel_cudaERNS_18TensorIteratorBaseEENKUlvE0_clEvENKUlvE_clEvEUldE_St5arrayIPcLm2EELi4E23TrivialOffsetCalculatorILi1EjESB_NS0_6memory12LoadWithCastILi1EEENSC_13StoreWithCastILi1EEEEEviT_T0_T2_T3_T4_T5_)
	.align		4
        /*00e4*/ 	.word	index@(__assertfail)
	.align		4
        /*00e8*/ 	.word	index@(_ZN2at6native18elementwise_kernelILi128ELi4EZNS0_15gpu_kernel_implIZZZNS0_15log_kernel_cudaERNS_18TensorIteratorBaseEENKUlvE0_clEvENKUlvE2_clEvEUlN3c108BFloat16EE_EEvS4_RKT_EUliE_EEviT1_)
	.align		4
        /*00ec*/ 	.word	index@(__assertfail)
	.align		4
        /*00f0*/ 	.word	index@(_ZN2at6native27unrolled_elementwise_kernelIZZZNS0_15log_kernel_cudaERNS_18TensorIteratorBaseEENKUlvE0_clEvENKUlvE2_clEvEUlN3c108BFloat16EE_St5arrayIPcLm2EELi4E23TrivialOffsetCalculatorILi1EjESD_NS0_6memory12LoadWithCastILi1EEENSE_13StoreWithCastILi1EEEEEviT_T0_T2_T3_T4_T5_)
	.align		4
        /*00f4*/ 	.word	index@(__assertfail)
	.align		4
        /*00f8*/ 	.word	index@(_ZN2at6native18elementwise_kernelILi128ELi4EZNS0_15gpu_kernel_implIZZZNS0_15log_kernel_cudaERNS_18TensorIteratorBaseEENKUlvE0_clEvENKUlvE1_clEvEUlN3c104HalfEE_EEvS4_RKT_EUliE_EEviT1_)
	.align		4
        /*00fc*/ 	.word	index@(__assertfail)
	.align		4
        /*0100*/ 	.word	index@(_ZN2at6native27unrolled_elementwise_kernelIZZZNS0_15log_kernel_cudaERNS_18TensorIteratorBaseEENKUlvE0_clEvENKUlvE1_clEvEUlN3c104HalfEE_St5arrayIPcLm2EELi4E23TrivialOffsetCalculatorILi1EjESD_NS0_6memory12LoadWithCastILi1EEENSE_13StoreWithCastILi1EEEEEviT_T0_T2_T3_T4_T5_)
	.align		4
        /*0104*/ 	.word	index@(__assertfail)
	.align		4
        /*0108*/ 	.word	index@(_ZN2at6native18elementwise_kernelILi128ELi4EZNS0_15gpu_kernel_implIZZZNS0_15log_kernel_cudaERNS_18TensorIteratorBaseEENKUlvE0_clEvENKUlvE0_clEvEUlfE_EEvS4_RKT_EUliE_EEviT1_)
	.align		4
        /*010c*/ 	.word	index@(__assertfail)
	.align		4
        /*0110*/ 	.word	index@(_ZN2at6native27unrolled_elementwise_kernelIZZZNS0_15log_kernel_cudaERNS_18TensorIteratorBaseEENKUlvE0_clEvENKUlvE0_clEvEUlfE_St5arrayIPcLm2EELi4E23TrivialOffsetCalculatorILi1EjESB_NS0_6memory12LoadWithCastILi1EEENSC_13StoreWithCastILi1EEEEEviT_T0_T2_T3_T4_T5_)
	.align		4
        /*0114*/ 	.word	index@(__assertfail)
	.align		4
        /*0118*/ 	.word	index@(_ZN2at6native18elementwise_kernelILi128ELi4EZNS0_15gpu_kernel_implIZZZNS0_15log_kernel_cudaERNS_18TensorIteratorBaseEENKUlvE0_clEvENKUlvE_clEvEUldE_EEvS4_RKT_EUliE_EEviT1_)
	.align		4
        /*011c*/ 	.word	index@(__assertfail)
	.align		4
        /*0120*/ 	.word	index@(_ZN2at6native27unrolled_elementwise_kernelIZZZNS0_15log_kernel_cudaERNS_18TensorIteratorBaseEENKUlvE0_clEvENKUlvE_clEvEUldE_St5arrayIPcLm2EELi4E23TrivialOffsetCalculatorILi1EjESB_NS0_6memory12LoadWithCastILi1EEENSC_13StoreWithCastILi1EEEEEviT_T0_T2_T3_T4_T5_)
	.align		4
        /*0124*/ 	.word	index@(__assertfail)
	.align		4
        /*0128*/ 	.word	0x00000000
	.align		4
        /*012c*/ 	.word	0xfffffffe
	.align		4
        /*0130*/ 	.word	0x00000000
	.align		4
        /*0134*/ 	.word	0xfffffffd
	.align		4
        /*0138*/ 	.word	0x00000000
	.align		4
        /*013c*/ 	.word	0xfffffffc


//--------------------- .nv.constant4             --------------------------
	.section	.nv.constant4,"a",@progbits
	.align	8
	.align		8
.nv.constant4:
        /*0000*/ 	.dword	__assertfail
	.align		8
        /*0008*/ 	.dword	__unnamed_1
	.align		8
        /*0010*/ 	.dword	__unnamed_2
	.align		8
        /*0018*/ 	.dword	__unnamed_3
	.align		8
        /*0020*/ 	.dword	__unnamed_4
	.align		8
        /*0028*/ 	.dword	__unnamed_5
	.align		8
        /*0030*/ 	.dword	__unnamed_6
	.align		8
        /*0038*/ 	.dword	__unnamed_7
	.align		8
        /*0040*/ 	.dword	__unnamed_8
	.align		8
        /*0048*/ 	.dword	__unnamed_9
	.align		8
        /*0050*/ 	.dword	__unnamed_10
	.align		8
        /*0058*/ 	.dword	__unnamed_11
	.align		8
        /*0060*/ 	.dword	__unnamed_12
	.align		8
        /*0068*/ 	.dword	_ZN49_INTERNAL_50dea9bf_18_UnaryLogKernels_cu_24870cf94cuda3std3__45__cpo5beginE
	.align		8
        /*0070*/ 	.dword	_ZN49_INTERNAL_50dea9bf_18_UnaryLogKernels_cu_24870cf94cuda3std3__45__cpo3endE
	.align		8
        /*0078*/ 	.dword	_ZN49_INTERNAL_50dea9bf_18_UnaryLogKernels_cu_24870cf94cuda3std3__45__cpo6cbeginE
	.align		8
        /*0080*/ 	.dword	_ZN49_INTERNAL_50dea9bf_18_UnaryLogKernels_cu_24870cf94cuda3std3__45__cpo4cendE
	.align		8
        /*0088*/ 	.dword	_ZN49_INTERNAL_50dea9bf_18_UnaryLogKernels_cu_24870cf94cuda3std3__45__cpo6rbeginE
	.align		8
        /*0090*/ 	.dword	_ZN49_INTERNAL_50dea9bf_18_UnaryLogKernels_cu_24870cf94cuda3std3__45__cpo4rendE
	.align		8
        /*0098*/ 	.dword	_ZN49_INTERNAL_50dea9bf_18_UnaryLogKernels_cu_24870cf94cuda3std3__45__cpo7crbeginE
	.align		8
        /*00a0*/ 	.dword	_ZN49_INTERNAL_50dea9bf_18_UnaryLogKernels_cu_24870cf94cuda3std3__45__cpo5crendE
	.align		8
        /*00a8*/ 	.dword	_ZN49_INTERNAL_50dea9bf_18_UnaryLogKernels_cu_24870cf94cuda3std3__451_GLOBAL__N__50dea9bf_18_UnaryLogKernels_cu_24870cf96ignoreE
	.align		8
        /*00b0*/ 	.dword	_ZN49_INTERNAL_50dea9bf_18_UnaryLogKernels_cu_24870cf94cuda3std3__419piecewise_constructE
	.align		8
        /*00b8*/ 	.dword	_ZN49_INTERNAL_50dea9bf_18_UnaryLogKernels_cu_24870cf94cuda3std3__48in_placeE
	.align		8
        /*00c0*/ 	.dword	_ZN49_INTERNAL_50dea9bf_18_UnaryLogKernels_cu_24870cf94cuda3std3__420unreachable_sentinelE
	.align		8
        /*00c8*/ 	.dword	_ZN49_INTERNAL_50dea9bf_18_UnaryLogKernels_cu_24870cf94cuda3std6ranges3__45__cpo4swapE
	.align		8
        /*00d0*/ 	.dword	_ZN49_INTERNAL_50dea9bf_18_UnaryLogKernels_cu_24870cf94cuda3std6ranges3__45__cpo9iter_moveE
	.align		8
        /*00d8*/ 	.dword	_ZN49_INTERNAL_50dea9bf_18_UnaryLogKernels_cu_24870cf94cuda3std6ranges3__45__cpo5beginE
	.align		8
        /*00e0*/ 	.dword	_ZN49_INTERNAL_50dea9bf_18_UnaryLogKernels_cu_24870cf94cuda3std6ranges3__45__cpo3endE
	.align		8
        /*00e8*/ 	.dword	_ZN49_INTERNAL_50dea9bf_18_UnaryLogKernels_cu_24870cf94cuda3std6ranges3__45__cpo6cbeginE
	.align		8
        /*00f0*/ 	.dword	_ZN49_INTERNAL_50dea9bf_18_UnaryLogKernels_cu_24870cf94cuda3std6ranges3__45__cpo4cendE
	.align		8
        /*00f8*/ 	.dword	_ZN49_INTERNAL_50dea9bf_18_UnaryLogKernels_cu_24870cf94cuda3std6ranges3__45__cpo7advanceE
	.align		8
        /*0100*/ 	.dword	_ZN49_INTERNAL_50dea9bf_18_UnaryLogKernels_cu_24870cf94cuda3std6ranges3__45__cpo9iter_swapE
	.align		8
        /*0108*/ 	.dword	_ZN49_INTERNAL_50dea9bf_18_UnaryLogKernels_cu_24870cf94cuda3std6ranges3__45__cpo4nextE
	.align		8
        /*0110*/ 	.dword	_ZN49_INTERNAL_50dea9bf_18_UnaryLogKernels_cu_24870cf94cuda3std6ranges3__45__cpo4prevE
	.align		8
        /*0118*/ 	.dword	_ZN49_INTERNAL_50dea9bf_18_UnaryLogKernels_cu_24870cf94cuda3std6ranges3__45__cpo4dataE
	.align		8
        /*0120*/ 	.dword	_ZN49_INTERNAL_50dea9bf_18_UnaryLogKernels_cu_24870cf94cuda3std6ranges3__45__cpo5cdataE
	.align		8
        /*0128*/ 	.dword	_ZN49_INTERNAL_50dea9bf_18_UnaryLogKernels_cu_24870cf94cuda3std6ranges3__45__cpo4sizeE
	.align		8
        /*0130*/ 	.dword	_ZN49_INTERNAL_50dea9bf_18_UnaryLogKernels_cu_24870cf94cuda3std6ranges3__45__cpo5ssizeE
	.align		8
        /*0138*/ 	.dword	_ZN49_INTERNAL_50dea9bf_18_UnaryLogKernels_cu_24870cf94cuda3std6ranges3__45__cpo8distanceE
	.align		8
        /*0140*/ 	.dword	_ZN49_INTERNAL_50dea9bf_18_UnaryLogKernels_cu_24870cf96thrust23THRUST_300001_SM_900_NS6system6detail10sequential3seqE
	.align		8
        /*0148*/ 	.dword	$str$8
	.align		8
        /*0150*/ 	.dword	$str$9


//--------------------- .text._ZN2at6native18elementwise_kernelILi128ELi4EZNS0_15gpu_kernel_implIZZZNS0_16log2_kernel_cudaERNS_18TensorIteratorBaseEENKUlvE0_clEvENKUlvE2_clEvEUlN3c108BFloat16EE_EEvS4_RKT_EUliE_EEviT1_ --------------------------
	.section	.text._ZN2at6native18elementwise_kernelILi128ELi4EZNS0_15gpu_kernel_implIZZZNS0_16log2_kernel_cudaERNS_18TensorIteratorBaseEENKUlvE0_clEvENKUlvE2_clEvEUlN3c108BFloat16EE_EEvS4_RKT_EUliE_EEviT1_,"ax",@progbits
	.align	128
        .global         _ZN2at6native18elementwise_kernelILi128ELi4EZNS0_15gpu_kernel_implIZZZNS0_16log2_kernel_cudaERNS_18TensorIteratorBaseEENKUlvE0_clEvENKUlvE2_clEvEUlN3c108BFloat16EE_EEvS4_RKT_EUliE_EEviT1_
        .type           _ZN2at6native18elementwise_kernelILi128ELi4EZNS0_15gpu_kernel_implIZZZNS0_16log2_kernel_cudaERNS_18TensorIteratorBaseEENKUlvE0_clEvENKUlvE2_clEvEUlN3c108BFloat16EE_EEvS4_RKT_EUliE_EEviT1_,@function
        .size           _ZN2at6native18elementwise_kernelILi128ELi4EZNS0_15gpu_kernel_implIZZZNS0_16log2_kernel_cudaERNS_18TensorIteratorBaseEENKUlvE0_clEvENKUlvE2_clEvEUlN3c108BFloat16EE_EEvS4_RKT_EUliE_EEviT1_,(.L_x_13251 - _ZN2at6native18elementwise_kernelILi128ELi4EZNS0_15gpu_kernel_implIZZZNS0_16log2_kernel_cudaERNS_18TensorIteratorBaseEENKUlvE0_clEvENKUlvE2_clEvEUlN3c108BFloat16EE_EEvS4_RKT_EUliE_EEviT1_)
        .other          _ZN2at6native18elementwise_kernelILi128ELi4EZNS0_15gpu_kernel_implIZZZNS0_16log2_kernel_cudaERNS_18TensorIteratorBaseEENKUlvE0_clEvENKUlvE2_clEvEUlN3c108BFloat16EE_EEvS4_RKT_EUliE_EEviT1_,@"STO_CUDA_ENTRY STV_DEFAULT"
_ZN2at6native18elementwise_kernelILi128ELi4EZNS0_15gpu_kernel_implIZZZNS0_16log2_kernel_cudaERNS_18TensorIteratorBaseEENKUlvE0_clEvENKUlvE2_clEvEUlN3c108BFloat16EE_EEvS4_RKT_EUliE_EEviT1_:
.text._ZN2at6native18elementwise_kernelILi128ELi4EZNS0_15gpu_kernel_implIZZZNS0_16log2_kernel_cudaERNS_18TensorIteratorBaseEENKUlvE0_clEvENKUlvE2_clEvEUlN3c108BFloat16EE_EEvS4_RKT_EUliE_EEviT1_:
[----:B------:R-:W0:Y:S01]  /*0000*/  LDC R1, c[0x0][0x28] ;  /* 0x00000a00ff017b82 */ /* 0x000e220000000800 */
[----:B------:R-:W1:Y:S01]  /*0010*/  S2R R23, SR_CTAID.X ;  /* 0x0000000000177919 */ /* 0x000e620000002500 */
[----:B------:R-:W-:Y:S01]  /*0020*/  ULDC UR4, c[0x0][0x210] ;  /* 0x0000840000047ab9 */ /* 0x000fe20000000800 */
[----:B------:R-:W-:Y:S01]  /*0030*/  ULDC.64 UR36, c[0x0][0x208] ;  /* 0x0000820000247ab9 */ /* 0x000fe20000000a00 */
[----:B------:R-:W-:Y:S01]  /*0040*/  BSSY B6, `(.L_x_0) ;  /* 0x000032d000067945 */ /* 0x000fe20003800000 */
[----:B------:R-:W1:Y:S02]  /*0050*/  S2R R18, SR_TID.X ;  /* 0x0000000000127919 */ /* 0x000e640000002100 */
[----:B-1----:R-:W-:-:S05]  /*0060*/  IMAD R19, R23, 0x200, R18 ;  /* 0x0000020017137824 */ /* 0x002fca00078e0212 */
[----:B------:R-:W-:-:S13]  /*0070*/  ISETP.GE.AND P0, PT, R19, UR4, PT ;  /* 0x0000000413007c0c */ /* 0x000fda000bf06270 */
[----:B0-----:R-:W-:Y:S05]  /*0080*/  @P0 BRA `(.L_x_1) ;  /* 0x0000003000a00947 */ /* 0x001fea0003800000 */
[----:B------:R-:W0:Y:S01]  /*0090*/  LDC R6, c[0x0][0x218] ;  /* 0x00008600ff067b82 */ /* 0x000e220000000800 */
[----:B------:R-:W-:Y:S02]  /*00a0*/  IMAD.MOV.U32 R0, RZ, RZ, RZ ;  /* 0x000000ffff007224 */ /* 0x000fe400078e00ff */
[----:B------:R-:W-:Y:S01]  /*00b0*/  IMAD.MOV.U32 R16, RZ, RZ, RZ ;  /* 0x000000ffff107224 */ /* 0x000fe200078e00ff */
[----:B0-----:R-:W-:-:S13]  /*00c0*/  ISETP.NE.AND P0, PT, R6, RZ, PT ;  /* 0x000000ff0600720c */ /* 0x001fda0003f05270 */
[----:B------:R-:W-:Y:S05]  /*00d0*/  @!P0 BRA `(.L_x_2) ;  /* 0x0000001000ac8947 */ /* 0x000fea0003800000 */
[----:B------:R-:W-:Y:S01]  /*00e0*/  IMAD.MOV.U32 R2, RZ, RZ, RZ ;  /* 0x000000ffff027224 */ /* 0x000fe200078e00ff */
[----:B------:R-:W-:Y:S01]  /*00f0*/  ULDC.64 UR4, c[0x0][0x220] ;  /* 0x0000880000047ab9 */ /* 0x000fe20000000a00 */
[----:B------:R-:W-:Y:S01]  /*0100*/  IMAD.MOV.U32 R3, RZ, RZ, R19 ;  /* 0x000000ffff037224 */ /* 0x000fe200078e0013 */
[----:B------:R-:W-:Y:S01]  /*0110*/  ISETP.NE.AND P0, PT, R6, 0x1, PT ;  /* 0x000000010600780c */ /* 0x000fe20003f05270 */
[----:B------:R-:W-:Y:S01]  /*0120*/  IMAD.HI.U32 R2, R19, UR4, R2 ;  /* 0x0000000413027c27 */ /* 0x000fe2000f8e0002 */
[----:B------:R-:W-:-:S04]  /*0130*/  ULDC UR4, c[0x0][0x21c] ;  /* 0x0000870000047ab9 */ /* 0x000fc80000000800 */
[----:B------:R-:W-:-:S05]  /*0140*/  SHF.R.U32.HI R3, RZ, UR5, R2 ;  /* 0x00000005ff037c19 */ /* 0x000fca0008011602 */
[----:B------:R-:W-:-:S04]  /*0150*/  IMAD.MOV R0, RZ, RZ, -R3 ;  /* 0x000000ffff007224 */ /* 0x000fc800078e0a03 */
[----:B------:R-:W-:Y:S01]  /*0160*/  IMAD R0, R0, UR4, R19 ;  /* 0x0000000400007c24 */ /* 0x000fe2000f8e0213 */
[----:B------:R-:W-:-:S03]  /*0170*/  ULDC.64 UR4, c[0x0][0x348] ;  /* 0x0000d20000047ab9 */ /* 0x000fc60000000a00 */
[C---:B------:R-:W-:Y:S02]  /*0180*/  IMAD R16, R0.reuse, UR4, RZ ;  /* 0x0000000400107c24 */ /* 0x040fe4000f8e02ff */
[----:B------:R-:W-:Y:S01]  /*0190*/  IMAD R0, R0, UR5, RZ ;  /* 0x0000000500007c24 */ /* 0x000fe2000f8e02ff */
[----:B------:R-:W-:Y:S06]  /*01a0*/  @!P0 BRA `(.L_x_2) ;  /* 0x0000001000788947 */ /* 0x000fec0003800000 */
[----:B------:R-:W-:Y:S01]  /*01b0*/  IMAD.MOV.U32 R2, RZ, RZ, RZ ;  /* 0x000000ffff027224 */ /* 0x000fe200078e00ff */
[----:B------:R-:W-:Y:S01]  /*01c0*/  ULDC.64 UR6, c[0x0][0x228] ;  /* 0x00008a0000067ab9 */ /* 0x000fe20000000a00 */
[----:B------:R-:W-:Y:S01]  /*01d0*/  ULDC UR4, c[0x0][0x230] ;  /* 0x00008c0000047ab9 */ /* 0x000fe20000000800 */
[----:B------:R-:W-:Y:S01]  /*01e0*/  ISETP.NE.AND P0, PT, R6, 0x2, PT ;  /* 0x000000020600780c */ /* 0x000fe20003f05270 */
[----:B------:R-:W-:-:S05]  /*01f0*/  IMAD.HI.U32 R4, R3, UR7, R2 ;  /* 0x0000000703047c27 */ /* 0x000fca000f8e0002 */
[----:B------:R-:W-:Y:S01]  /*0200*/  SHF.R.U32.HI R5, RZ, UR4, R4 ;  /* 0x00000004ff057c19 */ /* 0x000fe20008011604 */
[----:B------:R-:W-:-:S04]  /*0210*/  ULDC.64 UR4, c[0x0][0x350] ;  /* 0x0000d40000047ab9 */ /* 0x000fc80000000a00 */
[----:B------:R-:W-:-:S04]  /*0220*/  IMAD.MOV R2, RZ, RZ, -R5 ;  /* 0x000000ffff027224 */ /* 0x000fc800078e0a05 */
[----:B------:R-:W-:-:S04]  /*0230*/  IMAD R3, R2, UR6, R3 ;  /* 0x0000000602037c24 */ /* 0x000fc8000f8e0203 */
[C---:B------:R-:W-:Y:S02]  /*0240*/  IMAD R16, R3.reuse, UR4, R16 ;  /* 0x0000000403107c24 */ /* 0x040fe4000f8e0210 */
[----:B------:R-:W-:Y:S01]  /*0250*/  IMAD R0, R3, UR5, R0 ;  /* 0x0000000503007c24 */ /* 0x000fe2000f8e0200 */
[----:B------:R-:W-:Y:S06]  /*0260*/  @!P0 BRA `(.L_x_2) ;  /* 0x0000001000488947 */ /* 0x000fec0003800000 */
[----:B------:R-:W-:Y:S01]  /*0270*/  IMAD.MOV.U32 R4, RZ, RZ, RZ ;  /* 0x000000ffff047224 */ /* 0x000fe200078e00ff */
[----:B------:R-:W-:Y:S01]  /*0280*/  ULDC.64 UR4, c[0x0][0x238] ;  /* 0x00008e0000047ab9 */ /* 0x000fe20000000a00 */
[----:B------:R-:W-:Y:S02]  /*0290*/  ISETP.NE.AND P0, PT, R6, 0x3, PT ;  /* 0x000000030600780c */ /* 0x000fe40003f05270 */
[----:B------:R-:W-:Y:S01]  /*02a0*/  IMAD.HI.U32 R2, R5, UR4, R4 ;  /* 0x0000000405027c27 */ /* 0x000fe2000f8e0004 */
[----:B------:R-:W-:-:S04]  /*02b0*/  ULDC UR4, c[0x0][0x234] ;  /* 0x00008d0000047ab9 */ /* 0x000fc80000000800 */
[----:B------:R-:W-:-:S05]  /*02c0*/  SHF.R.U32.HI R3, RZ, UR5, R2 ;  /* 0x00000005ff037c19 */ /* 0x000fca0008011602 */
[----:B------:R-:W-:-:S04]  /*02d0*/  IMAD.MOV R4, RZ, RZ, -R3 ;  /* 0x000000ffff047224 */ /* 0x000fc800078e0a03 */
[----:B------:R-:W-:Y:S01]  /*02e0*/  IMAD R5, R4, UR4, R5 ;  /* 0x0000000404057c24 */ /* 0x000fe2000f8e0205 */
[----:B------:R-:W-:-:S03]  /*02f0*/  ULDC.64 UR4, c[0x0][0x358] ;  /* 0x0000d60000047ab9 */ /* 0x000fc60000000a00 */
[C---:B------:R-:W-:Y:S02]  /*0300*/  IMAD R16, R5.reuse, UR4, R16 ;  /* 0x0000000405107c24 */ /* 0x040fe4000f8e0210 */
[----:B------:R-:W-:Y:S01]  /*0310*/  IMAD R0, R5, UR5, R0 ;  /* 0x0000000505007c24 */ /* 0x000fe2000f8e0200 */
        /* <DEDUP_REMOVED lines=254> */
[----:B------:R-:W-:-:S03]  /*1300*/  ULDC.64 UR4, c[0x0][0x340] ;  /* 0x0000d00000047ab9 */ /* 0x000fc60000000a00 */
[----:B------:R-:W-:Y:S01]  /*1310*/  IMAD.HI.U32 R2, R5, UR4, R4 ;  /* 0x0000000405027c27 */ /* 0x000fe2000f8e0004 */
[----:B------:R-:W-:-:S04]  /*1320*/  ULDC UR4, c[0x0][0x33c] ;  /* 0x0000cf0000047ab9 */ /* 0x000fc80000000800 */
[----:B------:R-:W-:-:S05]  /*1330*/  SHF.R.U32.HI R2, RZ, UR5, R2 ;  /* 0x00000005ff027c19 */ /* 0x000fca0008011602 */
[----:B------:R-:W-:-:S04]  /*1340*/  IMAD.MOV R3, RZ, RZ, -R2 ;  /* 0x000000ffff037224 */ /* 0x000fc800078e0a02 */
[----:B------:R-:W-:Y:S01]  /*1350*/  IMAD R5, R3, UR4, R5 ;  /* 0x0000000403057c24 */ /* 0x000fe2000f8e0205 */
[----:B------:R-:W-:-:S03]  /*1360*/  ULDC.64 UR4, c[0x0][0x408] ;  /* 0x0001020000047ab9 */ /* 0x000fc60000000a00 */
[C---:B------:R-:W-:Y:S02]  /*1370*/  IMAD R16, R5.reuse, UR4, R16 ;  /* 0x0000000405107c24 */ /* 0x040fe4000f8e0210 */
[----:B------:R-:W-:-:S07]  /*1380*/  IMAD R0, R5, UR5, R0 ;  /* 0x0000000505007c24 */ /* 0x000fce000f8e0200 */
.L_x_2:
[----:B------:R-:W0:Y:S01]  /*1390*/  LDC.U8 R5, c[0x0][0x422] ;  /* 0x00010880ff057b82 */ /* 0x000e220000000000 */
[----:B------:R-:W-:Y:S01]  /*13a0*/  ULDC.64 UR4, c[0x0][0x410] ;  /* 0x0001040000047ab9 */ /* 0x000fe20000000a00 */
[----:B------:R-:W-:Y:S01]  /*13b0*/  ULDC.64 UR6, c[0x0][0x418] ;  /* 0x0001060000067ab9 */ /* 0x000fe20000000a00 */
[----:B------:R-:W-:Y:S02]  /*13c0*/  IADD3 R16, P1, R16, UR4, RZ ;  /* 0x0000000410107c10 */ /* 0x000fe4000ff3e0ff */
[----:B------:R-:W-:-:S03]  /*13d0*/  IADD3 R2, P2, R0, UR6, RZ ;  /* 0x0000000600027c10 */ /* 0x000fc6000ff5e0ff */
[----:B------:R-:W-:Y:S02]  /*13e0*/  IMAD.X R17, RZ, RZ, UR5, P1 ;  /* 0x00000005ff117e24 */ /* 0x000fe400088e06ff */
[----:B------:R-:W-:Y:S01]  /*13f0*/  IMAD.X R3, RZ, RZ, UR7, P2 ;  /* 0x00000007ff037e24 */ /* 0x000fe200090e06ff */
[----:B0-----:R-:W-:-:S04]  /*1400*/  PRMT R4, R5, 0x9910, RZ ;  /* 0x0000991005047816 */ /* 0x001fc800000000ff */
[----:B------:R-:W-:-:S13]  /*1410*/  ISETP.GT.AND P0, PT, R4, 0x9, PT ;  /* 0x000000090400780c */ /* 0x000fda0003f04270 */
[----:B------:R-:W-:Y:S05]  /*1420*/  @P0 BRA `(.L_x_3) ;  /* 0x0000000400100947 */ /* 0x000fea0003800000 */
[----:B------:R-:W-:-:S13]  /*1430*/  ISETP.GT.AND P0, PT, R4, 0x4, PT ;  /* 0x000000040400780c */ /* 0x000fda0003f04270 */
[----:B------:R-:W-:Y:S05]  /*1440*/  @P0 BRA `(.L_x_4) ;  /* 0x0000000000800947 */ /* 0x000fea0003800000 */
[----:B------:R-:W-:-:S13]  /*1450*/  ISETP.GT.AND P0, PT, R4, 0x1, PT ;  /* 0x000000010400780c */ /* 0x000fda0003f04270 */
[----:B------:R-:W-:Y:S05]  /*1460*/  @P0 BRA `(.L_x_5) ;  /* 0x0000000000300947 */ /* 0x000fea0003800000 */
[----:B------:R-:W-:-:S13]  /*1470*/  ISETP.NE.AND P0, PT, R5, RZ, PT ;  /* 0x000000ff0500720c */ /* 0x000fda0003f05270 */
[----:B------:R-:W-:Y:S05]  /*1480*/  @!P0 BRA `(.L_x_6) ;  /* 0x0000000000188947 */ /* 0x000fea0003800000 */
[----:B------:R-:W-:-:S13]  /*1490*/  ISETP.NE.AND P0, PT, R4, 0x1, PT ;  /* 0x000000010400780c */ /* 0x000fda0003f05270 */
[----:B------:R-:W-:Y:S05]  /*14a0*/  @P0 BRA `(.L_x_7) ;  /* 0x0000000c004c0947 */ /* 0x000fea0003800000 */
[----:B------:R-:W2:Y:S02]  /*14b0*/  LDG.E.S8 R2, desc[UR36][R2.64] ;  /* 0x0000002402027981 */ /* 0x000ea4000c1e1300 */
[----:B--2---:R-:W0:Y:S02]  /*14c0*/  I2F.S16 R0, R2 ;  /* 0x0000000200007306 */ /* 0x004e240000101400 */
[----:B0-----:R-:W-:Y:S01]  /*14d0*/  F2FP.BF16.F32.PACK_AB R0, RZ, R0 ;  /* 0x00000000ff00723e */ /* 0x001fe200000010ff */
[----:B------:R-:W-:Y:S06]  /*14e0*/  BRA `(.L_x_8) ;  /* 0x0000000c00a07947 */ /* 0x000fec0003800000 */
.L_x_6:
[----:B------:R-:W2:Y:S02]  /*14f0*/  LDG.E.U8 R2, desc[UR36][R2.64] ;  /* 0x0000002402027981 */ /* 0x000ea4000c1e1100 */
[----:B--2---:R-:W-:-:S04]  /*1500*/  I2FP.F32.U32 R0, R2 ;  /* 0x0000000200007245 */ /* 0x004fc80000201000 */
[----:B------:R-:W-:Y:S01]  /*1510*/  F2FP.BF16.F32.PACK_AB R0, RZ, R0 ;  /* 0x00000000ff00723e */ /* 0x000fe200000010ff */
[----:B------:R-:W-:Y:S06]  /*1520*/  BRA `(.L_x_8) ;  /* 0x0000000c00907947 */ /* 0x000fec0003800000 */
.L_x_5:
[----:B------:R-:W-:-:S13]  /*1530*/  ISETP.NE.AND P0, PT, R4, 0x2, PT ;  /* 0x000000020400780c */ /* 0x000fda0003f05270 */
[----:B------:R-:W-:Y:S05]  /*1540*/  @!P0 BRA `(.L_x_9) ;  /* 0x0000000000308947 */ /* 0x000fea0003800000 */
[----:B------:R-:W-:-:S13]  /*1550*/  ISETP.NE.AND P0, PT, R4, 0x3, PT ;  /* 0x000000030400780c */ /* 0x000fda0003f05270 */
[----:B------:R-:W-:Y:S05]  /*1560*/  @!P0 BRA `(.L_x_10) ;  /* 0x0000000000188947 */ /* 0x000fea0003800000 */
[----:B------:R-:W-:-:S13]  /*1570*/  ISETP.NE.AND P0, PT, R4, 0x4, PT ;  /* 0x000000040400780c */ /* 0x000fda0003f05270 */
[----:B------:R-:W-:Y:S05]  /*1580*/  @P0 BRA `(.L_x_7) ;  /* 0x0000000c00140947 */ /* 0x000fea0003800000 */
[----:B------:R-:W2:Y:S02]  /*1590*/  LDG.E.64 R2, desc[UR36][R2.64] ;  /* 0x0000002402027981 */ /* 0x000ea4000c1e1b00 */
[----:B--2---:R-:W0:Y:S02]  /*15a0*/  I2F.S64 R0, R2 ;  /* 0x0000000200007312 */ /* 0x004e240000301400 */
[----:B0-----:R-:W-:Y:S01]  /*15b0*/  F2FP.BF16.F32.PACK_AB R0, RZ, R0 ;  /* 0x00000000ff00723e */ /* 0x001fe200000010ff */
[----:B------:R-:W-:Y:S06]  /*15c0*/  BRA `(.L_x_8) ;  /* 0x0000000c00687947 */ /* 0x000fec0003800000 */
.L_x_10:
[----:B------:R-:W2:Y:S02]  /*15d0*/  LDG.E R2, desc[UR36][R2.64] ;  /* 0x0000002402027981 */ /* 0x000ea4000c1e1900 */
[----:B--2---:R-:W-:-:S04]  /*15e0*/  I2FP.F32.S32 R0, R2 ;  /* 0x0000000200007245 */ /* 0x004fc80000201400 */
[----:B------:R-:W-:Y:S01]  /*15f0*/  F2FP.BF16.F32.PACK_AB R0, RZ, R0 ;  /* 0x00000000ff00723e */ /* 0x000fe200000010ff */
[----:B------:R-:W-:Y:S06]  /*1600*/  BRA `(.L_x_8) ;  /* 0x0000000c00587947 */ /* 0x000fec0003800000 */
.L_x_9:
[----:B------:R-:W2:Y:S02]  /*1610*/  LDG.E.U16 R2, desc[UR36][R2.64] ;  /* 0x0000002402027981 */ /* 0x000ea4000c1e1500 */
[----:B--2---:R-:W0:Y:S02]  /*1620*/  I2F.S16 R0, R2 ;  /* 0x0000000200007306 */ /* 0x004e240000101400 */
[----:B0-----:R-:W-:Y:S01]  /*1630*/  F2FP.BF16.F32.PACK_AB R0, RZ, R0 ;  /* 0x00000000ff00723e */ /* 0x001fe200000010ff */
[----:B------:R-:W-:Y:S06]  /*1640*/  BRA `(.L_x_8) ;  /* 0x0000000c00487947 */ /* 0x000fec0003800000 */
.L_x_4:
[----:B------:R-:W-:-:S13]  /*1650*/  ISETP.GT.AND P0, PT, R4, 0x6, PT ;  /* 0x000000060400780c */ /* 0x000fda0003f04270 */
[----:B------:R-:W-:Y:S05]  /*1660*/  @P0 BRA `(.L_x_11) ;  /* 0x00000000002c0947 */ /* 0x000fea0003800000 */
[----:B------:R-:W-:-:S13]  /*1670*/  ISETP.NE.AND P0, PT, R4, 0x5, PT ;  /* 0x000000050400780c */ /* 0x000fda0003f05270 */
[----:B------:R-:W-:Y:S05]  /*1680*/  @!P0 BRA `(.L_x_12) ;  /* 0x0000000000148947 */ /* 0x000fea0003800000 */
[----:B------:R-:W-:-:S13]  /*1690*/  ISETP.NE.AND P0, PT, R4, 0x6, PT ;  /* 0x000000060400780c */ /* 0x000fda0003f05270 */
[----:B------:R-:W-:Y:S05]  /*16a0*/  @P0 BRA `(.L_x_7) ;  /* 0x0000000800cc0947 */ /* 0x000fea0003800000 */
[----:B------:R-:W2:Y:S02]  /*16b0*/  LDG.E R2, desc[UR36][R2.64] ;  /* 0x0000002402027981 */ /* 0x000ea4000c1e1900 */
[----:B--2---:R-:W-:Y:S01]  /*16c0*/  F2FP.BF16.F32.PACK_AB R0, RZ, R2 ;  /* 0x00000002ff00723e */ /* 0x004fe200000010ff */
[----:B------:R-:W-:Y:S06]  /*16d0*/  BRA `(.L_x_8) ;  /* 0x0000000c00247947 */ /* 0x000fec0003800000 */
.L_x_12:
[----:B------:R-:W2:Y:S02]  /*16e0*/  LDG.E.U16 R0, desc[UR36][R2.64] ;  /* 0x0000002402007981 */ /* 0x000ea4000c1e1500 */
[----:B--2---:R-:W-:-:S05]  /*16f0*/  HADD2.F32 R0, -RZ, R0.H0_H0 ;  /* 0x20000000ff007230 */ /* 0x004fca0000004100 */
[----:B------:R-:W-:Y:S01]  /*1700*/  F2FP.BF16.F32.PACK_AB R0, RZ, R0 ;  /* 0x00000000ff00723e */ /* 0x000fe200000010ff */
[----:B------:R-:W-:Y:S06]  /*1710*/  BRA `(.L_x_8) ;  /* 0x0000000c00147947 */ /* 0x000fec0003800000 */
.L_x_11:
[----:B------:R-:W-:-:S13]  /*1720*/  ISETP.NE.AND P0, PT, R4, 0x7, PT ;  /* 0x000000070400780c */ /* 0x000fda0003f05270 */
[----:B------:R-:W-:Y:S05]  /*1730*/  @!P0 BRA `(.L_x_13) ;  /* 0x00000000002c8947 */ /* 0x000fea0003800000 */
[----:B------:R-:W-:-:S13]  /*1740*/  ISETP.NE.AND P0, PT, R4, 0x8, PT ;  /* 0x000000080400780c */ /* 0x000fda0003f05270 */
[----:B------:R-:W-:Y:S05]  /*1750*/  @!P0 BRA `(.L_x_14) ;  /* 0x0000000000148947 */ /* 0x000fea0003800000 */
[----:B------:R-:W-:-:S13]  /*1760*/  ISETP.NE.AND P0, PT, R4, 0x9, PT ;  /* 0x000000090400780c */ /* 0x000fda0003f05270 */
[----:B------:R-:W-:Y:S05]  /*1770*/  @P0 BRA `(.L_x_7) ;  /* 0x0000000800980947 */ /* 0x000fea0003800000 */
[----:B------:R-:W2:Y:S02]  /*1780*/  LDG.E R2, desc[UR36][R2.64] ;  /* 0x0000002402027981 */ /* 0x000ea4000c1e1900 */
[----:B--2---:R-:W-:Y:S01]  /*1790*/  F2FP.BF16.F32.PACK_AB R0, RZ, R2 ;  /* 0x00000002ff00723e */ /* 0x004fe200000010ff */
[----:B------:R-:W-:Y:S06]  /*17a0*/  BRA `(.L_x_8) ;  /* 0x0000000800f07947 */ /* 0x000fec0003800000 */
.L_x_14:
[----:B------:R-:W2:Y:S02]  /*17b0*/  LDG.E.U16 R2, desc[UR36][R2.64] ;  /* 0x0000002402027981 */ /* 0x000ea4000c1e1500 */
[----:B--2---:R-:W-:-:S05]  /*17c0*/  HADD2.F32 R0, -RZ, R2.H0_H0 ;  /* 0x20000002ff007230 */ /* 0x004fca0000004100 */
[----:B------:R-:W-:Y:S01]  /*17d0*/  F2FP.BF16.F32.PACK_AB R0, RZ, R0 ;  /* 0x00000000ff00723e */ /* 0x000fe200000010ff */
[----:B------:R-:W-:Y:S06]  /*17e0*/  BRA `(.L_x_8) ;  /* 0x0000000800e07947 */ /* 0x000fec0003800000 */
.L_x_13:
[----:B------:R-:W2:Y:S01]  /*17f0*/  LDG.E.64 R2, desc[UR36][R2.64] ;  /* 0x0000002402027981 */ /* 0x000ea2000c1e1b00 */
[----:B------:R-:W-:Y:S01]  /*1800*/  UMOV UR4, 0xf0000000 ;  /* 0xf000000000047882 */ /* 0x000fe20000000000 */
[----:B------:R-:W-:Y:S01]  /*1810*/  UMOV UR5, 0x380fffff ;  /* 0x380fffff00057882 */ /* 0x000fe20000000000 */
[----:B--2---:R-:W0:Y:S01]  /*1820*/  F2F.F32.F64 R0, R2 ;  /* 0x0000000200007310 */ /* 0x004e220000301000 */
[----:B------:R-:W-:-:S14]  /*1830*/  DSETP.GEU.AND P0, PT, |R2|, UR4, PT ;  /* 0x0000000402007e2a */ /* 0x000fdc000bf0e200 */
[----:B0-----:R-:W-:-:S05]  /*1840*/  @!P0 FMUL R0, R0, 1.175494350822287508e-38 ;  /* 0x0080000000008820 */ /* 0x001fca0000400000 */
[----:B------:R-:W-:Y:S01]  /*1850*/  F2FP.BF16.F32.PACK_AB R0, RZ, R0 ;  /* 0x00000000ff00723e */ /* 0x000fe200000010ff */
[----:B------:R-:W-:Y:S06]  /*1860*/  BRA `(.L_x_8) ;  /* 0x0000000800c07947 */ /* 0x000fec0003800000 */
.L_x_3:
[----:B------:R-:W-:-:S13]  /*1870*/  ISETP.GT.AND P0, PT, R4, 0x18, PT ;  /* 0x000000180400780c */ /* 0x000fda0003f04270 */
[----:B------:R-:W-:Y:S05]  /*1880*/  @P0 BRA `(.L_x_15) ;  /* 0x0000000400000947 */ /* 0x000fea0003800000 */
[----:B------:R-:W-:-:S13]  /*1890*/  ISETP.GT.AND P0, PT, R4, 0xe, PT ;  /* 0x0000000e0400780c */ /* 0x000fda0003f04270 */
[----:B------:R-:W-:Y:S05]  /*18a0*/  @P0 BRA `(.L_x_16) ;  /* 0x0000000000440947 */ /* 0x000fea0003800000 */
[----:B------:R-:W-:-:S13]  /*18b0*/  ISETP.NE.AND P0, PT, R4, 0xa, PT ;  /* 0x0000000a0400780c */ /* 0x000fda0003f05270 */
[----:B------:R-:W-:Y:S05]  /*18c0*/  @!P0 BRA `(.L_x_17) ;  /* 0x00000000001c8947 */ /* 0x000fea0003800000 */
[----:B------:R-:W-:-:S13]  /*18d0*/  ISETP.NE.AND P0, PT, R4, 0xb, PT ;  /* 0x0000000b0400780c */ /* 0x000fda0003f05270 */
[----:B------:R-:W-:Y:S05]  /*18e0*/  @P0 BRA `(.L_x_7) ;  /* 0x00000008003c0947 */ /* 0x000fea0003800000 */
[----:B------:R-:W2:Y:S02]  /*18f0*/  LDG.E.U8 R2, desc[UR36][R2.64] ;  /* 0x0000002402027981 */ /* 0x000ea4000c1e1100 */
[----:B--2---:R-:W-:-:S04]  /*1900*/  ISETP.NE.AND P0, PT, R2, RZ, PT ;  /* 0x000000ff0200720c */ /* 0x004fc80003f05270 */
[----:B------:R-:W-:-:S04]  /*1910*/  FSEL R0, RZ, 1, !P0 ;  /* 0x3f800000ff007808 */ /* 0x000fc80004000000 */
[----:B------:R-:W-:Y:S01]  /*1920*/  F2FP.BF16.F32.PACK_AB R0, RZ, R0 ;  /* 0x00000000ff00723e */ /* 0x000fe200000010ff */
[----:B------:R-:W-:Y:S06]  /*1930*/  BRA `(.L_x_8) ;  /* 0x00000008008c7947 */ /* 0x000fec0003800000 */
.L_x_17:
        /* <DEDUP_REMOVED lines=8> */
.L_x_16:
[----:B------:R-:W-:-:S13]  /*19c0*/  ISETP.NE.AND P0, PT, R4, 0xf, PT ;  /* 0x0000000f0400780c */ /* 0x000fda0003f05270 */
[----:B------:R-:W-:Y:S05]  /*19d0*/  @!P0 BRA `(.L_x_18) ;  /* 0x0000000000a48947 */ /* 0x000fea0003800000 */
[----:B------:R-:W-:-:S13]  /*19e0*/  ISETP.NE.AND P0, PT, R4, 0x17, PT ;  /* 0x000000170400780c */ /* 0x000fda0003f05270 */
[----:B------:R-:W-:Y:S05]  /*19f0*/  @!P0 BRA `(.L_x_19) ;  /* 0x0000000000608947 */ /* 0x000fea0003800000 */
[----:B------:R-:W-:-:S13]  /*1a00*/  ISETP.NE.AND P0, PT, R4, 0x18, PT ;  /* 0x000000180400780c */ /* 0x000fda0003f05270 */
[----:B------:R-:W-:Y:S05]  /*1a10*/  @P0 BRA `(.L_x_7) ;  /* 0x0000000400f00947 */ /* 0x000fea0003800000 */
[----:B------:R-:W2:Y:S01]  /*1a20*/  LDG.E.U8 R0, desc[UR36][R2.64] ;  /* 0x0000002402007981 */ /* 0x000ea2000c1e1100 */
[----:B------:R-:W-:Y:S02]  /*1a30*/  IMAD.MOV.U32 R8, RZ, RZ, -0x800000 ;  /* 0xff800000ff087424 */ /* 0x000fe400078e00ff */
[----:B--2---:R-:W-:-:S05]  /*1a40*/  IMAD.SHL.U32 R0, R0, 0x1000000, RZ ;  /* 0x0100000000007824 */ /* 0x004fca00078e00ff */
[----:B------:R-:W-:-:S04]  /*1a50*/  LOP3.LUT R4, R0, 0x7f000000, RZ, 0xc0, !PT ;  /* 0x7f00000000047812 */ /* 0x000fc800078ec0ff */
[----:B------:R-:W0:Y:S01]  /*1a60*/  FLO.U32 R5, R4 ;  /* 0x0000000400057300 */ /* 0x000e2200000e0000 */
[C---:B------:R-:W-:Y:S02]  /*1a70*/  VIADD R6, R4.reuse, 0x1000000 ;  /* 0x0100000004067836 */ /* 0x040fe40000000000 */
[----:B------:R-:W-:-:S03]  /*1a80*/  VIADD R2, R4, 0xffffffff ;  /* 0xffffffff04027836 */ /* 0x000fc60000000000 */
[----:B------:R-:W-:Y:S02]  /*1a90*/  SHF.R.S32.HI R6, RZ, 0x8, R6 ;  /* 0x00000008ff067819 */ /* 0x000fe40000011406 */
[----:B------:R-:W-:Y:S02]  /*1aa0*/  SHF.R.S32.HI R2, RZ, 0x1f, R2 ;  /* 0x0000001fff027819 */ /* 0x000fe40000011402 */
[----:B0-----:R-:W-:-:S04]  /*1ab0*/  IADD3 R5, -R5, 0x1f, RZ ;  /* 0x0000001f05057810 */ /* 0x001fc80007ffe1ff */
[C---:B------:R-:W-:Y:S01]  /*1ac0*/  ISETP.GT.U32.AND P0, PT, R5.reuse, 0x4, PT ;  /* 0x000000040500780c */ /* 0x040fe20003f04070 */
[----:B------:R-:W-:-:S05]  /*1ad0*/  VIADD R5, R5, 0xfffffffc ;  /* 0xfffffffc05057836 */ /* 0x000fca0000000000 */
[----:B------:R-:W-:-:S05]  /*1ae0*/  SEL R5, R5, RZ, P0 ;  /* 0x000000ff05057207 */ /* 0x000fca0000000000 */
[----:B------:R-:W-:Y:S01]  /*1af0*/  IMAD R8, R5, R8, 0x3c000000 ;  /* 0x3c00000005087424 */ /* 0x000fe200078e0208 */
[----:B------:R-:W-:-:S04]  /*1b00*/  SHF.L.U32 R5, R4, R5, RZ ;  /* 0x0000000504057219 */ /* 0x000fc800000006ff */
[----:B------:R-:W-:-:S04]  /*1b10*/  LEA.HI R5, R5, R8, RZ, 0x1c ;  /* 0x0000000805057211 */ /* 0x000fc800078fe0ff */
[----:B------:R-:W-:-:S04]  /*1b20*/  LOP3.LUT R5, R5, 0x7f800000, R6, 0xf8, !PT ;  /* 0x7f80000005057812 */ /* 0x000fc800078ef806 */
[----:B------:R-:W-:-:S04]  /*1b30*/  LOP3.LUT R5, R5, R2, RZ, 0x30, !PT ;  /* 0x0000000205057212 */ /* 0x000fc800078e30ff */
[----:B------:R-:W-:-:S04]  /*1b40*/  LOP3.LUT R5, R5, 0x80000000, R0, 0xf8, !PT ;  /* 0x8000000005057812 */ /* 0x000fc800078ef800 */
[----:B------:R-:W-:-:S04]  /*1b50*/  F2FP.BF16.F32.PACK_AB R5, RZ, R5 ;  /* 0x00000005ff05723e */ /* 0x000fc800000010ff */
[----:B------:R-:W-:Y:S01]  /*1b60*/  PRMT R0, R5, 0x7610, R0 ;  /* 0x0000761005007816 */ /* 0x000fe20000000000 */
[----:B------:R-:W-:Y:S06]  /*1b70*/  BRA `(.L_x_8) ;  /* 0x0000000400fc7947 */ /* 0x000fec0003800000 */
.L_x_19:
[----:B------:R-:W2:Y:S02]  /*1b80*/  LDG.E.U8 R2, desc[UR36][R2.64] ;  /* 0x0000002402027981 */ /* 0x000ea4000c1e1100 */
[C---:B--2---:R-:W-:Y:S02]  /*1b90*/  IMAD.SHL.U32 R0, R2.reuse, 0x2000000, RZ ;  /* 0x0200000002007824 */ /* 0x044fe400078e00ff */
[----:B------:R-:W-:-:S03]  /*1ba0*/  IMAD.SHL.U32 R5, R2, 0x1000000, RZ ;  /* 0x0100000002057824 */ /* 0x000fc600078e00ff */
[----:B------:R-:W-:-:S13]  /*1bb0*/  ISETP.GE.U32.AND P0, PT, R0, 0x8000000, PT ;  /* 0x080000000000780c */ /* 0x000fda0003f06070 */
[C---:B------:R-:W-:Y:S02]  /*1bc0*/  @!P0 IMAD.SHL.U32 R0, R2.reuse, 0x100, RZ ;  /* 0x0000010002008824 */ /* 0x040fe400078e00ff */
[----:B------:R-:W-:-:S03]  /*1bd0*/  @P0 IMAD.SHL.U32 R4, R2, 0x200000, RZ ;  /* 0x0020000002040824 */ /* 0x000fc600078e00ff */
[----:B------:R-:W-:Y:S02]  /*1be0*/  @!P0 LOP3.LUT R0, R0, 0x7f00, RZ, 0xc0, !PT ;  /* 0x00007f0000008812 */ /* 0x000fe400078ec0ff */
[----:B------:R-:W-:Y:S02]  /*1bf0*/  @P0 LOP3.LUT R4, R4, 0x70000000, RZ, 0xfc, !PT ;  /* 0x7000000004040812 */ /* 0x000fe400078efcff */
[----:B------:R-:W-:-:S03]  /*1c00*/  @!P0 LOP3.LUT R0, R0, 0x3f000000, RZ, 0xfc, !PT ;  /* 0x3f00000000008812 */ /* 0x000fc600078efcff */
[----:B------:R-:W-:Y:S02]  /*1c10*/  @P0 FMUL.FTZ R4, R4, 1.9259299443872358531e-34 ;  /* 0x0780000004040820 */ /* 0x000fe40000410000 */
[----:B------:R-:W-:-:S05]  /*1c20*/  @!P0 FADD.FTZ R4, R0, -0.5 ;  /* 0xbf00000000048421 */ /* 0x000fca0000010000 */
[----:B------:R-:W-:-:S04]  /*1c30*/  LOP3.LUT R4, R4, 0x80000000, R5, 0xf8, !PT ;  /* 0x8000000004047812 */ /* 0x000fc800078ef805 */
[----:B------:R-:W-:-:S04]  /*1c40*/  F2FP.BF16.F32.PACK_AB R4, RZ, R4 ;  /* 0x00000004ff04723e */ /* 0x000fc800000010ff */
[----:B------:R-:W-:Y:S01]  /*1c50*/  PRMT R0, R4, 0x7610, R0 ;  /* 0x0000761004007816 */ /* 0x000fe20000000000 */
[----:B------:R-:W-:Y:S06]  /*1c60*/  BRA `(.L_x_8) ;  /* 0x0000000400c07947 */ /* 0x000fec0003800000 */
.L_x_18:
[----:B------:R0:W5:Y:S01]  /*1c70*/  LDG.E.U16 R0, desc[UR36][R2.64] ;  /* 0x0000002402007981 */ /* 0x000162000c1e1500 */
[----:B------:R-:W-:Y:S05]  /*1c80*/  BRA `(.L_x_8) ;  /* 0x0000000400b87947 */ /* 0x000fea0003800000 */
.L_x_15:
[----:B------:R-:W-:-:S13]  /*1c90*/  ISETP.GT.AND P0, PT, R4, 0x1b, PT ;  /* 0x0000001b0400780c */ /* 0x000fda0003f04270 */
[----:B------:R-:W-:Y:S05]  /*1ca0*/  @P0 BRA `(.L_x_20) ;  /* 0x0000000400080947 */ /* 0x000fea0003800000 */
[----:B------:R-:W-:-:S13]  /*1cb0*/  ISETP.NE.AND P0, PT, R4, 0x19, PT ;  /* 0x000000190400780c */ /* 0x000fda0003f05270 */
[----:B------:R-:W-:Y:S05]  /*1cc0*/  @!P0 BRA `(.L_x_21) ;  /* 0x0000000000908947 */ /* 0x000fea0003800000 */
[----:B------:R-:W-:-:S13]  /*1cd0*/  ISETP.NE.AND P0, PT, R4, 0x1a, PT ;  /* 0x0000001a0400780c */ /* 0x000fda0003f05270 */
[----:B------:R-:W-:Y:S05]  /*1ce0*/  @!P0 BRA `(.L_x_22) ;  /* 0x0000000000188947 */ /* 0x000fea0003800000 */
[----:B------:R-:W-:-:S13]  /*1cf0*/  ISETP.NE.AND P0, PT, R4, 0x1b, PT ;  /* 0x0000001b0400780c */ /* 0x000fda0003f05270 */
[----:B------:R-:W-:Y:S05]  /*1d00*/  @P0 BRA `(.L_x_7) ;  /* 0x0000000400340947 */ /* 0x000fea0003800000 */
[----:B------:R-:W2:Y:S02]  /*1d10*/  LDG.E.U16 R0, desc[UR36][R2.64] ;  /* 0x0000002402007981 */ /* 0x000ea4000c1e1500 */
[----:B--2---:R-:W-:-:S04]  /*1d20*/  I2FP.F32.U32 R0, R0 ;  /* 0x0000000000007245 */ /* 0x004fc80000201000 */
[----:B------:R-:W-:Y:S01]  /*1d30*/  F2FP.BF16.F32.PACK_AB R0, RZ, R0 ;  /* 0x00000000ff00723e */ /* 0x000fe200000010ff */
[----:B------:R-:W-:Y:S06]  /*1d40*/  BRA `(.L_x_8) ;  /* 0x0000000400887947 */ /* 0x000fec0003800000 */
.L_x_22:
[----:B------:R-:W2:Y:S01]  /*1d50*/  LDG.E.U8 R2, desc[UR36][R2.64] ;  /* 0x0000002402027981 */ /* 0x000ea2000c1e1100 */
[----:B------:R-:W-:Y:S01]  /*1d60*/  BSSY B0, `(.L_x_23) ;  /* 0x0000018000007945 */ /* 0x000fe20003800000 */
[----:B------:R-:W-:Y:S01]  /*1d70*/  IMAD.MOV.U32 R0, RZ, RZ, RZ ;  /* 0x000000ffff007224 */ /* 0x000fe200078e00ff */
[----:B--2---:R-:W-:-:S13]  /*1d80*/  ISETP.NE.AND P0, PT, R2, RZ, PT ;  /* 0x000000ff0200720c */ /* 0x004fda0003f05270 */
[----:B------:R-:W-:Y:S05]  /*1d90*/  @!P0 BRA `(.L_x_24) ;  /* 0x0000000000508947 */ /* 0x000fea0003800000 */
[----:B------:R-:W-:-:S13]  /*1da0*/  ISETP.NE.AND P0, PT, R2, 0x80, PT ;  /* 0x000000800200780c */ /* 0x000fda0003f05270 */
[----:B------:R-:W-:Y:S01]  /*1db0*/  @!P0 IMAD.MOV.U32 R0, RZ, RZ, 0x7f800001 ;  /* 0x7f800001ff008424 */ /* 0x000fe200078e00ff */
[----:B------:R-:W-:Y:S06]  /*1dc0*/  @!P0 BRA `(.L_x_24) ;  /* 0x0000000000448947 */ /* 0x000fec0003800000 */
[C---:B------:R-:W-:Y:S01]  /*1dd0*/  LOP3.LUT P0, R0, R2.reuse, 0x78, RZ, 0xc0, !PT ;  /* 0x0000007802007812 */ /* 0x040fe2000780c0ff */
[----:B------:R-:W-:Y:S01]  /*1de0*/  BSSY B1, `(.L_x_25) ;  /* 0x000000c000017945 */ /* 0x000fe20003800000 */
[----:B------:R-:W-:Y:S02]  /*1df0*/  SHF.R.U32.HI R3, RZ, 0x7, R2 ;  /* 0x00000007ff037819 */ /* 0x000fe40000011602 */
[----:B------:R-:W-:Y:S02]  /*1e00*/  LOP3.LUT R2, R2, 0x7, RZ, 0xc0, !PT ;  /* 0x0000000702027812 */ /* 0x000fe400078ec0ff */
[----:B------:R-:W-:Y:S01]  /*1e10*/  SHF.R.U32.HI R0, RZ, 0x3, R0 ;  /* 0x00000003ff007819 */ /* 0x000fe20000011600 */
[----:B------:R-:W-:-:S06]  /*1e20*/  IMAD.U32 R4, R3, -0x80000000, RZ ;  /* 0x8000000003047824 */ /* 0x000fcc00078e00ff */
[----:B------:R-:W-:Y:S05]  /*1e30*/  @P0 BRA `(.L_x_26) ;  /* 0x0000000000180947 */ /* 0x000fea0003800000 */
[----:B------:R-:W0:Y:S02]  /*1e40*/  FLO.U32 R3, R2 ;  /* 0x0000000200037300 */ /* 0x000e2400000e0000 */
[----:B0-----:R-:W-:-:S04]  /*1e50*/  IADD3 R3, -R3, 0x1f, RZ ;  /* 0x0000001f03037810 */ /* 0x001fc80007ffe1ff */
[----:B------:R-:W-:Y:S01]  /*1e60*/  IADD3 R0, R0, 0x1d, -R3 ;  /* 0x0000001d00007810 */ /* 0x000fe20007ffe803 */
[----:B------:R-:W-:-:S05]  /*1e70*/  VIADD R5, R3, 0xffffffe4 ;  /* 0xffffffe403057836 */ /* 0x000fca0000000000 */
[----:B------:R-:W-:-:S04]  /*1e80*/  SHF.L.U32 R5, R2, R5, RZ ;  /* 0x0000000502057219 */ /* 0x000fc800000006ff */
[----:B------:R-:W-:-:S07]  /*1e90*/  LOP3.LUT R2, R5, 0x7, RZ, 0xc0, !PT ;  /* 0x0000000705027812 */ /* 0x000fce00078ec0ff */
.L_x_26:
[----:B------:R-:W-:Y:S05]  /*1ea0*/  BSYNC B1 ;  /* 0x0000000000017941 */ /* 0x000fea0003800000 */
.L_x_25:
[----:B------:R-:W-:Y:S01]  /*1eb0*/  LEA R3, R0, 0x3b800000, 0x17 ;  /* 0x3b80000000037811 */ /* 0x000fe200078eb8ff */
[----:B------:R-:W-:-:S05]  /*1ec0*/  IMAD.SHL.U32 R0, R2, 0x100000, RZ ;  /* 0x0010000002007824 */ /* 0x000fca00078e00ff */
[----:B------:R-:W-:-:S07]  /*1ed0*/  LOP3.LUT R0, R3, R0, R4, 0xfe, !PT ;  /* 0x0000000003007212 */ /* 0x000fce00078efe04 */
.L_x_24:
[----:B------:R-:W-:Y:S05]  /*1ee0*/  BSYNC B0 ;  /* 0x0000000000007941 */ /* 0x000fea0003800000 */
.L_x_23:
[----:B------:R-:W-:Y:S01]  /*1ef0*/  F2FP.BF16.F32.PACK_AB R0, RZ, R0 ;  /* 0x00000000ff00723e */ /* 0x000fe200000010ff */
[----:B------:R-:W-:Y:S06]  /*1f00*/  BRA `(.L_x_8) ;  /* 0x0000000400187947 */ /* 0x000fec0003800000 */
.L_x_21:
        /* <DEDUP_REMOVED lines=21> */
.L_x_30:
[----:B------:R-:W-:Y:S05]  /*2060*/  BSYNC B1 ;  /* 0x0000000000017941 */ /* 0x000fea0003800000 */
.L_x_29:
[----:B------:R-:W-:Y:S01]  /*2070*/  LEA R3, R0, 0x37800000, 0x17 ;  /* 0x3780000000037811 */ /* 0x000fe200078eb8ff */
[----:B------:R-:W-:-:S05]  /*2080*/  IMAD.SHL.U32 R0, R2, 0x200000, RZ ;  /* 0x0020000002007824 */ /* 0x000fca00078e00ff */
[----:B------:R-:W-:-:S07]  /*2090*/  LOP3.LUT R0, R3, R0, R4, 0xfe, !PT ;  /* 0x0000000003007212 */ /* 0x000fce00078efe04 */
.L_x_28:
[----:B------:R-:W-:Y:S05]  /*20a0*/  BSYNC B0 ;  /* 0x0000000000007941 */ /* 0x000fea0003800000 */
.L_x_27:
[----:B------:R-:W-:Y:S01]  /*20b0*/  F2FP.BF16.F32.PACK_AB R0, RZ, R0 ;  /* 0x00000000ff00723e */ /* 0x000fe200000010ff */
[----:B------:R-:W-:Y:S06]  /*20c0*/  BRA `(.L_x_8) ;  /* 0x0000000000a87947 */ /* 0x000fec0003800000 */
.L_x_20:
[----:B------:R-:W-:-:S13]  /*20d0*/  ISETP.NE.AND P0, PT, R4, 0x1c, PT ;  /* 0x0000001c0400780c */ /* 0x000fda0003f05270 */
[----:B------:R-:W-:Y:S05]  /*20e0*/  @!P0 BRA `(.L_x_31) ;  /* 0x0000000000948947 */ /* 0x000fea0003800000 */
[----:B------:R-:W-:-:S13]  /*20f0*/  ISETP.NE.AND P0, PT, R4, 0x1d, PT ;  /* 0x0000001d0400780c */ /* 0x000fda0003f05270 */
[----:B------:R-:W-:Y:S05]  /*2100*/  @!P0 BRA `(.L_x_32) ;  /* 0x00000000007c8947 */ /* 0x000fea0003800000 */
[----:B------:R-:W-:-:S13]  /*2110*/  ISETP.NE.AND P0, PT, R4, 0x2c, PT ;  /* 0x0000002c0400780c */ /* 0x000fda0003f05270 */
[----:B------:R-:W-:Y:S05]  /*2120*/  @P0 BRA `(.L_x_7) ;  /* 0x00000000002c0947 */ /* 0x000fea0003800000 */
[----:B------:R-:W2:Y:S01]  /*2130*/  LDG.E.U8 R2, desc[UR36][R2.64] ;  /* 0x0000002402027981 */ /* 0x000ea2000c1e1100 */
[----:B------:R-:W-:Y:S01]  /*2140*/  BSSY B0, `(.L_x_33) ;  /* 0x0000007000007945 */ /* 0x000fe20003800000 */
[----:B------:R-:W-:Y:S01]  /*2150*/  IMAD.MOV.U32 R0, RZ, RZ, 0x400000 ;  /* 0x00400000ff007424 */ /* 0x000fe200078e00ff */
[----:B--2---:R-:W-:-:S13]  /*2160*/  ISETP.NE.AND P0, PT, R2, RZ, PT ;  /* 0x000000ff0200720c */ /* 0x004fda0003f05270 */
[----:B------:R-:W-:Y:S05]  /*2170*/  @!P0 BRA `(.L_x_34) ;  /* 0x00000000000c8947 */ /* 0x000fea0003800000 */
[----:B------:R-:W-:-:S13]  /*2180*/  ISETP.NE.AND P0, PT, R2, 0xff, PT ;  /* 0x000000ff0200780c */ /* 0x000fda0003f05270 */
[----:B------:R-:W-:Y:S02]  /*2190*/  @!P0 IMAD.MOV.U32 R0, RZ, RZ, 0x7f800001 ;  /* 0x7f800001ff008424 */ /* 0x000fe400078e00ff */
[----:B------:R-:W-:-:S07]  /*21a0*/  @P0 IMAD.SHL.U32 R0, R2, 0x800000, RZ ;  /* 0x0080000002000824 */ /* 0x000fce00078e00ff */
.L_x_34:
[----:B------:R-:W-:Y:S05]  /*21b0*/  BSYNC B0 ;  /* 0x0000000000007941 */ /* 0x000fea0003800000 */
.L_x_33:
[----:B------:R-:W-:Y:S01]  /*21c0*/  F2FP.BF16.F32.PACK_AB R0, RZ, R0 ;  /* 0x00000000ff00723e */ /* 0x000fe200000010ff */
[----:B------:R-:W-:Y:S06]  /*21d0*/  BRA `(.L_x_8) ;  /* 0x0000000000647947 */ /* 0x000fec0003800000 */
.L_x_7:
[----:B------:R-:W-:Y:S01]  /*21e0*/  MOV R2, 0x0 ;  /* 0x0000000000027802 */ /* 0x000fe20000000f00 */
[----:B------:R-:W-:Y:S01]  /*21f0*/  ULDC.64 UR4, c[0x4][0x148] ;  /* 0x0100520000047ab9 */ /* 0x000fe20000000a00 */
[----:B------:R-:W-:Y:S01]  /*2200*/  ULDC.64 UR6, c[0x4][0x38] ;  /* 0x01000e0000067ab9 */ /* 0x000fe20000000a00 */
[----:B------:R-:W-:Y:S02]  /*2210*/  IMAD.U32 R4, RZ, RZ, UR4 ;  /* 0x00000004ff047e24 */ /* 0x000fe4000f8e00ff */
[----:B------:R-:W-:Y:S01]  /*2220*/  IMAD.U32 R5, RZ, RZ, UR5 ;  /* 0x00000005ff057e24 */ /* 0x000fe2000f8e00ff */
[----:B------:R-:W0:Y:S01]  /*2230*/  LDC.64 R2, c[0x4][R2] ;  /* 0x0100000002027b82 */ /* 0x000e220000000a00 */
[----:B------:R-:W-:Y:S01]  /*2240*/  ULDC.64 UR4, c[0x4][0x150] ;  /* 0x0100540000047ab9 */ /* 0x000fe20000000a00 */
[----:B------:R-:W-:Y:S02]  /*2250*/  IMAD.U32 R10, RZ, RZ, UR6 ;  /* 0x00000006ff0a7e24 */ /* 0x000fe4000f8e00ff */
[----:B------:R-:W-:-:S02]  /*2260*/  IMAD.U32 R6, RZ, RZ, UR4 ;  /* 0x00000004ff067e24 */ /* 0x000fc4000f8e00ff */
[----:B------:R-:W-:Y:S02]  /*2270*/  IMAD.U32 R7, RZ, RZ, UR5 ;  /* 0x00000005ff077e24 */ /* 0x000fe4000f8e00ff */
[----:B------:R-:W-:Y:S02]  /*2280*/  IMAD.U32 R11, RZ, RZ, UR7 ;  /* 0x00000007ff0b7e24 */ /* 0x000fe4000f8e00ff */
[----:B------:R-:W-:Y:S02]  /*2290*/  IMAD.MOV.U32 R8, RZ, RZ, 0x4e ;  /* 0x0000004eff087424 */ /* 0x000fe400078e00ff */
[----:B------:R-:W-:Y:S02]  /*22a0*/  IMAD.MOV.U32 R12, RZ, RZ, 0x1 ;  /* 0x00000001ff0c7424 */ /* 0x000fe400078e00ff */
[----:B------:R-:W-:-:S07]  /*22b0*/  IMAD.MOV.U32 R13, RZ, RZ, RZ ;  /* 0x000000ffff0d7224 */ /* 0x000fce00078e00ff */
[----:B------:R-:W-:-:S07]  /*22c0*/  LEPC R20, `(.L_x_35) ;  /* 0x000000001014794e */ /* 0x000fce0000000000 */
[----:B0-----:R-:W-:Y:S05]  /*22d0*/  CALL.ABS.NOINC R2 ;  /* 0x0000000002007343 */ /* 0x001fea0003c00000 */
.L_x_35:
[----:B------:R-:W-:Y:S01]  /*22e0*/  PRMT R0, RZ, 0x7610, R0 ;  /* 0x00007610ff007816 */ /* 0x000fe20000000000 */
[----:B------:R-:W-:Y:S06]  /*22f0*/  BRA `(.L_x_8) ;  /* 0x00000000001c7947 */ /* 0x000fec0003800000 */
.L_x_32:
[----:B------:R-:W2:Y:S02]  /*2300*/  LDG.E.64 R2, desc[UR36][R2.64] ;  /* 0x0000002402027981 */ /* 0x000ea4000c1e1b00 */
[----:B--2---:R-:W0:Y:S02]  /*2310*/  I2F.U64 R0, R2 ;  /* 0x0000000200007312 */ /* 0x004e240000301000 */
[----:B0-----:R-:W-:Y:S01]  /*2320*/  F2FP.BF16.F32.PACK_AB R0, RZ, R0 ;  /* 0x00000000ff00723e */ /* 0x001fe200000010ff */
[----:B------:R-:W-:Y:S06]  /*2330*/  BRA `(.L_x_8) ;  /* 0x00000000000c7947 */ /* 0x000fec0003800000 */
.L_x_31:
[----:B------:R-:W2:Y:S02]  /*2340*/  LDG.E R2, desc[UR36][R2.64] ;  /* 0x0000002402027981 */ /* 0x000ea4000c1e1900 */
[----:B--2---:R-:W-:-:S04]  /*2350*/  I2FP.F32.U32 R0, R2 ;  /* 0x0000000200007245 */ /* 0x004fc80000201000 */
[----:B------:R-:W-:-:S07]  /*2360*/  F2FP.BF16.F32.PACK_AB R0, RZ, R0 ;  /* 0x00000000ff00723e */ /* 0x000fce00000010ff */
.L_x_8:
[----:B------:R-:W0:Y:S01]  /*2370*/  LDC.U8 R4, c[0x0][0x421] ;  /* 0x00010840ff047b82 */ /* 0x000e220000000000 */
[----:B-----5:R-:W-:-:S06]  /*2380*/  IMAD.U32 R0, R0, 0x10000, RZ ;  /* 0x0001000000007824 */ /* 0x020fcc00078e00ff */
[----:B------:R-:W1:Y:S01]  /*2390*/  MUFU.LG2 R0, R0 ;  /* 0x0000000000007308 */ /* 0x000e620000000c00 */
[----:B0-----:R-:W-:-:S07]  /*23a0*/  PRMT R2, R4, 0x9910, RZ ;  /* 0x0000991004027816 */ /* 0x001fce00000000ff */
[----:B-1----:R0:W1:Y:S01]  /*23b0*/  F2F.BF16.F32 R3, R0 ;  /* 0x0000000000037304 */ /* 0x0020620000202000 */
[----:B------:R-:W-:-:S13]  /*23c0*/  ISETP.GT.AND P0, PT, R2, 0x9, PT ;  /* 0x000000090200780c */ /* 0x000fda0003f04270 */
[----:B0-----:R-:W-:Y:S05]  /*23d0*/  @P0 BRA `(.L_x_36) ;  /* 0x00000004000c0947 */ /* 0x001fea0003800000 */
        /* <DEDUP_REMOVED lines=8> */
[----:B-1----:R-:W-:-:S04]  /*2460*/  IMAD.U32 R0, R3, 0x10000, RZ ;  /* 0x0001000003007824 */ /* 0x002fc800078e00ff */
[----:B------:R-:W0:Y:S02]  /*2470*/  F2I.FTZ.TRUNC.NTZ R3, R0 ;  /* 0x0000000000037305 */ /* 0x000e24000021f100 */
[----:B0-----:R4:W-:Y:S01]  /*2480*/  STG.E.U8 desc[UR36][R16.64], R3 ;  /* 0x0000000310007986 */ /* 0x0019e2000c101124 */
[----:B------:R-:W-:Y:S05]  /*2490*/  BRA `(.L_x_41) ;  /* 0x0000000c00947947 */ /* 0x000fea0003800000 */
.L_x_39:
[----:B-1----:R-:W-:-:S06]  /*24a0*/  IMAD.U32 R3, R3, 0x10000, RZ ;  /* 0x0001000003037824 */ /* 0x002fcc00078e00ff */
[----:B------:R-:W0:Y:S02]  /*24b0*/  F2I.S64.TRUNC R2, R3 ;  /* 0x0000000300027311 */ /* 0x000e24000020d900 */
[----:B0-----:R3:W-:Y:S01]  /*24c0*/  STG.E.U8 desc[UR36][R16.64], R2 ;  /* 0x0000000210007986 */ /* 0x0017e2000c101124 */
[----:B------:R-:W-:Y:S05]  /*24d0*/  BRA `(.L_x_41) ;  /* 0x0000000c00847947 */ /* 0x000fea0003800000 */
.L_x_38:
[----:B------:R-:W-:-:S13]  /*24e0*/  ISETP.NE.AND P0, PT, R2, 0x2, PT ;  /* 0x000000020200780c */ /* 0x000fda0003f05270 */
[----:B------:R-:W-:Y:S05]  /*24f0*/  @!P0 BRA `(.L_x_42) ;  /* 0x0000000000308947 */ /* 0x000fea0003800000 */
[----:B------:R-:W-:-:S13]  /*2500*/  ISETP.NE.AND P0, PT, R2, 0x3, PT ;  /* 0x000000030200780c */ /* 0x000fda0003f05270 */
[----:B------:R-:W-:Y:S05]  /*2510*/  @!P0 BRA `(.L_x_43) ;  /* 0x0000000000188947 */ /* 0x000fea0003800000 */
[----:B------:R-:W-:-:S13]  /*2520*/  ISETP.NE.AND P0, PT, R2, 0x4, PT ;  /* 0x000000040200780c */ /* 0x000fda0003f05270 */
[----:B------:R-:W-:Y:S05]  /*2530*/  @P0 BRA `(.L_x_40) ;  /* 0x0000000c000c0947 */ /* 0x000fea0003800000 */
[----:B-1----:R-:W-:-:S06]  /*2540*/  IMAD.U32 R3, R3, 0x10000, RZ ;  /* 0x0001000003037824 */ /* 0x002fcc00078e00ff */
[----:B------:R-:W0:Y:S02]  /*2550*/  F2I.S64.TRUNC R2, R3 ;  /* 0x0000000300027311 */ /* 0x000e24000020d900 */
[----:B0-----:R0:W-:Y:S01]  /*2560*/  STG.E.64 desc[UR36][R16.64], R2 ;  /* 0x0000000210007986 */ /* 0x0011e2000c101b24 */
[----:B------:R-:W-:Y:S05]  /*2570*/  BRA `(.L_x_41) ;  /* 0x0000000c005c7947 */ /* 0x000fea0003800000 */
.L_x_43:
[----:B-1----:R-:W-:-:S06]  /*2580*/  IMAD.U32 R3, R3, 0x10000, RZ ;  /* 0x0001000003037824 */ /* 0x002fcc00078e00ff */
[----:B------:R-:W0:Y:S02]  /*2590*/  F2I.FTZ.TRUNC.NTZ R3, R3 ;  /* 0x0000000300037305 */ /* 0x000e24000021f100 */
[----:B0-----:R1:W-:Y:S01]  /*25a0*/  STG.E desc[UR36][R16.64], R3 ;  /* 0x0000000310007986 */ /* 0x0013e2000c101924 */
[----:B------:R-:W-:Y:S05]  /*25b0*/  BRA `(.L_x_41) ;  /* 0x0000000c004c7947 */ /* 0x000fea0003800000 */
.L_x_42:
[----:B-1----:R-:W-:-:S06]  /*25c0*/  IMAD.U32 R3, R3, 0x10000, RZ ;  /* 0x0001000003037824 */ /* 0x002fcc00078e00ff */
[----:B------:R-:W0:Y:S02]  /*25d0*/  F2I.FTZ.TRUNC.NTZ R3, R3 ;  /* 0x0000000300037305 */ /* 0x000e24000021f100 */
[----:B0-----:R2:W-:Y:S01]  /*25e0*/  STG.E.U16 desc[UR36][R16.64], R3 ;  /* 0x0000000310007986 */ /* 0x0015e2000c101524 */
[----:B------:R-:W-:Y:S05]  /*25f0*/  BRA `(.L_x_41) ;  /* 0x0000000c003c7947 */ /* 0x000fea0003800000 */
.L_x_37:
[----:B------:R-:W-:-:S13]  /*2600*/  ISETP.GT.AND P0, PT, R2, 0x6, PT ;  /* 0x000000060200780c */ /* 0x000fda0003f04270 */
[----:B------:R-:W-:Y:S05]  /*2610*/  @P0 BRA `(.L_x_44) ;  /* 0x00000000002c0947 */ /* 0x000fea0003800000 */
[----:B------:R-:W-:-:S13]  /*2620*/  ISETP.NE.AND P0, PT, R2, 0x5, PT ;  /* 0x000000050200780c */ /* 0x000fda0003f05270 */
[----:B------:R-:W-:Y:S05]  /*2630*/  @!P0 BRA `(.L_x_45) ;  /* 0x0000000000148947 */ /* 0x000fea0003800000 */
[----:B------:R-:W-:-:S13]  /*2640*/  ISETP.NE.AND P0, PT, R2, 0x6, PT ;  /* 0x000000060200780c */ /* 0x000fda0003f05270 */
[----:B------:R-:W-:Y:S05]  /*2650*/  @P0 BRA `(.L_x_40) ;  /* 0x0000000800c40947 */ /* 0x000fea0003800000 */
[----:B-1----:R-:W-:-:S05]  /*2660*/  IMAD.U32 R3, R3, 0x10000, RZ ;  /* 0x0001000003037824 */ /* 0x002fca00078e00ff */
[----:B------:R0:W-:Y:S01]  /*2670*/  STG.E desc[UR36][R16.64], R3 ;  /* 0x0000000310007986 */ /* 0x0001e2000c101924 */
[----:B------:R-:W-:Y:S05]  /*2680*/  BRA `(.L_x_41) ;  /* 0x0000000c00187947 */ /* 0x000fea0003800000 */
.L_x_45:
[----:B-1----:R-:W-:-:S05]  /*2690*/  IMAD.U32 R0, R3, 0x10000, RZ ;  /* 0x0001000003007824 */ /* 0x002fca00078e00ff */
[----:B------:R-:W-:-:S05]  /*26a0*/  F2FP.F16.F32.PACK_AB R0, RZ, R0 ;  /* 0x00000000ff00723e */ /* 0x000fca00000000ff */
[----:B------:R0:W-:Y:S01]  /*26b0*/  STG.E.U16 desc[UR36][R16.64], R0 ;  /* 0x0000000010007986 */ /* 0x0001e2000c101524 */
[----:B------:R-:W-:Y:S05]  /*26c0*/  BRA `(.L_x_41) ;  /* 0x0000000c00087947 */ /* 0x000fea0003800000 */
.L_x_44:
[----:B------:R-:W-:-:S13]  /*26d0*/  ISETP.NE.AND P0, PT, R2, 0x7, PT ;  /* 0x000000070200780c */ /* 0x000fda0003f05270 */
[----:B------:R-:W-:Y:S05]  /*26e0*/  @!P0 BRA `(.L_x_46) ;  /* 0x0000000000348947 */ /* 0x000fea0003800000 */
[----:B------:R-:W-:-:S13]  /*26f0*/  ISETP.NE.AND P0, PT, R2, 0x8, PT ;  /* 0x000000080200780c */ /* 0x000fda0003f05270 */
[----:B------:R-:W-:Y:S05]  /*2700*/  @!P0 BRA `(.L_x_47) ;  /* 0x0000000000188947 */ /* 0x000fea0003800000 */
[----:B------:R-:W-:-:S13]  /*2710*/  ISETP.NE.AND P0, PT, R2, 0x9, PT ;  /* 0x000000090200780c */ /* 0x000fda0003f05270 */
[----:B------:R-:W-:Y:S05]  /*2720*/  @P0 BRA `(.L_x_40) ;  /* 0x0000000800900947 */ /* 0x000fea0003800000 */
[----:B-1----:R-:W-:Y:S02]  /*2730*/  IMAD.U32 R2, R3, 0x10000, RZ ;  /* 0x0001000003027824 */ /* 0x002fe400078e00ff */
[----:B------:R-:W-:-:S05]  /*2740*/  IMAD.MOV.U32 R3, RZ, RZ, RZ ;  /* 0x000000ffff037224 */ /* 0x000fca00078e00ff */
[----:B------:R0:W-:Y:S01]  /*2750*/  STG.E.64 desc[UR36][R16.64], R2 ;  /* 0x0000000210007986 */ /* 0x0001e2000c101b24 */
[----:B------:R-:W-:Y:S05]  /*2760*/  BRA `(.L_x_41) ;  /* 0x0000000800e07947 */ /* 0x000fea0003800000 */
.L_x_47:
[----:B-1----:R-:W-:-:S05]  /*2770*/  IMAD.U32 R3, R3, 0x10000, RZ ;  /* 0x0001000003037824 */ /* 0x002fca00078e00ff */
[----:B------:R-:W-:-:S04]  /*2780*/  F2FP.F16.F32.PACK_AB R3, RZ, R3 ;  /* 0x00000003ff03723e */ /* 0x000fc800000000ff */
[----:B------:R-:W-:-:S05]  /*2790*/  PRMT R3, R3, 0x5410, RZ ;  /* 0x0000541003037816 */ /* 0x000fca00000000ff */
[----:B------:R0:W-:Y:S01]  /*27a0*/  STG.E desc[UR36][R16.64], R3 ;  /* 0x0000000310007986 */ /* 0x0001e2000c101924 */
[----:B------:R-:W-:Y:S05]  /*27b0*/  BRA `(.L_x_41) ;  /* 0x0000000800cc7947 */ /* 0x000fea0003800000 */
.L_x_46:
[----:B-1----:R-:W-:-:S04]  /*27c0*/  IMAD.U32 R2, R3, 0x10000, RZ ;  /* 0x0001000003027824 */ /* 0x002fc800078e00ff */
[----:B------:R-:W-:-:S06]  /*27d0*/  FMUL.FTZ R2, R2, 1 ;  /* 0x3f80000002027820 */ /* 0x000fcc0000410000 */
[----:B------:R-:W0:Y:S02]  /*27e0*/  F2F.F64.F32 R2, R2 ;  /* 0x0000000200027310 */ /* 0x000e240000201800 */
[----:B0-----:R0:W-:Y:S01]  /*27f0*/  STG.E.64 desc[UR36][R16.64], R2 ;  /* 0x0000000210007986 */ /* 0x0011e2000c101b24 */
[----:B------:R-:W-:Y:S05]  /*2800*/  BRA `(.L_x_41) ;  /* 0x0000000800b87947 */ /* 0x000fea0003800000 */
.L_x_36:
        /* <DEDUP_REMOVED lines=8> */
[----:B-1----:R-:W-:-:S05]  /*2890*/  IMAD.U32 R3, R3, 0x10000, RZ ;  /* 0x0001000003037824 */ /* 0x002fca00078e00ff */
[----:B------:R-:W-:-:S04]  /*28a0*/  FSETP.NEU.FTZ.AND P0, PT, R3, RZ, PT ;  /* 0x000000ff0300720b */ /* 0x000fc80003f1d000 */
[----:B------:R-:W-:-:S05]  /*28b0*/  SEL R3, RZ, 0x1, !P0 ;  /* 0x00000001ff037807 */ /* 0x000fca0004000000 */
[----:B------:R0:W-:Y:S01]  /*28c0*/  STG.E.U8 desc[UR36][R16.64], R3 ;  /* 0x0000000310007986 */ /* 0x0001e2000c101124 */
[----:B------:R-:W-:Y:S05]  /*28d0*/  BRA `(.L_x_41) ;  /* 0x0000000800847947 */ /* 0x000fea0003800000 */
.L_x_50:
[----:B-1----:R-:W-:Y:S01]  /*28e0*/  IMAD.U32 R3, R3, 0x10000, RZ ;  /* 0x0001000003037824 */ /* 0x002fe200078e00ff */
[----:B------:R-:W-:-:S03]  /*28f0*/  CS2R R6, SRZ ;  /* 0x0000000000067805 */ /* 0x000fc6000001ff00 */
[----:B------:R-:W-:-:S04]  /*2900*/  FMUL.FTZ R3, R3, 1 ;  /* 0x3f80000003037820 */ /* 0x000fc80000410000 */
[----:B------:R-:W0:Y:S02]  /*2910*/  F2F.F64.F32 R4, R3 ;  /* 0x0000000300047310 */ /* 0x000e240000201800 */
[----:B0-----:R0:W-:Y:S01]  /*2920*/  STG.E.128 desc[UR36][R16.64], R4 ;  /* 0x0000000410007986 */ /* 0x0011e2000c101d24 */
[----:B------:R-:W-:Y:S05]  /*2930*/  BRA `(.L_x_41) ;  /* 0x00000008006c7947 */ /* 0x000fea0003800000 */
.L_x_49:
[----:B------:R-:W-:-:S13]  /*2940*/  ISETP.NE.AND P0, PT, R2, 0xf, PT ;  /* 0x0000000f0200780c */ /* 0x000fda0003f05270 */
[----:B------:R-:W-:Y:S05]  /*2950*/  @!P0 BRA `(.L_x_51) ;  /* 0x0000000000b48947 */ /* 0x000fea0003800000 */
[----:B------:R-:W-:-:S13]  /*2960*/  ISETP.NE.AND P0, PT, R2, 0x17, PT ;  /* 0x000000170200780c */ /* 0x000fda0003f05270 */
[----:B------:R-:W-:Y:S05]  /*2970*/  @!P0 BRA `(.L_x_52) ;  /* 0x0000000000548947 */ /* 0x000fea0003800000 */
[----:B------:R-:W-:-:S13]  /*2980*/  ISETP.NE.AND P0, PT, R2, 0x18, PT ;  /* 0x000000180200780c */ /* 0x000fda0003f05270 */
[----:B------:R-:W-:Y:S05]  /*2990*/  @P0 BRA `(.L_x_40) ;  /* 0x0000000400f40947 */ /* 0x000fea0003800000 */
[----:B-1----:R-:W-:Y:S01]  /*29a0*/  IMAD.U32 R5, R3, 0x10000, RZ ;  /* 0x0001000003057824 */ /* 0x002fe200078e00ff */
[----:B------:R-:W-:Y:S04]  /*29b0*/  BSSY B0, `(.L_x_53) ;  /* 0x000000e000007945 */ /* 0x000fe80003800000 */
[C---:B------:R-:W-:Y:S02]  /*29c0*/  LOP3.LUT R2, R5.reuse, 0x7fffffff, RZ, 0xc0, !PT ;  /* 0x7fffffff05027812 */ /* 0x040fe400078ec0ff */
[----:B------:R-:W-:Y:S02]  /*29d0*/  LOP3.LUT R0, R5, 0x80000000, RZ, 0xc0, !PT ;  /* 0x8000000005007812 */ /* 0x000fe400078ec0ff */
[----:B------:R-:W-:Y:S02]  /*29e0*/  ISETP.GT.U32.AND P0, PT, R2, 0x43efffff, PT ;  /* 0x43efffff0200780c */ /* 0x000fe40003f04070 */
[----:B------:R-:W-:Y:S01]  /*29f0*/  SHF.R.U32.HI R3, RZ, 0x18, R0 ;  /* 0x00000018ff037819 */ /* 0x000fe20000011600 */
[----:B------:R-:W-:-:S10]  /*2a00*/  IMAD.MOV.U32 R0, RZ, RZ, 0x7f ;  /* 0x0000007fff007424 */ /* 0x000fd400078e00ff */
[----:B------:R-:W-:Y:S05]  /*2a10*/  @P0 BRA `(.L_x_54) ;  /* 0x00000000001c0947 */ /* 0x000fea0003800000 */
[----:B------:R-:W-:-:S13]  /*2a20*/  ISETP.GE.U32.AND P0, PT, R2, 0x3c800000, PT ;  /* 0x3c8000000200780c */ /* 0x000fda0003f06070 */
[----:B------:R-:W-:Y:S01]  /*2a30*/  @P0 SHF.R.U32.HI R0, RZ, 0x14, R5 ;  /* 0x00000014ff000819 */ /* 0x000fe20000011605 */
[----:B------:R-:W-:-:S03]  /*2a40*/  @!P0 FADD.FTZ R2, R2, 16384 ;  /* 0x4680000002028421 */ /* 0x000fc60000010000 */
[----:B------:R-:W-:-:S04]  /*2a50*/  @P0 LOP3.LUT R0, R0, 0x1, RZ, 0xc0, !PT ;  /* 0x0000000100000812 */ /* 0x000fc800078ec0ff */
[----:B------:R-:W-:-:S04]  /*2a60*/  @P0 IADD3 R0, R5, 0x407ffff, R0 ;  /* 0x0407ffff05000810 */ /* 0x000fc80007ffe000 */
[----:B------:R-:W-:Y:S01]  /*2a70*/  @P0 SHF.R.U32.HI R0, RZ, 0x14, R0 ;  /* 0x00000014ff000819 */ /* 0x000fe20000011600 */
[----:B------:R-:W-:-:S07]  /*2a80*/  @!P0 VIADD R0, R2, 0xb9800000 ;  /* 0xb980000002008836 */ /* 0x000fce0000000000 */
.L_x_54:
[----:B------:R-:W-:Y:S05]  /*2a90*/  BSYNC B0 ;  /* 0x0000000000007941 */ /* 0x000fea0003800000 */
.L_x_53:
[----:B------:R-:W-:-:S05]  /*2aa0*/  LOP3.LUT R3, R0, R3, RZ, 0xfc, !PT ;  /* 0x0000000300037212 */ /* 0x000fca00078efcff */
[----:B------:R0:W-:Y:S01]  /*2ab0*/  STG.E.U8 desc[UR36][R16.64], R3 ;  /* 0x0000000310007986 */ /* 0x0001e2000c101124 */
[----:B------:R-:W-:Y:S05]  /*2ac0*/  BRA `(.L_x_41) ;  /* 0x0000000800087947 */ /* 0x000fea0003800000 */
.L_x_52:
[----:B-1----:R-:W-:Y:S01]  /*2ad0*/  IMAD.U32 R3, R3, 0x10000, RZ ;  /* 0x0001000003037824 */ /* 0x002fe200078e00ff */
[----:B------:R-:W-:Y:S04]  /*2ae0*/  BSSY B0, `(.L_x_55) ;  /* 0x000000f000007945 */ /* 0x000fe80003800000 */
[----:B------:R-:W-:-:S04]  /*2af0*/  LOP3.LUT R2, R3, 0x7fffffff, RZ, 0xc0, !PT ;  /* 0x7fffffff03027812 */ /* 0x000fc800078ec0ff */
[----:B------:R-:W-:-:S13]  /*2b00*/  ISETP.GT.U32.AND P0, PT, R2, 0x477fffff, PT ;  /* 0x477fffff0200780c */ /* 0x000fda0003f04070 */
[----:B------:R-:W-:Y:S05]  /*2b10*/  @P0 BRA `(.L_x_56) ;  /* 0x0000000000200947 */ /* 0x000fea0003800000 */
[----:B------:R-:W-:-:S13]  /*2b20*/  ISETP.GE.U32.AND P0, PT, R2, 0x38800000, PT ;  /* 0x388000000200780c */ /* 0x000fda0003f06070 */
[----:B------:R-:W-:Y:S01]  /*2b30*/  @P0 SHF.R.U32.HI R0, RZ, 0x15, R3 ;  /* 0x00000015ff000819 */ /* 0x000fe20000011603 */
[----:B------:R-:W-:-:S03]  /*2b40*/  @!P0 FADD.FTZ R2, R2, 128 ;  /* 0x4300000002028421 */ /* 0x000fc60000010000 */
[----:B------:R-:W-:-:S04]  /*2b50*/  @P0 LOP3.LUT R0, R0, 0x1, RZ, 0xc0, !PT ;  /* 0x0000000100000812 */ /* 0x000fc800078ec0ff */
[----:B------:R-:W-:-:S04]  /*2b60*/  @P0 IADD3 R0, R3, 0x80fffff, R0 ;  /* 0x080fffff03000810 */ /* 0x000fc80007ffe000 */
[----:B------:R-:W-:Y:S01]  /*2b70*/  @P0 SHF.R.U32.HI R0, RZ, 0x15, R0 ;  /* 0x00000015ff000819 */ /* 0x000fe20000011600 */
[----:B------:R-:W-:Y:S01]  /*2b80*/  @!P0 VIADD R0, R2, 0xbd000000 ;  /* 0xbd00000002008836 */ /* 0x000fe20000000000 */
[----:B------:R-:W-:Y:S06]  /*2b90*/  BRA `(.L_x_57) ;  /* 0x00000000000c7947 */ /* 0x000fec0003800000 */
.L_x_56:
[----:B------:R-:W-:Y:S01]  /*2ba0*/  IMAD.MOV.U32 R0, RZ, RZ, 0x7f ;  /* 0x0000007fff007424 */ /* 0x000fe200078e00ff */
[----:B------:R-:W-:-:S04]  /*2bb0*/  ISETP.GT.U32.AND P0, PT, R2, 0x7f800000, PT ;  /* 0x7f8000000200780c */ /* 0x000fc80003f04070 */
[----:B------:R-:W-:-:S09]  /*2bc0*/  SEL R0, R0, 0x7c, P0 ;  /* 0x0000007c00007807 */ /* 0x000fd20000000000 */
.L_x_57:
[----:B------:R-:W-:Y:S05]  /*2bd0*/  BSYNC B0 ;  /* 0x0000000000007941 */ /* 0x000fea0003800000 */
.L_x_55:
[----:B------:R-:W-:-:S04]  /*2be0*/  LOP3.LUT R2, R3, 0x80000000, RZ, 0xc0, !PT ;  /* 0x8000000003027812 */ /* 0x000fc800078ec0ff */
[----:B------:R-:W-:-:S04]  /*2bf0*/  SHF.R.U32.HI R3, RZ, 0x18, R2 ;  /* 0x00000018ff037819 */ /* 0x000fc80000011602 */
[----:B------:R-:W-:-:S05]  /*2c00*/  LOP3.LUT R3, R0, R3, RZ, 0xfc, !PT ;  /* 0x0000000300037212 */ /* 0x000fca00078efcff */
[----:B------:R0:W-:Y:S01]  /*2c10*/  STG.E.U8 desc[UR36][R16.64], R3 ;  /* 0x0000000310007986 */ /* 0x0001e2000c101124 */
[----:B------:R-:W-:Y:S05]  /*2c20*/  BRA `(.L_x_41) ;  /* 0x0000000400b07947 */ /* 0x000fea0003800000 */
.L_x_51:
[----:B-1----:R0:W-:Y:S01]  /*2c30*/  STG.E.U16 desc[UR36][R16.64], R3 ;  /* 0x0000000310007986 */ /* 0x0021e2000c101524 */
[----:B------:R-:W-:Y:S05]  /*2c40*/  BRA `(.L_x_41) ;  /* 0x0000000400a87947 */ /* 0x000fea0003800000 */
.L_x_48:
        /* <DEDUP_REMOVED lines=8> */
[----:B-1----:R-:W-:-:S06]  /*2cd0*/  IMAD.U32 R3, R3, 0x10000, RZ ;  /* 0x0001000003037824 */ /* 0x002fcc00078e00ff */
[----:B------:R-:W0:Y:S02]  /*2ce0*/  F2I.FTZ.U32.TRUNC.NTZ R3, R3 ;  /* 0x0000000300037305 */ /* 0x000e24000021f000 */
[----:B0-----:R0:W-:Y:S01]  /*2cf0*/  STG.E.U16 desc[UR36][R16.64], R3 ;  /* 0x0000000310007986 */ /* 0x0011e2000c101524 */
[----:B------:R-:W-:Y:S05]  /*2d00*/  BRA `(.L_x_41) ;  /* 0x0000000400787947 */ /* 0x000fea0003800000 */
.L_x_60:
[----:B-1----:R-:W-:Y:S01]  /*2d10*/  IMAD.U32 R3, R3, 0x10000, RZ ;  /* 0x0001000003037824 */ /* 0x002fe200078e00ff */
[----:B------:R-:W-:Y:S01]  /*2d20*/  BSSY B0, `(.L_x_61) ;  /* 0x0000014000007945 */ /* 0x000fe20003800000 */
[----:B------:R-:W-:-:S03]  /*2d30*/  IMAD.MOV.U32 R8, RZ, RZ, 0x80 ;  /* 0x00000080ff087424 */ /* 0x000fc600078e00ff */
[----:B------:R-:W-:-:S04]  /*2d40*/  LOP3.LUT R2, R3, 0x7fffffff, RZ, 0xc0, !PT ;  /* 0x7fffffff03027812 */ /* 0x000fc800078ec0ff */
[----:B------:R-:W-:-:S13]  /*2d50*/  ISETP.GT.U32.AND P0, PT, R2, 0x437fffff, PT ;  /* 0x437fffff0200780c */ /* 0x000fda0003f04070 */
[----:B------:R-:W-:Y:S05]  /*2d60*/  @P0 BRA `(.L_x_62) ;  /* 0x00000000003c0947 */ /* 0x000fea0003800000 */
[----:B------:R-:W-:-:S13]  /*2d70*/  ISETP.GE.U32.AND P0, PT, R2, 0x3c000000, PT ;  /* 0x3c0000000200780c */ /* 0x000fda0003f06070 */
[----:B------:R-:W-:-:S04]  /*2d80*/  @P0 SHF.R.U32.HI R0, RZ, 0x14, R3 ;  /* 0x00000014ff000819 */ /* 0x000fc80000011603 */
[----:B------:R-:W-:-:S04]  /*2d90*/  @P0 LOP3.LUT R0, R0, 0x1, RZ, 0xc0, !PT ;  /* 0x0000000100000812 */ /* 0x000fc800078ec0ff */
[----:B------:R-:W-:-:S04]  /*2da0*/  @P0 IADD3 R0, R3, 0x487ffff, R0 ;  /* 0x0487ffff03000810 */ /* 0x000fc80007ffe000 */
[----:B------:R-:W-:-:S04]  /*2db0*/  @P0 SHF.R.U32.HI R0, RZ, 0x14, R0 ;  /* 0x00000014ff000819 */ /* 0x000fc80000011600 */
[----:B------:R-:W-:Y:S01]  /*2dc0*/  @P0 LOP3.LUT R0, R0, 0xff, RZ, 0xc0, !PT ;  /* 0x000000ff00000812 */ /* 0x000fe200078ec0ff */
[----:B------:R-:W-:Y:S06]  /*2dd0*/  @P0 BRA `(.L_x_63) ;  /* 0x0000000000100947 */ /* 0x000fec0003800000 */
[----:B------:R-:W-:Y:S01]  /*2de0*/  FADD.FTZ R0, R2, 8192 ;  /* 0x4600000002007421 */ /* 0x000fe20000010000 */
[----:B------:R-:W-:-:S04]  /*2df0*/  PRMT R8, RZ, 0x7610, R8 ;  /* 0x00007610ff087816 */ /* 0x000fc80000000008 */
[----:B------:R-:W-:-:S13]  /*2e00*/  LOP3.LUT P0, R0, R0, 0xff, RZ, 0xc0, !PT ;  /* 0x000000ff00007812 */ /* 0x000fda000780c0ff */
[----:B------:R-:W-:Y:S05]  /*2e10*/  @!P0 BRA `(.L_x_62) ;  /* 0x0000000000108947 */ /* 0x000fea0003800000 */
.L_x_63:
[----:B------:R-:W-:-:S04]  /*2e20*/  LOP3.LUT R2, R3, 0x80000000, RZ, 0xc0, !PT ;  /* 0x8000000003027812 */ /* 0x000fc800078ec0ff */
[----:B------:R-:W-:-:S04]  /*2e30*/  SHF.R.U32.HI R3, RZ, 0x18, R2 ;  /* 0x00000018ff037819 */ /* 0x000fc80000011602 */
[----:B------:R-:W-:-:S04]  /*2e40*/  LOP3.LUT R0, R0, R3, RZ, 0xfc, !PT ;  /* 0x0000000300007212 */ /* 0x000fc800078efcff */
[----:B------:R-:W-:-:S07]  /*2e50*/  PRMT R8, R0, 0x7610, R8 ;  /* 0x0000761000087816 */ /* 0x000fce0000000008 */
.L_x_62:
[----:B------:R-:W-:Y:S05]  /*2e60*/  BSYNC B0 ;  /* 0x0000000000007941 */ /* 0x000fea0003800000 */
.L_x_61:
[----:B------:R0:W-:Y:S01]  /*2e70*/  STG.E.U8 desc[UR36][R16.64], R8 ;  /* 0x0000000810007986 */ /* 0x0001e2000c101124 */
[----:B------:R-:W-:Y:S05]  /*2e80*/  BRA `(.L_x_41) ;  /* 0x0000000400187947 */ /* 0x000fea0003800000 */
.L_x_59:
        /* <DEDUP_REMOVED lines=17> */
.L_x_66:
[----:B------:R-:W-:-:S04]  /*2fa0*/  LOP3.LUT R2, R3, 0x80000000, RZ, 0xc0, !PT ;  /* 0x8000000003027812 */ /* 0x000fc800078ec0ff */
[----:B------:R-:W-:-:S04]  /*2fb0*/  SHF.R.U32.HI R3, RZ, 0x18, R2 ;  /* 0x00000018ff037819 */ /* 0x000fc80000011602 */
[----:B------:R-:W-:-:S04]  /*2fc0*/  LOP3.LUT R0, R0, R3, RZ, 0xfc, !PT ;  /* 0x0000000300007212 */ /* 0x000fc800078efcff */
[----:B------:R-:W-:-:S07]  /*2fd0*/  PRMT R8, R0, 0x7610, R8 ;  /* 0x0000761000087816 */ /* 0x000fce0000000008 */
.L_x_65:
[----:B------:R-:W-:Y:S05]  /*2fe0*/  BSYNC B0 ;  /* 0x0000000000007941 */ /* 0x000fea0003800000 */
.L_x_64:
[----:B------:R0:W-:Y:S01]  /*2ff0*/  STG.E.U8 desc[UR36][R16.64], R8 ;  /* 0x0000000810007986 */ /* 0x0001e2000c101124 */
[----:B------:R-:W-:Y:S05]  /*3000*/  BRA `(.L_x_41) ;  /* 0x0000000000b87947 */ /* 0x000fea0003800000 */
.L_x_58:
[----:B------:R-:W-:-:S13]  /*3010*/  ISETP.NE.AND P0, PT, R2, 0x1c, PT ;  /* 0x0000001c0200780c */ /* 0x000fda0003f05270 */
[----:B------:R-:W-:Y:S05]  /*3020*/  @!P0 BRA `(.L_x_67) ;  /* 0x0000000000a48947 */ /* 0x000fea0003800000 */
[----:B------:R-:W-:-:S13]  /*3030*/  ISETP.NE.AND P0, PT, R2, 0x1d, PT ;  /* 0x0000001d0200780c */ /* 0x000fda0003f05270 */
[----:B------:R-:W-:Y:S05]  /*3040*/  @!P0 BRA `(.L_x_68) ;  /* 0x00000000008c8947 */ /* 0x000fea0003800000 */
[----:B------:R-:W-:-:S13]  /*3050*/  ISETP.NE.AND P0, PT, R2, 0x2c, PT ;  /* 0x0000002c0200780c */ /* 0x000fda0003f05270 */
[----:B------:R-:W-:Y:S05]  /*3060*/  @P0 BRA `(.L_x_40) ;  /* 0x0000000000400947 */ /* 0x000fea0003800000 */
[----:B-1----:R-:W-:-:S05]  /*3070*/  IMAD.U32 R3, R3, 0x10000, RZ ;  /* 0x0001000003037824 */ /* 0x002fca00078e00ff */
[----:B------:R-:W-:-:S04]  /*3080*/  SHF.R.U32.HI R4, RZ, 0x17, R3 ;  /* 0x00000017ff047819 */ /* 0x000fc80000011603 */
[----:B------:R-:W-:-:S04]  /*3090*/  LOP3.LUT R2, R4, 0xff, RZ, 0xc0, !PT ;  /* 0x000000ff04027812 */ /* 0x000fc800078ec0ff */
[----:B------:R-:W-:-:S13]  /*30a0*/  ISETP.NE.AND P1, PT, R2, 0xff, PT ;  /* 0x000000ff0200780c */ /* 0x000fda0003f25270 */
[--C-:B------:R-:W-:Y:S02]  /*30b0*/  @P1 SHF.R.U32.HI R0, RZ, 0x16, R3.reuse ;  /* 0x00000016ff001819 */ /* 0x100fe40000011603 */
[----:B------:R-:W-:Y:S01]  /*30c0*/  @P1 LOP3.LUT P0, RZ, R2, 0x3fffff, R3, 0xf8, !PT ;  /* 0x003fffff02ff1812 */ /* 0x000fe2000780f803 */
[----:B------:R-:W-:Y:S01]  /*30d0*/  IMAD.MOV.U32 R3, RZ, RZ, 0xff ;  /* 0x000000ffff037424 */ /* 0x000fe200078e00ff */
[----:B------:R-:W-:-:S04]  /*30e0*/  @P1 LOP3.LUT R0, R0, 0x1, RZ, 0xc0, !PT ;  /* 0x0000000100001812 */ /* 0x000fc800078ec0ff */
[----:B------:R-:W-:Y:S01]  /*30f0*/  @P1 ISETP.EQ.U32.AND P2, PT, R0, 0x1, P0 ;  /* 0x000000010000180c */ /* 0x000fe20000742070 */
[----:B------:R-:W-:Y:S01]  /*3100*/  @P1 VIADD R0, R4, 0x1 ;  /* 0x0000000104001836 */ /* 0x000fe20000000000 */
[----:B------:R-:W-:Y:S02]  /*3110*/  PLOP3.LUT P0, PT, PT, PT, PT, 0x80, 0x0 ;  /* 0x000000000000781c */ /* 0x000fe40003f0f070 */
[----:B------:R-:W-:-:S13]  /*3120*/  @P1 PLOP3.LUT P0, PT, P2, PT, PT, 0x80, 0x0 ;  /* 0x000000000000181c */ /* 0x000fda000170f070 */
[----:B------:R-:W-:-:S04]  /*3130*/  @!P0 IMAD.MOV R0, RZ, RZ, R4 ;  /* 0x000000ffff008224 */ /* 0x000fc800078e0204 */
[----:B------:R-:W-:-:S05]  /*3140*/  @P1 IMAD.MOV.U32 R3, RZ, RZ, R0 ;  /* 0x000000ffff031224 */ /* 0x000fca00078e0000 */
[----:B------:R0:W-:Y:S01]  /*3150*/  STG.E.U8 desc[UR36][R16.64], R3 ;  /* 0x0000000310007986 */ /* 0x0001e2000c101124 */
[----:B------:R-:W-:Y:S05]  /*3160*/  BRA `(.L_x_41) ;  /* 0x0000000000607947 */ /* 0x000fea0003800000 */
.L_x_40:
[----:B------:R-:W-:Y:S01]  /*3170*/  MOV R2, 0x0 ;  /* 0x0000000000027802 */ /* 0x000fe20000000f00 */
[----:B------:R-:W-:Y:S01]  /*3180*/  ULDC.64 UR4, c[0x4][0x148] ;  /* 0x0100520000047ab9 */ /* 0x000fe20000000a00 */
[----:B------:R-:W-:Y:S01]  /*3190*/  ULDC.64 UR6, c[0x4][0x150] ;  /* 0x0100540000067ab9 */ /* 0x000fe20000000a00 */
[----:B------:R-:W-:Y:S02]  /*31a0*/  IMAD.U32 R4, RZ, RZ, UR4 ;  /* 0x00000004ff047e24 */ /* 0x000fe4000f8e00ff */
[----:B------:R-:W-:Y:S01]  /*31b0*/  IMAD.U32 R5, RZ, RZ, UR5 ;  /* 0x00000005ff057e24 */ /* 0x000fe2000f8e00ff */
[----:B-1----:R-:W0:Y:S01]  /*31c0*/  LDC.64 R2, c[0x4][R2] ;  /* 0x0100000002027b82 */ /* 0x002e220000000a00 */
        /* <DEDUP_REMOVED lines=10> */
.L_x_69:
[----:B------:R-:W-:Y:S05]  /*3270*/  BRA `(.L_x_41) ;  /* 0x00000000001c7947 */ /* 0x000fea0003800000 */
.L_x_68:
[----:B-1----:R-:W-:-:S06]  /*3280*/  IMAD.U32 R3, R3, 0x10000, RZ ;  /* 0x0001000003037824 */ /* 0x002fcc00078e00ff */
[----:B------:R-:W0:Y:S02]  /*3290*/  F2I.U64.TRUNC R2, R3 ;  /* 0x0000000300027311 */ /* 0x000e24000020d800 */
[----:B0-----:R0:W-:Y:S01]  /*32a0*/  STG.E.64 desc[UR36][R16.64], R2 ;  /* 0x0000000210007986 */ /* 0x0011e2000c101b24 */
[----:B------:R-:W-:Y:S05]  /*32b0*/  BRA `(.L_x_41) ;  /* 0x00000000000c7947 */ /* 0x000fea0003800000 */
.L_x_67:
[----:B-1----:R-:W-:-:S06]  /*32c0*/  IMAD.U32 R3, R3, 0x10000, RZ ;  /* 0x0001000003037824 */ /* 0x002fcc00078e00ff */
[----:B------:R-:W0:Y:S02]  /*32d0*/  F2I.FTZ.U32.TRUNC.NTZ R3, R3 ;  /* 0x0000000300037305 */ /* 0x000e24000021f000 */
[----:B0-----:R0:W-:Y:S02]  /*32e0*/  STG.E desc[UR36][R16.64], R3 ;  /* 0x0000000310007986 */ /* 0x0011e4000c101924 */
.L_x_41:
[----:B------:R-:W-:-:S04]  /*32f0*/  IMAD R18, R23, 0x200, R18 ;  /* 0x0000020017127824 */ /* 0x000fc800078e0212 */
[----:B------:R-:W-:-:S07]  /*3300*/  VIADD R19, R18, 0x80 ;  /* 0x0000008012137836 */ /* 0x000fce0000000000 */
.L_x_1:
[----:B------:R-:W-:Y:S05]  /*3310*/  BSYNC B6 ;  /* 0x0000000000067941 */ /* 0x000fea0003800000 */
.L_x_0:
[----:B------:R-:W-:Y:S01]  /*3320*/  ULDC UR4, c[0x0][0x210] ;  /* 0x0000840000047ab9 */ /* 0x000fe20000000800 */
[----:B------:R-:W-:Y:S01]  /*3330*/  BSSY B6, `(.L_x_70) ;  /* 0x0000329000067945 */ /* 0x000fe20003800000 */
[----:B------:R-:W-:-:S13]  /*3340*/  ISETP.GE.AND P0, PT, R19, UR4, PT ;  /* 0x0000000413007c0c */ /* 0x000fda000bf06270 */
[----:B------:R-:W-:Y:S05]  /*3350*/  @P0 BRA `(.L_x_71) ;  /* 0x0000003000980947 */ /* 0x000fea0003800000 */
[----:B0-----:R-:W0:Y:S01]  /*3360*/  LDC R6, c[0x0][0x218] ;  /* 0x00008600ff067b82 */ /* 0x001e220000000800 */
[----:B------:R-:W-:Y:S02]  /*3370*/  IMAD.MOV.U32 R0, RZ, RZ, RZ ;  /* 0x000000ffff007224 */ /* 0x000fe400078e00ff */
[----:B-1234-:R-:W-:Y:S01]  /*3380*/  IMAD.MOV.U32 R16, RZ, RZ, RZ ;  /* 0x000000ffff107224 */ /* 0x01efe200078e00ff */
[----:B0-----:R-:W-:-:S13]  /*3390*/  ISETP.NE.AND P0, PT, R6, RZ, PT ;  /* 0x000000ff0600720c */ /* 0x001fda0003f05270 */
[----:B------:R-:W-:Y:S05]  /*33a0*/  @!P0 BRA `(.L_x_72) ;  /* 0x0000001000a88947 */ /* 0x000fea0003800000 */
        /* <DEDUP_REMOVED lines=298> */
.L_x_72:
        /* <DEDUP_REMOVED lines=22> */
.L_x_76:
[----:B------:R-:W2:Y:S02]  /*47b0*/  LDG.E.U8 R2, desc[UR36][R2.64] ;  /* 0x0000002402027981 */ /* 0x000ea4000c1e1100 */
[----:B--2---:R-:W-:-:S04]  /*47c0*/  I2FP.F32.U32 R0, R2 ;  /* 0x0000000200007245 */ /* 0x004fc80000201000 */
[----:B------:R-:W-:Y:S01]  /*47d0*/  F2FP.BF16.F32.PACK_AB R0, RZ, R0 ;  /* 0x00000000ff00723e */ /* 0x000fe200000010ff */
[----:B------:R-:W-:Y:S06]  /*47e0*/  BRA `(.L_x_78) ;  /* 0x0000000c00907947 */ /* 0x000fec0003800000 */
.L_x_75:
        /* <DEDUP_REMOVED lines=10> */
.L_x_80:
[----:B------:R-:W2:Y:S02]  /*4890*/  LDG.E R2, desc[UR36][R2.64] ;  /* 0x0000002402027981 */ /* 0x000ea4000c1e1900 */
[----:B--2---:R-:W-:-:S04]  /*48a0*/  I2FP.F32.S32 R0, R2 ;  /* 0x0000000200007245 */ /* 0x004fc80000201400 */
[----:B------:R-:W-:Y:S01]  /*48b0*/  F2FP.BF16.F32.PACK_AB R0, RZ, R0 ;  /* 0x00000000ff00723e */ /* 0x000fe200000010ff */
[----:B------:R-:W-:Y:S06]  /*48c0*/  BRA `(.L_x_78) ;  /* 0x0000000c00587947 */ /* 0x000fec0003800000 */
.L_x_79:
[----:B------:R-:W2:Y:S02]  /*48d0*/  LDG.E.U16 R2, desc[UR36][R2.64] ;  /* 0x0000002402027981 */ /* 0x000ea4000c1e1500 */
[----:B--2---:R-:W0:Y:S02]  /*48e0*/  I2F.S16 R0, R2 ;  /* 0x0000000200007306 */ /* 0x004e240000101400 */
[----:B0-----:R-:W-:Y:S01]  /*48f0*/  F2FP.BF16.F32.PACK_AB R0, RZ, R0 ;  /* 0x00000000ff00723e */ /* 0x001fe200000010ff */
[----:B------:R-:W-:Y:S06]  /*4900*/  BRA `(.L_x_78) ;  /* 0x0000000c00487947 */ /* 0x000fec0003800000 */
.L_x_74:
        /* <DEDUP_REMOVED lines=9> */
.L_x_82:
[----:B------:R-:W2:Y:S02]  /*49a0*/  LDG.E.U16 R0, desc[UR36][R2.64] ;  /* 0x0000002402007981 */ /* 0x000ea4000c1e1500 */
[----:B--2---:R-:W-:-:S05]  /*49b0*/  HADD2.F32 R0, -RZ, R0.H0_H0 ;  /* 0x20000000ff007230 */ /* 0x004fca0000004100 */
[----:B------:R-:W-:Y:S01]  /*49c0*/  F2FP.BF16.F32.PACK_AB R0, RZ, R0 ;  /* 0x00000000ff00723e */ /* 0x000fe200000010ff */
[----:B------:R-:W-:Y:S06]  /*49d0*/  BRA `(.L_x_78) ;  /* 0x0000000c00147947 */ /* 0x000fec0003800000 */
.L_x_81:
        /* <DEDUP_REMOVED lines=9> */
.L_x_84:
[----:B------:R-:W2:Y:S02]  /*4a70*/  LDG.E.U16 R2, desc[UR36][R2.64] ;  /* 0x0000002402027981 */ /* 0x000ea4000c1e1500 */
[----:B--2---:R-:W-:-:S05]  /*4a80*/  HADD2.F32 R0, -RZ, R2.H0_H0 ;  /* 0x20000002ff007230 */ /* 0x004fca0000004100 */
[----:B------:R-:W-:Y:S01]  /*4a90*/  F2FP.BF16.F32.PACK_AB R0, RZ, R0 ;  /* 0x00000000ff00723e */ /* 0x000fe200000010ff */
[----:B------:R-:W-:Y:S06]  /*4aa0*/  BRA `(.L_x_78) ;  /* 0x0000000800e07947 */ /* 0x000fec0003800000 */
.L_x_83:
        /* <DEDUP_REMOVED lines=8> */
.L_x_73:
        /* <DEDUP_REMOVED lines=13> */
.L_x_87:
        /* <DEDUP_REMOVED lines=8> */
.L_x_86:
        /* <DEDUP_REMOVED lines=28> */
.L_x_89:
        /* <DEDUP_REMOVED lines=15> */
.L_x_88:
[----:B------:R0:W5:Y:S01]  /*4f30*/  LDG.E.U16 R0, desc[UR36][R2.64] ;  /* 0x0000002402007981 */ /* 0x000162000c1e1500 */
[----:B------:R-:W-:Y:S05]  /*4f40*/  BRA `(.L_x_78) ;  /* 0x0000000400b87947 */ /* 0x000fea0003800000 */
.L_x_85:
        /* <DEDUP_REMOVED lines=12> */
.L_x_92:
        /* <DEDUP_REMOVED lines=21> */
.L_x_96:
[----:B------:R-:W-:Y:S05]  /*5160*/  BSYNC B1 ;  /* 0x0000000000017941 */ /* 0x000fea0003800000 */
.L_x_95:
[----:B------:R-:W-:Y:S01]  /*5170*/  LEA R3, R0, 0x3b800000, 0x17 ;  /* 0x3b80000000037811 */ /* 0x000fe200078eb8ff */
[----:B------:R-:W-:-:S05]  /*5180*/  IMAD.SHL.U32 R0, R2, 0x100000, RZ ;  /* 0x0010000002007824 */ /* 0x000fca00078e00ff */
[----:B------:R-:W-:-:S07]  /*5190*/  LOP3.LUT R0, R3, R0, R4, 0xfe, !PT ;  /* 0x0000000003007212 */ /* 0x000fce00078efe04 */
.L_x_94:
[----:B------:R-:W-:Y:S05]  /*51a0*/  BSYNC B0 ;  /* 0x0000000000007941 */ /* 0x000fea0003800000 */
.L_x_93:
[----:B------:R-:W-:Y:S01]  /*51b0*/  F2FP.BF16.F32.PACK_AB R0, RZ, R0 ;  /* 0x00000000ff00723e */ /* 0x000fe200000010ff */
[----:B------:R-:W-:Y:S06]  /*51c0*/  BRA `(.L_x_78) ;  /* 0x0000000400187947 */ /* 0x000fec0003800000 */
.L_x_91:
        /* <DEDUP_REMOVED lines=21> */
.L_x_100:
[----:B------:R-:W-:Y:S05]  /*5320*/  BSYNC B1 ;  /* 0x0000000000017941 */ /* 0x000fea0003800000 */
.L_x_99:
[----:B------:R-:W-:Y:S01]  /*5330*/  LEA R3, R0, 0x37800000, 0x17 ;  /* 0x3780000000037811 */ /* 0x000fe200078eb8ff */
[----:B------:R-:W-:-:S05]  /*5340*/  IMAD.SHL.U32 R0, R2, 0x200000, RZ ;  /* 0x0020000002007824 */ /* 0x000fca00078e00ff */
[----:B------:R-:W-:-:S07]  /*5350*/  LOP3.LUT R0, R3, R0, R4, 0xfe, !PT ;  /* 0x0000000003007212 */ /* 0x000fce00078efe04 */
.L_x_98:
[----:B------:R-:W-:Y:S05]  /*5360*/  BSYNC B0 ;  /* 0x0000000000007941 */ /* 0x000fea0003800000 */
.L_x_97:
[----:B------:R-:W-:Y:S01]  /*5370*/  F2FP.BF16.F32.PACK_AB R0, RZ, R0 ;  /* 0x00000000ff00723e */ /* 0x000fe200000010ff */
[----:B------:R-:W-:Y:S06]  /*5380*/  BRA `(.L_x_78) ;  /* 0x0000000000a87947 */ /* 0x000fec0003800000 */
.L_x_90:
        /* <DEDUP_REMOVED lines=14> */
.L_x_104:
[----:B------:R-:W-:Y:S05]  /*5470*/  BSYNC B0 ;  /* 0x0000000000007941 */ /* 0x000fea0003800000 */
.L_x_103:
[----:B------:R-:W-:Y:S01]  /*5480*/  F2FP.BF16.F32.PACK_AB R0, RZ, R0 ;  /* 0x00000000ff00723e */ /* 0x000fe200000010ff */
[----:B------:R-:W-:Y:S06]  /*5490*/  BRA `(.L_x_78) ;  /* 0x0000000000647947 */ /* 0x000fec0003800000 */
.L_x_77:
        /* <DEDUP_REMOVED lines=16> */
.L_x_105:
[----:B------:R-:W-:Y:S01]  /*55a0*/  PRMT R0, RZ, 0x7610, R0 ;  /* 0x00007610ff007816 */ /* 0x000fe20000000000 */
[----:B------:R-:W-:Y:S06]  /*55b0*/  BRA `(.L_x_78) ;  /* 0x00000000001c7947 */ /* 0x000fec0003800000 */
.L_x_102:
[----:B------:R-:W2:Y:S02]  /*55c0*/  LDG.E.64 R2, desc[UR36][R2.64] ;  /* 0x0000002402027981 */ /* 0x000ea4000c1e1b00 */
[----:B--2---:R-:W0:Y:S02]  /*55d0*/  I2F.U64 R0, R2 ;  /* 0x0000000200007312 */ /* 0x004e240000301000 */
[----:B0-----:R-:W-:Y:S01]  /*55e0*/  F2FP.BF16.F32.PACK_AB R0, RZ, R0 ;  /* 0x00000000ff00723e */ /* 0x001fe200000010ff */
[----:B------:R-:W-:Y:S06]  /*55f0*/  BRA `(.L_x_78) ;  /* 0x00000000000c7947 */ /* 0x000fec0003800000 */
.L_x_101:
[----:B------:R-:W2:Y:S02]  /*5600*/  LDG.E R2, desc[UR36][R2.64] ;  /* 0x0000002402027981 */ /* 0x000ea4000c1e1900 */
[----:B--2---:R-:W-:-:S04]  /*5610*/  I2FP.F32.U32 R0, R2 ;  /* 0x0000000200007245 */ /* 0x004fc80000201000 */
[----:B------:R-:W-:-:S07]  /*5620*/  F2FP.BF16.F32.PACK_AB R0, RZ, R0 ;  /* 0x00000000ff00723e */ /* 0x000fce00000010ff */
.L_x_78:
        /* <DEDUP_REMOVED lines=19> */
.L_x_109:
[----:B-1----:R-:W-:-:S06]  /*5760*/  IMAD.U32 R3, R3, 0x10000, RZ ;  /* 0x0001000003037824 */ /* 0x002fcc00078e00ff */
[----:B------:R-:W0:Y:S02]  /*5770*/  F2I.S64.TRUNC R2, R3 ;  /* 0x0000000300027311 */ /* 0x000e24000020d900 */
[----:B0-----:R0:W-:Y:S01]  /*5780*/  STG.E.U8 desc[UR36][R16.64], R2 ;  /* 0x0000000210007986 */ /* 0x0011e2000c101124 */
[----:B------:R-:W-:Y:S05]  /*5790*/  BRA `(.L_x_111) ;  /* 0x0000000c00847947 */ /* 0x000fea0003800000 */
.L_x_108:
        /* <DEDUP_REMOVED lines=10> */
.L_x_113:
[----:B-1----:R-:W-:-:S06]  /*5840*/  IMAD.U32 R3, R3, 0x10000, RZ ;  /* 0x0001000003037824 */ /* 0x002fcc00078e00ff */
[----:B------:R-:W0:Y:S02]  /*5850*/  F2I.FTZ.TRUNC.NTZ R3, R3 ;  /* 0x0000000300037305 */ /* 0x000e24000021f100 */
[----:B0-----:R0:W-:Y:S01]  /*5860*/  STG.E desc[UR36][R16.64], R3 ;  /* 0x0000000310007986 */ /* 0x0011e2000c101924 */
[----:B------:R-:W-:Y:S05]  /*5870*/  BRA `(.L_x_111) ;  /* 0x0000000c004c7947 */ /* 0x000fea0003800000 */
.L_x_112:
[----:B-1----:R-:W-:-:S06]  /*5880*/  IMAD.U32 R3, R3, 0x10000, RZ ;  /* 0x0001000003037824 */ /* 0x002fcc00078e00ff */
[----:B------:R-:W0:Y:S02]  /*5890*/  F2I.FTZ.TRUNC.NTZ R3, R3 ;  /* 0x0000000300037305 */ /* 0x000e24000021f100 */
[----:B0-----:R0:W-:Y:S01]  /*58a0*/  STG.E.U16 desc[UR36][R16.64], R3 ;  /* 0x0000000310007986 */ /* 0x0011e2000c101524 */
[----:B------:R-:W-:Y:S05]  /*58b0*/  BRA `(.L_x_111) ;  /* 0x0000000c003c7947 */ /* 0x000fea0003800000 */
.L_x_107:
        /* <DEDUP_REMOVED lines=9> */
.L_x_115:
[----:B-1----:R-:W-:-:S05]  /*5950*/  IMAD.U32 R0, R3, 0x10000, RZ ;  /* 0x0001000003007824 */ /* 0x002fca00078e00ff */
[----:B------:R-:W-:-:S05]  /*5960*/  F2FP.F16.F32.PACK_AB R0, RZ, R0 ;  /* 0x00000000ff00723e */ /* 0x000fca00000000ff */
[----:B------:R0:W-:Y:S01]  /*5970*/  STG.E.U16 desc[UR36][R16.64], R0 ;  /* 0x0000000010007986 */ /* 0x0001e2000c101524 */
[----:B------:R-:W-:Y:S05]  /*5980*/  BRA `(.L_x_111) ;  /* 0x0000000c00087947 */ /* 0x000fea0003800000 */
.L_x_114:
        /* <DEDUP_REMOVED lines=10> */
.L_x_117:
[----:B-1----:R-:W-:-:S05]  /*5a30*/  IMAD.U32 R3, R3, 0x10000, RZ ;  /* 0x0001000003037824 */ /* 0x002fca00078e00ff */
[----:B------:R-:W-:-:S04]  /*5a40*/  F2FP.F16.F32.PACK_AB R3, RZ, R3 ;  /* 0x00000003ff03723e */ /* 0x000fc800000000ff */
[----:B------:R-:W-:-:S05]  /*5a50*/  PRMT R3, R3, 0x5410, RZ ;  /* 0x0000541003037816 */ /* 0x000fca00000000ff */
[----:B------:R0:W-:Y:S01]  /*5a60*/  STG.E desc[UR36][R16.64], R3 ;  /* 0x0000000310007986 */ /* 0x0001e2000c101924 */
[----:B------:R-:W-:Y:S05]  /*5a70*/  BRA `(.L_x_111) ;  /* 0x0000000800cc7947 */ /* 0x000fea0003800000 */
.L_x_116:
[----:B-1----:R-:W-:-:S04]  /*5a80*/  IMAD.U32 R2, R3, 0x10000, RZ ;  /* 0x0001000003027824 */ /* 0x002fc800078e00ff */
[----:B------:R-:W-:-:S06]  /*5a90*/  FMUL.FTZ R2, R2, 1 ;  /* 0x3f80000002027820 */ /* 0x000fcc0000410000 */
[----:B------:R-:W0:Y:S02]  /*5aa0*/  F2F.F64.F32 R2, R2 ;  /* 0x0000000200027310 */ /* 0x000e240000201800 */
[----:B0-----:R0:W-:Y:S01]  /*5ab0*/  STG.E.64 desc[UR36][R16.64], R2 ;  /* 0x0000000210007986 */ /* 0x0011e2000c101b24 */
[----:B------:R-:W-:Y:S05]  /*5ac0*/  BRA `(.L_x_111) ;  /* 0x0000000800b87947 */ /* 0x000fea0003800000 */
.L_x_106:
        /* <DEDUP_REMOVED lines=13> */
.L_x_120:
[----:B-1----:R-:W-:Y:S01]  /*5ba0*/  IMAD.U32 R3, R3, 0x10000, RZ ;  /* 0x0001000003037824 */ /* 0x002fe200078e00ff */
[----:B------:R-:W-:-:S03]  /*5bb0*/  CS2R R6, SRZ ;  /* 0x0000000000067805 */ /* 0x000fc6000001ff00 */
[----:B------:R-:W-:-:S04]  /*5bc0*/  FMUL.FTZ R3, R3, 1 ;  /* 0x3f80000003037820 */ /* 0x000fc80000410000 */
[----:B------:R-:W0:Y:S02]  /*5bd0*/  F2F.F64.F32 R4, R3 ;  /* 0x0000000300047310 */ /* 0x000e240000201800 */
[----:B0-----:R0:W-:Y:S01]  /*5be0*/  STG.E.128 desc[UR36][R16.64], R4 ;  /* 0x0000000410007986 */ /* 0x0011e2000c101d24 */
[----:B------:R-:W-:Y:S05]  /*5bf0*/  BRA `(.L_x_111) ;  /* 0x00000008006c7947 */ /* 0x000fea0003800000 */
.L_x_119:
        /* <DEDUP_REMOVED lines=21> */
.L_x_124:
[----:B------:R-:W-:Y:S05]  /*5d50*/  BSYNC B0 ;  /* 0x0000000000007941 */ /* 0x000fea0003800000 */
.L_x_123:
[----:B------:R-:W-:-:S05]  /*5d60*/  LOP3.LUT R3, R0, R3, RZ, 0xfc, !PT ;  /* 0x0000000300037212 */ /* 0x000fca00078efcff */
[----:B------:R0:W-:Y:S01]  /*5d70*/  STG.E.U8 desc[UR36][R16.64], R3 ;  /* 0x0000000310007986 */ /* 0x0001e2000c101124 */
[----:B------:R-:W-:Y:S05]  /*5d80*/  BRA `(.L_x_111) ;  /* 0x0000000800087947 */ /* 0x000fea0003800000 */
.L_x_122:
        /* <DEDUP_REMOVED lines=13> */
.L_x_126:
[----:B------:R-:W-:Y:S01]  /*5e60*/  IMAD.MOV.U32 R0, RZ, RZ, 0x7f ;  /* 0x0000007fff007424 */ /* 0x000fe200078e00ff */
[----:B------:R-:W-:-:S04]  /*5e70*/  ISETP.GT.U32.AND P0, PT, R2, 0x7f800000, PT ;  /* 0x7f8000000200780c */ /* 0x000fc80003f04070 */
[----:B------:R-:W-:-:S09]  /*5e80*/  SEL R0, R0, 0x7c, P0 ;  /* 0x0000007c00007807 */ /* 0x000fd20000000000 */
.L_x_127:
[----:B------:R-:W-:Y:S05]  /*5e90*/  BSYNC B0 ;  /* 0x0000000000007941 */ /* 0x000fea0003800000 */
.L_x_125:
[----:B------:R-:W-:-:S04]  /*5ea0*/  LOP3.LUT R2, R3, 0x80000000, RZ, 0xc0, !PT ;  /* 0x8000000003027812 */ /* 0x000fc800078ec0ff */
[----:B------:R-:W-:-:S04]  /*5eb0*/  SHF.R.U32.HI R3, RZ, 0x18, R2 ;  /* 0x00000018ff037819 */ /* 0x000fc80000011602 */
[----:B------:R-:W-:-:S05]  /*5ec0*/  LOP3.LUT R3, R0, R3, RZ, 0xfc, !PT ;  /* 0x0000000300037212 */ /* 0x000fca00078efcff */
[----:B------:R0:W-:Y:S01]  /*5ed0*/  STG.E.U8 desc[UR36][R16.64], R3 ;  /* 0x0000000310007986 */ /* 0x0001e2000c101124 */
[----:B------:R-:W-:Y:S05]  /*5ee0*/  BRA `(.L_x_111) ;  /* 0x0000000400b07947 */ /* 0x000fea0003800000 */
.L_x_121:
[----:B-1----:R0:W-:Y:S01]  /*5ef0*/  STG.E.U16 desc[UR36][R16.64], R3 ;  /* 0x0000000310007986 */ /* 0x0021e2000c101524 */
[----:B------:R-:W-:Y:S05]  /*5f00*/  BRA `(.L_x_111) ;  /* 0x0000000400a87947 */ /* 0x000fea0003800000 */
.L_x_118:
        /* <DEDUP_REMOVED lines=12> */
.L_x_130:
        /* <DEDUP_REMOVED lines=17> */
.L_x_133:
[----:B------:R-:W-:-:S04]  /*60e0*/  LOP3.LUT R2, R3, 0x80000000, RZ, 0xc0, !PT ;  /* 0x8000000003027812 */ /* 0x000fc800078ec0ff */
[----:B------:R-:W-:-:S04]  /*60f0*/  SHF.R.U32.HI R3, RZ, 0x18, R2 ;  /* 0x00000018ff037819 */ /* 0x000fc80000011602 */
[----:B------:R-:W-:-:S04]  /*6100*/  LOP3.LUT R0, R0, R3, RZ, 0xfc, !PT ;  /* 0x0000000300007212 */ /* 0x000fc800078efcff */
[----:B------:R-:W-:-:S07]  /*6110*/  PRMT R8, R0, 0x7610, R8 ;  /* 0x0000761000087816 */ /* 0x000fce0000000008 */
.L_x_132:
[----:B------:R-:W-:Y:S05]  /*6120*/  BSYNC B0 ;  /* 0x0000000000007941 */ /* 0x000fea0003800000 */
.L_x_131:
[----:B------:R3:W-:Y:S01]  /*6130*/  STG.E.U8 desc[UR36][R16.64], R8 ;  /* 0x0000000810007986 */ /* 0x0007e2000c101124 */
[----:B------:R-:W-:Y:S05]  /*6140*/  BRA `(.L_x_111) ;  /* 0x0000000400187947 */ /* 0x000fea0003800000 */
.L_x_129:
        /* <DEDUP_REMOVED lines=17> */
.L_x_136:
[----:B------:R-:W-:-:S04]  /*6260*/  LOP3.LUT R2, R3, 0x80000000, RZ, 0xc0, !PT ;  /* 0x8000000003027812 */ /* 0x000fc800078ec0ff */
[----:B------:R-:W-:-:S04]  /*6270*/  SHF.R.U32.HI R3, RZ, 0x18, R2 ;  /* 0x00000018ff037819 */ /* 0x000fc80000011602 */
[----:B------:R-:W-:-:S04]  /*6280*/  LOP3.LUT R0, R0, R3, RZ, 0xfc, !PT ;  /* 0x0000000300007212 */ /* 0x000fc800078efcff */
[----:B------:R-:W-:-:S07]  /*6290*/  PRMT R8, R0, 0x7610, R8 ;  /* 0x0000761000087816 */ /* 0x000fce0000000008 */
.L_x_135:
[----:B------:R-:W-:Y:S05]  /*62a0*/  BSYNC B0 ;  /* 0x0000000000007941 */ /* 0x000fea0003800000 */
.L_x_134:
[----:B------:R0:W-:Y:S01]  /*62b0*/  STG.E.U8 desc[UR36][R16.64], R8 ;  /* 0x0000000810007986 */ /* 0x0001e2000c101124 */
[----:B------:R-:W-:Y:S05]  /*62c0*/  BRA `(.L_x_111) ;  /* 0x0000000000b87947 */ /* 0x000fea0003800000 */
.L_x_128:
        /* <DEDUP_REMOVED lines=22> */
.L_x_110:
[----:B------:R-:W-:Y:S01]  /*6430*/  MOV R0, 0x0 ;  /* 0x0000000000007802 */ /* 0x000fe20000000f00 */
[----:B------:R-:W-:Y:S01]  /*6440*/  ULDC.64 UR4, c[0x4][0x148] ;  /* 0x0100520000047ab9 */ /* 0x000fe20000000a00 */
[----:B------:R-:W-:Y:S01]  /*6450*/  ULDC.64 UR6, c[0x4][0x40] ;  /* 0x0100100000067ab9 */ /* 0x000fe20000000a00 */
[----:B------:R-:W-:Y:S01]  /*6460*/  IMAD.U32 R4, RZ, RZ, UR4 ;  /* 0x00000004ff047e24 */ /* 0x000fe2000f8e00ff */
[----:B-1----:R0:W1:Y:S01]  /*6470*/  LDC.64 R2, c[0x4][R0] ;  /* 0x0100000000027b82 */ /* 0x0020620000000a00 */
[----:B------:R-:W-:Y:S01]  /*6480*/  IMAD.U32 R5, RZ, RZ, UR5 ;  /* 0x00000005ff057e24 */ /* 0x000fe2000f8e00ff */
[----:B------:R-:W-:Y:S01]  /*6490*/  ULDC.64 UR4, c[0x4][0x150] ;  /* 0x0100540000047ab9 */ /* 0x000fe20000000a00 */
[----:B------:R-:W-:Y:S02]  /*64a0*/  IMAD.U32 R10, RZ, RZ, UR6 ;  /* 0x00000006ff0a7e24 */ /* 0x000fe4000f8e00ff */
[----:B------:R-:W-:Y:S02]  /*64b0*/  IMAD.U32 R6, RZ, RZ, UR4 ;  /* 0x00000004ff067e24 */ /* 0x000fe4000f8e00ff */
[----:B------:R-:W-:-:S02]  /*64c0*/  IMAD.U32 R7, RZ, RZ, UR5 ;  /* 0x00000005ff077e24 */ /* 0x000fc4000f8e00ff */
[----:B------:R-:W-:Y:S02]  /*64d0*/  IMAD.U32 R11, RZ, RZ, UR7 ;  /* 0x00000007ff0b7e24 */ /* 0x000fe4000f8e00ff */
[----:B------:R-:W-:Y:S02]  /*64e0*/  IMAD.MOV.U32 R8, RZ, RZ, 0x65 ;  /* 0x00000065ff087424 */ /* 0x000fe400078e00ff */
[----:B------:R-:W-:Y:S02]  /*64f0*/  IMAD.MOV.U32 R12, RZ, RZ, 0x1 ;  /* 0x00000001ff0c7424 */ /* 0x000fe400078e00ff */
[----:B0-----:R-:W-:-:S07]  /*6500*/  IMAD.MOV.U32 R13, RZ, RZ, RZ ;  /* 0x000000ffff0d7224 */ /* 0x001fce00078e00ff */
[----:B------:R-:W-:-:S07]  /*6510*/  LEPC R20, `(.L_x_139) ;  /* 0x000000001014794e */ /* 0x000fce0000000000 */
[----:B-1----:R-:W-:Y:S05]  /*6520*/  CALL.ABS.NOINC R2 ;  /* 0x0000000002007343 */ /* 0x002fea0003c00000 */
.L_x_139:
[----:B------:R-:W-:Y:S05]  /*6530*/  BRA `(.L_x_111) ;  /* 0x00000000001c7947 */ /* 0x000fea0003800000 */
.L_x_138:
[----:B-1----:R-:W-:-:S06]  /*6540*/  IMAD.U32 R3, R3, 0x10000, RZ ;  /* 0x0001000003037824 */ /* 0x002fcc00078e00ff */
[----:B------:R-:W0:Y:S02]  /*6550*/  F2I.U64.TRUNC R2, R3 ;  /* 0x0000000300027311 */ /* 0x000e24000020d800 */
[----:B0-----:R2:W-:Y:S01]  /*6560*/  STG.E.64 desc[UR36][R16.64], R2 ;  /* 0x0000000210007986 */ /* 0x0015e2000c101b24 */
[----:B------:R-:W-:Y:S05]  /*6570*/  BRA `(.L_x_111) ;  /* 0x00000000000c7947 */ /* 0x000fea0003800000 */
.L_x_137:
[----:B-1----:R-:W-:-:S06]  /*6580*/  IMAD.U32 R3, R3, 0x10000, RZ ;  /* 0x0001000003037824 */ /* 0x002fcc00078e00ff */
[----:B------:R-:W0:Y:S02]  /*6590*/  F2I.FTZ.U32.TRUNC.NTZ R3, R3 ;  /* 0x0000000300037305 */ /* 0x000e24000021f000 */
[----:B0-----:R0:W-:Y:S02]  /*65a0*/  STG.E desc[UR36][R16.64], R3 ;  /* 0x0000000310007986 */ /* 0x0011e4000c101924 */
.L_x_111:
[----:B------:R-:W-:-:S07]  /*65b0*/  VIADD R19, R19, 0x80 ;  /* 0x0000008013137836 */ /* 0x000fce0000000000 */
.L_x_71:
[----:B------:R-:W-:Y:S05]  /*65c0*/  BSYNC B6 ;  /* 0x0000000000067941 */ /* 0x000fea0003800000 */
.L_x_70:
        /* <DEDUP_REMOVED lines=307> */
.L_x_142:
        /* <DEDUP_REMOVED lines=22> */
.L_x_146:
[----:B------:R-:W2:Y:S02]  /*7a60*/  LDG.E.U8 R2, desc[UR36][R2.64] ;  /* 0x0000002402027981 */ /* 0x000ea4000c1e1100 */
[----:B--2---:R-:W-:-:S04]  /*7a70*/  I2FP.F32.U32 R0, R2 ;  /* 0x0000000200007245 */ /* 0x004fc80000201000 */
[----:B------:R-:W-:Y:S01]  /*7a80*/  F2FP.BF16.F32.PACK_AB R0, RZ, R0 ;  /* 0x00000000ff00723e */ /* 0x000fe200000010ff */
[----:B------:R-:W-:Y:S06]  /*7a90*/  BRA `(.L_x_148) ;  /* 0x0000000c00907947 */ /* 0x000fec0003800000 */
.L_x_145:
        /* <DEDUP_REMOVED lines=10> */
.L_x_150:
[----:B------:R-:W2:Y:S02]  /*7b40*/  LDG.E R2, desc[UR36][R2.64] ;  /* 0x0000002402027981 */ /* 0x000ea4000c1e1900 */
[----:B--2---:R-:W-:-:S04]  /*7b50*/  I2FP.F32.S32 R0, R2 ;  /* 0x0000000200007245 */ /* 0x004fc80000201400 */
[----:B------:R-:W-:Y:S01]  /*7b60*/  F2FP.BF16.F32.PACK_AB R0, RZ, R0 ;  /* 0x00000000ff00723e */ /* 0x000fe200000010ff */
[----:B------:R-:W-:Y:S06]  /*7b70*/  BRA `(.L_x_148) ;  /* 0x0000000c00587947 */ /* 0x000fec0003800000 */
.L_x_149:
[----:B------:R-:W2:Y:S02]  /*7b80*/  LDG.E.U16 R2, desc[UR36][R2.64] ;  /* 0x0000002402027981 */ /* 0x000ea4000c1e1500 */
[----:B--2---:R-:W0:Y:S02]  /*7b90*/  I2F.S16 R0, R2 ;  /* 0x0000000200007306 */ /* 0x004e240000101400 */
[----:B0-----:R-:W-:Y:S01]  /*7ba0*/  F2FP.BF16.F32.PACK_AB R0, RZ, R0 ;  /* 0x00000000ff00723e */ /* 0x001fe200000010ff */
[----:B------:R-:W-:Y:S06]  /*7bb0*/  BRA `(.L_x_148) ;  /* 0x0000000c00487947 */ /* 0x000fec0003800000 */
.L_x_144:
        /* <DEDUP_REMOVED lines=9> */
.L_x_152:
[----:B------:R-:W2:Y:S02]  /*7c50*/  LDG.E.U16 R0, desc[UR36][R2.64] ;  /* 0x0000002402007981 */ /* 0x000ea4000c1e1500 */
[----:B--2---:R-:W-:-:S05]  /*7c60*/  HADD2.F32 R0, -RZ, R0.H0_H0 ;  /* 0x20000000ff007230 */ /* 0x004fca0000004100 */
[----:B------:R-:W-:Y:S01]  /*7c70*/  F2FP.BF16.F32.PACK_AB R0, RZ, R0 ;  /* 0x00000000ff00723e */ /* 0x000fe200000010ff */
[----:B------:R-:W-:Y:S06]  /*7c80*/  BRA `(.L_x_148) ;  /* 0x0000000c00147947 */ /* 0x000fec0003800000 */
.L_x_151:
        /* <DEDUP_REMOVED lines=9> */
.L_x_154:
[----:B------:R-:W2:Y:S02]  /*7d20*/  LDG.E.U16 R2, desc[UR36][R2.64] ;  /* 0x0000002402027981 */ /* 0x000ea4000c1e1500 */
[----:B--2---:R-:W-:-:S05]  /*7d30*/  HADD2.F32 R0, -RZ, R2.H0_H0 ;  /* 0x20000002ff007230 */ /* 0x004fca0000004100 */
[----:B------:R-:W-:Y:S01]  /*7d40*/  F2FP.BF16.F32.PACK_AB R0, RZ, R0 ;  /* 0x00000000ff00723e */ /* 0x000fe200000010ff */
[----:B------:R-:W-:Y:S06]  /*7d50*/  BRA `(.L_x_148) ;  /* 0x0000000800e07947 */ /* 0x000fec0003800000 */
.L_x_153:
        /* <DEDUP_REMOVED lines=8> */
.L_x_143:
        /* <DEDUP_REMOVED lines=13> */
.L_x_157:
        /* <DEDUP_REMOVED lines=8> */
.L_x_156:
        /* <DEDUP_REMOVED lines=28> */
.L_x_159:
        /* <DEDUP_REMOVED lines=15> */
.L_x_158:
[----:B------:R0:W5:Y:S01]  /*81e0*/  LDG.E.U16 R0, desc[UR36][R2.64] ;  /* 0x0000002402007981 */ /* 0x000162000c1e1500 */
[----:B------:R-:W-:Y:S05]  /*81f0*/  BRA `(.L_x_148) ;  /* 0x0000000400b87947 */ /* 0x000fea0003800000 */
.L_x_155:
        /* <DEDUP_REMOVED lines=12> */
.L_x_162:
        /* <DEDUP_REMOVED lines=21> */
.L_x_166:
[----:B------:R-:W-:Y:S05]  /*8410*/  BSYNC B1 ;  /* 0x0000000000017941 */ /* 0x000fea0003800000 */
.L_x_165:
[----:B------:R-:W-:Y:S01]  /*8420*/  LEA R3, R0, 0x3b800000, 0x17 ;  /* 0x3b80000000037811 */ /* 0x000fe200078eb8ff */
[----:B------:R-:W-:-:S05]  /*8430*/  IMAD.SHL.U32 R0, R2, 0x100000, RZ ;  /* 0x0010000002007824 */ /* 0x000fca00078e00ff */
[----:B------:R-:W-:-:S07]  /*8440*/  LOP3.LUT R0, R3, R0, R4, 0xfe, !PT ;  /* 0x0000000003007212 */ /* 0x000fce00078efe04 */
.L_x_164:
[----:B------:R-:W-:Y:S05]  /*8450*/  BSYNC B0 ;  /* 0x0000000000007941 */ /* 0x000fea0003800000 */
.L_x_163:
[----:B------:R-:W-:Y:S01]  /*8460*/  F2FP.BF16.F32.PACK_AB R0, RZ, R0 ;  /* 0x00000000ff00723e */ /* 0x000fe200000010ff */
[----:B------:R-:W-:Y:S06]  /*8470*/  BRA `(.L_x_148) ;  /* 0x0000000400187947 */ /* 0x000fec0003800000 */
.L_x_161:
        /* <DEDUP_REMOVED lines=21> */
.L_x_170:
[----:B------:R-:W-:Y:S05]  /*85d0*/  BSYNC B1 ;  /* 0x0000000000017941 */ /* 0x000fea0003800000 */
.L_x_169:
[----:B------:R-:W-:Y:S01]  /*85e0*/  LEA R3, R0, 0x37800000, 0x17 ;  /* 0x3780000000037811 */ /* 0x000fe200078eb8ff */
[----:B------:R-:W-:-:S05]  /*85f0*/  IMAD.SHL.U32 R0, R2, 0x200000, RZ ;  /* 0x0020000002007824 */ /* 0x000fca00078e00ff */
[----:B------:R-:W-:-:S07]  /*8600*/  LOP3.LUT R0, R3, R0, R4, 0xfe, !PT ;  /* 0x0000000003007212 */ /* 0x000fce00078efe04 */
.L_x_168:
[----:B------:R-:W-:Y:S05]  /*8610*/  BSYNC B0 ;  /* 0x0000000000007941 */ /* 0x000fea0003800000 */
.L_x_167:
[----:B------:R-:W-:Y:S01]  /*8620*/  F2FP.BF16.F32.PACK_AB R0, RZ, R0 ;  /* 0x00000000ff00723e */ /* 0x000fe200000010ff */
[----:B------:R-:W-:Y:S06]  /*8630*/  BRA `(.L_x_148) ;  /* 0x0000000000a87947 */ /* 0x000fec0003800000 */
.L_x_160:
        /* <DEDUP_REMOVED lines=14> */
.L_x_174:
[----:B------:R-:W-:Y:S05]  /*8720*/  BSYNC B0 ;  /* 0x0000000000007941 */ /* 0x000fea0003800000 */
.L_x_173:
[----:B------:R-:W-:Y:S01]  /*8730*/  F2FP.BF16.F32.PACK_AB R0, RZ, R0 ;  /* 0x00000000ff00723e */ /* 0x000fe200000010ff */
[----:B------:R-:W-:Y:S06]  /*8740*/  BRA `(.L_x_148) ;  /* 0x0000000000647947 */ /* 0x000fec0003800000 */
.L_x_147:
        /* <DEDUP_REMOVED lines=16> */
.L_x_175:
[----:B------:R-:W-:Y:S01]  /*8850*/  PRMT R0, RZ, 0x7610, R0 ;  /* 0x00007610ff007816 */ /* 0x000fe20000000000 */
[----:B------:R-:W-:Y:S06]  /*8860*/  BRA `(.L_x_148) ;  /* 0x00000000001c7947 */ /* 0x000fec0003800000 */
.L_x_172:
[----:B------:R-:W2:Y:S02]  /*8870*/  LDG.E.64 R2, desc[UR36][R2.64] ;  /* 0x0000002402027981 */ /* 0x000ea4000c1e1b00 */
[----:B--2---:R-:W0:Y:S02]  /*8880*/  I2F.U64 R0, R2 ;  /* 0x0000000200007312 */ /* 0x004e240000301000 */
[----:B0-----:R-:W-:Y:S01]  /*8890*/  F2FP.BF16.F32.PACK_AB R0, RZ, R0 ;  /* 0x00000000ff00723e */ /* 0x001fe200000010ff */
[----:B------:R-:W-:Y:S06]  /*88a0*/  BRA `(.L_x_148) ;  /* 0x00000000000c7947 */ /* 0x000fec0003800000 */
.L_x_171:
[----:B------:R-:W2:Y:S02]  /*88b0*/  LDG.E R2, desc[UR36][R2.64] ;  /* 0x0000002402027981 */ /* 0x000ea4000c1e1900 */
[----:B--2---:R-:W-:-:S04]  /*88c0*/  I2FP.F32.U32 R0, R2 ;  /* 0x0000000200007245 */ /* 0x004fc80000201000 */
[----:B------:R-:W-:-:S07]  /*88d0*/  F2FP.BF16.F32.PACK_AB R0, RZ, R0 ;  /* 0x00000000ff00723e */ /* 0x000fce00000010ff */
.L_x_148:
        /* <DEDUP_REMOVED lines=19> */
.L_x_179:
[----:B-1----:R-:W-:-:S06]  /*8a10*/  IMAD.U32 R3, R3, 0x10000, RZ ;  /* 0x0001000003037824 */ /* 0x002fcc00078e00ff */
[----:B------:R-:W0:Y:S02]  /*8a20*/  F2I.S64.TRUNC R2, R3 ;  /* 0x0000000300027311 */ /* 0x000e24000020d900 */
[----:B0-----:R3:W-:Y:S01]  /*8a30*/  STG.E.U8 desc[UR36][R16.64], R2 ;  /* 0x0000000210007986 */ /* 0x0017e2000c101124 */
[----:B------:R-:W-:Y:S05]  /*8a40*/  BRA `(.L_x_181) ;  /* 0x0000000c00847947 */ /* 0x000fea0003800000 */
.L_x_178:
        /* <DEDUP_REMOVED lines=10> */
.L_x_183:
[----:B-1----:R-:W-:-:S06]  /*8af0*/  IMAD.U32 R3, R3, 0x10000, RZ ;  /* 0x0001000003037824 */ /* 0x002fcc00078e00ff */
[----:B------:R-:W0:Y:S02]  /*8b00*/  F2I.FTZ.TRUNC.NTZ R3, R3 ;  /* 0x0000000300037305 */ /* 0x000e24000021f100 */
[----:B0-----:R2:W-:Y:S01]  /*8b10*/  STG.E desc[UR36][R16.64], R3 ;  /* 0x0000000310007986 */ /* 0x0015e2000c101924 */
[----:B------:R-:W-:Y:S05]  /*8b20*/  BRA `(.L_x_181) ;  /* 0x0000000c004c7947 */ /* 0x000fea0003800000 */
.L_x_182:
[----:B-1----:R-:W-:-:S06]  /*8b30*/  IMAD.U32 R3, R3, 0x10000, RZ ;  /* 0x0001000003037824 */ /* 0x002fcc00078e00ff */
[----:B------:R-:W0:Y:S02]  /*8b40*/  F2I.FTZ.TRUNC.NTZ R3, R3 ;  /* 0x0000000300037305 */ /* 0x000e24000021f100 */
[----:B0-----:R0:W-:Y:S01]  /*8b50*/  STG.E.U16 desc[UR36][R16.64], R3 ;  /* 0x0000000310007986 */ /* 0x0011e2000c101524 */
[----:B------:R-:W-:Y:S05]  /*8b60*/  BRA `(.L_x_181) ;  /* 0x0000000c003c7947 */ /* 0x000fea0003800000 */
.L_x_177:
        /* <DEDUP_REMOVED lines=9> */
.L_x_185:
[----:B-1----:R-:W-:-:S05]  /*8c00*/  IMAD.U32 R0, R3, 0x10000, RZ ;  /* 0x0001000003007824 */ /* 0x002fca00078e00ff */
[----:B------:R-:W-:-:S05]  /*8c10*/  F2FP.F16.F32.PACK_AB R0, RZ, R0 ;  /* 0x00000000ff00723e */ /* 0x000fca00000000ff */
[----:B------:R0:W-:Y:S01]  /*8c20*/  STG.E.U16 desc[UR36][R16.64], R0 ;  /* 0x0000000010007986 */ /* 0x0001e2000c101524 */
[----:B------:R-:W-:Y:S05]  /*8c30*/  BRA `(.L_x_181) ;  /* 0x0000000c00087947 */ /* 0x000fea0003800000 */
.L_x_184:
        /* <DEDUP_REMOVED lines=10> */
.L_x_187:
[----:B-1----:R-:W-:-:S05]  /*8ce0*/  IMAD.U32 R3, R3, 0x10000, RZ ;  /* 0x0001000003037824 */ /* 0x002fca00078e00ff */
[----:B------:R-:W-:-:S04]  /*8cf0*/  F2FP.F16.F32.PACK_AB R3, RZ, R3 ;  /* 0x00000003ff03723e */ /* 0x000fc800000000ff */
[----:B------:R-:W-:-:S05]  /*8d00*/  PRMT R3, R3, 0x5410, RZ ;  /* 0x0000541003037816 */ /* 0x000fca00000000ff */
[----:B------:R0:W-:Y:S01]  /*8d10*/  STG.E desc[UR36][R16.64], R3 ;  /* 0x0000000310007986 */ /* 0x0001e2000c101924 */
[----:B------:R-:W-:Y:S05]  /*8d20*/  BRA `(.L_x_181) ;  /* 0x0000000800cc7947 */ /* 0x000fea0003800000 */
.L_x_186:
[----:B-1----:R-:W-:-:S04]  /*8d30*/  IMAD.U32 R2, R3, 0x10000, RZ ;  /* 0x0001000003027824 */ /* 0x002fc800078e00ff */
[----:B------:R-:W-:-:S06]  /*8d40*/  FMUL.FTZ R2, R2, 1 ;  /* 0x3f80000002027820 */ /* 0x000fcc0000410000 */
[----:B------:R-:W0:Y:S02]  /*8d50*/  F2F.F64.F32 R2, R2 ;  /* 0x0000000200027310 */ /* 0x000e240000201800 */
[----:B0-----:R0:W-:Y:S01]  /*8d60*/  STG.E.64 desc[UR36][R16.64], R2 ;  /* 0x0000000210007986 */ /* 0x0011e2000c101b24 */
[----:B------:R-:W-:Y:S05]  /*8d70*/  BRA `(.L_x_181) ;  /* 0x0000000800b87947 */ /* 0x000fea0003800000 */
.L_x_176:
        /* <DEDUP_REMOVED lines=13> */
.L_x_190:
[----:B-1----:R-:W-:Y:S01]  /*8e50*/  IMAD.U32 R3, R3, 0x10000, RZ ;  /* 0x0001000003037824 */ /* 0x002fe200078e00ff */
[----:B------:R-:W-:-:S03]  /*8e60*/  CS2R R6, SRZ ;  /* 0x0000000000067805 */ /* 0x000fc6000001ff00 */
[----:B------:R-:W-:-:S04]  /*8e70*/  FMUL.FTZ R3, R3, 1 ;  /* 0x3f80000003037820 */ /* 0x000fc80000410000 */
[----:B------:R-:W0:Y:S02]  /*8e80*/  F2F.F64.F32 R4, R3 ;  /* 0x0000000300047310 */ /* 0x000e240000201800 */
[----:B0-----:R0:W-:Y:S01]  /*8e90*/  STG.E.128 desc[UR36][R16.64], R4 ;  /* 0x0000000410007986 */ /* 0x0011e2000c101d24 */
[----:B------:R-:W-:Y:S05]  /*8ea0*/  BRA `(.L_x_181) ;  /* 0x00000008006c7947 */ /* 0x000fea0003800000 */
.L_x_189:
        /* <DEDUP_REMOVED lines=21> */
.L_x_194:
[----:B------:R-:W-:Y:S05]  /*9000*/  BSYNC B0 ;  /* 0x0000000000007941 */ /* 0x000fea0003800000 */
.L_x_193:
[----:B------:R-:W-:-:S05]  /*9010*/  LOP3.LUT R3, R0, R3, RZ, 0xfc, !PT ;  /* 0x0000000300037212 */ /* 0x000fca00078efcff */
[----:B------:R0:W-:Y:S01]  /*9020*/  STG.E.U8 desc[UR36][R16.64], R3 ;  /* 0x0000000310007986 */ /* 0x0001e2000c101124 */
[----:B------:R-:W-:Y:S05]  /*9030*/  BRA `(.L_x_181) ;  /* 0x0000000800087947 */ /* 0x000fea0003800000 */
.L_x_192:
        /* <DEDUP_REMOVED lines=13> */
.L_x_196:
[----:B------:R-:W-:Y:S01]  /*9110*/  IMAD.MOV.U32 R0, RZ, RZ, 0x7f ;  /* 0x0000007fff007424 */ /* 0x000fe200078e00ff */
[----:B------:R-:W-:-:S04]  /*9120*/  ISETP.GT.U32.AND P0, PT, R2, 0x7f800000, PT ;  /* 0x7f8000000200780c */ /* 0x000fc80003f04070 */
[----:B------:R-:W-:-:S09]  /*9130*/  SEL R0, R0, 0x7c, P0 ;  /* 0x0000007c00007807 */ /* 0x000fd20000000000 */
.L_x_197:
[----:B------:R-:W-:Y:S05]  /*9140*/  BSYNC B0 ;  /* 0x0000000000007941 */ /* 0x000fea0003800000 */
.L_x_195:
[----:B------:R-:W-:-:S04]  /*9150*/  LOP3.LUT R2, R3, 0x80000000, RZ, 0xc0, !PT ;  /* 0x8000000003027812 */ /* 0x000fc800078ec0ff */
[----:B------:R-:W-:-:S04]  /*9160*/  SHF.R.U32.HI R3, RZ, 0x18, R2 ;  /* 0x00000018ff037819 */ /* 0x000fc80000011602 */
[----:B------:R-:W-:-:S05]  /*9170*/  LOP3.LUT R3, R0, R3, RZ, 0xfc, !PT ;  /* 0x0000000300037212 */ /* 0x000fca00078efcff */
[----:B------:R0:W-:Y:S01]  /*9180*/  STG.E.U8 desc[UR36][R16.64], R3 ;  /* 0x0000000310007986 */ /* 0x0001e2000c101124 */
[----:B------:R-:W-:Y:S05]  /*9190*/  BRA `(.L_x_181) ;  /* 0x0000000400b07947 */ /* 0x000fea0003800000 */
.L_x_191:
[----:B-1----:R0:W-:Y:S01]  /*91a0*/  STG.E.U16 desc[UR36][R16.64], R3 ;  /* 0x0000000310007986 */ /* 0x0021e2000c101524 */
[----:B------:R-:W-:Y:S05]  /*91b0*/  BRA `(.L_x_181) ;  /* 0x0000000400a87947 */ /* 0x000fea0003800000 */
.L_x_188:
        /* <DEDUP_REMOVED lines=12> */
.L_x_200:
        /* <DEDUP_REMOVED lines=17> */
.L_x_203:
[----:B------:R-:W-:-:S04]  /*9390*/  LOP3.LUT R2, R3, 0x80000000, RZ, 0xc0, !PT ;  /* 0x8000000003027812 */ /* 0x000fc800078ec0ff */
[----:B------:R-:W-:-:S04]  /*93a0*/  SHF.R.U32.HI R3, RZ, 0x18, R2 ;  /* 0x00000018ff037819 */ /* 0x000fc80000011602 */
[----:B------:R-:W-:-:S04]  /*93b0*/  LOP3.LUT R0, R0, R3, RZ, 0xfc, !PT ;  /* 0x0000000300007212 */ /* 0x000fc800078efcff */
[----:B------:R-:W-:-:S07]  /*93c0*/  PRMT R8, R0, 0x7610, R8 ;  /* 0x0000761000087816 */ /* 0x000fce0000000008 */
.L_x_202:
[----:B------:R-:W-:Y:S05]  /*93d0*/  BSYNC B0 ;  /* 0x0000000000007941 */ /* 0x000fea0003800000 */
.L_x_201:
[----:B------:R0:W-:Y:S01]  /*93e0*/  STG.E.U8 desc[UR36][R16.64], R8 ;  /* 0x0000000810007986 */ /* 0x0001e2000c101124 */
[----:B------:R-:W-:Y:S05]  /*93f0*/  BRA `(.L_x_181) ;  /* 0x0000000400187947 */ /* 0x000fea0003800000 */
.L_x_199:
        /* <DEDUP_REMOVED lines=17> */
.L_x_206:
[----:B------:R-:W-:-:S04]  /*9510*/  LOP3.LUT R2, R3, 0x80000000, RZ, 0xc0, !PT ;  /* 0x8000000003027812 */ /* 0x000fc800078ec0ff */
[----:B------:R-:W-:-:S04]  /*9520*/  SHF.R.U32.HI R3, RZ, 0x18, R2 ;  /* 0x00000018ff037819 */ /* 0x000fc80000011602 */
[----:B------:R-:W-:-:S04]  /*9530*/  LOP3.LUT R0, R0, R3, RZ, 0xfc, !PT ;  /* 0x0000000300007212 */ /* 0x000fc800078efcff */
[----:B------:R-:W-:-:S07]  /*9540*/  PRMT R8, R0, 0x7610, R8 ;  /* 0x0000761000087816 */ /* 0x000fce0000000008 */
.L_x_205:
[----:B------:R-:W-:Y:S05]  /*9550*/  BSYNC B0 ;  /* 0x0000000000007941 */ /* 0x000fea0003800000 */
.L_x_204:
[----:B------:R0:W-:Y:S01]  /*9560*/  STG.E.U8 desc[UR36][R16.64], R8 ;  /* 0x0000000810007986 */ /* 0x0001e2000c101124 */
[----:B------:R-:W-:Y:S05]  /*9570*/  BRA `(.L_x_181) ;  /* 0x0000000000b87947 */ /* 0x000fea0003800000 */
.L_x_198:
        /* <DEDUP_REMOVED lines=22> */
.L_x_180:
        /* <DEDUP_REMOVED lines=16> */
.L_x_209:
[----:B------:R-:W-:Y:S05]  /*97e0*/  BRA `(.L_x_181) ;  /* 0x00000000001c7947 */ /* 0x000fea0003800000 */
.L_x_208:
[----:B-1----:R-:W-:-:S06]  /*97f0*/  IMAD.U32 R3, R3, 0x10000, RZ ;  /* 0x0001000003037824 */ /* 0x002fcc00078e00ff */
[----:B------:R-:W0:Y:S02]  /*9800*/  F2I.U64.TRUNC R2, R3 ;  /* 0x0000000300027311 */ /* 0x000e24000020d800 */
[----:B0-----:R0:W-:Y:S01]  /*9810*/  STG.E.64 desc[UR36][R16.64], R2 ;  /* 0x0000000210007986 */ /* 0x0011e2000c101b24 */
[----:B------:R-:W-:Y:S05]  /*9820*/  BRA `(.L_x_181) ;  /* 0x00000000000c7947 */ /* 0x000fea0003800000 */
.L_x_207:
[----:B-1----:R-:W-:-:S06]  /*9830*/  IMAD.U32 R3, R3, 0x10000, RZ ;  /* 0x0001000003037824 */ /* 0x002fcc00078e00ff */
[----:B------:R-:W0:Y:S02]  /*9840*/  F2I.FTZ.U32.TRUNC.NTZ R3, R3 ;  /* 0x0000000300037305 */ /* 0x000e24000021f000 */
[----:B0-----:R0:W-:Y:S02]  /*9850*/  STG.E desc[UR36][R16.64], R3 ;  /* 0x0000000310007986 */ /* 0x0011e4000c101924 */
.L_x_181:
[----:B------:R-:W-:-:S07]  /*9860*/  VIADD R19, R19, 0x80 ;  /* 0x0000008013137836 */ /* 0x000fce0000000000 */
.L_x_141:
[----:B------:R-:W-:Y:S05]  /*9870*/  BSYNC B6 ;  /* 0x0000000000067941 */ /* 0x000fea0003800000 */
.L_x_140:
[----:B------:R-:W-:Y:S02]  /*9880*/  ULDC UR4, c[0x0][0x210] ;  /* 0x0000840000047ab9 */ /* 0x000fe40000000800 */
[----:B------:R-:W-:-:S13]  /*9890*/  ISETP.GE.AND P0, PT, R19, UR4, PT ;  /* 0x0000000413007c0c */ /* 0x000fda000bf06270 */
[----:B------:R-:W-:Y:S05]  /*98a0*/  @P0 EXIT ;  /* 0x000000000000094d */ /* 0x000fea0003800000 */
        /* <DEDUP_REMOVED lines=303> */
.L_x_210:
        /* <DEDUP_REMOVED lines=22> */
.L_x_214:
[----:B------:R-:W2:Y:S02]  /*ad00*/  LDG.E.U8 R2, desc[UR36][R2.64] ;  /* 0x0000002402027981 */ /* 0x000ea4000c1e1100 */
[----:B--2---:R-:W-:-:S04]  /*ad10*/  I2FP.F32.U32 R0, R2 ;  /* 0x0000000200007245 */ /* 0x004fc80000201000 */
[----:B------:R-:W-:Y:S01]  /*ad20*/  F2FP.BF16.F32.PACK_AB R0, RZ, R0 ;  /* 0x00000000ff00723e */ /* 0x000fe200000010ff */
[----:B------:R-:W-:Y:S06]  /*ad30*/  BRA `(.L_x_216) ;  /* 0x0000000c00907947 */ /* 0x000fec0003800000 */
.L_x_213:
        /* <DEDUP_REMOVED lines=10> */
.L_x_218:
[----:B------:R-:W2:Y:S02]  /*ade0*/  LDG.E R2, desc[UR36][R2.64] ;  /* 0x0000002402027981 */ /* 0x000ea4000c1e1900 */
[----:B--2---:R-:W-:-:S04]  /*adf0*/  I2FP.F32.S32 R0, R2 ;  /* 0x0000000200007245 */ /* 0x004fc80000201400 */
[----:B------:R-:W-:Y:S01]  /*ae00*/  F2FP.BF16.F32.PACK_AB R0, RZ, R0 ;  /* 0x00000000ff00723e */ /* 0x000fe200000010ff */
[----:B------:R-:W-:Y:S06]  /*ae10*/  BRA `(.L_x_216) ;  /* 0x0000000c00587947 */ /* 0x000fec0003800000 */
.L_x_217:
[----:B------:R-:W2:Y:S02]  /*ae20*/  LDG.E.U16 R2, desc[UR36][R2.64] ;  /* 0x0000002402027981 */ /* 0x000ea4000c1e1500 */
[----:B--2---:R-:W0:Y:S02]  /*ae30*/  I2F.S16 R0, R2 ;  /* 0x0000000200007306 */ /* 0x004e240000101400 */
[----:B0-----:R-:W-:Y:S01]  /*ae40*/  F2FP.BF16.F32.PACK_AB R0, RZ, R0 ;  /* 0x00000000ff00723e */ /* 0x001fe200000010ff */
[----:B------:R-:W-:Y:S06]  /*ae50*/  BRA `(.L_x_216) ;  /* 0x0000000c00487947 */ /* 0x000fec0003800000 */
.L_x_212:
        /* <DEDUP_REMOVED lines=9> */
.L_x_220:
[----:B------:R-:W2:Y:S02]  /*aef0*/  LDG.E.U16 R0, desc[UR36][R2.64] ;  /* 0x0000002402007981 */ /* 0x000ea4000c1e1500 */
[----:B--2---:R-:W-:-:S05]  /*af00*/  HADD2.F32 R0, -RZ, R0.H0_H0 ;  /* 0x20000000ff007230 */ /* 0x004fca0000004100 */
[----:B------:R-:W-:Y:S01]  /*af10*/  F2FP.BF16.F32.PACK_AB R0, RZ, R0 ;  /* 0x00000000ff00723e */ /* 0x000fe200000010ff */
[----:B------:R-:W-:Y:S06]  /*af20*/  BRA `(.L_x_216) ;  /* 0x0000000c00147947 */ /* 0x000fec0003800000 */
.L_x_219:
        /* <DEDUP_REMOVED lines=9> */
.L_x_222:
[----:B------:R-:W2:Y:S02]  /*afc0*/  LDG.E.U16 R2, desc[UR36][R2.64] ;  /* 0x0000002402027981 */ /* 0x000ea4000c1e1500 */
[----:B--2---:R-:W-:-:S05]  /*afd0*/  HADD2.F32 R0, -RZ, R2.H0_H0 ;  /* 0x20000002ff007230 */ /* 0x004fca0000004100 */
[----:B------:R-:W-:Y:S01]  /*afe0*/  F2FP.BF16.F32.PACK_AB R0, RZ, R0 ;  /* 0x00000000ff00723e */ /* 0x000fe200000010ff */
[----:B------:R-:W-:Y:S06]  /*aff0*/  BRA `(.L_x_216) ;  /* 0x0000000800e07947 */ /* 0x000fec0003800000 */
.L_x_221:
        /* <DEDUP_REMOVED lines=8> */
.L_x_211:
        /* <DEDUP_REMOVED lines=13> */
.L_x_225:
        /* <DEDUP_REMOVED lines=8> */
.L_x_224:
        /* <DEDUP_REMOVED lines=28> */
.L_x_227:
        /* <DEDUP_REMOVED lines=15> */
.L_x_226:
[----:B------:R0:W5:Y:S01]  /*b480*/  LDG.E.U16 R0, desc[UR36][R2.64] ;  /* 0x0000002402007981 */ /* 0x000162000c1e1500 */
[----:B------:R-:W-:Y:S05]  /*b490*/  BRA `(.L_x_216) ;  /* 0x0000000400b87947 */ /* 0x000fea0003800000 */
.L_x_223:
        /* <DEDUP_REMOVED lines=12> */
.L_x_230:
        /* <DEDUP_REMOVED lines=21> */
.L_x_234:
[----:B------:R-:W-:Y:S05]  /*b6b0*/  BSYNC B1 ;  /* 0x0000000000017941 */ /* 0x000fea0003800000 */
.L_x_233:
[----:B------:R-:W-:Y:S01]  /*b6c0*/  LEA R3, R0, 0x3b800000, 0x17 ;  /* 0x3b80000000037811 */ /* 0x000fe200078eb8ff */
[----:B------:R-:W-:-:S05]  /*b6d0*/  IMAD.SHL.U32 R0, R2, 0x100000, RZ ;  /* 0x0010000002007824 */ /* 0x000fca00078e00ff */
[----:B------:R-:W-:-:S07]  /*b6e0*/  LOP3.LUT R0, R3, R0, R4, 0xfe, !PT ;  /* 0x0000000003007212 */ /* 0x000fce00078efe04 */
.L_x_232:
[----:B------:R-:W-:Y:S05]  /*b6f0*/  BSYNC B0 ;  /* 0x0000000000007941 */ /* 0x000fea0003800000 */
.L_x_231:
[----:B------:R-:W-:Y:S01]  /*b700*/  F2FP.BF16.F32.PACK_AB R0, RZ, R0 ;  /* 0x00000000ff00723e */ /* 0x000fe200000010ff */
[----:B------:R-:W-:Y:S06]  /*b710*/  BRA `(.L_x_216) ;  /* 0x0000000400187947 */ /* 0x000fec0003800000 */
.L_x_229:
        /* <DEDUP_REMOVED lines=21> */
.L_x_238:
[----:B------:R-:W-:Y:S05]  /*b870*/  BSYNC B1 ;  /* 0x0000000000017941 */ /* 0x000fea0003800000 */
.L_x_237:
[----:B------:R-:W-:Y:S01]  /*b880*/  LEA R3, R0, 0x37800000, 0x17 ;  /* 0x3780000000037811 */ /* 0x000fe200078eb8ff */
[----:B------:R-:W-:-:S05]  /*b890*/  IMAD.SHL.U32 R0, R2, 0x200000, RZ ;  /* 0x0020000002007824 */ /* 0x000fca00078e00ff */
[----:B------:R-:W-:-:S07]  /*b8a0*/  LOP3.LUT R0, R3, R0, R4, 0xfe, !PT ;  /* 0x0000000003007212 */ /* 0x000fce00078efe04 */
.L_x_236:
[----:B------:R-:W-:Y:S05]  /*b8b0*/  BSYNC B0 ;  /* 0x0000000000007941 */ /* 0x000fea0003800000 */
.L_x_235:
[----:B------:R-:W-:Y:S01]  /*b8c0*/  F2FP.BF16.F32.PACK_AB R0, RZ, R0 ;  /* 0x00000000ff00723e */ /* 0x000fe200000010ff */
[----:B------:R-:W-:Y:S06]  /*b8d0*/  BRA `(.L_x_216) ;  /* 0x0000000000a87947 */ /* 0x000fec0003800000 */
.L_x_228:
        /* <DEDUP_REMOVED lines=14> */
.L_x_242:
[----:B------:R-:W-:Y:S05]  /*b9c0*/  BSYNC B0 ;  /* 0x0000000000007941 */ /* 0x000fea0003800000 */
.L_x_241:
[----:B------:R-:W-:Y:S01]  /*b9d0*/  F2FP.BF16.F32.PACK_AB R0, RZ, R0 ;  /* 0x00000000ff00723e */ /* 0x000fe200000010ff */
[----:B------:R-:W-:Y:S06]  /*b9e0*/  BRA `(.L_x_216) ;  /* 0x0000000000647947 */ /* 0x000fec0003800000 */
.L_x_215:
[----:B------:R-:W-:Y:S01]  /*b9f0*/  MOV R0, 0x0 ;  /* 0x0000000000007802 */ /* 0x000fe20000000f00 */
[----:B------:R-:W-:Y:S01]  /*ba00*/  ULDC.64 UR4, c[0x4][0x148] ;  /* 0x0100520000047ab9 */ /* 0x000fe20000000a00 */
[----:B------:R-:W-:Y:S01]  /*ba10*/  ULDC.64 UR6, c[0x4][0x38] ;  /* 0x01000e0000067ab9 */ /* 0x000fe20000000a00 */
[----:B------:R-:W-:Y:S01]  /*ba20*/  IMAD.U32 R4, RZ, RZ, UR4 ;  /* 0x00000004ff047e24 */ /* 0x000fe2000f8e00ff */
[----:B------:R0:W1:Y:S01]  /*ba30*/  LDC.64 R2, c[0x4][R0] ;  /* 0x0100000000027b82 */ /* 0x0000620000000a00 */
        /* <DEDUP_REMOVED lines=11> */
.L_x_243:
[----:B------:R-:W-:Y:S01]  /*baf0*/  PRMT R0, RZ, 0x7610, R0 ;  /* 0x00007610ff007816 */ /* 0x000fe20000000000 */
[----:B------:R-:W-:Y:S06]  /*bb00*/  BRA `(.L_x_216) ;  /* 0x00000000001c7947 */ /* 0x000fec0003800000 */
.L_x_240:
[----:B------:R-:W2:Y:S02]  /*bb10*/  LDG.E.64 R2, desc[UR36][R2.64] ;  /* 0x0000002402027981 */ /* 0x000ea4000c1e1b00 */
[----:B--2---:R-:W0:Y:S02]  /*bb20*/  I2F.U64 R0, R2 ;  /* 0x0000000200007312 */ /* 0x004e240000301000 */
[----:B0-----:R-:W-:Y:S01]  /*bb30*/  F2FP.BF16.F32.PACK_AB R0, RZ, R0 ;  /* 0x00000000ff00723e */ /* 0x001fe200000010ff */
[----:B------:R-:W-:Y:S06]  /*bb40*/  BRA `(.L_x_216) ;  /* 0x00000000000c7947 */ /* 0x000fec0003800000 */
.L_x_239:
[----:B------:R-:W2:Y:S02]  /*bb50*/  LDG.E R2, desc[UR36][R2.64] ;  /* 0x0000002402027981 */ /* 0x000ea4000c1e1900 */
[----:B--2---:R-:W-:-:S04]  /*bb60*/  I2FP.F32.U32 R0, R2 ;  /* 0x0000000200007245 */ /* 0x004fc80000201000 */
[----:B------:R-:W-:-:S07]  /*bb70*/  F2FP.BF16.F32.PACK_AB R0, RZ, R0 ;  /* 0x00000000ff00723e */ /* 0x000fce00000010ff */
.L_x_216:
        /* <DEDUP_REMOVED lines=17> */
[----:B0-----:R-:W-:Y:S01]  /*bc90*/  STG.E.U8 desc[UR36][R16.64], R3 ;  /* 0x0000000310007986 */ /* 0x001fe2000c101124 */
[----:B------:R-:W-:Y:S05]  /*bca0*/  EXIT ;  /* 0x000000000000794d */ /* 0x000fea0003800000 */
.L_x_247:
[----:B-1----:R-:W-:-:S06]  /*bcb0*/  IMAD.U32 R3, R3, 0x10000, RZ ;  /* 0x0001000003037824 */ /* 0x002fcc00078e00ff */
[----:B------:R-:W0:Y:S02]  /*bcc0*/  F2I.S64.TRUNC R2, R3 ;  /* 0x0000000300027311 */ /* 0x000e24000020d900 */
[----:B0-----:R-:W-:Y:S01]  /*bcd0*/  STG.E.U8 desc[UR36][R16.64], R2 ;  /* 0x0000000210007986 */ /* 0x001fe2000c101124 */
[----:B------:R-:W-:Y:S05]  /*bce0*/  EXIT ;  /* 0x000000000000794d */ /* 0x000fea0003800000 */
.L_x_246:
        /* <DEDUP_REMOVED lines=8> */
[----:B0-----:R-:W-:Y:S01]  /*bd70*/  STG.E.64 desc[UR36][R16.64], R2 ;  /* 0x0000000210007986 */ /* 0x001fe2000c101b24 */
[----:B------:R-:W-:Y:S05]  /*bd80*/  EXIT ;  /* 0x000000000000794d */ /* 0x000fea0003800000 */
.L_x_250:
[----:B-1----:R-:W-:-:S06]  /*bd90*/  IMAD.U32 R3, R3, 0x10000, RZ ;  /* 0x0001000003037824 */ /* 0x002fcc00078e00ff */
[----:B------:R-:W0:Y:S02]  /*bda0*/  F2I.FTZ.TRUNC.NTZ R3, R3 ;  /* 0x0000000300037305 */ /* 0x000e24000021f100 */
[----:B0-----:R-:W-:Y:S01]  /*bdb0*/  STG.E desc[UR36][R16.64], R3 ;  /* 0x0000000310007986 */ /* 0x001fe2000c101924 */
[----:B------:R-:W-:Y:S05]  /*bdc0*/  EXIT ;  /* 0x000000000000794d */ /* 0x000fea0003800000 */
.L_x_249:
[----:B-1----:R-:W-:-:S06]  /*bdd0*/  IMAD.U32 R3, R3, 0x10000, RZ ;  /* 0x0001000003037824 */ /* 0x002fcc00078e00ff */
[----:B------:R-:W0:Y:S02]  /*bde0*/  F2I.FTZ.TRUNC.NTZ R3, R3 ;  /* 0x0000000300037305 */ /* 0x000e24000021f100 */
[----:B0-----:R-:W-:Y:S01]  /*bdf0*/  STG.E.U16 desc[UR36][R16.64], R3 ;  /* 0x0000000310007986 */ /* 0x001fe2000c101524 */
[----:B------:R-:W-:Y:S05]  /*be00*/  EXIT ;  /* 0x000000000000794d */ /* 0x000fea0003800000 */
.L_x_245:
[----:B------:R-:W-:-:S13]  /*be10*/  ISETP.GT.AND P0, PT, R2, 0x6, PT ;  /* 0x000000060200780c */ /* 0x000fda0003f04270 */
[----:B------:R-:W-:Y:S05]  /*be20*/  @P0 BRA `(.L_x_251) ;  /* 0x00000000002c0947 */ /* 0x000fea0003800000 */
[----:B------:R-:W-:-:S13]  /*be30*/  ISETP.NE.AND P0, PT, R2, 0x5, PT ;  /* 0x000000050200780c */ /* 0x000fda0003f05270 */
[----:B------:R-:W-:Y:S05]  /*be40*/  @!P0 BRA `(.L_x_252) ;  /* 0x0000000000148947 */ /* 0x000fea0003800000 */
[----:B------:R-:W-:-:S13]  /*be50*/  ISETP.NE.AND P0, PT, R2, 0x6, PT ;  /* 0x000000060200780c */ /* 0x000fda0003f05270 */
[----:B------:R-:W-:Y:S05]  /*be60*/  @P0 BRA `(.L_x_248) ;  /* 0x0000000800c40947 */ /* 0x000fea0003800000 */
[----:B-1----:R-:W-:-:S05]  /*be70*/  IMAD.U32 R3, R3, 0x10000, RZ ;  /* 0x0001000003037824 */ /* 0x002fca00078e00ff */
[----:B------:R-:W-:Y:S01]  /*be80*/  STG.E desc[UR36][R16.64], R3 ;  /* 0x0000000310007986 */ /* 0x000fe2000c101924 */
[----:B------:R-:W-:Y:S05]  /*be90*/  EXIT ;  /* 0x000000000000794d */ /* 0x000fea0003800000 */
.L_x_252:
[----:B-1----:R-:W-:-:S05]  /*bea0*/  IMAD.U32 R0, R3, 0x10000, RZ ;  /* 0x0001000003007824 */ /* 0x002fca00078e00ff */
[----:B------:R-:W-:-:S05]  /*beb0*/  F2FP.F16.F32.PACK_AB R0, RZ, R0 ;  /* 0x00000000ff00723e */ /* 0x000fca00000000ff */
[----:B------:R-:W-:Y:S01]  /*bec0*/  STG.E.U16 desc[UR36][R16.64], R0 ;  /* 0x0000000010007986 */ /* 0x000fe2000c101524 */
[----:B------:R-:W-:Y:S05]  /*bed0*/  EXIT ;  /* 0x000000000000794d */ /* 0x000fea0003800000 */
.L_x_251:
        /* <DEDUP_REMOVED lines=8> */
[----:B------:R-:W-:Y:S01]  /*bf60*/  STG.E.64 desc[UR36][R16.64], R2 ;  /* 0x0000000210007986 */ /* 0x000fe2000c101b24 */
[----:B------:R-:W-:Y:S05]  /*bf70*/  EXIT ;  /* 0x000000000000794d */ /* 0x000fea0003800000 */
.L_x_254:
[----:B-1----:R-:W-:-:S05]  /*bf80*/  IMAD.U32 R3, R3, 0x10000, RZ ;  /* 0x0001000003037824 */ /* 0x002fca00078e00ff */
[----:B------:R-:W-:-:S04]  /*bf90*/  F2FP.F16.F32.PACK_AB R3, RZ, R3 ;  /* 0x00000003ff03723e */ /* 0x000fc800000000ff */
[----:B------:R-:W-:-:S05]  /*bfa0*/  PRMT R3, R3, 0x5410, RZ ;  /* 0x0000541003037816 */ /* 0x000fca00000000ff */
[----:B------:R-:W-:Y:S01]  /*bfb0*/  STG.E desc[UR36][R16.64], R3 ;  /* 0x0000000310007986 */ /* 0x000fe2000c101924 */
[----:B------:R-:W-:Y:S05]  /*bfc0*/  EXIT ;  /* 0x000000000000794d */ /* 0x000fea0003800000 */
.L_x_253:
[----:B-1----:R-:W-:-:S04]  /*bfd0*/  IMAD.U32 R2, R3, 0x10000, RZ ;  /* 0x0001000003027824 */ /* 0x002fc800078e00ff */
[----:B------:R-:W-:-:S06]  /*bfe0*/  FMUL.FTZ R2, R2, 1 ;  /* 0x3f80000002027820 */ /* 0x000fcc0000410000 */
[----:B------:R-:W0:Y:S02]  /*bff0*/  F2F.F64.F32 R2, R2 ;  /* 0x0000000200027310 */ /* 0x000e240000201800 */
[----:B0-----:R-:W-:Y:S01]  /*c000*/  STG.E.64 desc[UR36][R16.64], R2 ;  /* 0x0000000210007986 */ /* 0x001fe2000c101b24 */
[----:B------:R-:W-:Y:S05]  /*c010*/  EXIT ;  /* 0x000000000000794d */ /* 0x000fea0003800000 */
.L_x_244:
        /* <DEDUP_REMOVED lines=11> */
[----:B------:R-:W-:Y:S01]  /*c0d0*/  STG.E.U8 desc[UR36][R16.64], R3 ;  /* 0x0000000310007986 */ /* 0x000fe2000c101124 */
[----:B------:R-:W-:Y:S05]  /*c0e0*/  EXIT ;  /* 0x000000000000794d */ /* 0x000fea0003800000 */
.L_x_257:
[----:B-1----:R-:W-:Y:S01]  /*c0f0*/  IMAD.U32 R3, R3, 0x10000, RZ ;  /* 0x0001000003037824 */ /* 0x002fe200078e00ff */
[----:B------:R-:W-:-:S03]  /*c100*/  CS2R R6, SRZ ;  /* 0x0000000000067805 */ /* 0x000fc6000001ff00 */
[----:B------:R-:W-:-:S04]  /*c110*/  FMUL.FTZ R3, R3, 1 ;  /* 0x3f80000003037820 */ /* 0x000fc80000410000 */
[----:B------:R-:W0:Y:S02]  /*c120*/  F2F.F64.F32 R4, R3 ;  /* 0x0000000300047310 */ /* 0x000e240000201800 */
[----:B0-----:R-:W-:Y:S01]  /*c130*/  STG.E.128 desc[UR36][R16.64], R4 ;  /* 0x0000000410007986 */ /* 0x001fe2000c101d24 */
[----:B------:R-:W-:Y:S05]  /*c140*/  EXIT ;  /* 0x000000000000794d */ /* 0x000fea0003800000 */
.L_x_256:
        /* <DEDUP_REMOVED lines=21> */
.L_x_261:
[----:B------:R-:W-:Y:S05]  /*c2a0*/  BSYNC B0 ;  /* 0x0000000000007941 */ /* 0x000fea0003800000 */
.L_x_260:
[----:B------:R-:W-:-:S05]  /*c2b0*/  LOP3.LUT R3, R0, R3, RZ, 0xfc, !PT ;  /* 0x0000000300037212 */ /* 0x000fca00078efcff */
[----:B------:R-:W-:Y:S01]  /*c2c0*/  STG.E.U8 desc[UR36][R16.64], R3 ;  /* 0x0000000310007986 */ /* 0x000fe2000c101124 */
[----:B------:R-:W-:Y:S05]  /*c2d0*/  EXIT ;  /* 0x000000000000794d */ /* 0x000fea0003800000 */
.L_x_259:
        /* <DEDUP_REMOVED lines=13> */
.L_x_263:
[----:B------:R-:W-:Y:S01]  /*c3b0*/  IMAD.MOV.U32 R0, RZ, RZ, 0x7f ;  /* 0x0000007fff007424 */ /* 0x000fe200078e00ff */
[----:B------:R-:W-:-:S04]  /*c3c0*/  ISETP.GT.U32.AND P0, PT, R2, 0x7f800000, PT ;  /* 0x7f8000000200780c */ /* 0x000fc80003f04070 */
[----:B------:R-:W-:-:S09]  /*c3d0*/  SEL R0, R0, 0x7c, P0 ;  /* 0x0000007c00007807 */ /* 0x000fd20000000000 */
.L_x_264:
[----:B------:R-:W-:Y:S05]  /*c3e0*/  BSYNC B0 ;  /* 0x0000000000007941 */ /* 0x000fea0003800000 */
.L_x_262:
[----:B------:R-:W-:-:S04]  /*c3f0*/  LOP3.LUT R2, R3, 0x80000000, RZ, 0xc0, !PT ;  /* 0x8000000003027812 */ /* 0x000fc800078ec0ff */
[----:B------:R-:W-:-:S04]  /*c400*/  SHF.R.U32.HI R3, RZ, 0x18, R2 ;  /* 0x00000018ff037819 */ /* 0x000fc80000011602 */
[----:B------:R-:W-:-:S05]  /*c410*/  LOP3.LUT R3, R0, R3, RZ, 0xfc, !PT ;  /* 0x0000000300037212 */ /* 0x000fca00078efcff */
[----:B------:R-:W-:Y:S01]  /*c420*/  STG.E.U8 desc[UR36][R16.64], R3 ;  /* 0x0000000310007986 */ /* 0x000fe2000c101124 */
[----:B------:R-:W-:Y:S05]  /*c430*/  EXIT ;  /* 0x000000000000794d */ /* 0x000fea0003800000 */
.L_x_258:
[----:B-1----:R-:W-:Y:S01]  /*c440*/  STG.E.U16 desc[UR36][R16.64], R3 ;  /* 0x0000000310007986 */ /* 0x002fe2000c101524 */
[----:B------:R-:W-:Y:S05]  /*c450*/  EXIT ;  /* 0x000000000000794d */ /* 0x000fea0003800000 */
.L_x_255:
        /* <DEDUP_REMOVED lines=10> */
[----:B0-----:R-:W-:Y:S01]  /*c500*/  STG.E.U16 desc[UR36][R16.64], R3 ;  /* 0x0000000310007986 */ /* 0x001fe2000c101524 */
[----:B------:R-:W-:Y:S05]  /*c510*/  EXIT ;  /* 0x000000000000794d */ /* 0x000fea0003800000 */
.L_x_267:
        /* <DEDUP_REMOVED lines=17> */
.L_x_270:
[----:B------:R-:W-:-:S04]  /*c630*/  LOP3.LUT R2, R3, 0x80000000, RZ, 0xc0, !PT ;  /* 0x8000000003027812 */ /* 0x000fc800078ec0ff */
[----:B------:R-:W-:-:S04]  /*c640*/  SHF.R.U32.HI R3, RZ, 0x18, R2 ;  /* 0x00000018ff037819 */ /* 0x000fc80000011602 */
[----:B------:R-:W-:-:S04]  /*c650*/  LOP3.LUT R0, R0, R3, RZ, 0xfc, !PT ;  /* 0x0000000300007212 */ /* 0x000fc800078efcff */
[----:B------:R-:W-:-:S07]  /*c660*/  PRMT R8, R0, 0x7610, R8 ;  /* 0x0000761000087816 */ /* 0x000fce0000000008 */
.L_x_269:
[----:B------:R-:W-:Y:S05]  /*c670*/  BSYNC B0 ;  /* 0x0000000000007941 */ /* 0x000fea0003800000 */
.L_x_268:
[----:B------:R-:W-:Y:S01]  /*c680*/  STG.E.U8 desc[UR36][R16.64], R8 ;  /* 0x0000000810007986 */ /* 0x000fe2000c101124 */
[----:B------:R-:W-:Y:S05]  /*c690*/  EXIT ;  /* 0x000000000000794d */ /* 0x000fea0003800000 */
.L_x_266:
        /* <DEDUP_REMOVED lines=17> */
.L_x_273:
[----:B------:R-:W-:-:S04]  /*c7b0*/  LOP3.LUT R2, R3, 0x80000000, RZ, 0xc0, !PT ;  /* 0x8000000003027812 */ /* 0x000fc800078ec0ff */
[----:B------:R-:W-:-:S04]  /*c7c0*/  SHF.R.U32.HI R3, RZ, 0x18, R2 ;  /* 0x00000018ff037819 */ /* 0x000fc80000011602 */
[----:B------:R-:W-:-:S04]  /*c7d0*/  LOP3.LUT R0, R0, R3, RZ, 0xfc, !PT ;  /* 0x0000000300007212 */ /* 0x000fc800078efcff */
[----:B------:R-:W-:-:S07]  /*c7e0*/  PRMT R8, R0, 0x7610, R8 ;  /* 0x0000761000087816 */ /* 0x000fce0000000008 */
.L_x_272:
[----:B------:R-:W-:Y:S05]  /*c7f0*/  BSYNC B0 ;  /* 0x0000000000007941 */ /* 0x000fea0003800000 */
.L_x_271:
[----:B------:R-:W-:Y:S01]  /*c800*/  STG.E.U8 desc[UR36][R16.64], R8 ;  /* 0x0000000810007986 */ /* 0x000fe2000c101124 */
[----:B------:R-:W-:Y:S05]  /*c810*/  EXIT ;  /* 0x000000000000794d */ /* 0x000fea0003800000 */
.L_x_265:
        /* <DEDUP_REMOVED lines=20> */
[----:B------:R-:W-:Y:S01]  /*c960*/  STG.E.U8 desc[UR36][R16.64], R3 ;  /* 0x0000000310007986 */ /* 0x000fe2000c101124 */
[----:B------:R-:W-:Y:S05]  /*c970*/  EXIT ;  /* 0x000000000000794d */ /* 0x000fea0003800000 */
.L_x_248:
        /* <DEDUP_REMOVED lines=16> */
.L_x_276:
[----:B------:R-:W-:Y:S05]  /*ca80*/  EXIT ;  /* 0x000000000000794d */ /* 0x000fea0003800000 */
.L_x_275:
[----:B-1----:R-:W-:-:S06]  /*ca90*/  IMAD.U32 R3, R3, 0x10000, RZ ;  /* 0x0001000003037824 */ /* 0x002fcc00078e00ff */
[----:B------:R-:W0:Y:S02]  /*caa0*/  F2I.U64.TRUNC R2, R3 ;  /* 0x0000000300027311 */ /* 0x000e24000020d800 */
[----:B0-----:R-:W-:Y:S01]  /*cab0*/  STG.E.64 desc[UR36][R16.64], R2 ;  /* 0x0000000210007986 */ /* 0x001fe2000c101b24 */
[----:B------:R-:W-:Y:S05]  /*cac0*/  EXIT ;  /* 0x000000000000794d */ /* 0x000fea0003800000 */
.L_x_274:
[----:B-1----:R-:W-:-:S06]  /*cad0*/  IMAD.U32 R3, R3, 0x10000, RZ ;  /* 0x0001000003037824 */ /* 0x002fcc00078e00ff */
[----:B------:R-:W0:Y:S02]  /*cae0*/  F2I.FTZ.U32.TRUNC.NTZ R3, R3 ;  /* 0x0000000300037305 */ /* 0x000e24000021f000 */
[----:B0-----:R-:W-:Y:S01]  /*caf0*/  STG.E desc[UR36][R16.64], R3 ;  /* 0x0000000310007986 */ /* 0x001fe2000c101924 */
[----:B------:R-:W-:Y:S05]  /*cb00*/  EXIT ;  /* 0x000000000000794d */ /* 0x000fea0003800000 */
.L_x_277:
[----:B------:R-:W-:-:S00]  /*cb10*/  BRA `(.L_x_277) ;  /* 0xfffffffc00fc7947 */ /* 0x000fc0000383ffff */
[----:B------:R-:W-:-:S00]  /*cb20*/  NOP ;  /* 0x0000000000007918 */ /* 0x000fc00000000000 */
        /* <DEDUP_REMOVED lines=13> */
.L_x_13251:


//--------------------- .text._ZN2at6native27unrolled_elementwise_kernelIZZZNS0_16log2_kernel_cudaERNS_18TensorIteratorBaseEENKUlvE0_clEvENKUlvE2_clEvEUlN3c108BFloat16EE_St5arrayIPcLm2EELi4E23TrivialOffsetCalculatorILi1EjESD_NS0_6memory12LoadWithCastILi1EEENSE_13StoreWithCastILi1EEEEEviT_T0_T2_T3_T4_T5_ --------------------------
	.section	.text._ZN2at6native27unrolled_elementwise_kernelIZZZNS0_16log2_kernel_cudaERNS_18TensorIteratorBaseEENKUlvE0_clEvENKUlvE2_clEvEUlN3c108BFloat16EE_St5arrayIPcLm2EELi4E23TrivialOffsetCalculatorILi1EjESD_NS0_6memory12LoadWithCastILi1EEENSE_13StoreWithCastILi1EEEEEviT_T0_T2_T3_T4_T5_,"ax",@progbits
	.align	128
        .global         _ZN2at6native27unrolled_elementwise_kernelIZZZNS0_16log2_kernel_cudaERNS_18TensorIteratorBaseEENKUlvE0_clEvENKUlvE2_clEvEUlN3c108BFloat16EE_St5arrayIPcLm2EELi4E23TrivialOffsetCalculatorILi1EjESD_NS0_6memory12LoadWithCastILi1EEENSE_13StoreWithCastILi1EEEEEviT_T0_T2_T3_T4_T5_
        .type           _ZN2at6native27unrolled_elementwise_kernelIZZZNS0_16log2_kernel_cudaERNS_18TensorIteratorBaseEENKUlvE0_clEvENKUlvE2_clEvEUlN3c108BFloat16EE_St5arrayIPcLm2EELi4E23TrivialOffsetCalculatorILi1EjESD_NS0_6memory12LoadWithCastILi1EEENSE_13StoreWithCastILi1EEEEEviT_T0_T2_T3_T4_T5_,@function
        .size           _ZN2at6native27unrolled_elementwise_kernelIZZZNS0_16log2_kernel_cudaERNS_18TensorIteratorBaseEENKUlvE0_clEvENKUlvE2_clEvEUlN3c108BFloat16EE_St5arrayIPcLm2EELi4E23TrivialOffsetCalculatorILi1EjESD_NS0_6memory12LoadWithCastILi1EEENSE_13StoreWithCastILi1EEEEEviT_T0_T2_T3_T4_T5_,(.L_x_13252 - _ZN2at6native27unrolled_elementwise_kernelIZZZNS0_16log2_kernel_cudaERNS_18TensorIteratorBaseEENKUlvE0_clEvENKUlvE2_clEvEUlN3c108BFloat16EE_St5arrayIPcLm2EELi4E23TrivialOffsetCalculatorILi1EjESD_NS0_6memory12LoadWithCastILi1EEENSE_13StoreWithCastILi1EEEEEviT_T0_T2_T3_T4_T5_)
        .other          _ZN2at6native27unrolled_elementwise_kernelIZZZNS0_16log2_kernel_cudaERNS_18TensorIteratorBaseEENKUlvE0_clEvENKUlvE2_clEvEUlN3c108BFloat16EE_St5arrayIPcLm2EELi4E23TrivialOffsetCalculatorILi1EjESD_NS0_6memory12LoadWithCastILi1EEENSE_13StoreWithCastILi1EEEEEviT_T0_T2_T3_T4_T5_,@"STO_CUDA_ENTRY STV_DEFAULT"
_ZN2at6native27unrolled_elementwise_kernelIZZZNS0_16log2_kernel_cudaERNS_18TensorIteratorBaseEENKUlvE0_clEvENKUlvE2_clEvEUlN3c108BFloat16EE_St5arrayIPcLm2EELi4E23TrivialOffsetCalculatorILi1EjESD_NS0_6memory12LoadWithCastILi1EEENSE_13StoreWithCastILi1EEEEEviT_T0_T2_T3_T4_T5_:
.text._ZN2at6native27unrolled_elementwise_kernelIZZZNS0_16log2_kernel_cudaERNS_18TensorIteratorBaseEENKUlvE0_clEvENKUlvE2_clEvEUlN3c108BFloat16EE_St5arrayIPcLm2EELi4E23TrivialOffsetCalculatorILi1EjESD_NS0_6memory12LoadWithCastILi1EEENSE_13StoreWithCastILi1EEEEEviT_T0_T2_T3_T4_T5_:
[----:B------:R-:W0:Y:S01]  /*0000*/  LDC R1, c[0x0][0x28] ;  /* 0x00000a00ff017b82 */ /* 0x000e220000000800 */
[----:B------:R-:W1:Y:S07]  /*0010*/  S2R R2, SR_CTAID.X ;  /* 0x0000000000027919 */ /* 0x000e6e0000002500 */
[----:B------:R-:W1:Y:S01]  /*0020*/  LDC R3, c[0x0][0x210] ;  /* 0x00008400ff037b82 */ /* 0x000e620000000800 */
[----:B------:R-:W-:Y:S01]  /*0030*/  ULDC.64 UR36, c[0x0][0x208] ;  /* 0x0000820000247ab9 */ /* 0x000fe20000000a00 */
[----:B------:R-:W-:Y:S01]  /*0040*/  BSSY B6, `(.L_x_278) ;  /* 0x0000118000067945 */ /* 0x000fe20003800000 */
[----:B------:R-:W2:Y:S01]  /*0050*/  S2R R23, SR_TID.X ;  /* 0x0000000000177919 */ /* 0x000ea20000002100 */
[----:B------:R-:W-:-:S02]  /*0060*/  PRMT R17, RZ, 0x7610, R17 ;  /* 0x00007610ff117816 */ /* 0x000fc40000000011 */
[----:B------:R-:W-:Y:S02]  /*0070*/  PRMT R19, RZ, 0x7610, R19 ;  /* 0x00007610ff137816 */ /* 0x000fe40000000013 */
[----:B------:R-:W3:Y:S01]  /*0080*/  LDC.U8 R22, c[0x0][0x22c] ;  /* 0x00008b00ff167b82 */ /* 0x000ee20000000000 */
[----:B-1----:R-:W-:-:S05]  /*0090*/  IMAD R16, R2, -0x200, R3 ;  /* 0xfffffe0002107824 */ /* 0x002fca00078e0203 */
[----:B--2---:R-:W-:-:S13]  /*00a0*/  ISETP.GE.AND P0, PT, R23, R16, PT ;  /* 0x000000101700720c */ /* 0x004fda0003f06270 */
[----:B0--3--:R-:W-:Y:S05]  /*00b0*/  @P0 BRA `(.L_x_279) ;  /* 0x0000001000400947 */ /* 0x009fea0003800000 */
[----:B------:R-:W0:Y:S01]  /*00c0*/  LDC.64 R4, c[0x0][0x220] ;  /* 0x00008800ff047b82 */ /* 0x000e220000000a00 */
[----:B------:R-:W-:Y:S01]  /*00d0*/  PRMT R0, R22, 0x9910, RZ ;  /* 0x0000991016007816 */ /* 0x000fe200000000ff */
[----:B------:R-:W-:Y:S01]  /*00e0*/  IMAD R23, R2, 0x200, R23 ;  /* 0x0000020002177824 */ /* 0x000fe200078e0217 */
[----:B------:R-:W-:Y:S02]  /*00f0*/  ULDC UR4, c[0x0][0x230] ;  /* 0x00008c0000047ab9 */ /* 0x000fe40000000800 */
[----:B------:R-:W-:Y:S01]  /*0100*/  ISETP.GT.AND P0, PT, R0, 0x9, PT ;  /* 0x000000090000780c */ /* 0x000fe20003f04270 */
[----:B------:R-:W-:-:S05]  /*0110*/  IMAD R23, R23, UR4, RZ ;  /* 0x0000000417177c24 */ /* 0x000fca000f8e02ff */
[----:B0-----:R-:W-:-:S05]  /*0120*/  IADD3 R4, P1, R23, R4, RZ ;  /* 0x0000000417047210 */ /* 0x001fca0007f3e0ff */
[----:B------:R-:W-:Y:S02]  /*0130*/  IMAD.X R5, RZ, RZ, R5, P1 ;  /* 0x000000ffff057224 */ /* 0x000fe400008e0605 */
[----:B------:R-:W-:Y:S06]  /*0140*/  @P0 BRA `(.L_x_280) ;  /* 0x0000000400300947 */ /* 0x000fec0003800000 */
        /* <DEDUP_REMOVED lines=10> */
[----:B0-----:R-:W-:-:S04]  /*01f0*/  F2FP.BF16.F32.PACK_AB R0, RZ, R0 ;  /* 0x00000000ff00723e */ /* 0x001fc800000010ff */
[----:B------:R-:W-:Y:S01]  /*0200*/  PRMT R19, R0, 0x7610, R19 ;  /* 0x0000761000137816 */ /* 0x000fe20000000013 */
[----:B------:R-:W-:Y:S06]  /*0210*/  BRA `(.L_x_285) ;  /* 0x0000000c00e07947 */ /* 0x000fec0003800000 */
.L_x_283:
[----:B------:R-:W2:Y:S02]  /*0220*/  LDG.E.U8 R4, desc[UR36][R4.64] ;  /* 0x0000002404047981 */ /* 0x000ea4000c1e1100 */
[----:B--2---:R-:W-:-:S04]  /*0230*/  I2FP.F32.U32 R0, R4 ;  /* 0x0000000400007245 */ /* 0x004fc80000201000 */
[----:B------:R-:W-:-:S04]  /*0240*/  F2FP.BF16.F32.PACK_AB R0, RZ, R0 ;  /* 0x00000000ff00723e */ /* 0x000fc800000010ff */
[----:B------:R-:W-:Y:S01]  /*0250*/  PRMT R19, R0, 0x7610, R19 ;  /* 0x0000761000137816 */ /* 0x000fe20000000013 */
[----:B------:R-:W-:Y:S06]  /*0260*/  BRA `(.L_x_285) ;  /* 0x0000000c00cc7947 */ /* 0x000fec0003800000 */
.L_x_282:
        /* <DEDUP_REMOVED lines=8> */
[----:B0-----:R-:W-:-:S04]  /*02f0*/  F2FP.BF16.F32.PACK_AB R0, RZ, R0 ;  /* 0x00000000ff00723e */ /* 0x001fc800000010ff */
[----:B------:R-:W-:Y:S01]  /*0300*/  PRMT R19, R0, 0x7610, R19 ;  /* 0x0000761000137816 */ /* 0x000fe20000000013 */
[----:B------:R-:W-:Y:S06]  /*0310*/  BRA `(.L_x_285) ;  /* 0x0000000c00a07947 */ /* 0x000fec0003800000 */
.L_x_287:
[----:B------:R-:W2:Y:S02]  /*0320*/  LDG.E R4, desc[UR36][R4.64] ;  /* 0x0000002404047981 */ /* 0x000ea4000c1e1900 */
[----:B--2---:R-:W-:-:S04]  /*0330*/  I2FP.F32.S32 R0, R4 ;  /* 0x0000000400007245 */ /* 0x004fc80000201400 */
[----:B------:R-:W-:-:S04]  /*0340*/  F2FP.BF16.F32.PACK_AB R0, RZ, R0 ;  /* 0x00000000ff00723e */ /* 0x000fc800000010ff */
[----:B------:R-:W-:Y:S01]  /*0350*/  PRMT R19, R0, 0x7610, R19 ;  /* 0x0000761000137816 */ /* 0x000fe20000000013 */
[----:B------:R-:W-:Y:S06]  /*0360*/  BRA `(.L_x_285) ;  /* 0x0000000c008c7947 */ /* 0x000fec0003800000 */
.L_x_286:
[----:B------:R-:W2:Y:S02]  /*0370*/  LDG.E.U16 R4, desc[UR36][R4.64] ;  /* 0x0000002404047981 */ /* 0x000ea4000c1e1500 */
[----:B--2---:R-:W0:Y:S02]  /*0380*/  I2F.S16 R0, R4 ;  /* 0x0000000400007306 */ /* 0x004e240000101400 */
[----:B0-----:R-:W-:-:S04]  /*0390*/  F2FP.BF16.F32.PACK_AB R0, RZ, R0 ;  /* 0x00000000ff00723e */ /* 0x001fc800000010ff */
[----:B------:R-:W-:Y:S01]  /*03a0*/  PRMT R19, R0, 0x7610, R19 ;  /* 0x0000761000137816 */ /* 0x000fe20000000013 */
[----:B------:R-:W-:Y:S06]  /*03b0*/  BRA `(.L_x_285) ;  /* 0x0000000c00787947 */ /* 0x000fec0003800000 */
.L_x_281:
        /* <DEDUP_REMOVED lines=9> */
.L_x_289:
[----:B------:R-:W2:Y:S02]  /*0450*/  LDG.E.U16 R0, desc[UR36][R4.64] ;  /* 0x0000002404007981 */ /* 0x000ea4000c1e1500 */
[----:B--2---:R-:W-:-:S05]  /*0460*/  HADD2.F32 R0, -RZ, R0.H0_H0 ;  /* 0x20000000ff007230 */ /* 0x004fca0000004100 */
[----:B------:R-:W-:-:S04]  /*0470*/  F2FP.BF16.F32.PACK_AB R0, RZ, R0 ;  /* 0x00000000ff00723e */ /* 0x000fc800000010ff */
[----:B------:R-:W-:Y:S01]  /*0480*/  PRMT R19, R0, 0x7610, R19 ;  /* 0x0000761000137816 */ /* 0x000fe20000000013 */
[----:B------:R-:W-:Y:S06]  /*0490*/  BRA `(.L_x_285) ;  /* 0x0000000c00407947 */ /* 0x000fec0003800000 */
.L_x_288:
        /* <DEDUP_REMOVED lines=9> */
.L_x_291:
[----:B------:R-:W2:Y:S02]  /*0530*/  LDG.E.U16 R4, desc[UR36][R4.64] ;  /* 0x0000002404047981 */ /* 0x000ea4000c1e1500 */
[----:B--2---:R-:W-:-:S05]  /*0540*/  HADD2.F32 R0, -RZ, R4.H0_H0 ;  /* 0x20000004ff007230 */ /* 0x004fca0000004100 */
[----:B------:R-:W-:-:S04]  /*0550*/  F2FP.BF16.F32.PACK_AB R0, RZ, R0 ;  /* 0x00000000ff00723e */ /* 0x000fc800000010ff */
[----:B------:R-:W-:Y:S01]  /*0560*/  PRMT R19, R0, 0x7610, R19 ;  /* 0x0000761000137816 */ /* 0x000fe20000000013 */
[----:B------:R-:W-:Y:S06]  /*0570*/  BRA `(.L_x_285) ;  /* 0x0000000c00087947 */ /* 0x000fec0003800000 */
.L_x_290:
[----:B------:R-:W2:Y:S01]  /*0580*/  LDG.E.64 R4, desc[UR36][R4.64] ;  /* 0x0000002404047981 */ /* 0x000ea2000c1e1b00 */
[----:B------:R-:W-:Y:S01]  /*0590*/  UMOV UR4, 0xf0000000 ;  /* 0xf000000000047882 */ /* 0x000fe20000000000 */
[----:B------:R-:W-:Y:S01]  /*05a0*/  UMOV UR5, 0x380fffff ;  /* 0x380fffff00057882 */ /* 0x000fe20000000000 */
[----:B--2---:R-:W0:Y:S01]  /*05b0*/  F2F.F32.F64 R0, R4 ;  /* 0x0000000400007310 */ /* 0x004e220000301000 */
[----:B------:R-:W-:-:S14]  /*05c0*/  DSETP.GEU.AND P0, PT, |R4|, UR4, PT ;  /* 0x0000000404007e2a */ /* 0x000fdc000bf0e200 */
[----:B0-----:R-:W-:-:S05]  /*05d0*/  @!P0 FMUL R0, R0, 1.175494350822287508e-38 ;  /* 0x0080000000008820 */ /* 0x001fca0000400000 */
[----:B------:R-:W-:-:S04]  /*05e0*/  F2FP.BF16.F32.PACK_AB R0, RZ, R0 ;  /* 0x00000000ff00723e */ /* 0x000fc800000010ff */
[----:B------:R-:W-:Y:S01]  /*05f0*/  PRMT R19, R0, 0x7610, R19 ;  /* 0x0000761000137816 */ /* 0x000fe20000000013 */
[----:B------:R-:W-:Y:S06]  /*0600*/  BRA `(.L_x_285) ;  /* 0x0000000800e47947 */ /* 0x000fec0003800000 */
.L_x_280:
        /* <DEDUP_REMOVED lines=11> */
[----:B------:R-:W-:-:S04]  /*06c0*/  F2FP.BF16.F32.PACK_AB R0, RZ, R0 ;  /* 0x00000000ff00723e */ /* 0x000fc800000010ff */
[----:B------:R-:W-:Y:S01]  /*06d0*/  PRMT R19, R0, 0x7610, R19 ;  /* 0x0000761000137816 */ /* 0x000fe20000000013 */
[----:B------:R-:W-:Y:S06]  /*06e0*/  BRA `(.L_x_285) ;  /* 0x0000000800ac7947 */ /* 0x000fec0003800000 */
.L_x_294:
        /* <DEDUP_REMOVED lines=9> */
.L_x_293:
        /* <DEDUP_REMOVED lines=28> */
.L_x_296:
[----:B------:R-:W2:Y:S02]  /*0940*/  LDG.E.U8 R4, desc[UR36][R4.64] ;  /* 0x0000002404047981 */ /* 0x000ea4000c1e1100 */
[----:B--2---:R-:W-:-:S05]  /*0950*/  IMAD.SHL.U32 R0, R4, 0x2000000, RZ ;  /* 0x0200000004007824 */ /* 0x004fca00078e00ff */
[----:B------:R-:W-:-:S13]  /*0960*/  ISETP.GE.U32.AND P0, PT, R0, 0x8000000, PT ;  /* 0x080000000000780c */ /* 0x000fda0003f06070 */
[C---:B------:R-:W-:Y:S02]  /*0970*/  @P0 IMAD.SHL.U32 R3, R4.reuse, 0x200000, RZ ;  /* 0x0020000004030824 */ /* 0x040fe400078e00ff */
[----:B------:R-:W-:-:S03]  /*0980*/  @!P0 IMAD.SHL.U32 R0, R4, 0x100, RZ ;  /* 0x0000010004008824 */ /* 0x000fc600078e00ff */
[----:B------:R-:W-:Y:S02]  /*0990*/  @P0 LOP3.LUT R3, R3, 0xfe00000, RZ, 0xc0, !PT ;  /* 0x0fe0000003030812 */ /* 0x000fe400078ec0ff */
[----:B------:R-:W-:Y:S02]  /*09a0*/  @!P0 LOP3.LUT R0, R0, 0x7f00, RZ, 0xc0, !PT ;  /* 0x00007f0000008812 */ /* 0x000fe400078ec0ff */
[----:B------:R-:W-:Y:S02]  /*09b0*/  @P0 LOP3.LUT R3, R3, 0x70000000, RZ, 0xfc, !PT ;  /* 0x7000000003030812 */ /* 0x000fe400078efcff */
[----:B------:R-:W-:-:S03]  /*09c0*/  @!P0 LOP3.LUT R0, R0, 0x3f000000, RZ, 0xfc, !PT ;  /* 0x3f00000000008812 */ /* 0x000fc600078efcff */
[----:B------:R-:W-:Y:S02]  /*09d0*/  @P0 FMUL.FTZ R3, R3, 1.9259299443872358531e-34 ;  /* 0x0780000003030820 */ /* 0x000fe40000410000 */
[----:B------:R-:W-:Y:S01]  /*09e0*/  @!P0 FADD.FTZ R3, R0, -0.5 ;  /* 0xbf00000000038421 */ /* 0x000fe20000010000 */
[----:B------:R-:W-:-:S05]  /*09f0*/  IMAD.SHL.U32 R0, R4, 0x1000000, RZ ;  /* 0x0100000004007824 */ /* 0x000fca00078e00ff */
[----:B------:R-:W-:-:S04]  /*0a00*/  LOP3.LUT R0, R3, 0x80000000, R0, 0xf8, !PT ;  /* 0x8000000003007812 */ /* 0x000fc800078ef800 */
[----:B------:R-:W-:-:S04]  /*0a10*/  F2FP.BF16.F32.PACK_AB R0, RZ, R0 ;  /* 0x00000000ff00723e */ /* 0x000fc800000010ff */
[----:B------:R-:W-:Y:S01]  /*0a20*/  PRMT R19, R0, 0x7610, R19 ;  /* 0x0000761000137816 */ /* 0x000fe20000000013 */
[----:B------:R-:W-:Y:S06]  /*0a30*/  BRA `(.L_x_285) ;  /* 0x0000000400d87947 */ /* 0x000fec0003800000 */
.L_x_295:
[----:B------:R0:W5:Y:S01]  /*0a40*/  LDG.E.U16 R19, desc[UR36][R4.64] ;  /* 0x0000002404137981 */ /* 0x000162000c1e1500 */
[----:B------:R-:W-:Y:S05]  /*0a50*/  BRA `(.L_x_285) ;  /* 0x0000000400d07947 */ /* 0x000fea0003800000 */
.L_x_292:
        /* <DEDUP_REMOVED lines=10> */
[----:B------:R-:W-:-:S04]  /*0b00*/  F2FP.BF16.F32.PACK_AB R0, RZ, R0 ;  /* 0x00000000ff00723e */ /* 0x000fc800000010ff */
[----:B------:R-:W-:Y:S01]  /*0b10*/  PRMT R19, R0, 0x7610, R19 ;  /* 0x0000761000137816 */ /* 0x000fe20000000013 */
[----:B------:R-:W-:Y:S06]  /*0b20*/  BRA `(.L_x_285) ;  /* 0x00000004009c7947 */ /* 0x000fec0003800000 */
.L_x_299:
        /* <DEDUP_REMOVED lines=21> */
.L_x_303:
[----:B------:R-:W-:Y:S05]  /*0c80*/  BSYNC B1 ;  /* 0x0000000000017941 */ /* 0x000fea0003800000 */
.L_x_302:
[----:B------:R-:W-:Y:S01]  /*0c90*/  LEA R5, R0, 0x3b800000, 0x17 ;  /* 0x3b80000000057811 */ /* 0x000fe200078eb8ff */
[----:B------:R-:W-:-:S05]  /*0ca0*/  IMAD.SHL.U32 R0, R3, 0x100000, RZ ;  /* 0x0010000003007824 */ /* 0x000fca00078e00ff */
[----:B------:R-:W-:-:S07]  /*0cb0*/  LOP3.LUT R0, R5, R0, R6, 0xfe, !PT ;  /* 0x0000000005007212 */ /* 0x000fce00078efe06 */
.L_x_301:
[----:B------:R-:W-:Y:S05]  /*0cc0*/  BSYNC B0 ;  /* 0x0000000000007941 */ /* 0x000fea0003800000 */
.L_x_300:
[----:B------:R-:W-:-:S04]  /*0cd0*/  F2FP.BF16.F32.PACK_AB R0, RZ, R0 ;  /* 0x00000000ff00723e */ /* 0x000fc800000010ff */
[----:B------:R-:W-:Y:S01]  /*0ce0*/  PRMT R19, R0, 0x7610, R19 ;  /* 0x0000761000137816 */ /* 0x000fe20000000013 */
[----:B------:R-:W-:Y:S06]  /*0cf0*/  BRA `(.L_x_285) ;  /* 0x0000000400287947 */ /* 0x000fec0003800000 */
.L_x_298:
        /* <DEDUP_REMOVED lines=21> */
.L_x_307:
[----:B------:R-:W-:Y:S05]  /*0e50*/  BSYNC B1 ;  /* 0x0000000000017941 */ /* 0x000fea0003800000 */
.L_x_306:
[----:B------:R-:W-:Y:S01]  /*0e60*/  LEA R5, R0, 0x37800000, 0x17 ;  /* 0x3780000000057811 */ /* 0x000fe200078eb8ff */
[----:B------:R-:W-:-:S05]  /*0e70*/  IMAD.SHL.U32 R0, R3, 0x200000, RZ ;  /* 0x0020000003007824 */ /* 0x000fca00078e00ff */
[----:B------:R-:W-:-:S07]  /*0e80*/  LOP3.LUT R0, R5, R0, R6, 0xfe, !PT ;  /* 0x0000000005007212 */ /* 0x000fce00078efe06 */
.L_x_305:
[----:B------:R-:W-:Y:S05]  /*0e90*/  BSYNC B0 ;  /* 0x0000000000007941 */ /* 0x000fea0003800000 */
.L_x_304:
[----:B------:R-:W-:-:S04]  /*0ea0*/  F2FP.BF16.F32.PACK_AB R0, RZ, R0 ;  /* 0x00000000ff00723e */ /* 0x000fc800000010ff */
[----:B------:R-:W-:Y:S01]  /*0eb0*/  PRMT R19, R0, 0x7610, R19 ;  /* 0x0000761000137816 */ /* 0x000fe20000000013 */
[----:B------:R-:W-:Y:S06]  /*0ec0*/  BRA `(.L_x_285) ;  /* 0x0000000000b47947 */ /* 0x000fec0003800000 */
.L_x_297:
        /* <DEDUP_REMOVED lines=14> */
.L_x_311:
[----:B------:R-:W-:Y:S05]  /*0fb0*/  BSYNC B0 ;  /* 0x0000000000007941 */ /* 0x000fea0003800000 */
.L_x_310:
[----:B------:R-:W-:-:S04]  /*0fc0*/  F2FP.BF16.F32.PACK_AB R0, RZ, R0 ;  /* 0x00000000ff00723e */ /* 0x000fc800000010ff */
[----:B------:R-:W-:Y:S01]  /*0fd0*/  PRMT R19, R0, 0x7610, R19 ;  /* 0x0000761000137816 */ /* 0x000fe20000000013 */
[----:B------:R-:W-:Y:S06]  /*0fe0*/  BRA `(.L_x_285) ;  /* 0x00000000006c7947 */ /* 0x000fec0003800000 */
.L_x_284:
        /* <DEDUP_REMOVED lines=16> */
.L_x_312:
[----:B------:R-:W-:Y:S01]  /*10f0*/  PRMT R19, RZ, 0x7610, R19 ;  /* 0x00007610ff137816 */ /* 0x000fe20000000013 */
[----:B------:R-:W-:Y:S06]  /*1100*/  BRA `(.L_x_285) ;  /* 0x0000000000247947 */ /* 0x000fec0003800000 */
.L_x_309:
[----:B------:R-:W2:Y:S02]  /*1110*/  LDG.E.64 R4, desc[UR36][R4.64] ;  /* 0x0000002404047981 */ /* 0x000ea4000c1e1b00 */
[----:B--2---:R-:W0:Y:S02]  /*1120*/  I2F.U64 R0, R4 ;  /* 0x0000000400007312 */ /* 0x004e240000301000 */
[----:B0-----:R-:W-:-:S04]  /*1130*/  F2FP.BF16.F32.PACK_AB R0, RZ, R0 ;  /* 0x00000000ff00723e */ /* 0x001fc800000010ff */
[----:B------:R-:W-:Y:S01]  /*1140*/  PRMT R19, R0, 0x7610, R19 ;  /* 0x0000761000137816 */ /* 0x000fe20000000013 */
[----:B------:R-:W-:Y:S06]  /*1150*/  BRA `(.L_x_285) ;  /* 0x0000000000107947 */ /* 0x000fec0003800000 */
.L_x_308:
[----:B------:R-:W2:Y:S02]  /*1160*/  LDG.E R4, desc[UR36][R4.64] ;  /* 0x0000002404047981 */ /* 0x000ea4000c1e1900 */
[----:B--2---:R-:W-:-:S04]  /*1170*/  I2FP.F32.U32 R0, R4 ;  /* 0x0000000400007245 */ /* 0x004fc80000201000 */
[----:B------:R-:W-:-:S04]  /*1180*/  F2FP.BF16.F32.PACK_AB R0, RZ, R0 ;  /* 0x00000000ff00723e */ /* 0x000fc800000010ff */
[----:B------:R-:W-:-:S07]  /*1190*/  PRMT R19, R0, 0x7610, R19 ;  /* 0x0000761000137816 */ /* 0x000fce0000000013 */
.L_x_285:
[----:B------:R-:W1:Y:S02]  /*11a0*/  S2R R23, SR_TID.X ;  /* 0x0000000000177919 */ /* 0x000e640000002100 */
[----:B-1----:R-:W-:-:S07]  /*11b0*/  VIADD R23, R23, 0x80 ;  /* 0x0000008017177836 */ /* 0x002fce0000000000 */
.L_x_279:
[----:B------:R-:W-:Y:S05]  /*11c0*/  BSYNC B6 ;  /* 0x0000000000067941 */ /* 0x000fea0003800000 */
.L_x_278:
[----:B------:R-:W-:Y:S01]  /*11d0*/  ISETP.GE.AND P0, PT, R23, R16, PT ;  /* 0x000000101700720c */ /* 0x000fe20003f06270 */
[----:B------:R-:W-:-:S12]  /*11e0*/  BSSY B6, `(.L_x_313) ;  /* 0x0000111000067945 */ /* 0x000fd80003800000 */
[----:B------:R-:W-:Y:S05]  /*11f0*/  @P0 BRA `(.L_x_314) ;  /* 0x00000010003c0947 */ /* 0x000fea0003800000 */
[----:B0-----:R-:W0:Y:S01]  /*1200*/  LDC.64 R4, c[0x0][0x220] ;  /* 0x00008800ff047b82 */ /* 0x001e220000000a00 */
[----:B------:R-:W-:Y:S01]  /*1210*/  IMAD R0, R2, 0x200, R23 ;  /* 0x0000020002007824 */ /* 0x000fe200078e0217 */
[----:B------:R-:W-:Y:S01]  /*1220*/  PRMT R6, R22, 0x9910, RZ ;  /* 0x0000991016067816 */ /* 0x000fe200000000ff */
[----:B------:R-:W-:Y:S02]  /*1230*/  ULDC UR4, c[0x0][0x230] ;  /* 0x00008c0000047ab9 */ /* 0x000fe40000000800 */
[----:B------:R-:W-:Y:S02]  /*1240*/  IMAD R3, R0, UR4, RZ ;  /* 0x0000000400037c24 */ /* 0x000fe4000f8e02ff */
[----:B------:R-:W-:-:S05]  /*1250*/  IMAD.MOV.U32 R0, RZ, RZ, R6 ;  /* 0x000000ffff007224 */ /* 0x000fca00078e0006 */
[----:B------:R-:W-:Y:S02]  /*1260*/  ISETP.GT.AND P1, PT, R0, 0x9, PT ;  /* 0x000000090000780c */ /* 0x000fe40003f24270 */
[----:B0-----:R-:W-:-:S05]  /*1270*/  IADD3 R4, P0, R3, R4, RZ ;  /* 0x0000000403047210 */ /* 0x001fca0007f1e0ff */
[----:B------:R-:W-:-:S06]  /*1280*/  IMAD.X R5, RZ, RZ, R5, P0 ;  /* 0x000000ffff057224 */ /* 0x000fcc00000e0605 */
        /* <DEDUP_REMOVED lines=14> */
.L_x_318:
[----:B------:R-:W2:Y:S02]  /*1370*/  LDG.E.U8 R4, desc[UR36][R4.64] ;  /* 0x0000002404047981 */ /* 0x000ea4000c1e1100 */
[----:B--2---:R-:W-:-:S04]  /*1380*/  I2FP.F32.U32 R0, R4 ;  /* 0x0000000400007245 */ /* 0x004fc80000201000 */
[----:B------:R-:W-:-:S04]  /*1390*/  F2FP.BF16.F32.PACK_AB R0, RZ, R0 ;  /* 0x00000000ff00723e */ /* 0x000fc800000010ff */
[----:B------:R-:W-:Y:S01]  /*13a0*/  PRMT R17, R0, 0x7610, R17 ;  /* 0x0000761000117816 */ /* 0x000fe20000000011 */
[----:B------:R-:W-:Y:S06]  /*13b0*/  BRA `(.L_x_320) ;  /* 0x0000000c00c87947 */ /* 0x000fec0003800000 */
.L_x_317:
        /* <DEDUP_REMOVED lines=11> */
.L_x_322:
[----:B------:R-:W2:Y:S02]  /*1470*/  LDG.E R4, desc[UR36][R4.64] ;  /* 0x0000002404047981 */ /* 0x000ea4000c1e1900 */
[----:B--2---:R-:W-:-:S04]  /*1480*/  I2FP.F32.S32 R0, R4 ;  /* 0x0000000400007245 */ /* 0x004fc80000201400 */
[----:B------:R-:W-:-:S04]  /*1490*/  F2FP.BF16.F32.PACK_AB R0, RZ, R0 ;  /* 0x00000000ff00723e */ /* 0x000fc800000010ff */
[----:B------:R-:W-:Y:S01]  /*14a0*/  PRMT R17, R0, 0x7610, R17 ;  /* 0x0000761000117816 */ /* 0x000fe20000000011 */
[----:B------:R-:W-:Y:S06]  /*14b0*/  BRA `(.L_x_320) ;  /* 0x0000000c00887947 */ /* 0x000fec0003800000 */
.L_x_321:
[----:B------:R-:W2:Y:S02]  /*14c0*/  LDG.E.U16 R4, desc[UR36][R4.64] ;  /* 0x0000002404047981 */ /* 0x000ea4000c1e1500 */
[----:B--2---:R-:W0:Y:S02]  /*14d0*/  I2F.S16 R0, R4 ;  /* 0x0000000400007306 */ /* 0x004e240000101400 */
[----:B0-----:R-:W-:-:S04]  /*14e0*/  F2FP.BF16.F32.PACK_AB R0, RZ, R0 ;  /* 0x00000000ff00723e */ /* 0x001fc800000010ff */
[----:B------:R-:W-:Y:S01]  /*14f0*/  PRMT R17, R0, 0x7610, R17 ;  /* 0x0000761000117816 */ /* 0x000fe20000000011 */
[----:B------:R-:W-:Y:S06]  /*1500*/  BRA `(.L_x_320) ;  /* 0x0000000c00747947 */ /* 0x000fec0003800000 */
.L_x_316:
        /* <DEDUP_REMOVED lines=9> */
.L_x_324:
[----:B------:R-:W2:Y:S02]  /*15a0*/  LDG.E.U16 R0, desc[UR36][R4.64] ;  /* 0x0000002404007981 */ /* 0x000ea4000c1e1500 */
[----:B--2---:R-:W-:-:S05]  /*15b0*/  HADD2.F32 R0, -RZ, R0.H0_H0 ;  /* 0x20000000ff007230 */ /* 0x004fca0000004100 */
[----:B------:R-:W-:-:S04]  /*15c0*/  F2FP.BF16.F32.PACK_AB R0, RZ, R0 ;  /* 0x00000000ff00723e */ /* 0x000fc800000010ff */
[----:B------:R-:W-:Y:S01]  /*15d0*/  PRMT R17, R0, 0x7610, R17 ;  /* 0x0000761000117816 */ /* 0x000fe20000000011 */
[----:B------:R-:W-:Y:S06]  /*15e0*/  BRA `(.L_x_320) ;  /* 0x0000000c003c7947 */ /* 0x000fec0003800000 */
.L_x_323:
        /* <DEDUP_REMOVED lines=9> */
.L_x_326:
[----:B------:R-:W2:Y:S02]  /*1680*/  LDG.E.U16 R4, desc[UR36][R4.64] ;  /* 0x0000002404047981 */ /* 0x000ea4000c1e1500 */
[----:B--2---:R-:W-:-:S05]  /*1690*/  HADD2.F32 R0, -RZ, R4.H0_H0 ;  /* 0x20000004ff007230 */ /* 0x004fca0000004100 */
[----:B------:R-:W-:-:S04]  /*16a0*/  F2FP.BF16.F32.PACK_AB R0, RZ, R0 ;  /* 0x00000000ff00723e */ /* 0x000fc800000010ff */
[----:B------:R-:W-:Y:S01]  /*16b0*/  PRMT R17, R0, 0x7610, R17 ;  /* 0x0000761000117816 */ /* 0x000fe20000000011 */
[----:B------:R-:W-:Y:S06]  /*16c0*/  BRA `(.L_x_320) ;  /* 0x0000000c00047947 */ /* 0x000fec0003800000 */
.L_x_325:
        /* <DEDUP_REMOVED lines=9> */
.L_x_315:
        /* <DEDUP_REMOVED lines=14> */
.L_x_329:
        /* <DEDUP_REMOVED lines=9> */
.L_x_328:
        /* <DEDUP_REMOVED lines=28> */
.L_x_331:
[----:B------:R-:W2:Y:S02]  /*1a90*/  LDG.E.U8 R4, desc[UR36][R4.64] ;  /* 0x0000002404047981 */ /* 0x000ea4000c1e1100 */
[----:B--2---:R-:W-:-:S05]  /*1aa0*/  IMAD.SHL.U32 R0, R4, 0x2000000, RZ ;  /* 0x0200000004007824 */ /* 0x004fca00078e00ff */
[----:B------:R-:W-:-:S13]  /*1ab0*/  ISETP.GE.U32.AND P0, PT, R0, 0x8000000, PT ;  /* 0x080000000000780c */ /* 0x000fda0003f06070 */
[C---:B------:R-:W-:Y:S02]  /*1ac0*/  @!P0 IMAD.SHL.U32 R0, R4.reuse, 0x100, RZ ;  /* 0x0000010004008824 */ /* 0x040fe400078e00ff */
[----:B------:R-:W-:-:S03]  /*1ad0*/  @P0 IMAD.SHL.U32 R3, R4, 0x200000, RZ ;  /* 0x0020000004030824 */ /* 0x000fc600078e00ff */
        /* <DEDUP_REMOVED lines=10> */
.L_x_330:
[----:B------:R0:W5:Y:S01]  /*1b80*/  LDG.E.U16 R17, desc[UR36][R4.64] ;  /* 0x0000002404117981 */ /* 0x000162000c1e1500 */
[----:B------:R-:W-:Y:S05]  /*1b90*/  BRA `(.L_x_320) ;  /* 0x0000000400d07947 */ /* 0x000fea0003800000 */
.L_x_327:
        /* <DEDUP_REMOVED lines=13> */
.L_x_334:
        /* <DEDUP_REMOVED lines=21> */
.L_x_338:
[----:B------:R-:W-:Y:S05]  /*1dc0*/  BSYNC B1 ;  /* 0x0000000000017941 */ /* 0x000fea0003800000 */
.L_x_337:
[----:B------:R-:W-:Y:S01]  /*1dd0*/  LEA R5, R0, 0x3b800000, 0x17 ;  /* 0x3b80000000057811 */ /* 0x000fe200078eb8ff */
[----:B------:R-:W-:-:S05]  /*1de0*/  IMAD.SHL.U32 R0, R3, 0x100000, RZ ;  /* 0x0010000003007824 */ /* 0x000fca00078e00ff */
[----:B------:R-:W-:-:S07]  /*1df0*/  LOP3.LUT R0, R5, R0, R6, 0xfe, !PT ;  /* 0x0000000005007212 */ /* 0x000fce00078efe06 */
.L_x_336:
[----:B------:R-:W-:Y:S05]  /*1e00*/  BSYNC B0 ;  /* 0x0000000000007941 */ /* 0x000fea0003800000 */
.L_x_335:
[----:B------:R-:W-:-:S04]  /*1e10*/  F2FP.BF16.F32.PACK_AB R0, RZ, R0 ;  /* 0x00000000ff00723e */ /* 0x000fc800000010ff */
[----:B------:R-:W-:Y:S01]  /*1e20*/  PRMT R17, R0, 0x7610, R17 ;  /* 0x0000761000117816 */ /* 0x000fe20000000011 */
[----:B------:R-:W-:Y:S06]  /*1e30*/  BRA `(.L_x_320) ;  /* 0x0000000400287947 */ /* 0x000fec0003800000 */
.L_x_333:
        /* <DEDUP_REMOVED lines=21> */
.L_x_342:
[----:B------:R-:W-:Y:S05]  /*1f90*/  BSYNC B1 ;  /* 0x0000000000017941 */ /* 0x000fea0003800000 */
.L_x_341:
[----:B------:R-:W-:Y:S01]  /*1fa0*/  LEA R5, R0, 0x37800000, 0x17 ;  /* 0x3780000000057811 */ /* 0x000fe200078eb8ff */
[----:B------:R-:W-:-:S05]  /*1fb0*/  IMAD.SHL.U32 R0, R3, 0x200000, RZ ;  /* 0x0020000003007824 */ /* 0x000fca00078e00ff */
[----:B------:R-:W-:-:S07]  /*1fc0*/  LOP3.LUT R0, R5, R0, R6, 0xfe, !PT ;  /* 0x0000000005007212 */ /* 0x000fce00078efe06 */
.L_x_340:
[----:B------:R-:W-:Y:S05]  /*1fd0*/  BSYNC B0 ;  /* 0x0000000000007941 */ /* 0x000fea0003800000 */
.L_x_339:
[----:B------:R-:W-:-:S04]  /*1fe0*/  F2FP.BF16.F32.PACK_AB R0, RZ, R0 ;  /* 0x00000000ff00723e */ /* 0x000fc800000010ff */
[----:B------:R-:W-:Y:S01]  /*1ff0*/  PRMT R17, R0, 0x7610, R17 ;  /* 0x0000761000117816 */ /* 0x000fe20000000011 */
[----:B------:R-:W-:Y:S06]  /*2000*/  BRA `(.L_x_320) ;  /* 0x0000000000b47947 */ /* 0x000fec0003800000 */
.L_x_332:
        /* <DEDUP_REMOVED lines=14> */
.L_x_346:
[----:B------:R-:W-:Y:S05]  /*20f0*/  BSYNC B0 ;  /* 0x0000000000007941 */ /* 0x000fea0003800000 */
.L_x_345:
[----:B------:R-:W-:-:S04]  /*2100*/  F2FP.BF16.F32.PACK_AB R0, RZ, R0 ;  /* 0x00000000ff00723e */ /* 0x000fc800000010ff */
[----:B------:R-:W-:Y:S01]  /*2110*/  PRMT R17, R0, 0x7610, R17 ;  /* 0x0000761000117816 */ /* 0x000fe20000000011 */
[----:B------:R-:W-:Y:S06]  /*2120*/  BRA `(.L_x_320) ;  /* 0x00000000006c7947 */ /* 0x000fec0003800000 */
.L_x_319:
        /* <DEDUP_REMOVED lines=15> */
[----:B0----5:R-:W-:Y:S05]  /*2220*/  CALL.ABS.NOINC R14 ;  /* 0x000000000e007343 */ /* 0x021fea0003c00000 */
.L_x_347:
[----:B------:R-:W-:Y:S01]  /*2230*/  PRMT R17, RZ, 0x7610, R17 ;  /* 0x00007610ff117816 */ /* 0x000fe20000000011 */
[----:B------:R-:W-:Y:S06]  /*2240*/  BRA `(.L_x_320) ;  /* 0x0000000000247947 */ /* 0x000fec0003800000 */
.L_x_344:
[----:B------:R-:W2:Y:S02]  /*2250*/  LDG.E.64 R4, desc[UR36][R4.64] ;  /* 0x0000002404047981 */ /* 0x000ea4000c1e1b00 */
[----:B--2---:R-:W0:Y:S02]  /*2260*/  I2F.U64 R0, R4 ;  /* 0x0000000400007312 */ /* 0x004e240000301000 */
[----:B0-----:R-:W-:-:S04]  /*2270*/  F2FP.BF16.F32.PACK_AB R0, RZ, R0 ;  /* 0x00000000ff00723e */ /* 0x001fc800000010ff */
[----:B------:R-:W-:Y:S01]  /*2280*/  PRMT R17, R0, 0x7610, R17 ;  /* 0x0000761000117816 */ /* 0x000fe20000000011 */
[----:B------:R-:W-:Y:S06]  /*2290*/  BRA `(.L_x_320) ;  /* 0x0000000000107947 */ /* 0x000fec0003800000 */
.L_x_343:
[----:B------:R-:W2:Y:S02]  /*22a0*/  LDG.E R4, desc[UR36][R4.64] ;  /* 0x0000002404047981 */ /* 0x000ea4000c1e1900 */
[----:B--2---:R-:W-:-:S04]  /*22b0*/  I2FP.F32.U32 R0, R4 ;  /* 0x0000000400007245 */ /* 0x004fc80000201000 */
[----:B------:R-:W-:-:S04]  /*22c0*/  F2FP.BF16.F32.PACK_AB R0, RZ, R0 ;  /* 0x00000000ff00723e */ /* 0x000fc800000010ff */
[----:B------:R-:W-:-:S07]  /*22d0*/  PRMT R17, R0, 0x7610, R17 ;  /* 0x0000761000117816 */ /* 0x000fce0000000011 */
.L_x_320:
[----:B------:R-:W-:-:S07]  /*22e0*/  VIADD R23, R23, 0x80 ;  /* 0x0000008017177836 */ /* 0x000fce0000000000 */
.L_x_314:
[----:B------:R-:W-:Y:S05]  /*22f0*/  BSYNC B6 ;  /* 0x0000000000067941 */ /* 0x000fea0003800000 */
.L_x_313:
[----:B------:R-:W-:Y:S01]  /*2300*/  ISETP.GE.AND P0, PT, R23, R16, PT ;  /* 0x000000101700720c */ /* 0x000fe20003f06270 */
[----:B------:R-:W-:Y:S01]  /*2310*/  BSSY B6, `(.L_x_348) ;  /* 0x0000113000067945 */ /* 0x000fe20003800000 */
[----:B------:R-:W-:Y:S02]  /*2320*/  PRMT R18, RZ, 0x7610, R18 ;  /* 0x00007610ff127816 */ /* 0x000fe40000000012 */
[----:B------:R-:W-:-:S09]  /*2330*/  PRMT R24, RZ, 0x7610, R24 ;  /* 0x00007610ff187816 */ /* 0x000fd20000000018 */
        /* <DEDUP_REMOVED lines=24> */
.L_x_353:
[----:B------:R-:W2:Y:S02]  /*24c0*/  LDG.E.U8 R4, desc[UR36][R4.64] ;  /* 0x0000002404047981 */ /* 0x000ea4000c1e1100 */
[----:B--2---:R-:W-:-:S04]  /*24d0*/  I2FP.F32.U32 R0, R4 ;  /* 0x0000000400007245 */ /* 0x004fc80000201000 */
[----:B------:R-:W-:-:S04]  /*24e0*/  F2FP.BF16.F32.PACK_AB R0, RZ, R0 ;  /* 0x00000000ff00723e */ /* 0x000fc800000010ff */
[----:B------:R-:W-:Y:S01]  /*24f0*/  PRMT R24, R0, 0x7610, R24 ;  /* 0x0000761000187816 */ /* 0x000fe20000000018 */
[----:B------:R-:W-:Y:S06]  /*2500*/  BRA `(.L_x_355) ;  /* 0x0000000c00c87947 */ /* 0x000fec0003800000 */
.L_x_352:
        /* <DEDUP_REMOVED lines=11> */
.L_x_357:
[----:B------:R-:W2:Y:S02]  /*25c0*/  LDG.E R4, desc[UR36][R4.64] ;  /* 0x0000002404047981 */ /* 0x000ea4000c1e1900 */
[----:B--2---:R-:W-:-:S04]  /*25d0*/  I2FP.F32.S32 R0, R4 ;  /* 0x0000000400007245 */ /* 0x004fc80000201400 */
[----:B------:R-:W-:-:S04]  /*25e0*/  F2FP.BF16.F32.PACK_AB R0, RZ, R0 ;  /* 0x00000000ff00723e */ /* 0x000fc800000010ff */
[----:B------:R-:W-:Y:S01]  /*25f0*/  PRMT R24, R0, 0x7610, R24 ;  /* 0x0000761000187816 */ /* 0x000fe20000000018 */
[----:B------:R-:W-:Y:S06]  /*2600*/  BRA `(.L_x_355) ;  /* 0x0000000c00887947 */ /* 0x000fec0003800000 */
.L_x_356:
[----:B------:R-:W2:Y:S02]  /*2610*/  LDG.E.U16 R4, desc[UR36][R4.64] ;  /* 0x0000002404047981 */ /* 0x000ea4000c1e1500 */
[----:B--2---:R-:W0:Y:S02]  /*2620*/  I2F.S16 R0, R4 ;  /* 0x0000000400007306 */ /* 0x004e240000101400 */
[----:B0-----:R-:W-:-:S04]  /*2630*/  F2FP.BF16.F32.PACK_AB R0, RZ, R0 ;  /* 0x00000000ff00723e */ /* 0x001fc800000010ff */
[----:B------:R-:W-:Y:S01]  /*2640*/  PRMT R24, R0, 0x7610, R24 ;  /* 0x0000761000187816 */ /* 0x000fe20000000018 */
[----:B------:R-:W-:Y:S06]  /*2650*/  BRA `(.L_x_355) ;  /* 0x0000000c00747947 */ /* 0x000fec0003800000 */
.L_x_351:
        /* <DEDUP_REMOVED lines=9> */
.L_x_359:
[----:B------:R-:W2:Y:S02]  /*26f0*/  LDG.E.U16 R0, desc[UR36][R4.64] ;  /* 0x0000002404007981 */ /* 0x000ea4000c1e1500 */
[----:B--2---:R-:W-:-:S05]  /*2700*/  HADD2.F32 R0, -RZ, R0.H0_H0 ;  /* 0x20000000ff007230 */ /* 0x004fca0000004100 */
[----:B------:R-:W-:-:S04]  /*2710*/  F2FP.BF16.F32.PACK_AB R0, RZ, R0 ;  /* 0x00000000ff00723e */ /* 0x000fc800000010ff */
[----:B------:R-:W-:Y:S01]  /*2720*/  PRMT R24, R0, 0x7610, R24 ;  /* 0x0000761000187816 */ /* 0x000fe20000000018 */
[----:B------:R-:W-:Y:S06]  /*2730*/  BRA `(.L_x_355) ;  /* 0x0000000c003c7947 */ /* 0x000fec0003800000 */
.L_x_358:
        /* <DEDUP_REMOVED lines=9> */
.L_x_361:
[----:B------:R-:W2:Y:S02]  /*27d0*/  LDG.E.U16 R4, desc[UR36][R4.64] ;  /* 0x0000002404047981 */ /* 0x000ea4000c1e1500 */
[----:B--2---:R-:W-:-:S05]  /*27e0*/  HADD2.F32 R0, -RZ, R4.H0_H0 ;  /* 0x20000004ff007230 */ /* 0x004fca0000004100 */
[----:B------:R-:W-:-:S04]  /*27f0*/  F2FP.BF16.F32.PACK_AB R0, RZ, R0 ;  /* 0x00000000ff00723e */ /* 0x000fc800000010ff */
[----:B------:R-:W-:Y:S01]  /*2800*/  PRMT R24, R0, 0x7610, R24 ;  /* 0x0000761000187816 */ /* 0x000fe20000000018 */
[----:B------:R-:W-:Y:S06]  /*2810*/  BRA `(.L_x_355) ;  /* 0x0000000c00047947 */ /* 0x000fec0003800000 */
.L_x_360:
        /* <DEDUP_REMOVED lines=9> */
.L_x_350:
        /* <DEDUP_REMOVED lines=14> */
.L_x_364:
        /* <DEDUP_REMOVED lines=9> */
.L_x_363:
        /* <DEDUP_REMOVED lines=28> */
.L_x_366:
        /* <DEDUP_REMOVED lines=15> */
.L_x_365:
[----:B------:R0:W5:Y:S01]  /*2cd0*/  LDG.E.U16 R24, desc[UR36][R4.64] ;  /* 0x0000002404187981 */ /* 0x000162000c1e1500 */
[----:B------:R-:W-:Y:S05]  /*2ce0*/  BRA `(.L_x_355) ;  /* 0x0000000400d07947 */ /* 0x000fea0003800000 */
.L_x_362:
        /* <DEDUP_REMOVED lines=13> */
.L_x_369:
        /* <DEDUP_REMOVED lines=21> */
.L_x_373:
[----:B------:R-:W-:Y:S05]  /*2f10*/  BSYNC B1 ;  /* 0x0000000000017941 */ /* 0x000fea0003800000 */
.L_x_372:
[----:B------:R-:W-:Y:S01]  /*2f20*/  LEA R5, R0, 0x3b800000, 0x17 ;  /* 0x3b80000000057811 */ /* 0x000fe200078eb8ff */
[----:B------:R-:W-:-:S05]  /*2f30*/  IMAD.SHL.U32 R0, R3, 0x100000, RZ ;  /* 0x0010000003007824 */ /* 0x000fca00078e00ff */
[----:B------:R-:W-:-:S07]  /*2f40*/  LOP3.LUT R0, R5, R0, R6, 0xfe, !PT ;  /* 0x0000000005007212 */ /* 0x000fce00078efe06 */
.L_x_371:
[----:B------:R-:W-:Y:S05]  /*2f50*/  BSYNC B0 ;  /* 0x0000000000007941 */ /* 0x000fea0003800000 */
.L_x_370:
[----:B------:R-:W-:-:S04]  /*2f60*/  F2FP.BF16.F32.PACK_AB R0, RZ, R0 ;  /* 0x00000000ff00723e */ /* 0x000fc800000010ff */
[----:B------:R-:W-:Y:S01]  /*2f70*/  PRMT R24, R0, 0x7610, R24 ;  /* 0x0000761000187816 */ /* 0x000fe20000000018 */
[----:B------:R-:W-:Y:S06]  /*2f80*/  BRA `(.L_x_355) ;  /* 0x0000000400287947 */ /* 0x000fec0003800000 */
.L_x_368:
        /* <DEDUP_REMOVED lines=21> */
.L_x_377:
[----:B------:R-:W-:Y:S05]  /*30e0*/  BSYNC B1 ;  /* 0x0000000000017941 */ /* 0x000fea0003800000 */
.L_x_376:
[----:B------:R-:W-:Y:S01]  /*30f0*/  LEA R5, R0, 0x37800000, 0x17 ;  /* 0x3780000000057811 */ /* 0x000fe200078eb8ff */
[----:B------:R-:W-:-:S05]  /*3100*/  IMAD.SHL.U32 R0, R3, 0x200000, RZ ;  /* 0x0020000003007824 */ /* 0x000fca00078e00ff */
[----:B------:R-:W-:-:S07]  /*3110*/  LOP3.LUT R0, R5, R0, R6, 0xfe, !PT ;  /* 0x0000000005007212 */ /* 0x000fce00078efe06 */
.L_x_375:
[----:B------:R-:W-:Y:S05]  /*3120*/  BSYNC B0 ;  /* 0x0000000000007941 */ /* 0x000fea0003800000 */
.L_x_374:
[----:B------:R-:W-:-:S04]  /*3130*/  F2FP.BF16.F32.PACK_AB R0, RZ, R0 ;  /* 0x00000000ff00723e */ /* 0x000fc800000010ff */
[----:B------:R-:W-:Y:S01]  /*3140*/  PRMT R24, R0, 0x7610, R24 ;  /* 0x0000761000187816 */ /* 0x000fe20000000018 */
[----:B------:R-:W-:Y:S06]  /*3150*/  BRA `(.L_x_355) ;  /* 0x0000000000b47947 */ /* 0x000fec0003800000 */
.L_x_367:
        /* <DEDUP_REMOVED lines=14> */
.L_x_381:
[----:B------:R-:W-:Y:S05]  /*3240*/  BSYNC B0 ;  /* 0x0000000000007941 */ /* 0x000fea0003800000 */
.L_x_380:
[----:B------:R-:W-:-:S04]  /*3250*/  F2FP.BF16.F32.PACK_AB R0, RZ, R0 ;  /* 0x00000000ff00723e */ /* 0x000fc800000010ff */
[----:B------:R-:W-:Y:S01]  /*3260*/  PRMT R24, R0, 0x7610, R24 ;  /* 0x0000761000187816 */ /* 0x000fe20000000018 */
[----:B------:R-:W-:Y:S06]  /*3270*/  BRA `(.L_x_355) ;  /* 0x00000000006c7947 */ /* 0x000fec0003800000 */
.L_x_354:
        /* <DEDUP_REMOVED lines=16> */
.L_x_382:
[----:B------:R-:W-:Y:S01]  /*3380*/  PRMT R24, RZ, 0x7610, R24 ;  /* 0x00007610ff187816 */ /* 0x000fe20000000018 */
[----:B------:R-:W-:Y:S06]  /*3390*/  BRA `(.L_x_355) ;  /* 0x0000000000247947 */ /* 0x000fec0003800000 */
.L_x_379:
[----:B------:R-:W2:Y:S02]  /*33a0*/  LDG.E.64 R4, desc[UR36][R4.64] ;  /* 0x0000002404047981 */ /* 0x000ea4000c1e1b00 */
[----:B--2---:R-:W0:Y:S02]  /*33b0*/  I2F.U64 R0, R4 ;  /* 0x0000000400007312 */ /* 0x004e240000301000 */
[----:B0-----:R-:W-:-:S04]  /*33c0*/  F2FP.BF16.F32.PACK_AB R0, RZ, R0 ;  /* 0x00000000ff00723e */ /* 0x001fc800000010ff */
[----:B------:R-:W-:Y:S01]  /*33d0*/  PRMT R24, R0, 0x7610, R24 ;  /* 0x0000761000187816 */ /* 0x000fe20000000018 */
[----:B------:R-:W-:Y:S06]  /*33e0*/  BRA `(.L_x_355) ;  /* 0x0000000000107947 */ /* 0x000fec0003800000 */
.L_x_378:
[----:B------:R-:W2:Y:S02]  /*33f0*/  LDG.E R4, desc[UR36][R4.64] ;  /* 0x0000002404047981 */ /* 0x000ea4000c1e1900 */
[----:B--2---:R-:W-:-:S04]  /*3400*/  I2FP.F32.U32 R0, R4 ;  /* 0x0000000400007245 */ /* 0x004fc80000201000 */
[----:B------:R-:W-:-:S04]  /*3410*/  F2FP.BF16.F32.PACK_AB R0, RZ, R0 ;  /* 0x00000000ff00723e */ /* 0x000fc800000010ff */
[----:B------:R-:W-:-:S07]  /*3420*/  PRMT R24, R0, 0x7610, R24 ;  /* 0x0000761000187816 */ /* 0x000fce0000000018 */
.L_x_355:
[----:B------:R-:W-:-:S07]  /*3430*/  VIADD R23, R23, 0x80 ;  /* 0x0000008017177836 */ /* 0x000fce0000000000 */
.L_x_349:
[----:B------:R-:W-:Y:S05]  /*3440*/  BSYNC B6 ;  /* 0x0000000000067941 */ /* 0x000fea0003800000 */
.L_x_348:
[----:B------:R-:W-:Y:S01]  /*3450*/  ISETP.GE.AND P0, PT, R23, R16, PT ;  /* 0x000000101700720c */ /* 0x000fe20003f06270 */
[----:B------:R-:W-:-:S12]  /*3460*/  BSSY B6, `(.L_x_383) ;  /* 0x000010f000067945 */ /* 0x000fd80003800000 */
[----:B------:R-:W-:Y:S05]  /*3470*/  @P0 BRA `(.L_x_384) ;  /* 0x0000001000340947 */ /* 0x000fea0003800000 */
[----:B0-----:R-:W0:Y:S01]  /*3480*/  LDC.64 R4, c[0x0][0x220] ;  /* 0x00008800ff047b82 */ /* 0x001e220000000a00 */
        /* <DEDUP_REMOVED lines=21> */
.L_x_388:
[----:B------:R-:W2:Y:S02]  /*35e0*/  LDG.E.U8 R4, desc[UR36][R4.64] ;  /* 0x0000002404047981 */ /* 0x000ea4000c1e1100 */
[----:B--2---:R-:W-:-:S04]  /*35f0*/  I2FP.F32.U32 R0, R4 ;  /* 0x0000000400007245 */ /* 0x004fc80000201000 */
[----:B------:R-:W-:-:S04]  /*3600*/  F2FP.BF16.F32.PACK_AB R0, RZ, R0 ;  /* 0x00000000ff00723e */ /* 0x000fc800000010ff */
[----:B------:R-:W-:Y:S01]  /*3610*/  PRMT R18, R0, 0x7610, R18 ;  /* 0x0000761000127816 */ /* 0x000fe20000000012 */
[----:B------:R-:W-:Y:S06]  /*3620*/  BRA `(.L_x_384) ;  /* 0x0000000c00c87947 */ /* 0x000fec0003800000 */
.L_x_387:
        /* <DEDUP_REMOVED lines=11> */
.L_x_391:
[----:B------:R-:W2:Y:S02]  /*36e0*/  LDG.E R4, desc[UR36][R4.64] ;  /* 0x0000002404047981 */ /* 0x000ea4000c1e1900 */
[----:B--2---:R-:W-:-:S04]  /*36f0*/  I2FP.F32.S32 R0, R4 ;  /* 0x0000000400007245 */ /* 0x004fc80000201400 */
[----:B------:R-:W-:-:S04]  /*3700*/  F2FP.BF16.F32.PACK_AB R0, RZ, R0 ;  /* 0x00000000ff00723e */ /* 0x000fc800000010ff */
[----:B------:R-:W-:Y:S01]  /*3710*/  PRMT R18, R0, 0x7610, R18 ;  /* 0x0000761000127816 */ /* 0x000fe20000000012 */
[----:B------:R-:W-:Y:S06]  /*3720*/  BRA `(.L_x_384) ;  /* 0x0000000c00887947 */ /* 0x000fec0003800000 */
.L_x_390:
[----:B------:R-:W2:Y:S02]  /*3730*/  LDG.E.U16 R4, desc[UR36][R4.64] ;  /* 0x0000002404047981 */ /* 0x000ea4000c1e1500 */
[----:B--2---:R-:W0:Y:S02]  /*3740*/  I2F.S16 R0, R4 ;  /* 0x0000000400007306 */ /* 0x004e240000101400 */
[----:B0-----:R-:W-:-:S04]  /*3750*/  F2FP.BF16.F32.PACK_AB R0, RZ, R0 ;  /* 0x00000000ff00723e */ /* 0x001fc800000010ff */
[----:B------:R-:W-:Y:S01]  /*3760*/  PRMT R18, R0, 0x7610, R18 ;  /* 0x0000761000127816 */ /* 0x000fe20000000012 */
[----:B------:R-:W-:Y:S06]  /*3770*/  BRA `(.L_x_384) ;  /* 0x0000000c00747947 */ /* 0x000fec0003800000 */
.L_x_386:
        /* <DEDUP_REMOVED lines=9> */
.L_x_393:
[----:B------:R-:W2:Y:S02]  /*3810*/  LDG.E.U16 R0, desc[UR36][R4.64] ;  /* 0x0000002404007981 */ /* 0x000ea4000c1e1500 */
[----:B--2---:R-:W-:-:S05]  /*3820*/  HADD2.F32 R0, -RZ, R0.H0_H0 ;  /* 0x20000000ff007230 */ /* 0x004fca0000004100 */
[----:B------:R-:W-:-:S04]  /*3830*/  F2FP.BF16.F32.PACK_AB R0, RZ, R0 ;  /* 0x00000000ff00723e */ /* 0x000fc800000010ff */
[----:B------:R-:W-:Y:S01]  /*3840*/  PRMT R18, R0, 0x7610, R18 ;  /* 0x0000761000127816 */ /* 0x000fe20000000012 */
[----:B------:R-:W-:Y:S06]  /*3850*/  BRA `(.L_x_384) ;  /* 0x0000000c003c7947 */ /* 0x000fec0003800000 */
.L_x_392:
        /* <DEDUP_REMOVED lines=9> */
.L_x_395:
[----:B------:R-:W2:Y:S02]  /*38f0*/  LDG.E.U16 R4, desc[UR36][R4.64] ;  /* 0x0000002404047981 */ /* 0x000ea4000c1e1500 */
[----:B--2---:R-:W-:-:S05]  /*3900*/  HADD2.F32 R0, -RZ, R4.H0_H0 ;  /* 0x20000004ff007230 */ /* 0x004fca0000004100 */
[----:B------:R-:W-:-:S04]  /*3910*/  F2FP.BF16.F32.PACK_AB R0, RZ, R0 ;  /* 0x00000000ff00723e */ /* 0x000fc800000010ff */
[----:B------:R-:W-:Y:S01]  /*3920*/  PRMT R18, R0, 0x7610, R18 ;  /* 0x0000761000127816 */ /* 0x000fe20000000012 */
[----:B------:R-:W-:Y:S06]  /*3930*/  BRA `(.L_x_384) ;  /* 0x0000000c00047947 */ /* 0x000fec0003800000 */
.L_x_394:
        /* <DEDUP_REMOVED lines=9> */
.L_x_385:
        /* <DEDUP_REMOVED lines=14> */
.L_x_398:
        /* <DEDUP_REMOVED lines=9> */
.L_x_397:
        /* <DEDUP_REMOVED lines=28> */
.L_x_400:
        /* <DEDUP_REMOVED lines=15> */
.L_x_399:
[----:B------:R1:W5:Y:S01]  /*3df0*/  LDG.E.U16 R18, desc[UR36][R4.64] ;  /* 0x0000002404127981 */ /* 0x000362000c1e1500 */
[----:B------:R-:W-:Y:S05]  /*3e00*/  BRA `(.L_x_384) ;  /* 0x0000000400d07947 */ /* 0x000fea0003800000 */
.L_x_396:
        /* <DEDUP_REMOVED lines=13> */
.L_x_403:
        /* <DEDUP_REMOVED lines=21> */
.L_x_407:
[----:B------:R-:W-:Y:S05]  /*4030*/  BSYNC B1 ;  /* 0x0000000000017941 */ /* 0x000fea0003800000 */
.L_x_406:
[----:B------:R-:W-:Y:S01]  /*4040*/  LEA R5, R0, 0x3b800000, 0x17 ;  /* 0x3b80000000057811 */ /* 0x000fe200078eb8ff */
[----:B------:R-:W-:-:S05]  /*4050*/  IMAD.SHL.U32 R0, R3, 0x100000, RZ ;  /* 0x0010000003007824 */ /* 0x000fca00078e00ff */
[----:B------:R-:W-:-:S07]  /*4060*/  LOP3.LUT R0, R5, R0, R6, 0xfe, !PT ;  /* 0x0000000005007212 */ /* 0x000fce00078efe06 */
.L_x_405:
[----:B------:R-:W-:Y:S05]  /*4070*/  BSYNC B0 ;  /* 0x0000000000007941 */ /* 0x000fea0003800000 */
.L_x_404:
[----:B------:R-:W-:-:S04]  /*4080*/  F2FP.BF16.F32.PACK_AB R0, RZ, R0 ;  /* 0x00000000ff00723e */ /* 0x000fc800000010ff */
[----:B------:R-:W-:Y:S01]  /*4090*/  PRMT R18, R0, 0x7610, R18 ;  /* 0x0000761000127816 */ /* 0x000fe20000000012 */
[----:B------:R-:W-:Y:S06]  /*40a0*/  BRA `(.L_x_384) ;  /* 0x0000000400287947 */ /* 0x000fec0003800000 */
.L_x_402:
        /* <DEDUP_REMOVED lines=21> */
.L_x_411:
[----:B------:R-:W-:Y:S05]  /*4200*/  BSYNC B1 ;  /* 0x0000000000017941 */ /* 0x000fea0003800000 */
.L_x_410:
[----:B------:R-:W-:Y:S01]  /*4210*/  LEA R5, R0, 0x37800000, 0x17 ;  /* 0x3780000000057811 */ /* 0x000fe200078eb8ff */
[----:B------:R-:W-:-:S05]  /*4220*/  IMAD.SHL.U32 R0, R3, 0x200000, RZ ;  /* 0x0020000003007824 */ /* 0x000fca00078e00ff */
[----:B------:R-:W-:-:S07]  /*4230*/  LOP3.LUT R0, R5, R0, R6, 0xfe, !PT ;  /* 0x0000000005007212 */ /* 0x000fce00078efe06 */
.L_x_409:
[----:B------:R-:W-:Y:S05]  /*4240*/  BSYNC B0 ;  /* 0x0000000000007941 */ /* 0x000fea0003800000 */
.L_x_408:
[----:B------:R-:W-:-:S04]  /*4250*/  F2FP.BF16.F32.PACK_AB R0, RZ, R0 ;  /* 0x00000000ff00723e */ /* 0x000fc800000010ff */
[----:B------:R-:W-:Y:S01]  /*4260*/  PRMT R18, R0, 0x7610, R18 ;  /* 0x0000761000127816 */ /* 0x000fe20000000012 */
[----:B------:R-:W-:Y:S06]  /*4270*/  BRA `(.L_x_384) ;  /* 0x0000000000b47947 */ /* 0x000fec0003800000 */
.L_x_401:
        /* <DEDUP_REMOVED lines=14> */
.L_x_415:
[----:B------:R-:W-:Y:S05]  /*4360*/  BSYNC B0 ;  /* 0x0000000000007941 */ /* 0x000fea0003800000 */
.L_x_414:
[----:B------:R-:W-:-:S04]  /*4370*/  F2FP.BF16.F32.PACK_AB R0, RZ, R0 ;  /* 0x00000000ff00723e */ /* 0x000fc800000010ff */
[----:B------:R-:W-:Y:S01]  /*4380*/  PRMT R18, R0, 0x7610, R18 ;  /* 0x0000761000127816 */ /* 0x000fe20000000012 */
[----:B------:R-:W-:Y:S06]  /*4390*/  BRA `(.L_x_384) ;  /* 0x00000000006c7947 */ /* 0x000fec0003800000 */
.L_x_389:
        /* <DEDUP_REMOVED lines=16> */
.L_x_416:
[----:B------:R-:W-:Y:S01]  /*44a0*/  PRMT R18, RZ, 0x7610, R18 ;  /* 0x00007610ff127816 */ /* 0x000fe20000000012 */
[----:B------:R-:W-:Y:S06]  /*44b0*/  BRA `(.L_x_384) ;  /* 0x0000000000247947 */ /* 0x000fec0003800000 */
.L_x_413:
[----:B------:R-:W2:Y:S02]  /*44c0*/  LDG.E.64 R4, desc[UR36][R4.64] ;  /* 0x0000002404047981 */ /* 0x000ea4000c1e1b00 */
[----:B--2---:R-:W0:Y:S02]  /*44d0*/  I2F.U64 R0, R4 ;  /* 0x0000000400007312 */ /* 0x004e240000301000 */
[----:B0-----:R-:W-:-:S04]  /*44e0*/  F2FP.BF16.F32.PACK_AB R0, RZ, R0 ;  /* 0x00000000ff00723e */ /* 0x001fc800000010ff */
[----:B------:R-:W-:Y:S01]  /*44f0*/  PRMT R18, R0, 0x7610, R18 ;  /* 0x0000761000127816 */ /* 0x000fe20000000012 */
[----:B------:R-:W-:Y:S06]  /*4500*/  BRA `(.L_x_384) ;  /* 0x0000000000107947 */ /* 0x000fec0003800000 */
.L_x_412:
[----:B------:R-:W2:Y:S02]  /*4510*/  LDG.E R4, desc[UR36][R4.64] ;  /* 0x0000002404047981 */ /* 0x000ea4000c1e1900 */
[----:B--2---:R-:W-:-:S04]  /*4520*/  I2FP.F32.U32 R0, R4 ;  /* 0x0000000400007245 */ /* 0x004fc80000201000 */
[----:B------:R-:W-:-:S04]  /*4530*/  F2FP.BF16.F32.PACK_AB R0, RZ, R0 ;  /* 0x00000000ff00723e */ /* 0x000fc800000010ff */
[----:B------:R-:W-:-:S07]  /*4540*/  PRMT R18, R0, 0x7610, R18 ;  /* 0x0000761000127816 */ /* 0x000fce0000000012 */
.L_x_384:
[----:B------:R-:W-:Y:S05]  /*4550*/  BSYNC B6 ;  /* 0x0000000000067941 */ /* 0x000fea0003800000 */
.L_x_383:
[----:B------:R-:W0:Y:S01]  /*4560*/  S2R R25, SR_TID.X ;  /* 0x0000000000197919 */ /* 0x000e220000002100 */
[----:B------:R-:W-:Y:S01]  /*4570*/  BSSY B6, `(.L_x_417) ;  /* 0x0000127000067945 */ /* 0x000fe20003800000 */
[C---:B01----:R-:W-:Y:S01]  /*4580*/  VIADD R5, R25.reuse, 0x100 ;  /* 0x0000010019057836 */ /* 0x043fe20000000000 */
[C---:B------:R-:W-:Y:S01]  /*4590*/  ISETP.GE.AND P3, PT, R25.reuse, R16, PT ;  /* 0x000000101900720c */ /* 0x040fe20003f66270 */
[----:B------:R-:W-:-:S03]  /*45a0*/  VIADD R23, R25, 0x80 ;  /* 0x0000008019177836 */ /* 0x000fc60000000000 */
[-C--:B------:R-:W-:Y:S01]  /*45b0*/  ISETP.GE.AND P1, PT, R5, R16.reuse, PT ;  /* 0x000000100500720c */ /* 0x080fe20003f26270 */
[----:B------:R-:W-:Y:S01]  /*45c0*/  VIADD R5, R25, 0x180 ;  /* 0x0000018019057836 */ /* 0x000fe20000000000 */
[----:B------:R-:W-:-:S04]  /*45d0*/  ISETP.GE.AND P0, PT, R23, R16, PT ;  /* 0x000000101700720c */ /* 0x000fc80003f06270 */
[----:B------:R-:W-:-:S03]  /*45e0*/  ISETP.GE.AND P2, PT, R5, R16, PT ;  /* 0x000000100500720c */ /* 0x000fc60003f46270 */
[----:B-----5:R-:W-:-:S04]  /*45f0*/  @!P3 IMAD.U32 R0, R19, 0x10000, RZ ;  /* 0x000100001300b824 */ /* 0x020fc800078e00ff */
[----:B------:R-:W-:Y:S02]  /*4600*/  @!P1 IMAD.U32 R24, R24, 0x10000, RZ ;  /* 0x0001000018189824 */ /* 0x000fe400078e00ff */
[----:B------:R-:W-:Y:S01]  /*4610*/  @!P0 IMAD.U32 R4, R17, 0x10000, RZ ;  /* 0x0001000011048824 */ /* 0x000fe200078e00ff */
[----:B------:R-:W0:Y:S03]  /*4620*/  @!P3 MUFU.LG2 R0, R0 ;  /* 0x000000000000b308 */ /* 0x000e260000000c00 */
[----:B------:R-:W-:Y:S02]  /*4630*/  @!P2 IMAD.U32 R5, R18, 0x10000, RZ ;  /* 0x000100001205a824 */ /* 0x000fe400078e00ff */
[----:B------:R-:W1:Y:S03]  /*4640*/  LDC.U8 R18, c[0x0][0x234] ;  /* 0x00008d00ff127b82 */ /* 0x000e660000000000 */
[----:B------:R-:W2:Y:S08]  /*4650*/  @!P1 MUFU.LG2 R24, R24 ;  /* 0x0000001800189308 */ /* 0x000eb00000000c00 */
[----:B------:R-:W3:Y:S08]  /*4660*/  @!P2 MUFU.LG2 R5, R5 ;  /* 0x000000050005a308 */ /* 0x000ef00000000c00 */
[----:B------:R-:W4:Y:S08]  /*4670*/  @!P0 MUFU.LG2 R4, R4 ;  /* 0x0000000400048308 */ /* 0x000f300000000c00 */
[----:B0-----:R0:W0:Y:S08]  /*4680*/  @!P3 F2F.BF16.F32 R3, R0 ;  /* 0x000000000003b304 */ /* 0x0010300000202000 */
[----:B--2---:R2:W0:Y:S08]  /*4690*/  @!P1 F2F.BF16.F32 R17, R24 ;  /* 0x0000001800119304 */ /* 0x0044300000202000 */
[----:B---3--:R2:W3:Y:S08]  /*46a0*/  @!P2 F2F.BF16.F32 R19, R5 ;  /* 0x000000050013a304 */ /* 0x0084f00000202000 */
[----:B----4-:R2:W4:Y:S01]  /*46b0*/  @!P0 F2F.BF16.F32 R22, R4 ;  /* 0x0000000400168304 */ /* 0x0105220000202000 */
[----:B01----:R-:W-:Y:S05]  /*46c0*/  @P3 BRA `(.L_x_418) ;  /* 0x0000001000443947 */ /* 0x003fea0003800000 */
[----:B------:R-:W0:Y:S01]  /*46d0*/  LDC.64 R8, c[0x0][0x218] ;  /* 0x00008600ff087b82 */ /* 0x000e220000000a00 */
[----:B------:R-:W-:Y:S01]  /*46e0*/  IMAD R0, R2, 0x200, R25 ;  /* 0x0000020002007824 */ /* 0x000fe200078e0219 */
[----:B--2---:R-:W-:Y:S01]  /*46f0*/  PRMT R4, R18, 0x9910, RZ ;  /* 0x0000991012047816 */ /* 0x004fe200000000ff */
        /* <DEDUP_REMOVED lines=15> */
[----:B------:R-:W-:Y:S02]  /*47f0*/  IMAD.U32 R3, R3, 0x10000, RZ ;  /* 0x0001000003037824 */ /* 0x000fe400078e00ff */
[----:B------:R-:W-:-:S04]  /*4800*/  IMAD.MOV.U32 R25, RZ, RZ, R23 ;  /* 0x000000ffff197224 */ /* 0x000fc800078e0017 */
[----:B------:R-:W0:Y:S02]  /*4810*/  F2I.FTZ.TRUNC.NTZ R3, R3 ;  /* 0x0000000300037305 */ /* 0x000e24000021f100 */
[----:B0-----:R0:W-:Y:S01]  /*4820*/  STG.E.U8 desc[UR36][R8.64], R3 ;  /* 0x0000000308007986 */ /* 0x0011e2000c101124 */
[----:B------:R-:W-:Y:S05]  /*4830*/  BRA `(.L_x_418) ;  /* 0x0000000c00e87947 */ /* 0x000fea0003800000 */
.L_x_422:
[----:B------:R-:W-:Y:S02]  /*4840*/  IMAD.U32 R5, R3, 0x10000, RZ ;  /* 0x0001000003057824 */ /* 0x000fe400078e00ff */
[----:B------:R-:W-:-:S04]  /*4850*/  IMAD.MOV.U32 R25, RZ, RZ, R23 ;  /* 0x000000ffff197224 */ /* 0x000fc800078e0017 */
[----:B------:R-:W0:Y:S02]  /*4860*/  F2I.S64.TRUNC R4, R5 ;  /* 0x0000000500047311 */ /* 0x000e24000020d900 */
[----:B0-----:R0:W-:Y:S01]  /*4870*/  STG.E.U8 desc[UR36][R8.64], R4 ;  /* 0x0000000408007986 */ /* 0x0011e2000c101124 */
[----:B------:R-:W-:Y:S05]  /*4880*/  BRA `(.L_x_418) ;  /* 0x0000000c00d47947 */ /* 0x000fea0003800000 */
.L_x_421:
[----:B------:R-:W-:-:S13]  /*4890*/  ISETP.NE.AND P0, PT, R0, 0x2, PT ;  /* 0x000000020000780c */ /* 0x000fda0003f05270 */
[----:B------:R-:W-:Y:S05]  /*48a0*/  @!P0 BRA `(.L_x_424) ;  /* 0x0000000000388947 */ /* 0x000fea0003800000 */
[----:B------:R-:W-:-:S13]  /*48b0*/  ISETP.NE.AND P0, PT, R0, 0x3, PT ;  /* 0x000000030000780c */ /* 0x000fda0003f05270 */
[----:B------:R-:W-:Y:S05]  /*48c0*/  @!P0 BRA `(.L_x_425) ;  /* 0x00000000001c8947 */ /* 0x000fea0003800000 */
[----:B------:R-:W-:-:S13]  /*48d0*/  ISETP.NE.AND P0, PT, R0, 0x4, PT ;  /* 0x000000040000780c */ /* 0x000fda0003f05270 */
[----:B------:R-:W-:Y:S05]  /*48e0*/  @P0 BRA `(.L_x_423) ;  /* 0x0000000c00500947 */ /* 0x000fea0003800000 */
[----:B------:R-:W-:Y:S02]  /*48f0*/  IMAD.U32 R4, R3, 0x10000, RZ ;  /* 0x0001000003047824 */ /* 0x000fe400078e00ff */
[----:B------:R-:W-:-:S04]  /*4900*/  IMAD.MOV.U32 R25, RZ, RZ, R23 ;  /* 0x000000ffff197224 */ /* 0x000fc800078e0017 */
[----:B------:R-:W0:Y:S02]  /*4910*/  F2I.S64.TRUNC R4, R4 ;  /* 0x0000000400047311 */ /* 0x000e24000020d900 */
[----:B0-----:R0:W-:Y:S01]  /*4920*/  STG.E.64 desc[UR36][R8.64], R4 ;  /* 0x0000000408007986 */ /* 0x0011e2000c101b24 */
[----:B------:R-:W-:Y:S05]  /*4930*/  BRA `(.L_x_418) ;  /* 0x0000000c00a87947 */ /* 0x000fea0003800000 */
.L_x_425:
[----:B------:R-:W-:Y:S02]  /*4940*/  IMAD.U32 R3, R3, 0x10000, RZ ;  /* 0x0001000003037824 */ /* 0x000fe400078e00ff */
[----:B------:R-:W-:-:S04]  /*4950*/  IMAD.MOV.U32 R25, RZ, RZ, R23 ;  /* 0x000000ffff197224 */ /* 0x000fc800078e0017 */
[----:B------:R-:W0:Y:S02]  /*4960*/  F2I.FTZ.TRUNC.NTZ R3, R3 ;  /* 0x0000000300037305 */ /* 0x000e24000021f100 */
[----:B0-----:R0:W-:Y:S01]  /*4970*/  STG.E desc[UR36][R8.64], R3 ;  /* 0x0000000308007986 */ /* 0x0011e2000c101924 */
[----:B------:R-:W-:Y:S05]  /*4980*/  BRA `(.L_x_418) ;  /* 0x0000000c00947947 */ /* 0x000fea0003800000 */
.L_x_424:
[----:B------:R-:W-:Y:S02]  /*4990*/  IMAD.U32 R3, R3, 0x10000, RZ ;  /* 0x0001000003037824 */ /* 0x000fe400078e00ff */
[----:B------:R-:W-:-:S04]  /*49a0*/  IMAD.MOV.U32 R25, RZ, RZ, R23 ;  /* 0x000000ffff197224 */ /* 0x000fc800078e0017 */
[----:B------:R-:W0:Y:S02]  /*49b0*/  F2I.FTZ.TRUNC.NTZ R3, R3 ;  /* 0x0000000300037305 */ /* 0x000e24000021f100 */
[----:B0-----:R0:W-:Y:S01]  /*49c0*/  STG.E.U16 desc[UR36][R8.64], R3 ;  /* 0x0000000308007986 */ /* 0x0011e2000c101524 */
[----:B------:R-:W-:Y:S05]  /*49d0*/  BRA `(.L_x_418) ;  /* 0x0000000c00807947 */ /* 0x000fea0003800000 */
.L_x_420:
[----:B------:R-:W-:-:S13]  /*49e0*/  ISETP.GT.AND P0, PT, R0, 0x6, PT ;  /* 0x000000060000780c */ /* 0x000fda0003f04270 */
[----:B------:R-:W-:Y:S05]  /*49f0*/  @P0 BRA `(.L_x_426) ;  /* 0x0000000000340947 */ /* 0x000fea0003800000 */
[----:B------:R-:W-:-:S13]  /*4a00*/  ISETP.NE.AND P0, PT, R0, 0x5, PT ;  /* 0x000000050000780c */ /* 0x000fda0003f05270 */
[----:B------:R-:W-:Y:S05]  /*4a10*/  @!P0 BRA `(.L_x_427) ;  /* 0x0000000000188947 */ /* 0x000fea0003800000 */
[----:B------:R-:W-:-:S13]  /*4a20*/  ISETP.NE.AND P0, PT, R0, 0x6, PT ;  /* 0x000000060000780c */ /* 0x000fda0003f05270 */
[----:B------:R-:W-:Y:S05]  /*4a30*/  @P0 BRA `(.L_x_423) ;  /* 0x0000000800fc0947 */ /* 0x000fea0003800000 */
[----:B------:R-:W-:Y:S02]  /*4a40*/  IMAD.U32 R3, R3, 0x10000, RZ ;  /* 0x0001000003037824 */ /* 0x000fe400078e00ff */
[----:B------:R-:W-:-:S03]  /*4a50*/  IMAD.MOV.U32 R25, RZ, RZ, R23 ;  /* 0x000000ffff197224 */ /* 0x000fc600078e0017 */
[----:B------:R0:W-:Y:S01]  /*4a60*/  STG.E desc[UR36][R8.64], R3 ;  /* 0x0000000308007986 */ /* 0x0001e2000c101924 */
[----:B------:R-:W-:Y:S05]  /*4a70*/  BRA `(.L_x_418) ;  /* 0x0000000c00587947 */ /* 0x000fea0003800000 */
.L_x_427:
[----:B------:R-:W-:Y:S02]  /*4a80*/  IMAD.U32 R0, R3, 0x10000, RZ ;  /* 0x0001000003007824 */ /* 0x000fe400078e00ff */
[----:B------:R-:W-:-:S03]  /*4a90*/  IMAD.MOV.U32 R25, RZ, RZ, R23 ;  /* 0x000000ffff197224 */ /* 0x000fc600078e0017 */
[----:B------:R-:W-:-:S05]  /*4aa0*/  F2FP.F16.F32.PACK_AB R0, RZ, R0 ;  /* 0x00000000ff00723e */ /* 0x000fca00000000ff */
[----:B------:R0:W-:Y:S01]  /*4ab0*/  STG.E.U16 desc[UR36][R8.64], R0 ;  /* 0x0000000008007986 */ /* 0x0001e2000c101524 */
[----:B------:R-:W-:Y:S05]  /*4ac0*/  BRA `(.L_x_418) ;  /* 0x0000000c00447947 */ /* 0x000fea0003800000 */
.L_x_426:
[----:B------:R-:W-:-:S13]  /*4ad0*/  ISETP.NE.AND P0, PT, R0, 0x7, PT ;  /* 0x000000070000780c */ /* 0x000fda0003f05270 */
[----:B------:R-:W-:Y:S05]  /*4ae0*/  @!P0 BRA `(.L_x_428) ;  /* 0x00000000003c8947 */ /* 0x000fea0003800000 */
[----:B------:R-:W-:-:S13]  /*4af0*/  ISETP.NE.AND P0, PT, R0, 0x8, PT ;  /* 0x000000080000780c */ /* 0x000fda0003f05270 */
[----:B------:R-:W-:Y:S05]  /*4b00*/  @!P0 BRA `(.L_x_429) ;  /* 0x00000000001c8947 */ /* 0x000fea0003800000 */
[----:B------:R-:W-:-:S13]  /*4b10*/  ISETP.NE.AND P0, PT, R0, 0x9, PT ;  /* 0x000000090000780c */ /* 0x000fda0003f05270 */
[----:B------:R-:W-:Y:S05]  /*4b20*/  @P0 BRA `(.L_x_423) ;  /* 0x0000000800c00947 */ /* 0x000fea0003800000 */
[----:B------:R-:W-:Y:S02]  /*4b30*/  IMAD.U32 R4, R3, 0x10000, RZ ;  /* 0x0001000003047824 */ /* 0x000fe400078e00ff */
[----:B------:R-:W-:Y:S02]  /*4b40*/  IMAD.MOV.U32 R5, RZ, RZ, RZ ;  /* 0x000000ffff057224 */ /* 0x000fe400078e00ff */
[----:B------:R-:W-:-:S03]  /*4b50*/  IMAD.MOV.U32 R25, RZ, RZ, R23 ;  /* 0x000000ffff197224 */ /* 0x000fc600078e0017 */
[----:B------:R0:W-:Y:S01]  /*4b60*/  STG.E.64 desc[UR36][R8.64], R4 ;  /* 0x0000000408007986 */ /* 0x0001e2000c101b24 */
[----:B------:R-:W-:Y:S05]  /*4b70*/  BRA `(.L_x_418) ;  /* 0x0000000c00187947 */ /* 0x000fea0003800000 */
.L_x_429:
[----:B------:R-:W-:Y:S02]  /*4b80*/  IMAD.U32 R3, R3, 0x10000, RZ ;  /* 0x0001000003037824 */ /* 0x000fe400078e00ff */
[----:B------:R-:W-:-:S03]  /*4b90*/  IMAD.MOV.U32 R25, RZ, RZ, R23 ;  /* 0x000000ffff197224 */ /* 0x000fc600078e0017 */
[----:B------:R-:W-:-:S04]  /*4ba0*/  F2FP.F16.F32.PACK_AB R3, RZ, R3 ;  /* 0x00000003ff03723e */ /* 0x000fc800000000ff */
[----:B------:R-:W-:-:S05]  /*4bb0*/  PRMT R3, R3, 0x5410, RZ ;  /* 0x0000541003037816 */ /* 0x000fca00000000ff */
[----:B------:R0:W-:Y:S01]  /*4bc0*/  STG.E desc[UR36][R8.64], R3 ;  /* 0x0000000308007986 */ /* 0x0001e2000c101924 */
[----:B------:R-:W-:Y:S05]  /*4bd0*/  BRA `(.L_x_418) ;  /* 0x0000000c00007947 */ /* 0x000fea0003800000 */
.L_x_428:
[----:B------:R-:W-:Y:S02]  /*4be0*/  IMAD.U32 R4, R3, 0x10000, RZ ;  /* 0x0001000003047824 */ /* 0x000fe400078e00ff */
[----:B------:R-:W-:Y:S02]  /*4bf0*/  IMAD.MOV.U32 R25, RZ, RZ, R23 ;  /* 0x000000ffff197224 */ /* 0x000fe400078e0017 */
[----:B------:R-:W-:-:S06]  /*4c00*/  FMUL.FTZ R4, R4, 1 ;  /* 0x3f80000004047820 */ /* 0x000fcc0000410000 */
[----:B------:R-:W0:Y:S02]  /*4c10*/  F2F.F64.F32 R4, R4 ;  /* 0x0000000400047310 */ /* 0x000e240000201800 */
[----:B0-----:R0:W-:Y:S01]  /*4c20*/  STG.E.64 desc[UR36][R8.64], R4 ;  /* 0x0000000408007986 */ /* 0x0011e2000c101b24 */
[----:B------:R-:W-:Y:S05]  /*4c30*/  BRA `(.L_x_418) ;  /* 0x0000000800e87947 */ /* 0x000fea0003800000 */
.L_x_419:
        /* <DEDUP_REMOVED lines=10> */
[----:B------:R-:W-:-:S04]  /*4ce0*/  FSETP.NEU.FTZ.AND P0, PT, R3, RZ, PT ;  /* 0x000000ff0300720b */ /* 0x000fc80003f1d000 */
[----:B------:R-:W-:-:S05]  /*4cf0*/  SEL R3, RZ, 0x1, !P0 ;  /* 0x00000001ff037807 */ /* 0x000fca0004000000 */
[----:B------:R0:W-:Y:S01]  /*4d00*/  STG.E.U8 desc[UR36][R8.64], R3 ;  /* 0x0000000308007986 */ /* 0x0001e2000c101124 */
[----:B------:R-:W-:Y:S05]  /*4d10*/  BRA `(.L_x_418) ;  /* 0x0000000800b07947 */ /* 0x000fea0003800000 */
.L_x_432:
[----:B------:R-:W-:Y:S01]  /*4d20*/  IMAD.U32 R3, R3, 0x10000, RZ ;  /* 0x0001000003037824 */ /* 0x000fe200078e00ff */
[----:B------:R-:W-:Y:S01]  /*4d30*/  CS2R R6, SRZ ;  /* 0x0000000000067805 */ /* 0x000fe2000001ff00 */
[----:B------:R-:W-:Y:S02]  /*4d40*/  IMAD.MOV.U32 R25, RZ, RZ, R23 ;  /* 0x000000ffff197224 */ /* 0x000fe400078e0017 */
[----:B------:R-:W-:-:S04]  /*4d50*/  FMUL.FTZ R3, R3, 1 ;  /* 0x3f80000003037820 */ /* 0x000fc80000410000 */
[----:B------:R-:W0:Y:S02]  /*4d60*/  F2F.F64.F32 R4, R3 ;  /* 0x0000000300047310 */ /* 0x000e240000201800 */
[----:B0-----:R0:W-:Y:S01]  /*4d70*/  STG.E.128 desc[UR36][R8.64], R4 ;  /* 0x0000000408007986 */ /* 0x0011e2000c101d24 */
[----:B------:R-:W-:Y:S05]  /*4d80*/  BRA `(.L_x_418) ;  /* 0x0000000800947947 */ /* 0x000fea0003800000 */
.L_x_431:
[----:B------:R-:W-:-:S13]  /*4d90*/  ISETP.NE.AND P0, PT, R0, 0xf, PT ;  /* 0x0000000f0000780c */ /* 0x000fda0003f05270 */
[----:B------:R-:W-:Y:S05]  /*4da0*/  @!P0 BRA `(.L_x_433) ;  /* 0x0000000000bc8947 */ /* 0x000fea0003800000 */
[----:B------:R-:W-:-:S13]  /*4db0*/  ISETP.NE.AND P0, PT, R0, 0x17, PT ;  /* 0x000000170000780c */ /* 0x000fda0003f05270 */
[----:B------:R-:W-:Y:S05]  /*4dc0*/  @!P0 BRA `(.L_x_434) ;  /* 0x0000000000588947 */ /* 0x000fea0003800000 */
[----:B------:R-:W-:-:S13]  /*4dd0*/  ISETP.NE.AND P0, PT, R0, 0x18, PT ;  /* 0x000000180000780c */ /* 0x000fda0003f05270 */
[----:B------:R-:W-:Y:S05]  /*4de0*/  @P0 BRA `(.L_x_423) ;  /* 0x0000000800100947 */ /* 0x000fea0003800000 */
[----:B------:R-:W-:Y:S01]  /*4df0*/  IMAD.U32 R7, R3, 0x10000, RZ ;  /* 0x0001000003077824 */ /* 0x000fe200078e00ff */
        /* <DEDUP_REMOVED lines=14> */
.L_x_436:
[----:B------:R-:W-:Y:S05]  /*4ee0*/  BSYNC B0 ;  /* 0x0000000000007941 */ /* 0x000fea0003800000 */
.L_x_435:
[----:B------:R-:W-:Y:S01]  /*4ef0*/  LOP3.LUT R5, R0, R5, RZ, 0xfc, !PT ;  /* 0x0000000500057212 */ /* 0x000fe200078efcff */
[----:B------:R-:W-:-:S04]  /*4f00*/  IMAD.MOV.U32 R25, RZ, RZ, R23 ;  /* 0x000000ffff197224 */ /* 0x000fc800078e0017 */
[----:B------:R0:W-:Y:S01]  /*4f10*/  STG.E.U8 desc[UR36][R8.64], R5 ;  /* 0x0000000508007986 */ /* 0x0001e2000c101124 */
[----:B------:R-:W-:Y:S05]  /*4f20*/  BRA `(.L_x_418) ;  /* 0x00000008002c7947 */ /* 0x000fea0003800000 */
.L_x_434:
[----:B------:R-:W-:Y:S01]  /*4f30*/  IMAD.U32 R5, R3, 0x10000, RZ ;  /* 0x0001000003057824 */ /* 0x000fe200078e00ff */
        /* <DEDUP_REMOVED lines=12> */
.L_x_438:
[----:B------:R-:W-:Y:S01]  /*5000*/  IMAD.MOV.U32 R0, RZ, RZ, 0x7f ;  /* 0x0000007fff007424 */ /* 0x000fe200078e00ff */
[----:B------:R-:W-:-:S04]  /*5010*/  ISETP.GT.U32.AND P0, PT, R3, 0x7f800000, PT ;  /* 0x7f8000000300780c */ /* 0x000fc80003f04070 */
[----:B------:R-:W-:-:S09]  /*5020*/  SEL R0, R0, 0x7c, P0 ;  /* 0x0000007c00007807 */ /* 0x000fd20000000000 */
.L_x_439:
[----:B------:R-:W-:Y:S05]  /*5030*/  BSYNC B0 ;  /* 0x0000000000007941 */ /* 0x000fea0003800000 */
.L_x_437:
[----:B------:R-:W-:Y:S01]  /*5040*/  LOP3.LUT R3, R5, 0x80000000, RZ, 0xc0, !PT ;  /* 0x8000000005037812 */ /* 0x000fe200078ec0ff */
[----:B------:R-:W-:-:S03]  /*5050*/  IMAD.MOV.U32 R25, RZ, RZ, R23 ;  /* 0x000000ffff197224 */ /* 0x000fc600078e0017 */
[----:B------:R-:W-:-:S04]  /*5060*/  SHF.R.U32.HI R3, RZ, 0x18, R3 ;  /* 0x00000018ff037819 */ /* 0x000fc80000011603 */
[----:B------:R-:W-:-:S05]  /*5070*/  LOP3.LUT R3, R0, R3, RZ, 0xfc, !PT ;  /* 0x0000000300037212 */ /* 0x000fca00078efcff */
[----:B------:R0:W-:Y:S01]  /*5080*/  STG.E.U8 desc[UR36][R8.64], R3 ;  /* 0x0000000308007986 */ /* 0x0001e2000c101124 */
[----:B------:R-:W-:Y:S05]  /*5090*/  BRA `(.L_x_418) ;  /* 0x0000000400d07947 */ /* 0x000fea0003800000 */
.L_x_433:
[----:B------:R0:W-:Y:S01]  /*50a0*/  STG.E.U16 desc[UR36][R8.64], R3 ;  /* 0x0000000308007986 */ /* 0x0001e2000c101524 */
[----:B------:R-:W-:Y:S01]  /*50b0*/  IMAD.MOV.U32 R25, RZ, RZ, R23 ;  /* 0x000000ffff197224 */ /* 0x000fe200078e0017 */
[----:B------:R-:W-:Y:S06]  /*50c0*/  BRA `(.L_x_418) ;  /* 0x0000000400c47947 */ /* 0x000fec0003800000 */
.L_x_430:
        /* <DEDUP_REMOVED lines=10> */
[----:B------:R-:W0:Y:S02]  /*5170*/  F2I.FTZ.U32.TRUNC.NTZ R3, R3 ;  /* 0x0000000300037305 */ /* 0x000e24000021f000 */
[----:B0-----:R0:W-:Y:S01]  /*5180*/  STG.E.U16 desc[UR36][R8.64], R3 ;  /* 0x0000000308007986 */ /* 0x0011e2000c101524 */
[----:B------:R-:W-:Y:S05]  /*5190*/  BRA `(.L_x_418) ;  /* 0x0000000400907947 */ /* 0x000fea0003800000 */
.L_x_442:
[----:B------:R-:W-:Y:S01]  /*51a0*/  IMAD.U32 R5, R3, 0x10000, RZ ;  /* 0x0001000003057824 */ /* 0x000fe200078e00ff */
        /* <DEDUP_REMOVED lines=16> */
.L_x_445:
[----:B------:R-:W-:-:S04]  /*52b0*/  LOP3.LUT R3, R5, 0x80000000, RZ, 0xc0, !PT ;  /* 0x8000000005037812 */ /* 0x000fc800078ec0ff */
[----:B------:R-:W-:-:S04]  /*52c0*/  SHF.R.U32.HI R3, RZ, 0x18, R3 ;  /* 0x00000018ff037819 */ /* 0x000fc80000011603 */
[----:B------:R-:W-:-:S04]  /*52d0*/  LOP3.LUT R0, R0, R3, RZ, 0xfc, !PT ;  /* 0x0000000300007212 */ /* 0x000fc800078efcff */
[----:B------:R-:W-:-:S07]  /*52e0*/  PRMT R4, R0, 0x7610, R4 ;  /* 0x0000761000047816 */ /* 0x000fce0000000004 */
.L_x_444:
[----:B------:R-:W-:Y:S05]  /*52f0*/  BSYNC B0 ;  /* 0x0000000000007941 */ /* 0x000fea0003800000 */
.L_x_443:
[----:B------:R0:W-:Y:S01]  /*5300*/  STG.E.U8 desc[UR36][R8.64], R4 ;  /* 0x0000000408007986 */ /* 0x0001e2000c101124 */
[----:B------:R-:W-:Y:S01]  /*5310*/  IMAD.MOV.U32 R25, RZ, RZ, R23 ;  /* 0x000000ffff197224 */ /* 0x000fe200078e0017 */
[----:B------:R-:W-:Y:S06]  /*5320*/  BRA `(.L_x_418) ;  /* 0x00000004002c7947 */ /* 0x000fec0003800000 */
.L_x_441:
        /* <DEDUP_REMOVED lines=17> */
.L_x_448:
[----:B------:R-:W-:-:S04]  /*5440*/  LOP3.LUT R3, R5, 0x80000000, RZ, 0xc0, !PT ;  /* 0x8000000005037812 */ /* 0x000fc800078ec0ff */
[----:B------:R-:W-:-:S04]  /*5450*/  SHF.R.U32.HI R3, RZ, 0x18, R3 ;  /* 0x00000018ff037819 */ /* 0x000fc80000011603 */
[----:B------:R-:W-:-:S04]  /*5460*/  LOP3.LUT R0, R0, R3, RZ, 0xfc, !PT ;  /* 0x0000000300007212 */ /* 0x000fc800078efcff */
[----:B------:R-:W-:-:S07]  /*5470*/  PRMT R4, R0, 0x7610, R4 ;  /* 0x0000761000047816 */ /* 0x000fce0000000004 */
.L_x_447:
[----:B------:R-:W-:Y:S05]  /*5480*/  BSYNC B0 ;  /* 0x0000000000007941 */ /* 0x000fea0003800000 */
.L_x_446:
[----:B------:R0:W-:Y:S01]  /*5490*/  STG.E.U8 desc[UR36][R8.64], R4 ;  /* 0x0000000408007986 */ /* 0x0001e2000c101124 */
[----:B------:R-:W-:Y:S01]  /*54a0*/  IMAD.MOV.U32 R25, RZ, RZ, R23 ;  /* 0x000000ffff197224 */ /* 0x000fe200078e0017 */
[----:B------:R-:W-:Y:S06]  /*54b0*/  BRA `(.L_x_418) ;  /* 0x0000000000c87947 */ /* 0x000fec0003800000 */
.L_x_440:
[----:B------:R-:W-:-:S13]  /*54c0*/  ISETP.NE.AND P0, PT, R0, 0x1c, PT ;  /* 0x0000001c0000780c */ /* 0x000fda0003f05270 */
[----:B------:R-:W-:Y:S05]  /*54d0*/  @!P0 BRA `(.L_x_449) ;  /* 0x0000000000b08947 */ /* 0x000fea0003800000 */
[----:B------:R-:W-:-:S13]  /*54e0*/  ISETP.NE.AND P0, PT, R0, 0x1d, PT ;  /* 0x0000001d0000780c */ /* 0x000fda0003f05270 */
[----:B------:R-:W-:Y:S05]  /*54f0*/  @!P0 BRA `(.L_x_450) ;  /* 0x0000000000948947 */ /* 0x000fea0003800000 */
[----:B------:R-:W-:-:S13]  /*5500*/  ISETP.NE.AND P0, PT, R0, 0x2c, PT ;  /* 0x0000002c0000780c */ /* 0x000fda0003f05270 */
[----:B------:R-:W-:Y:S05]  /*5510*/  @P0 BRA `(.L_x_423) ;  /* 0x0000000000440947 */ /* 0x000fea0003800000 */
[----:B------:R-:W-:Y:S02]  /*5520*/  IMAD.U32 R4, R3, 0x10000, RZ ;  /* 0x0001000003047824 */ /* 0x000fe400078e00ff */
[----:B------:R-:W-:-:S03]  /*5530*/  IMAD.MOV.U32 R25, RZ, RZ, R23 ;  /* 0x000000ffff197224 */ /* 0x000fc600078e0017 */
        /* <DEDUP_REMOVED lines=15> */
.L_x_423:
        /* <DEDUP_REMOVED lines=15> */
[----:B0--34-:R-:W-:Y:S05]  /*5720*/  CALL.ABS.NOINC R14 ;  /* 0x000000000e007343 */ /* 0x019fea0003c00000 */
.L_x_451:
[----:B------:R-:W-:Y:S01]  /*5730*/  IMAD.MOV.U32 R25, RZ, RZ, R23 ;  /* 0x000000ffff197224 */ /* 0x000fe200078e0017 */
[----:B------:R-:W-:Y:S06]  /*5740*/  BRA `(.L_x_418) ;  /* 0x0000000000247947 */ /* 0x000fec0003800000 */
.L_x_450:
[----:B------:R-:W-:Y:S02]  /*5750*/  IMAD.U32 R4, R3, 0x10000, RZ ;  /* 0x0001000003047824 */ /* 0x000fe400078e00ff */
[----:B------:R-:W-:-:S04]  /*5760*/  IMAD.MOV.U32 R25, RZ, RZ, R23 ;  /* 0x000000ffff197224 */ /* 0x000fc800078e0017 */
[----:B------:R-:W0:Y:S02]  /*5770*/  F2I.U64.TRUNC R4, R4 ;  /* 0x0000000400047311 */ /* 0x000e24000020d800 */
[----:B0-----:R0:W-:Y:S01]  /*5780*/  STG.E.64 desc[UR36][R8.64], R4 ;  /* 0x0000000408007986 */ /* 0x0011e2000c101b24 */
[----:B------:R-:W-:Y:S05]  /*5790*/  BRA `(.L_x_418) ;  /* 0x0000000000107947 */ /* 0x000fea0003800000 */
.L_x_449:
[----:B------:R-:W-:Y:S02]  /*57a0*/  IMAD.U32 R3, R3, 0x10000, RZ ;  /* 0x0001000003037824 */ /* 0x000fe400078e00ff */
[----:B------:R-:W-:-:S04]  /*57b0*/  IMAD.MOV.U32 R25, RZ, RZ, R23 ;  /* 0x000000ffff197224 */ /* 0x000fc800078e0017 */
[----:B------:R-:W0:Y:S02]  /*57c0*/  F2I.FTZ.U32.TRUNC.NTZ R3, R3 ;  /* 0x0000000300037305 */ /* 0x000e24000021f000 */
[----:B0-----:R0:W-:Y:S02]  /*57d0*/  STG.E desc[UR36][R8.64], R3 ;  /* 0x0000000308007986 */ /* 0x0011e4000c101924 */
.L_x_418:
[----:B------:R-:W-:Y:S05]  /*57e0*/  BSYNC B6 ;  /* 0x0000000000067941 */ /* 0x000fea0003800000 */
.L_x_417:
[----:B------:R-:W-:Y:S01]  /*57f0*/  ISETP.GE.AND P0, PT, R25, R16, PT ;  /* 0x000000101900720c */ /* 0x000fe20003f06270 */
[----:B------:R-:W-:-:S12]  /*5800*/  BSSY B6, `(.L_x_452) ;  /* 0x00001fc000067945 */ /* 0x000fd80003800000 */
[----:B------:R-:W-:Y:S05]  /*5810*/  @P0 BRA `(.L_x_453) ;  /* 0x0000001c00e80947 */ /* 0x000fea0003800000 */
[----:B01----:R-:W0:Y:S01]  /*5820*/  LDC.64 R8, c[0x0][0x218] ;  /* 0x00008600ff087b82 */ /* 0x003e220000000a00 */
        /* <DEDUP_REMOVED lines=17> */
[----:B----4-:R-:W-:-:S04]  /*5940*/  IMAD.U32 R22, R22, 0x10000, RZ ;  /* 0x0001000016167824 */ /* 0x010fc800078e00ff */
[----:B------:R-:W0:Y:S02]  /*5950*/  F2I.FTZ.TRUNC.NTZ R3, R22 ;  /* 0x0000001600037305 */ /* 0x000e24000021f100 */
[----:B0-----:R0:W-:Y:S01]  /*5960*/  STG.E.U8 desc[UR36][R8.64], R3 ;  /* 0x0000000308007986 */ /* 0x0011e2000c101124 */
[----:B------:R-:W-:Y:S05]  /*5970*/  BRA `(.L_x_459) ;  /* 0x0000000c00947947 */ /* 0x000fea0003800000 */
.L_x_457:
[----:B----4-:R-:W-:-:S06]  /*5980*/  IMAD.U32 R5, R22, 0x10000, RZ ;  /* 0x0001000016057824 */ /* 0x010fcc00078e00ff */
[----:B------:R-:W0:Y:S02]  /*5990*/  F2I.S64.TRUNC R4, R5 ;  /* 0x0000000500047311 */ /* 0x000e24000020d900 */
[----:B0-----:R0:W-:Y:S01]  /*59a0*/  STG.E.U8 desc[UR36][R8.64], R4 ;  /* 0x0000000408007986 */ /* 0x0011e2000c101124 */
[----:B------:R-:W-:Y:S05]  /*59b0*/  BRA `(.L_x_459) ;  /* 0x0000000c00847947 */ /* 0x000fea0003800000 */
.L_x_456:
[----:B------:R-:W-:-:S13]  /*59c0*/  ISETP.NE.AND P0, PT, R0, 0x2, PT ;  /* 0x000000020000780c */ /* 0x000fda0003f05270 */
[----:B------:R-:W-:Y:S05]  /*59d0*/  @!P0 BRA `(.L_x_460) ;  /* 0x0000000000308947 */ /* 0x000fea0003800000 */
[----:B------:R-:W-:-:S13]  /*59e0*/  ISETP.NE.AND P0, PT, R0, 0x3, PT ;  /* 0x000000030000780c */ /* 0x000fda0003f05270 */
[----:B------:R-:W-:Y:S05]  /*59f0*/  @!P0 BRA `(.L_x_461) ;  /* 0x0000000000188947 */ /* 0x000fea0003800000 */
[----:B------:R-:W-:-:S13]  /*5a00*/  ISETP.NE.AND P0, PT, R0, 0x4, PT ;  /* 0x000000040000780c */ /* 0x000fda0003f05270 */
[----:B------:R-:W-:Y:S05]  /*5a10*/  @P0 BRA `(.L_x_458) ;  /* 0x0000000c000c0947 */ /* 0x000fea0003800000 */
[----:B----4-:R-:W-:-:S06]  /*5a20*/  IMAD.U32 R4, R22, 0x10000, RZ ;  /* 0x0001000016047824 */ /* 0x010fcc00078e00ff */
[----:B------:R-:W0:Y:S02]  /*5a30*/  F2I.S64.TRUNC R4, R4 ;  /* 0x0000000400047311 */ /* 0x000e24000020d900 */
[----:B0-----:R0:W-:Y:S01]  /*5a40*/  STG.E.64 desc[UR36][R8.64], R4 ;  /* 0x0000000408007986 */ /* 0x0011e2000c101b24 */
[----:B------:R-:W-:Y:S05]  /*5a50*/  BRA `(.L_x_459) ;  /* 0x0000000c005c7947 */ /* 0x000fea0003800000 */
.L_x_461:
[----:B----4-:R-:W-:-:S04]  /*5a60*/  IMAD.U32 R22, R22, 0x10000, RZ ;  /* 0x0001000016167824 */ /* 0x010fc800078e00ff */
[----:B------:R-:W0:Y:S02]  /*5a70*/  F2I.FTZ.TRUNC.NTZ R3, R22 ;  /* 0x0000001600037305 */ /* 0x000e24000021f100 */
[----:B0-----:R0:W-:Y:S01]  /*5a80*/  STG.E desc[UR36][R8.64], R3 ;  /* 0x0000000308007986 */ /* 0x0011e2000c101924 */
[----:B------:R-:W-:Y:S05]  /*5a90*/  BRA `(.L_x_459) ;  /* 0x0000000c004c7947 */ /* 0x000fea0003800000 */
.L_x_460:
[----:B----4-:R-:W-:-:S04]  /*5aa0*/  IMAD.U32 R22, R22, 0x10000, RZ ;  /* 0x0001000016167824 */ /* 0x010fc800078e00ff */
[----:B------:R-:W0:Y:S02]  /*5ab0*/  F2I.FTZ.TRUNC.NTZ R3, R22 ;  /* 0x0000001600037305 */ /* 0x000e24000021f100 */
[----:B0-----:R0:W-:Y:S01]  /*5ac0*/  STG.E.U16 desc[UR36][R8.64], R3 ;  /* 0x0000000308007986 */ /* 0x0011e2000c101524 */
[----:B------:R-:W-:Y:S05]  /*5ad0*/  BRA `(.L_x_459) ;  /* 0x0000000c003c7947 */ /* 0x000fea0003800000 */
.L_x_455:
[----:B------:R-:W-:-:S13]  /*5ae0*/  ISETP.GT.AND P0, PT, R0, 0x6, PT ;  /* 0x000000060000780c */ /* 0x000fda0003f04270 */
[----:B------:R-:W-:Y:S05]  /*5af0*/  @P0 BRA `(.L_x_462) ;  /* 0x00000000002c0947 */ /* 0x000fea0003800000 */
[----:B------:R-:W-:-:S13]  /*5b00*/  ISETP.NE.AND P0, PT, R0, 0x5, PT ;  /* 0x000000050000780c */ /* 0x000fda0003f05270 */
[----:B------:R-:W-:Y:S05]  /*5b10*/  @!P0 BRA `(.L_x_463) ;  /* 0x0000000000148947 */ /* 0x000fea0003800000 */
[----:B------:R-:W-:-:S13]  /*5b20*/  ISETP.NE.AND P0, PT, R0, 0x6, PT ;  /* 0x000000060000780c */ /* 0x000fda0003f05270 */
[----:B------:R-:W-:Y:S05]  /*5b30*/  @P0 BRA `(.L_x_458) ;  /* 0x0000000800c40947 */ /* 0x000fea0003800000 */
[----:B----4-:R-:W-:-:S05]  /*5b40*/  IMAD.U32 R3, R22, 0x10000, RZ ;  /* 0x0001000016037824 */ /* 0x010fca00078e00ff */
[----:B------:R0:W-:Y:S01]  /*5b50*/  STG.E desc[UR36][R8.64], R3 ;  /* 0x0000000308007986 */ /* 0x0001e2000c101924 */
[----:B------:R-:W-:Y:S05]  /*5b60*/  BRA `(.L_x_459) ;  /* 0x0000000c00187947 */ /* 0x000fea0003800000 */
.L_x_463:
[----:B----4-:R-:W-:-:S05]  /*5b70*/  IMAD.U32 R0, R22, 0x10000, RZ ;  /* 0x0001000016007824 */ /* 0x010fca00078e00ff */
[----:B------:R-:W-:-:S05]  /*5b80*/  F2FP.F16.F32.PACK_AB R0, RZ, R0 ;  /* 0x00000000ff00723e */ /* 0x000fca00000000ff */
[----:B------:R0:W-:Y:S01]  /*5b90*/  STG.E.U16 desc[UR36][R8.64], R0 ;  /* 0x0000000008007986 */ /* 0x0001e2000c101524 */
[----:B------:R-:W-:Y:S05]  /*5ba0*/  BRA `(.L_x_459) ;  /* 0x0000000c00087947 */ /* 0x000fea0003800000 */
.L_x_462:
[----:B------:R-:W-:-:S13]  /*5bb0*/  ISETP.NE.AND P0, PT, R0, 0x7, PT ;  /* 0x000000070000780c */ /* 0x000fda0003f05270 */
[----:B------:R-:W-:Y:S05]  /*5bc0*/  @!P0 BRA `(.L_x_464) ;  /* 0x0000000000348947 */ /* 0x000fea0003800000 */
[----:B------:R-:W-:-:S13]  /*5bd0*/  ISETP.NE.AND P0, PT, R0, 0x8, PT ;  /* 0x000000080000780c */ /* 0x000fda0003f05270 */
[----:B------:R-:W-:Y:S05]  /*5be0*/  @!P0 BRA `(.L_x_465) ;  /* 0x0000000000188947 */ /* 0x000fea0003800000 */
[----:B------:R-:W-:-:S13]  /*5bf0*/  ISETP.NE.AND P0, PT, R0, 0x9, PT ;  /* 0x000000090000780c */ /* 0x000fda0003f05270 */
[----:B------:R-:W-:Y:S05]  /*5c00*/  @P0 BRA `(.L_x_458) ;  /* 0x0000000800900947 */ /* 0x000fea0003800000 */
[----:B----4-:R-:W-:Y:S02]  /*5c10*/  IMAD.U32 R22, R22, 0x10000, RZ ;  /* 0x0001000016167824 */ /* 0x010fe400078e00ff */
[----:B------:R-:W-:-:S05]  /*5c20*/  IMAD.MOV.U32 R23, RZ, RZ, RZ ;  /* 0x000000ffff177224 */ /* 0x000fca00078e00ff */
[----:B------:R0:W-:Y:S01]  /*5c30*/  STG.E.64 desc[UR36][R8.64], R22 ;  /* 0x0000001608007986 */ /* 0x0001e2000c101b24 */
[----:B------:R-:W-:Y:S05]  /*5c40*/  BRA `(.L_x_459) ;  /* 0x0000000800e07947 */ /* 0x000fea0003800000 */
.L_x_465:
[----:B----4-:R-:W-:-:S05]  /*5c50*/  IMAD.U32 R22, R22, 0x10000, RZ ;  /* 0x0001000016167824 */ /* 0x010fca00078e00ff */
[----:B------:R-:W-:-:S04]  /*5c60*/  F2FP.F16.F32.PACK_AB R3, RZ, R22 ;  /* 0x00000016ff03723e */ /* 0x000fc800000000ff */
[----:B------:R-:W-:-:S05]  /*5c70*/  PRMT R3, R3, 0x5410, RZ ;  /* 0x0000541003037816 */ /* 0x000fca00000000ff */
[----:B------:R0:W-:Y:S01]  /*5c80*/  STG.E desc[UR36][R8.64], R3 ;  /* 0x0000000308007986 */ /* 0x0001e2000c101924 */
[----:B------:R-:W-:Y:S05]  /*5c90*/  BRA `(.L_x_459) ;  /* 0x0000000800cc7947 */ /* 0x000fea0003800000 */
.L_x_464:
[----:B----4-:R-:W-:-:S04]  /*5ca0*/  IMAD.U32 R4, R22, 0x10000, RZ ;  /* 0x0001000016047824 */ /* 0x010fc800078e00ff */
[----:B------:R-:W-:-:S06]  /*5cb0*/  FMUL.FTZ R4, R4, 1 ;  /* 0x3f80000004047820 */ /* 0x000fcc0000410000 */
[----:B------:R-:W0:Y:S02]  /*5cc0*/  F2F.F64.F32 R4, R4 ;  /* 0x0000000400047310 */ /* 0x000e240000201800 */
[----:B0-----:R0:W-:Y:S01]  /*5cd0*/  STG.E.64 desc[UR36][R8.64], R4 ;  /* 0x0000000408007986 */ /* 0x0011e2000c101b24 */
[----:B------:R-:W-:Y:S05]  /*5ce0*/  BRA `(.L_x_459) ;  /* 0x0000000800b87947 */ /* 0x000fea0003800000 */
.L_x_454:
        /* <DEDUP_REMOVED lines=8> */
[----:B----4-:R-:W-:-:S05]  /*5d70*/  IMAD.U32 R22, R22, 0x10000, RZ ;  /* 0x0001000016167824 */ /* 0x010fca00078e00ff */
[----:B------:R-:W-:-:S04]  /*5d80*/  FSETP.NEU.FTZ.AND P0, PT, R22, RZ, PT ;  /* 0x000000ff1600720b */ /* 0x000fc80003f1d000 */
[----:B------:R-:W-:-:S05]  /*5d90*/  SEL R3, RZ, 0x1, !P0 ;  /* 0x00000001ff037807 */ /* 0x000fca0004000000 */
[----:B------:R0:W-:Y:S01]  /*5da0*/  STG.E.U8 desc[UR36][R8.64], R3 ;  /* 0x0000000308007986 */ /* 0x0001e2000c101124 */
[----:B------:R-:W-:Y:S05]  /*5db0*/  BRA `(.L_x_459) ;  /* 0x0000000800847947 */ /* 0x000fea0003800000 */
.L_x_468:
[----:B----4-:R-:W-:Y:S01]  /*5dc0*/  IMAD.U32 R22, R22, 0x10000, RZ ;  /* 0x0001000016167824 */ /* 0x010fe200078e00ff */
[----:B------:R-:W-:-:S03]  /*5dd0*/  CS2R R6, SRZ ;  /* 0x0000000000067805 */ /* 0x000fc6000001ff00 */
[----:B------:R-:W-:-:S06]  /*5de0*/  FMUL.FTZ R4, R22, 1 ;  /* 0x3f80000016047820 */ /* 0x000fcc0000410000 */
[----:B------:R-:W0:Y:S02]  /*5df0*/  F2F.F64.F32 R4, R4 ;  /* 0x0000000400047310 */ /* 0x000e240000201800 */
[----:B0-----:R0:W-:Y:S01]  /*5e00*/  STG.E.128 desc[UR36][R8.64], R4 ;  /* 0x0000000408007986 */ /* 0x0011e2000c101d24 */
[----:B------:R-:W-:Y:S05]  /*5e10*/  BRA `(.L_x_459) ;  /* 0x00000008006c7947 */ /* 0x000fea0003800000 */
.L_x_467:
[----:B------:R-:W-:-:S13]  /*5e20*/  ISETP.NE.AND P0, PT, R0, 0xf, PT ;  /* 0x0000000f0000780c */ /* 0x000fda0003f05270 */
[----:B------:R-:W-:Y:S05]  /*5e30*/  @!P0 BRA `(.L_x_469) ;  /* 0x0000000000b48947 */ /* 0x000fea0003800000 */
[----:B------:R-:W-:-:S13]  /*5e40*/  ISETP.NE.AND P0, PT, R0, 0x17, PT ;  /* 0x000000170000780c */ /* 0x000fda0003f05270 */
[----:B------:R-:W-:Y:S05]  /*5e50*/  @!P0 BRA `(.L_x_470) ;  /* 0x0000000000548947 */ /* 0x000fea0003800000 */
[----:B------:R-:W-:-:S13]  /*5e60*/  ISETP.NE.AND P0, PT, R0, 0x18, PT ;  /* 0x000000180000780c */ /* 0x000fda0003f05270 */
[----:B------:R-:W-:Y:S05]  /*5e70*/  @P0 BRA `(.L_x_458) ;  /* 0x0000000400f40947 */ /* 0x000fea0003800000 */
[----:B----4-:R-:W-:Y:S01]  /*5e80*/  IMAD.U32 R7, R22, 0x10000, RZ ;  /* 0x0001000016077824 */ /* 0x010fe200078e00ff */
        /* <DEDUP_REMOVED lines=14> */
.L_x_472:
[----:B------:R-:W-:Y:S05]  /*5f70*/  BSYNC B0 ;  /* 0x0000000000007941 */ /* 0x000fea0003800000 */
.L_x_471:
[----:B------:R-:W-:-:S05]  /*5f80*/  LOP3.LUT R5, R0, R5, RZ, 0xfc, !PT ;  /* 0x0000000500057212 */ /* 0x000fca00078efcff */
[----:B------:R0:W-:Y:S01]  /*5f90*/  STG.E.U8 desc[UR36][R8.64], R5 ;  /* 0x0000000508007986 */ /* 0x0001e2000c101124 */
[----:B------:R-:W-:Y:S05]  /*5fa0*/  BRA `(.L_x_459) ;  /* 0x0000000800087947 */ /* 0x000fea0003800000 */
.L_x_470:
[----:B----4-:R-:W-:Y:S01]  /*5fb0*/  IMAD.U32 R5, R22, 0x10000, RZ ;  /* 0x0001000016057824 */ /* 0x010fe200078e00ff */
        /* <DEDUP_REMOVED lines=12> */
.L_x_474:
[----:B------:R-:W-:Y:S01]  /*6080*/  IMAD.MOV.U32 R0, RZ, RZ, 0x7f ;  /* 0x0000007fff007424 */ /* 0x000fe200078e00ff */
[----:B------:R-:W-:-:S04]  /*6090*/  ISETP.GT.U32.AND P0, PT, R3, 0x7f800000, PT ;  /* 0x7f8000000300780c */ /* 0x000fc80003f04070 */
[----:B------:R-:W-:-:S09]  /*60a0*/  SEL R0, R0, 0x7c, P0 ;  /* 0x0000007c00007807 */ /* 0x000fd20000000000 */
.L_x_475:
[----:B------:R-:W-:Y:S05]  /*60b0*/  BSYNC B0 ;  /* 0x0000000000007941 */ /* 0x000fea0003800000 */
.L_x_473:
[----:B------:R-:W-:-:S04]  /*60c0*/  LOP3.LUT R3, R5, 0x80000000, RZ, 0xc0, !PT ;  /* 0x8000000005037812 */ /* 0x000fc800078ec0ff */
[----:B------:R-:W-:-:S04]  /*60d0*/  SHF.R.U32.HI R3, RZ, 0x18, R3 ;  /* 0x00000018ff037819 */ /* 0x000fc80000011603 */
[----:B------:R-:W-:-:S05]  /*60e0*/  LOP3.LUT R3, R0, R3, RZ, 0xfc, !PT ;  /* 0x0000000300037212 */ /* 0x000fca00078efcff */
[----:B------:R0:W-:Y:S01]  /*60f0*/  STG.E.U8 desc[UR36][R8.64], R3 ;  /* 0x0000000308007986 */ /* 0x0001e2000c101124 */
[----:B------:R-:W-:Y:S05]  /*6100*/  BRA `(.L_x_459) ;  /* 0x0000000400b07947 */ /* 0x000fea0003800000 */
.L_x_469:
[----:B----4-:R0:W-:Y:S01]  /*6110*/  STG.E.U16 desc[UR36][R8.64], R22 ;  /* 0x0000001608007986 */ /* 0x0101e2000c101524 */
[----:B------:R-:W-:Y:S05]  /*6120*/  BRA `(.L_x_459) ;  /* 0x0000000400a87947 */ /* 0x000fea0003800000 */
.L_x_466:
        /* <DEDUP_REMOVED lines=8> */
[----:B----4-:R-:W-:-:S06]  /*61b0*/  IMAD.U32 R3, R22, 0x10000, RZ ;  /* 0x0001000016037824 */ /* 0x010fcc00078e00ff */
[----:B------:R-:W0:Y:S02]  /*61c0*/  F2I.FTZ.U32.TRUNC.NTZ R3, R3 ;  /* 0x0000000300037305 */ /* 0x000e24000021f000 */
[----:B0-----:R0:W-:Y:S01]  /*61d0*/  STG.E.U16 desc[UR36][R8.64], R3 ;  /* 0x0000000308007986 */ /* 0x0011e2000c101524 */
[----:B------:R-:W-:Y:S05]  /*61e0*/  BRA `(.L_x_459) ;  /* 0x0000000400787947 */ /* 0x000fea0003800000 */
.L_x_478:
[----:B----4-:R-:W-:Y:S01]  /*61f0*/  IMAD.U32 R5, R22, 0x10000, RZ ;  /* 0x0001000016057824 */ /* 0x010fe200078e00ff */
        /* <DEDUP_REMOVED lines=16> */
.L_x_481:
[----:B------:R-:W-:-:S04]  /*6300*/  LOP3.LUT R3, R5, 0x80000000, RZ, 0xc0, !PT ;  /* 0x8000000005037812 */ /* 0x000fc800078ec0ff */
[----:B------:R-:W-:-:S04]  /*6310*/  SHF.R.U32.HI R3, RZ, 0x18, R3 ;  /* 0x00000018ff037819 */ /* 0x000fc80000011603 */
[----:B------:R-:W-:-:S04]  /*6320*/  LOP3.LUT R0, R0, R3, RZ, 0xfc, !PT ;  /* 0x0000000300007212 */ /* 0x000fc800078efcff */
[----:B------:R-:W-:-:S07]  /*6330*/  PRMT R4, R0, 0x7610, R4 ;  /* 0x0000761000047816 */ /* 0x000fce0000000004 */
.L_x_480:
[----:B------:R-:W-:Y:S05]  /*6340*/  BSYNC B0 ;  /* 0x0000000000007941 */ /* 0x000fea0003800000 */
.L_x_479:
[----:B------:R4:W-:Y:S01]  /*6350*/  STG.E.U8 desc[UR36][R8.64], R4 ;  /* 0x0000000408007986 */ /* 0x0009e2000c101124 */
[----:B------:R-:W-:Y:S05]  /*6360*/  BRA `(.L_x_459) ;  /* 0x0000000400187947 */ /* 0x000fea0003800000 */
.L_x_477:
        /* <DEDUP_REMOVED lines=17> */
.L_x_484:
[----:B------:R-:W-:-:S04]  /*6480*/  LOP3.LUT R3, R5, 0x80000000, RZ, 0xc0, !PT ;  /* 0x8000000005037812 */ /* 0x000fc800078ec0ff */
[----:B------:R-:W-:-:S04]  /*6490*/  SHF.R.U32.HI R3, RZ, 0x18, R3 ;  /* 0x00000018ff037819 */ /* 0x000fc80000011603 */
[----:B------:R-:W-:-:S04]  /*64a0*/  LOP3.LUT R0, R0, R3, RZ, 0xfc, !PT ;  /* 0x0000000300007212 */ /* 0x000fc800078efcff */
[----:B------:R-:W-:-:S07]  /*64b0*/  PRMT R4, R0, 0x7610, R4 ;  /* 0x0000761000047816 */ /* 0x000fce0000000004 */
.L_x_483:
[----:B------:R-:W-:Y:S05]  /*64c0*/  BSYNC B0 ;  /* 0x0000000000007941 */ /* 0x000fea0003800000 */
.L_x_482:
[----:B------:R0:W-:Y:S01]  /*64d0*/  STG.E.U8 desc[UR36][R8.64], R4 ;  /* 0x0000000408007986 */ /* 0x0001e2000c101124 */
[----:B------:R-:W-:Y:S05]  /*64e0*/  BRA `(.L_x_459) ;  /* 0x0000000000b87947 */ /* 0x000fea0003800000 */
.L_x_476:
[----:B------:R-:W-:-:S13]  /*64f0*/  ISETP.NE.AND P0, PT, R0, 0x1c, PT ;  /* 0x0000001c0000780c */ /* 0x000fda0003f05270 */
[----:B------:R-:W-:Y:S05]  /*6500*/  @!P0 BRA `(.L_x_485) ;  /* 0x0000000000a48947 */ /* 0x000fea0003800000 */
[----:B------:R-:W-:-:S13]  /*6510*/  ISETP.NE.AND P0, PT, R0, 0x1d, PT ;  /* 0x0000001d0000780c */ /* 0x000fda0003f05270 */
[----:B------:R-:W-:Y:S05]  /*6520*/  @!P0 BRA `(.L_x_486) ;  /* 0x00000000008c8947 */ /* 0x000fea0003800000 */
[----:B------:R-:W-:-:S13]  /*6530*/  ISETP.NE.AND P0, PT, R0, 0x2c, PT ;  /* 0x0000002c0000780c */ /* 0x000fda0003f05270 */
[----:B------:R-:W-:Y:S05]  /*6540*/  @P0 BRA `(.L_x_458) ;  /* 0x0000000000400947 */ /* 0x000fea0003800000 */
[----:B----4-:R-:W-:-:S05]  /*6550*/  IMAD.U32 R22, R22, 0x10000, RZ ;  /* 0x0001000016167824 */ /* 0x010fca00078e00ff */
        /* <DEDUP_REMOVED lines=15> */
.L_x_458:
        /* <DEDUP_REMOVED lines=16> */
.L_x_487:
[----:B------:R-:W-:Y:S05]  /*6750*/  BRA `(.L_x_459) ;  /* 0x00000000001c7947 */ /* 0x000fea0003800000 */
.L_x_486:
[----:B----4-:R-:W-:-:S06]  /*6760*/  IMAD.U32 R4, R22, 0x10000, RZ ;  /* 0x0001000016047824 */ /* 0x010fcc00078e00ff */
[----:B------:R-:W0:Y:S02]  /*6770*/  F2I.U64.TRUNC R4, R4 ;  /* 0x0000000400047311 */ /* 0x000e24000020d800 */
[----:B0-----:R2:W-:Y:S01]  /*6780*/  STG.E.64 desc[UR36][R8.64], R4 ;  /* 0x0000000408007986 */ /* 0x0015e2000c101b24 */
[----:B------:R-:W-:Y:S05]  /*6790*/  BRA `(.L_x_459) ;  /* 0x00000000000c7947 */ /* 0x000fea0003800000 */
.L_x_485:
[----:B----4-:R-:W-:-:S04]  /*67a0*/  IMAD.U32 R22, R22, 0x10000, RZ ;  /* 0x0001000016167824 */ /* 0x010fc800078e00ff */
[----:B------:R-:W0:Y:S02]  /*67b0*/  F2I.FTZ.U32.TRUNC.NTZ R3, R22 ;  /* 0x0000001600037305 */ /* 0x000e24000021f000 */
[----:B0-----:R0:W-:Y:S02]  /*67c0*/  STG.E desc[UR36][R8.64], R3 ;  /* 0x0000000308007986 */ /* 0x0011e4000c101924 */
.L_x_459:
[----:B------:R-:W-:-:S05]  /*67d0*/  VIADD R25, R25, 0x80 ;  /* 0x0000008019197836 */ /* 0x000fca0000000000 */
[----:B------:R-:W-:-:S13]  /*67e0*/  ISETP.GE.AND P0, PT, R25, R16, PT ;  /* 0x000000101900720c */ /* 0x000fda0003f06270 */
[----:B------:R-:W-:Y:S05]  /*67f0*/  @P0 BRA `(.L_x_453) ;  /* 0x0000000c00f00947 */ /* 0x000fea0003800000 */
[----:B012-4-:R-:W0:Y:S01]  /*6800*/  LDC.64 R8, c[0x0][0x218] ;  /* 0x00008600ff087b82 */ /* 0x017e220000000a00 */
        /* <DEDUP_REMOVED lines=17> */
[----:B------:R-:W-:-:S06]  /*6920*/  IMAD.U32 R17, R17, 0x10000, RZ ;  /* 0x0001000011117824 */ /* 0x000fcc00078e00ff */
[----:B------:R-:W0:Y:S02]  /*6930*/  F2I.FTZ.TRUNC.NTZ R17, R17 ;  /* 0x0000001100117305 */ /* 0x000e24000021f100 */
[----:B0-----:R0:W-:Y:S01]  /*6940*/  STG.E.U8 desc[UR36][R8.64], R17 ;  /* 0x0000001108007986 */ /* 0x0011e2000c101124 */
[----:B------:R-:W-:Y:S05]  /*6950*/  BRA `(.L_x_493) ;  /* 0x0000000c00947947 */ /* 0x000fea0003800000 */
.L_x_491:
[----:B------:R-:W-:-:S06]  /*6960*/  IMAD.U32 R5, R17, 0x10000, RZ ;  /* 0x0001000011057824 */ /* 0x000fcc00078e00ff */
[----:B------:R-:W0:Y:S02]  /*6970*/  F2I.S64.TRUNC R4, R5 ;  /* 0x0000000500047311 */ /* 0x000e24000020d900 */
[----:B0-----:R4:W-:Y:S01]  /*6980*/  STG.E.U8 desc[UR36][R8.64], R4 ;  /* 0x0000000408007986 */ /* 0x0019e2000c101124 */
[----:B------:R-:W-:Y:S05]  /*6990*/  BRA `(.L_x_493) ;  /* 0x0000000c00847947 */ /* 0x000fea0003800000 */
.L_x_490:
[----:B------:R-:W-:-:S13]  /*69a0*/  ISETP.NE.AND P0, PT, R0, 0x2, PT ;  /* 0x000000020000780c */ /* 0x000fda0003f05270 */
[----:B------:R-:W-:Y:S05]  /*69b0*/  @!P0 BRA `(.L_x_494) ;  /* 0x0000000000308947 */ /* 0x000fea0003800000 */
[----:B------:R-:W-:-:S13]  /*69c0*/  ISETP.NE.AND P0, PT, R0, 0x3, PT ;  /* 0x000000030000780c */ /* 0x000fda0003f05270 */
[----:B------:R-:W-:Y:S05]  /*69d0*/  @!P0 BRA `(.L_x_495) ;  /* 0x0000000000188947 */ /* 0x000fea0003800000 */
[----:B------:R-:W-:-:S13]  /*69e0*/  ISETP.NE.AND P0, PT, R0, 0x4, PT ;  /* 0x000000040000780c */ /* 0x000fda0003f05270 */
[----:B------:R-:W-:Y:S05]  /*69f0*/  @P0 BRA `(.L_x_492) ;  /* 0x0000000c000c0947 */ /* 0x000fea0003800000 */
[----:B------:R-:W-:-:S06]  /*6a00*/  IMAD.U32 R4, R17, 0x10000, RZ ;  /* 0x0001000011047824 */ /* 0x000fcc00078e00ff */
[----:B------:R-:W0:Y:S02]  /*6a10*/  F2I.S64.TRUNC R4, R4 ;  /* 0x0000000400047311 */ /* 0x000e24000020d900 */
[----:B0-----:R1:W-:Y:S01]  /*6a20*/  STG.E.64 desc[UR36][R8.64], R4 ;  /* 0x0000000408007986 */ /* 0x0013e2000c101b24 */
[----:B------:R-:W-:Y:S05]  /*6a30*/  BRA `(.L_x_493) ;  /* 0x0000000c005c7947 */ /* 0x000fea0003800000 */
.L_x_495:
[----:B------:R-:W-:-:S06]  /*6a40*/  IMAD.U32 R17, R17, 0x10000, RZ ;  /* 0x0001000011117824 */ /* 0x000fcc00078e00ff */
[----:B------:R-:W0:Y:S02]  /*6a50*/  F2I.FTZ.TRUNC.NTZ R17, R17 ;  /* 0x0000001100117305 */ /* 0x000e24000021f100 */
[----:B0-----:R2:W-:Y:S01]  /*6a60*/  STG.E desc[UR36][R8.64], R17 ;  /* 0x0000001108007986 */ /* 0x0015e2000c101924 */
[----:B------:R-:W-:Y:S05]  /*6a70*/  BRA `(.L_x_493) ;  /* 0x0000000c004c7947 */ /* 0x000fea0003800000 */
.L_x_494:
[----:B------:R-:W-:-:S06]  /*6a80*/  IMAD.U32 R17, R17, 0x10000, RZ ;  /* 0x0001000011117824 */ /* 0x000fcc00078e00ff */
[----:B------:R-:W0:Y:S02]  /*6a90*/  F2I.FTZ.TRUNC.NTZ R17, R17 ;  /* 0x0000001100117305 */ /* 0x000e24000021f100 */
[----:B0-----:R0:W-:Y:S01]  /*6aa0*/  STG.E.U16 desc[UR36][R8.64], R17 ;  /* 0x0000001108007986 */ /* 0x0011e2000c101524 */
[----:B------:R-:W-:Y:S05]  /*6ab0*/  BRA `(.L_x_493) ;  /* 0x0000000c003c7947 */ /* 0x000fea0003800000 */
.L_x_489:
[----:B------:R-:W-:-:S13]  /*6ac0*/  ISETP.GT.AND P0, PT, R0, 0x6, PT ;  /* 0x000000060000780c */ /* 0x000fda0003f04270 */
[----:B------:R-:W-:Y:S05]  /*6ad0*/  @P0 BRA `(.L_x_496) ;  /* 0x00000000002c0947 */ /* 0x000fea0003800000 */
[----:B------:R-:W-:-:S13]  /*6ae0*/  ISETP.NE.AND P0, PT, R0, 0x5, PT ;  /* 0x000000050000780c */ /* 0x000fda0003f05270 */
[----:B------:R-:W-:Y:S05]  /*6af0*/  @!P0 BRA `(.L_x_497) ;  /* 0x0000000000148947 */ /* 0x000fea0003800000 */
[----:B------:R-:W-:-:S13]  /*6b00*/  ISETP.NE.AND P0, PT, R0, 0x6, PT ;  /* 0x000000060000780c */ /* 0x000fda0003f05270 */
[----:B------:R-:W-:Y:S05]  /*6b10*/  @P0 BRA `(.L_x_492) ;  /* 0x0000000800c40947 */ /* 0x000fea0003800000 */
[----:B------:R-:W-:-:S05]  /*6b20*/  IMAD.U32 R17, R17, 0x10000, RZ ;  /* 0x0001000011117824 */ /* 0x000fca00078e00ff */
[----:B------:R0:W-:Y:S01]  /*6b30*/  STG.E desc[UR36][R8.64], R17 ;  /* 0x0000001108007986 */ /* 0x0001e2000c101924 */
[----:B------:R-:W-:Y:S05]  /*6b40*/  BRA `(.L_x_493) ;  /* 0x0000000c00187947 */ /* 0x000fea0003800000 */
.L_x_497:
[----:B------:R-:W-:-:S05]  /*6b50*/  IMAD.U32 R0, R17, 0x10000, RZ ;  /* 0x0001000011007824 */ /* 0x000fca00078e00ff */
[----:B------:R-:W-:-:S05]  /*6b60*/  F2FP.F16.F32.PACK_AB R0, RZ, R0 ;  /* 0x00000000ff00723e */ /* 0x000fca00000000ff */
[----:B------:R0:W-:Y:S01]  /*6b70*/  STG.E.U16 desc[UR36][R8.64], R0 ;  /* 0x0000000008007986 */ /* 0x0001e2000c101524 */
[----:B------:R-:W-:Y:S05]  /*6b80*/  BRA `(.L_x_493) ;  /* 0x0000000c00087947 */ /* 0x000fea0003800000 */
.L_x_496:
[----:B------:R-:W-:-:S13]  /*6b90*/  ISETP.NE.AND P0, PT, R0, 0x7, PT ;  /* 0x000000070000780c */ /* 0x000fda0003f05270 */
[----:B------:R-:W-:Y:S05]  /*6ba0*/  @!P0 BRA `(.L_x_498) ;  /* 0x0000000000348947 */ /* 0x000fea0003800000 */
[----:B------:R-:W-:-:S13]  /*6bb0*/  ISETP.NE.AND P0, PT, R0, 0x8, PT ;  /* 0x000000080000780c */ /* 0x000fda0003f05270 */
[----:B------:R-:W-:Y:S05]  /*6bc0*/  @!P0 BRA `(.L_x_499) ;  /* 0x0000000000188947 */ /* 0x000fea0003800000 */
[----:B------:R-:W-:-:S13]  /*6bd0*/  ISETP.NE.AND P0, PT, R0, 0x9, PT ;  /* 0x000000090000780c */ /* 0x000fda0003f05270 */
[----:B------:R-:W-:Y:S05]  /*6be0*/  @P0 BRA `(.L_x_492) ;  /* 0x0000000800900947 */ /* 0x000fea0003800000 */
[----:B------:R-:W-:Y:S02]  /*6bf0*/  IMAD.U32 R4, R17, 0x10000, RZ ;  /* 0x0001000011047824 */ /* 0x000fe400078e00ff */
[----:B------:R-:W-:-:S05]  /*6c00*/  IMAD.MOV.U32 R5, RZ, RZ, RZ ;  /* 0x000000ffff057224 */ /* 0x000fca00078e00ff */
[----:B------:R0:W-:Y:S01]  /*6c10*/  STG.E.64 desc[UR36][R8.64], R4 ;  /* 0x0000000408007986 */ /* 0x0001e2000c101b24 */
[----:B------:R-:W-:Y:S05]  /*6c20*/  BRA `(.L_x_493) ;  /* 0x0000000800e07947 */ /* 0x000fea0003800000 */
.L_x_499:
[----:B------:R-:W-:-:S05]  /*6c30*/  IMAD.U32 R17, R17, 0x10000, RZ ;  /* 0x0001000011117824 */ /* 0x000fca00078e00ff */
[----:B------:R-:W-:-:S04]  /*6c40*/  F2FP.F16.F32.PACK_AB R3, RZ, R17 ;  /* 0x00000011ff03723e */ /* 0x000fc800000000ff */
[----:B------:R-:W-:-:S05]  /*6c50*/  PRMT R3, R3, 0x5410, RZ ;  /* 0x0000541003037816 */ /* 0x000fca00000000ff */
[----:B------:R0:W-:Y:S01]  /*6c60*/  STG.E desc[UR36][R8.64], R3 ;  /* 0x0000000308007986 */ /* 0x0001e2000c101924 */
[----:B------:R-:W-:Y:S05]  /*6c70*/  BRA `(.L_x_493) ;  /* 0x0000000800cc7947 */ /* 0x000fea0003800000 */
.L_x_498:
[----:B------:R-:W-:-:S04]  /*6c80*/  IMAD.U32 R4, R17, 0x10000, RZ ;  /* 0x0001000011047824 */ /* 0x000fc800078e00ff */
[----:B------:R-:W-:-:S06]  /*6c90*/  FMUL.FTZ R4, R4, 1 ;  /* 0x3f80000004047820 */ /* 0x000fcc0000410000 */
[----:B------:R-:W0:Y:S02]  /*6ca0*/  F2F.F64.F32 R4, R4 ;  /* 0x0000000400047310 */ /* 0x000e240000201800 */
[----:B0-----:R0:W-:Y:S01]  /*6cb0*/  STG.E.64 desc[UR36][R8.64], R4 ;  /* 0x0000000408007986 */ /* 0x0011e2000c101b24 */
[----:B------:R-:W-:Y:S05]  /*6cc0*/  BRA `(.L_x_493) ;  /* 0x0000000800b87947 */ /* 0x000fea0003800000 */
.L_x_488:
        /* <DEDUP_REMOVED lines=8> */
[----:B------:R-:W-:-:S05]  /*6d50*/  IMAD.U32 R17, R17, 0x10000, RZ ;  /* 0x0001000011117824 */ /* 0x000fca00078e00ff */
[----:B------:R-:W-:-:S04]  /*6d60*/  FSETP.NEU.FTZ.AND P0, PT, R17, RZ, PT ;  /* 0x000000ff1100720b */ /* 0x000fc80003f1d000 */
[----:B------:R-:W-:-:S05]  /*6d70*/  SEL R3, RZ, 0x1, !P0 ;  /* 0x00000001ff037807 */ /* 0x000fca0004000000 */
[----:B------:R0:W-:Y:S01]  /*6d80*/  STG.E.U8 desc[UR36][R8.64], R3 ;  /* 0x0000000308007986 */ /* 0x0001e2000c101124 */
[----:B------:R-:W-:Y:S05]  /*6d90*/  BRA `(.L_x_493) ;  /* 0x0000000800847947 */ /* 0x000fea0003800000 */
.L_x_502:
[----:B------:R-:W-:Y:S01]  /*6da0*/  IMAD.U32 R17, R17, 0x10000, RZ ;  /* 0x0001000011117824 */ /* 0x000fe200078e00ff */
[----:B------:R-:W-:-:S03]  /*6db0*/  CS2R R6, SRZ ;  /* 0x0000000000067805 */ /* 0x000fc6000001ff00 */
[----:B------:R-:W-:-:S06]  /*6dc0*/  FMUL.FTZ R4, R17, 1 ;  /* 0x3f80000011047820 */ /* 0x000fcc0000410000 */
[----:B------:R-:W0:Y:S02]  /*6dd0*/  F2F.F64.F32 R4, R4 ;  /* 0x0000000400047310 */ /* 0x000e240000201800 */
[----:B0-----:R0:W-:Y:S01]  /*6de0*/  STG.E.128 desc[UR36][R8.64], R4 ;  /* 0x0000000408007986 */ /* 0x0011e2000c101d24 */
[----:B------:R-:W-:Y:S05]  /*6df0*/  BRA `(.L_x_493) ;  /* 0x00000008006c7947 */ /* 0x000fea0003800000 */
.L_x_501:
        /* <DEDUP_REMOVED lines=21> */
.L_x_506:
[----:B------:R-:W-:Y:S05]  /*6f50*/  BSYNC B0 ;  /* 0x0000000000007941 */ /* 0x000fea0003800000 */
.L_x_505:
[----:B------:R-:W-:-:S05]  /*6f60*/  LOP3.LUT R5, R0, R5, RZ, 0xfc, !PT ;  /* 0x0000000500057212 */ /* 0x000fca00078efcff */
[----:B------:R0:W-:Y:S01]  /*6f70*/  STG.E.U8 desc[UR36][R8.64], R5 ;  /* 0x0000000508007986 */ /* 0x0001e2000c101124 */
[----:B------:R-:W-:Y:S05]  /*6f80*/  BRA `(.L_x_493) ;  /* 0x0000000800087947 */ /* 0x000fea0003800000 */
.L_x_504:
        /* <DEDUP_REMOVED lines=13> */
.L_x_508:
[----:B------:R-:W-:Y:S01]  /*7060*/  IMAD.MOV.U32 R0, RZ, RZ, 0x7f ;  /* 0x0000007fff007424 */ /* 0x000fe200078e00ff */
[----:B------:R-:W-:-:S04]  /*7070*/  ISETP.GT.U32.AND P0, PT, R3, 0x7f800000, PT ;  /* 0x7f8000000300780c */ /* 0x000fc80003f04070 */
[----:B------:R-:W-:-:S09]  /*7080*/  SEL R0, R0, 0x7c, P0 ;  /* 0x0000007c00007807 */ /* 0x000fd20000000000 */
.L_x_509:
[----:B------:R-:W-:Y:S05]  /*7090*/  BSYNC B0 ;  /* 0x0000000000007941 */ /* 0x000fea0003800000 */
.L_x_507:
[----:B------:R-:W-:-:S04]  /*70a0*/  LOP3.LUT R3, R17, 0x80000000, RZ, 0xc0, !PT ;  /* 0x8000000011037812 */ /* 0x000fc800078ec0ff */
[----:B------:R-:W-:-:S04]  /*70b0*/  SHF.R.U32.HI R3, RZ, 0x18, R3 ;  /* 0x00000018ff037819 */ /* 0x000fc80000011603 */
[----:B------:R-:W-:-:S05]  /*70c0*/  LOP3.LUT R3, R0, R3, RZ, 0xfc, !PT ;  /* 0x0000000300037212 */ /* 0x000fca00078efcff */
[----:B------:R0:W-:Y:S01]  /*70d0*/  STG.E.U8 desc[UR36][R8.64], R3 ;  /* 0x0000000308007986 */ /* 0x0001e2000c101124 */
[----:B------:R-:W-:Y:S05]  /*70e0*/  BRA `(.L_x_493) ;  /* 0x0000000400b07947 */ /* 0x000fea0003800000 */
.L_x_503:
[----:B------:R0:W-:Y:S01]  /*70f0*/  STG.E.U16 desc[UR36][R8.64], R17 ;  /* 0x0000001108007986 */ /* 0x0001e2000c101524 */
[----:B------:R-:W-:Y:S05]  /*7100*/  BRA `(.L_x_493) ;  /* 0x0000000400a87947 */ /* 0x000fea0003800000 */
.L_x_500:
        /* <DEDUP_REMOVED lines=8> */
[----:B------:R-:W-:-:S06]  /*7190*/  IMAD.U32 R3, R17, 0x10000, RZ ;  /* 0x0001000011037824 */ /* 0x000fcc00078e00ff */
[----:B------:R-:W0:Y:S02]  /*71a0*/  F2I.FTZ.U32.TRUNC.NTZ R3, R3 ;  /* 0x0000000300037305 */ /* 0x000e24000021f000 */
[----:B0-----:R0:W-:Y:S01]  /*71b0*/  STG.E.U16 desc[UR36][R8.64], R3 ;  /* 0x0000000308007986 */ /* 0x0011e2000c101524 */
[----:B------:R-:W-:Y:S05]  /*71c0*/  BRA `(.L_x_493) ;  /* 0x0000000400787947 */ /* 0x000fea0003800000 */
.L_x_512:
        /* <DEDUP_REMOVED lines=17> */
.L_x_515:
[----:B------:R-:W-:-:S04]  /*72e0*/  LOP3.LUT R3, R17, 0x80000000, RZ, 0xc0, !PT ;  /* 0x8000000011037812 */ /* 0x000fc800078ec0ff */
[----:B------:R-:W-:-:S04]  /*72f0*/  SHF.R.U32.HI R3, RZ, 0x18, R3 ;  /* 0x00000018ff037819 */ /* 0x000fc80000011603 */
[----:B------:R-:W-:-:S04]  /*7300*/  LOP3.LUT R0, R0, R3, RZ, 0xfc, !PT ;  /* 0x0000000300007212 */ /* 0x000fc800078efcff */
[----:B------:R-:W-:-:S07]  /*7310*/  PRMT R4, R0, 0x7610, R4 ;  /* 0x0000761000047816 */ /* 0x000fce0000000004 */
.L_x_514:
[----:B------:R-:W-:Y:S05]  /*7320*/  BSYNC B0 ;  /* 0x0000000000007941 */ /* 0x000fea0003800000 */
.L_x_513:
[----:B------:R0:W-:Y:S01]  /*7330*/  STG.E.U8 desc[UR36][R8.64], R4 ;  /* 0x0000000408007986 */ /* 0x0001e2000c101124 */
[----:B------:R-:W-:Y:S05]  /*7340*/  BRA `(.L_x_493) ;  /* 0x0000000400187947 */ /* 0x000fea0003800000 */
.L_x_511:
        /* <DEDUP_REMOVED lines=17> */
.L_x_518:
[----:B------:R-:W-:-:S04]  /*7460*/  LOP3.LUT R3, R17, 0x80000000, RZ, 0xc0, !PT ;  /* 0x8000000011037812 */ /* 0x000fc800078ec0ff */
[----:B------:R-:W-:-:S04]  /*7470*/  SHF.R.U32.HI R3, RZ, 0x18, R3 ;  /* 0x00000018ff037819 */ /* 0x000fc80000011603 */
[----:B------:R-:W-:-:S04]  /*7480*/  LOP3.LUT R0, R0, R3, RZ, 0xfc, !PT ;  /* 0x0000000300007212 */ /* 0x000fc800078efcff */
[----:B------:R-:W-:-:S07]  /*7490*/  PRMT R4, R0, 0x7610, R4 ;  /* 0x0000761000047816 */ /* 0x000fce0000000004 */
.L_x_517:
[----:B------:R-:W-:Y:S05]  /*74a0*/  BSYNC B0 ;  /* 0x0000000000007941 */ /* 0x000fea0003800000 */
.L_x_516:
[----:B------:R0:W-:Y:S01]  /*74b0*/  STG.E.U8 desc[UR36][R8.64], R4 ;  /* 0x0000000408007986 */ /* 0x0001e2000c101124 */
[----:B------:R-:W-:Y:S05]  /*74c0*/  BRA `(.L_x_493) ;  /* 0x0000000000b87947 */ /* 0x000fea0003800000 */
.L_x_510:
[----:B------:R-:W-:-:S13]  /*74d0*/  ISETP.NE.AND P0, PT, R0, 0x1c, PT ;  /* 0x0000001c0000780c */ /* 0x000fda0003f05270 */
[----:B------:R-:W-:Y:S05]  /*74e0*/  @!P0 BRA `(.L_x_519) ;  /* 0x0000000000a48947 */ /* 0x000fea0003800000 */
[----:B------:R-:W-:-:S13]  /*74f0*/  ISETP.NE.AND P0, PT, R0, 0x1d, PT ;  /* 0x0000001d0000780c */ /* 0x000fda0003f05270 */
[----:B------:R-:W-:Y:S05]  /*7500*/  @!P0 BRA `(.L_x_520) ;  /* 0x00000000008c8947 */ /* 0x000fea0003800000 */
[----:B------:R-:W-:-:S13]  /*7510*/  ISETP.NE.AND P0, PT, R0, 0x2c, PT ;  /* 0x0000002c0000780c */ /* 0x000fda0003f05270 */
[----:B------:R-:W-:Y:S05]  /*7520*/  @P0 BRA `(.L_x_492) ;  /* 0x0000000000400947 */ /* 0x000fea0003800000 */
[----:B------:R-:W-:-:S05]  /*7530*/  IMAD.U32 R4, R17, 0x10000, RZ ;  /* 0x0001000011047824 */ /* 0x000fca00078e00ff */
        /* <DEDUP_REMOVED lines=15> */
.L_x_492:
        /* <DEDUP_REMOVED lines=15> */
[----:B0--3--:R-:W-:Y:S05]  /*7720*/  CALL.ABS.NOINC R14 ;  /* 0x000000000e007343 */ /* 0x009fea0003c00000 */
.L_x_521:
[----:B------:R-:W-:Y:S05]  /*7730*/  BRA `(.L_x_493) ;  /* 0x00000000001c7947 */ /* 0x000fea0003800000 */
.L_x_520:
[----:B------:R-:W-:-:S06]  /*7740*/  IMAD.U32 R4, R17, 0x10000, RZ ;  /* 0x0001000011047824 */ /* 0x000fcc00078e00ff */
[----:B------:R-:W0:Y:S02]  /*7750*/  F2I.U64.TRUNC R4, R4 ;  /* 0x0000000400047311 */ /* 0x000e24000020d800 */
[----:B0-----:R0:W-:Y:S01]  /*7760*/  STG.E.64 desc[UR36][R8.64], R4 ;  /* 0x0000000408007986 */ /* 0x0011e2000c101b24 */
[----:B------:R-:W-:Y:S05]  /*7770*/  BRA `(.L_x_493) ;  /* 0x00000000000c7947 */ /* 0x000fea0003800000 */
.L_x_519:
[----:B------:R-:W-:-:S06]  /*7780*/  IMAD.U32 R17, R17, 0x10000, RZ ;  /* 0x0001000011117824 */ /* 0x000fcc00078e00ff */
[----:B------:R-:W0:Y:S02]  /*7790*/  F2I.FTZ.U32.TRUNC.NTZ R17, R17 ;  /* 0x0000001100117305 */ /* 0x000e24000021f000 */
[----:B0-----:R0:W-:Y:S02]  /*77a0*/  STG.E desc[UR36][R8.64], R17 ;  /* 0x0000001108007986 */ /* 0x0011e4000c101924 */
.L_x_493:
[----:B------:R-:W-:-:S07]  /*77b0*/  VIADD R25, R25, 0x80 ;  /* 0x0000008019197836 */ /* 0x000fce0000000000 */
.L_x_453:
[----:B------:R-:W-:Y:S05]  /*77c0*/  BSYNC B6 ;  /* 0x0000000000067941 */ /* 0x000fea0003800000 */
.L_x_452:
[----:B------:R-:W-:-:S13]  /*77d0*/  ISETP.GE.AND P0, PT, R25, R16, PT ;  /* 0x000000101900720c */ /* 0x000fda0003f06270 */
[----:B------:R-:W-:Y:S05]  /*77e0*/  @P0 EXIT ;  /* 0x000000000000094d */ /* 0x000fea0003800000 */
[----:B012-4-:R-:W0:Y:S01]  /*77f0*/  LDC.64 R4, c[0x0][0x218] ;  /* 0x00008600ff047b82 */ /* 0x017e220000000a00 */
        /* <DEDUP_REMOVED lines=16> */
[----:B---3--:R-:W-:-:S06]  /*7900*/  IMAD.U32 R19, R19, 0x10000, RZ ;  /* 0x0001000013137824 */ /* 0x008fcc00078e00ff */
[----:B------:R-:W0:Y:S02]  /*7910*/  F2I.FTZ.TRUNC.NTZ R19, R19 ;  /* 0x0000001300137305 */ /* 0x000e24000021f100 */
[----:B0-----:R-:W-:Y:S01]  /*7920*/  STG.E.U8 desc[UR36][R2.64], R19 ;  /* 0x0000001302007986 */ /* 0x001fe2000c101124 */
[----:B------:R-:W-:Y:S05]  /*7930*/  EXIT ;  /* 0x000000000000794d */ /* 0x000fea0003800000 */
.L_x_525:
[----:B---3--:R-:W-:-:S06]  /*7940*/  IMAD.U32 R5, R19, 0x10000, RZ ;  /* 0x0001000013057824 */ /* 0x008fcc00078e00ff */
[----:B------:R-:W0:Y:S02]  /*7950*/  F2I.S64.TRUNC R4, R5 ;  /* 0x0000000500047311 */ /* 0x000e24000020d900 */
[----:B0-----:R-:W-:Y:S01]  /*7960*/  STG.E.U8 desc[UR36][R2.64], R4 ;  /* 0x0000000402007986 */ /* 0x001fe2000c101124 */
[----:B------:R-:W-:Y:S05]  /*7970*/  EXIT ;  /* 0x000000000000794d */ /* 0x000fea0003800000 */
.L_x_524:
[----:B------:R-:W-:-:S13]  /*7980*/  ISETP.NE.AND P0, PT, R0, 0x2, PT ;  /* 0x000000020000780c */ /* 0x000fda0003f05270 */
[----:B------:R-:W-:Y:S05]  /*7990*/  @!P0 BRA `(.L_x_527) ;  /* 0x0000000000308947 */ /* 0x000fea0003800000 */
[----:B------:R-:W-:-:S13]  /*79a0*/  ISETP.NE.AND P0, PT, R0, 0x3, PT ;  /* 0x000000030000780c */ /* 0x000fda0003f05270 */
[----:B------:R-:W-:Y:S05]  /*79b0*/  @!P0 BRA `(.L_x_528) ;  /* 0x0000000000188947 */ /* 0x000fea0003800000 */
[----:B------:R-:W-:-:S13]  /*79c0*/  ISETP.NE.AND P0, PT, R0, 0x4, PT ;  /* 0x000000040000780c */ /* 0x000fda0003f05270 */
[----:B------:R-:W-:Y:S05]  /*79d0*/  @P0 BRA `(.L_x_526) ;  /* 0x0000000c000c0947 */ /* 0x000fea0003800000 */
[----:B---3--:R-:W-:-:S06]  /*79e0*/  IMAD.U32 R4, R19, 0x10000, RZ ;  /* 0x0001000013047824 */ /* 0x008fcc00078e00ff */
[----:B------:R-:W0:Y:S02]  /*79f0*/  F2I.S64.TRUNC R4, R4 ;  /* 0x0000000400047311 */ /* 0x000e24000020d900 */
[----:B0-----:R-:W-:Y:S01]  /*7a00*/  STG.E.64 desc[UR36][R2.64], R4 ;  /* 0x0000000402007986 */ /* 0x001fe2000c101b24 */
[----:B------:R-:W-:Y:S05]  /*7a10*/  EXIT ;  /* 0x000000000000794d */ /* 0x000fea0003800000 */
.L_x_528:
[----:B---3--:R-:W-:-:S06]  /*7a20*/  IMAD.U32 R19, R19, 0x10000, RZ ;  /* 0x0001000013137824 */ /* 0x008fcc00078e00ff */
[----:B------:R-:W0:Y:S02]  /*7a30*/  F2I.FTZ.TRUNC.NTZ R19, R19 ;  /* 0x0000001300137305 */ /* 0x000e24000021f100 */
[----:B0-----:R-:W-:Y:S01]  /*7a40*/  STG.E desc[UR36][R2.64], R19 ;  /* 0x0000001302007986 */ /* 0x001fe2000c101924 */
[----:B------:R-:W-:Y:S05]  /*7a50*/  EXIT ;  /* 0x000000000000794d */ /* 0x000fea0003800000 */
.L_x_527:
[----:B---3--:R-:W-:-:S06]  /*7a60*/  IMAD.U32 R19, R19, 0x10000, RZ ;  /* 0x0001000013137824 */ /* 0x008fcc00078e00ff */
[----:B------:R-:W0:Y:S02]  /*7a70*/  F2I.FTZ.TRUNC.NTZ R19, R19 ;  /* 0x0000001300137305 */ /* 0x000e24000021f100 */
[----:B0-----:R-:W-:Y:S01]  /*7a80*/  STG.E.U16 desc[UR36][R2.64], R19 ;  /* 0x0000001302007986 */ /* 0x001fe2000c101524 */
[----:B------:R-:W-:Y:S05]  /*7a90*/  EXIT ;  /* 0x000000000000794d */ /* 0x000fea0003800000 */
.L_x_523:
[----:B------:R-:W-:-:S13]  /*7aa0*/  ISETP.GT.AND P0, PT, R0, 0x6, PT ;  /* 0x000000060000780c */ /* 0x000fda0003f04270 */
[----:B------:R-:W-:Y:S05]  /*7ab0*/  @P0 BRA `(.L_x_529) ;  /* 0x00000000002c0947 */ /* 0x000fea0003800000 */
[----:B------:R-:W-:-:S13]  /*7ac0*/  ISETP.NE.AND P0, PT, R0, 0x5, PT ;  /* 0x000000050000780c */ /* 0x000fda0003f05270 */
[----:B------:R-:W-:Y:S05]  /*7ad0*/  @!P0 BRA `(.L_x_530) ;  /* 0x0000000000148947 */ /* 0x000fea0003800000 */
[----:B------:R-:W-:-:S13]  /*7ae0*/  ISETP.NE.AND P0, PT, R0, 0x6, PT ;  /* 0x000000060000780c */ /* 0x000fda0003f05270 */
[----:B------:R-:W-:Y:S05]  /*7af0*/  @P0 BRA `(.L_x_526) ;  /* 0x0000000800c40947 */ /* 0x000fea0003800000 */
[----:B---3--:R-:W-:-:S05]  /*7b00*/  IMAD.U32 R19, R19, 0x10000, RZ ;  /* 0x0001000013137824 */ /* 0x008fca00078e00ff */
[----:B------:R-:W-:Y:S01]  /*7b10*/  STG.E desc[UR36][R2.64], R19 ;  /* 0x0000001302007986 */ /* 0x000fe2000c101924 */
[----:B------:R-:W-:Y:S05]  /*7b20*/  EXIT ;  /* 0x000000000000794d */ /* 0x000fea0003800000 */
.L_x_530:
[----:B---3--:R-:W-:-:S05]  /*7b30*/  IMAD.U32 R0, R19, 0x10000, RZ ;  /* 0x0001000013007824 */ /* 0x008fca00078e00ff */
[----:B------:R-:W-:-:S05]  /*7b40*/  F2FP.F16.F32.PACK_AB R0, RZ, R0 ;  /* 0x00000000ff00723e */ /* 0x000fca00000000ff */
[----:B------:R-:W-:Y:S01]  /*7b50*/  STG.E.U16 desc[UR36][R2.64], R0 ;  /* 0x0000000002007986 */ /* 0x000fe2000c101524 */
[----:B------:R-:W-:Y:S05]  /*7b60*/  EXIT ;  /* 0x000000000000794d */ /* 0x000fea0003800000 */
.L_x_529:
[----:B------:R-:W-:-:S13]  /*7b70*/  ISETP.NE.AND P0, PT, R0, 0x7, PT ;  /* 0x000000070000780c */ /* 0x000fda0003f05270 */
[----:B------:R-:W-:Y:S05]  /*7b80*/  @!P0 BRA `(.L_x_531) ;  /* 0x0000000000348947 */ /* 0x000fea0003800000 */
[----:B------:R-:W-:-:S13]  /*7b90*/  ISETP.NE.AND P0, PT, R0, 0x8, PT ;  /* 0x000000080000780c */ /* 0x000fda0003f05270 */
[----:B------:R-:W-:Y:S05]  /*7ba0*/  @!P0 BRA `(.L_x_532) ;  /* 0x0000000000188947 */ /* 0x000fea0003800000 */
[----:B------:R-:W-:-:S13]  /*7bb0*/  ISETP.NE.AND P0, PT, R0, 0x9, PT ;  /* 0x000000090000780c */ /* 0x000fda0003f05270 */
[----:B------:R-:W-:Y:S05]  /*7bc0*/  @P0 BRA `(.L_x_526) ;  /* 0x0000000800900947 */ /* 0x000fea0003800000 */
[----:B---3--:R-:W-:Y:S02]  /*7bd0*/  IMAD.U32 R4, R19, 0x10000, RZ ;  /* 0x0001000013047824 */ /* 0x008fe400078e00ff */
[----:B------:R-:W-:-:S05]  /*7be0*/  IMAD.MOV.U32 R5, RZ, RZ, RZ ;  /* 0x000000ffff057224 */ /* 0x000fca00078e00ff */
[----:B------:R-:W-:Y:S01]  /*7bf0*/  STG.E.64 desc[UR36][R2.64], R4 ;  /* 0x0000000402007986 */ /* 0x000fe2000c101b24 */
[----:B------:R-:W-:Y:S05]  /*7c00*/  EXIT ;  /* 0x000000000000794d */ /* 0x000fea0003800000 */
.L_x_532:
[----:B---3--:R-:W-:-:S05]  /*7c10*/  IMAD.U32 R19, R19, 0x10000, RZ ;  /* 0x0001000013137824 */ /* 0x008fca00078e00ff */
[----:B------:R-:W-:-:S04]  /*7c20*/  F2FP.F16.F32.PACK_AB R5, RZ, R19 ;  /* 0x00000013ff05723e */ /* 0x000fc800000000ff */
[----:B------:R-:W-:-:S05]  /*7c30*/  PRMT R5, R5, 0x5410, RZ ;  /* 0x0000541005057816 */ /* 0x000fca00000000ff */
[----:B------:R-:W-:Y:S01]  /*7c40*/  STG.E desc[UR36][R2.64], R5 ;  /* 0x0000000502007986 */ /* 0x000fe2000c101924 */
[----:B------:R-:W-:Y:S05]  /*7c50*/  EXIT ;  /* 0x000000000000794d */ /* 0x000fea0003800000 */
.L_x_531:
[----:B---3--:R-:W-:-:S04]  /*7c60*/  IMAD.U32 R4, R19, 0x10000, RZ ;  /* 0x0001000013047824 */ /* 0x008fc800078e00ff */
[----:B------:R-:W-:-:S06]  /*7c70*/  FMUL.FTZ R4, R4, 1 ;  /* 0x3f80000004047820 */ /* 0x000fcc0000410000 */
[----:B------:R-:W0:Y:S02]  /*7c80*/  F2F.F64.F32 R4, R4 ;  /* 0x0000000400047310 */ /* 0x000e240000201800 */
[----:B0-----:R-:W-:Y:S01]  /*7c90*/  STG.E.64 desc[UR36][R2.64], R4 ;  /* 0x0000000402007986 */ /* 0x001fe2000c101b24 */
[----:B------:R-:W-:Y:S05]  /*7ca0*/  EXIT ;  /* 0x000000000000794d */ /* 0x000fea0003800000 */
.L_x_522:
        /* <DEDUP_REMOVED lines=8> */
[----:B---3--:R-:W-:-:S05]  /*7d30*/  IMAD.U32 R19, R19, 0x10000, RZ ;  /* 0x0001000013137824 */ /* 0x008fca00078e00ff */
[----:B------:R-:W-:-:S04]  /*7d40*/  FSETP.NEU.FTZ.AND P0, PT, R19, RZ, PT ;  /* 0x000000ff1300720b */ /* 0x000fc80003f1d000 */
[----:B------:R-:W-:-:S05]  /*7d50*/  SEL R5, RZ, 0x1, !P0 ;  /* 0x00000001ff057807 */ /* 0x000fca0004000000 */
[----:B------:R-:W-:Y:S01]  /*7d60*/  STG.E.U8 desc[UR36][R2.64], R5 ;  /* 0x0000000502007986 */ /* 0x000fe2000c101124 */
[----:B------:R-:W-:Y:S05]  /*7d70*/  EXIT ;  /* 0x000000000000794d */ /* 0x000fea0003800000 */
.L_x_535:
[----:B---3--:R-:W-:Y:S01]  /*7d80*/  IMAD.U32 R19, R19, 0x10000, RZ ;  /* 0x0001000013137824 */ /* 0x008fe200078e00ff */
[----:B------:R-:W-:-:S03]  /*7d90*/  CS2R R6, SRZ ;  /* 0x0000000000067805 */ /* 0x000fc6000001ff00 */
[----:B------:R-:W-:-:S06]  /*7da0*/  FMUL.FTZ R4, R19, 1 ;  /* 0x3f80000013047820 */ /* 0x000fcc0000410000 */
[----:B------:R-:W0:Y:S02]  /*7db0*/  F2F.F64.F32 R4, R4 ;  /* 0x0000000400047310 */ /* 0x000e240000201800 */
[----:B0-----:R-:W-:Y:S01]  /*7dc0*/  STG.E.128 desc[UR36][R2.64], R4 ;  /* 0x0000000402007986 */ /* 0x001fe2000c101d24 */
[----:B------:R-:W-:Y:S05]  /*7dd0*/  EXIT ;  /* 0x000000000000794d */ /* 0x000fea0003800000 */
.L_x_534:
[----:B------:R-:W-:-:S13]  /*7de0*/  ISETP.NE.AND P0, PT, R0, 0xf, PT ;  /* 0x0000000f0000780c */ /* 0x000fda0003f05270 */
[----:B------:R-:W-:Y:S05]  /*7df0*/  @!P0 BRA `(.L_x_536) ;  /* 0x0000000000b48947 */ /* 0x000fea0003800000 */
[----:B------:R-:W-:-:S13]  /*7e00*/  ISETP.NE.AND P0, PT, R0, 0x17, PT ;  /* 0x000000170000780c */ /* 0x000fda0003f05270 */
[----:B------:R-:W-:Y:S05]  /*7e10*/  @!P0 BRA `(.L_x_537) ;  /* 0x0000000000548947 */ /* 0x000fea0003800000 */
[----:B------:R-:W-:-:S13]  /*7e20*/  ISETP.NE.AND P0, PT, R0, 0x18, PT ;  /* 0x000000180000780c */ /* 0x000fda0003f05270 */
[----:B------:R-:W-:Y:S05]  /*7e30*/  @P0 BRA `(.L_x_526) ;  /* 0x0000000400f40947 */ /* 0x000fea0003800000 */
[----:B---3--:R-:W-:Y:S01]  /*7e40*/  IMAD.U32 R19, R19, 0x10000, RZ ;  /* 0x0001000013137824 */ /* 0x008fe200078e00ff */
        /* <DEDUP_REMOVED lines=14> */
.L_x_539:
[----:B------:R-:W-:Y:S05]  /*7f30*/  BSYNC B0 ;  /* 0x0000000000007941 */ /* 0x000fea0003800000 */
.L_x_538:
[----:B------:R-:W-:-:S05]  /*7f40*/  LOP3.LUT R5, R0, R5, RZ, 0xfc, !PT ;  /* 0x0000000500057212 */ /* 0x000fca00078efcff */
[----:B------:R-:W-:Y:S01]  /*7f50*/  STG.E.U8 desc[UR36][R2.64], R5 ;  /* 0x0000000502007986 */ /* 0x000fe2000c101124 */
[----:B------:R-:W-:Y:S05]  /*7f60*/  EXIT ;  /* 0x000000000000794d */ /* 0x000fea0003800000 */
.L_x_537:
[----:B---3--:R-:W-:Y:S01]  /*7f70*/  IMAD.U32 R19, R19, 0x10000, RZ ;  /* 0x0001000013137824 */ /* 0x008fe200078e00ff */
        /* <DEDUP_REMOVED lines=12> */
.L_x_541:
[----:B------:R-:W-:Y:S01]  /*8040*/  IMAD.MOV.U32 R0, RZ, RZ, 0x7f ;  /* 0x0000007fff007424 */ /* 0x000fe200078e00ff */
[----:B------:R-:W-:-:S04]  /*8050*/  ISETP.GT.U32.AND P0, PT, R4, 0x7f800000, PT ;  /* 0x7f8000000400780c */ /* 0x000fc80003f04070 */
[----:B------:R-:W-:-:S09]  /*8060*/  SEL R0, R0, 0x7c, P0 ;  /* 0x0000007c00007807 */ /* 0x000fd20000000000 */
.L_x_542:
[----:B------:R-:W-:Y:S05]  /*8070*/  BSYNC B0 ;  /* 0x0000000000007941 */ /* 0x000fea0003800000 */
.L_x_540:
[----:B------:R-:W-:-:S04]  /*8080*/  LOP3.LUT R4, R19, 0x80000000, RZ, 0xc0, !PT ;  /* 0x8000000013047812 */ /* 0x000fc800078ec0ff */
[----:B------:R-:W-:-:S04]  /*8090*/  SHF.R.U32.HI R5, RZ, 0x18, R4 ;  /* 0x00000018ff057819 */ /* 0x000fc80000011604 */
[----:B------:R-:W-:-:S05]  /*80a0*/  LOP3.LUT R5, R0, R5, RZ, 0xfc, !PT ;  /* 0x0000000500057212 */ /* 0x000fca00078efcff */
[----:B------:R-:W-:Y:S01]  /*80b0*/  STG.E.U8 desc[UR36][R2.64], R5 ;  /* 0x0000000502007986 */ /* 0x000fe2000c101124 */
[----:B------:R-:W-:Y:S05]  /*80c0*/  EXIT ;  /* 0x000000000000794d */ /* 0x000fea0003800000 */
.L_x_536:
[----:B---3--:R-:W-:Y:S01]  /*80d0*/  STG.E.U16 desc[UR36][R2.64], R19 ;  /* 0x0000001302007986 */ /* 0x008fe2000c101524 */
[----:B------:R-:W-:Y:S05]  /*80e0*/  EXIT ;  /* 0x000000000000794d */ /* 0x000fea0003800000 */
.L_x_533:
        /* <DEDUP_REMOVED lines=8> */
[----:B---3--:R-:W-:-:S06]  /*8170*/  IMAD.U32 R5, R19, 0x10000, RZ ;  /* 0x0001000013057824 */ /* 0x008fcc00078e00ff */
[----:B------:R-:W0:Y:S02]  /*8180*/  F2I.FTZ.U32.TRUNC.NTZ R5, R5 ;  /* 0x0000000500057305 */ /* 0x000e24000021f000 */
[----:B0-----:R-:W-:Y:S01]  /*8190*/  STG.E.U16 desc[UR36][R2.64], R5 ;  /* 0x0000000502007986 */ /* 0x001fe2000c101524 */
[----:B------:R-:W-:Y:S05]  /*81a0*/  EXIT ;  /* 0x000000000000794d */ /* 0x000fea0003800000 */
.L_x_545:
[----:B---3--:R-:W-:Y:S01]  /*81b0*/  IMAD.U32 R19, R19, 0x10000, RZ ;  /* 0x0001000013137824 */ /* 0x008fe200078e00ff */
        /* <DEDUP_REMOVED lines=12> */
[----:B------:R-:W-:-:S05]  /*8280*/  FADD.FTZ R0, R5, 8192 ;  /* 0x4600000005007421 */ /* 0x000fca0000010000 */
[----:B------:R-:W-:Y:S02]  /*8290*/  LOP3.LUT P0, R4, R0, 0xff, RZ, 0xc0, !PT ;  /* 0x000000ff00047812 */ /* 0x000fe4000780c0ff */
[----:B------:R-:W-:-:S11]  /*82a0*/  PRMT R0, RZ, 0x7610, R0 ;  /* 0x00007610ff007816 */ /* 0x000fd60000000000 */
[----:B------:R-:W-:Y:S05]  /*82b0*/  @!P0 BRA `(.L_x_547) ;  /* 0x0000000000108947 */ /* 0x000fea0003800000 */
.L_x_548:
[----:B------:R-:W-:-:S04]  /*82c0*/  LOP3.LUT R0, R19, 0x80000000, RZ, 0xc0, !PT ;  /* 0x8000000013007812 */ /* 0x000fc800078ec0ff */
[----:B------:R-:W-:-:S04]  /*82d0*/  SHF.R.U32.HI R5, RZ, 0x18, R0 ;  /* 0x00000018ff057819 */ /* 0x000fc80000011600 */
[----:B------:R-:W-:-:S04]  /*82e0*/  LOP3.LUT R4, R4, R5, RZ, 0xfc, !PT ;  /* 0x0000000504047212 */ /* 0x000fc800078efcff */
[----:B------:R-:W-:-:S07]  /*82f0*/  PRMT R0, R4, 0x7610, R0 ;  /* 0x0000761004007816 */ /* 0x000fce0000000000 */
.L_x_547:
[----:B------:R-:W-:Y:S05]  /*8300*/  BSYNC B0 ;  /* 0x0000000000007941 */ /* 0x000fea0003800000 */
.L_x_546:
[----:B------:R-:W-:Y:S01]  /*8310*/  STG.E.U8 desc[UR36][R2.64], R0 ;  /* 0x0000000002007986 */ /* 0x000fe2000c101124 */
[----:B------:R-:W-:Y:S05]  /*8320*/  EXIT ;  /* 0x000000000000794d */ /* 0x000fea0003800000 */
.L_x_544:
        /* <DEDUP_REMOVED lines=17> */
.L_x_551:
[----:B------:R-:W-:-:S04]  /*8440*/  LOP3.LUT R0, R19, 0x80000000, RZ, 0xc0, !PT ;  /* 0x8000000013007812 */ /* 0x000fc800078ec0ff */
[----:B------:R-:W-:-:S04]  /*8450*/  SHF.R.U32.HI R5, RZ, 0x18, R0 ;  /* 0x00000018ff057819 */ /* 0x000fc80000011600 */
[----:B------:R-:W-:-:S04]  /*8460*/  LOP3.LUT R4, R4, R5, RZ, 0xfc, !PT ;  /* 0x0000000504047212 */ /* 0x000fc800078efcff */
[----:B------:R-:W-:-:S07]  /*8470*/  PRMT R0, R4, 0x7610, R0 ;  /* 0x0000761004007816 */ /* 0x000fce0000000000 */
.L_x_550:
[----:B------:R-:W-:Y:S05]  /*8480*/  BSYNC B0 ;  /* 0x0000000000007941 */ /* 0x000fea0003800000 */
.L_x_549:
[----:B------:R-:W-:Y:S01]  /*8490*/  STG.E.U8 desc[UR36][R2.64], R0 ;  /* 0x0000000002007986 */ /* 0x000fe2000c101124 */
[----:B------:R-:W-:Y:S05]  /*84a0*/  EXIT ;  /* 0x000000000000794d */ /* 0x000fea0003800000 */
.L_x_543:
[----:B------:R-:W-:-:S13]  /*84b0*/  ISETP.NE.AND P0, PT, R0, 0x1c, PT ;  /* 0x0000001c0000780c */ /* 0x000fda0003f05270 */
[----:B------:R-:W-:Y:S05]  /*84c0*/  @!P0 BRA `(.L_x_552) ;  /* 0x0000000000a48947 */ /* 0x000fea0003800000 */
[----:B------:R-:W-:-:S13]  /*84d0*/  ISETP.NE.AND P0, PT, R0, 0x1d, PT ;  /* 0x0000001d0000780c */ /* 0x000fda0003f05270 */
[----:B------:R-:W-:Y:S05]  /*84e0*/  @!P0 BRA `(.L_x_553) ;  /* 0x00000000008c8947 */ /* 0x000fea0003800000 */
[----:B------:R-:W-:-:S13]  /*84f0*/  ISETP.NE.AND P0, PT, R0, 0x2c, PT ;  /* 0x0000002c0000780c */ /* 0x000fda0003f05270 */
[----:B------:R-:W-:Y:S05]  /*8500*/  @P0 BRA `(.L_x_526) ;  /* 0x0000000000400947 */ /* 0x000fea0003800000 */
[----:B---3--:R-:W-:Y:S02]  /*8510*/  IMAD.U32 R19, R19, 0x10000, RZ ;  /* 0x0001000013137824 */ /* 0x008fe400078e00ff */
[----:B------:R-:W-:-:S03]  /*8520*/  IMAD.MOV.U32 R5, RZ, RZ, 0xff ;  /* 0x000000ffff057424 */ /* 0x000fc600078e00ff */
[----:B------:R-:W-:-:S04]  /*8530*/  SHF.R.U32.HI R6, RZ, 0x17, R19 ;  /* 0x00000017ff067819 */ /* 0x000fc80000011613 */
[----:B------:R-:W-:-:S04]  /*8540*/  LOP3.LUT R4, R6, 0xff, RZ, 0xc0, !PT ;  /* 0x000000ff06047812 */ /* 0x000fc800078ec0ff */
[----:B------:R-:W-:-:S13]  /*8550*/  ISETP.NE.AND P2, PT, R4, 0xff, PT ;  /* 0x000000ff0400780c */ /* 0x000fda0003f45270 */
[--C-:B------:R-:W-:Y:S02]  /*8560*/  @P2 SHF.R.U32.HI R0, RZ, 0x16, R19.reuse ;  /* 0x00000016ff002819 */ /* 0x100fe40000011613 */
[----:B------:R-:W-:Y:S02]  /*8570*/  @P2 LOP3.LUT P0, RZ, R4, 0x3fffff, R19, 0xf8, !PT ;  /* 0x003fffff04ff2812 */ /* 0x000fe4000780f813 */
        /* <DEDUP_REMOVED lines=9> */
.L_x_526:
        /* <DEDUP_REMOVED lines=15> */
[----:B-1-3--:R-:W-:Y:S05]  /*8700*/  CALL.ABS.NOINC R2 ;  /* 0x0000000002007343 */ /* 0x00afea0003c00000 */
.L_x_554:
[----:B------:R-:W-:Y:S05]  /*8710*/  EXIT ;  /* 0x000000000000794d */ /* 0x000fea0003800000 */
.L_x_553:
[----:B---3--:R-:W-:-:S06]  /*8720*/  IMAD.U32 R4, R19, 0x10000, RZ ;  /* 0x0001000013047824 */ /* 0x008fcc00078e00ff */
[----:B------:R-:W0:Y:S02]  /*8730*/  F2I.U64.TRUNC R4, R4 ;  /* 0x0000000400047311 */ /* 0x000e24000020d800 */
[----:B0-----:R-:W-:Y:S01]  /*8740*/  STG.E.64 desc[UR36][R2.64], R4 ;  /* 0x0000000402007986 */ /* 0x001fe2000c101b24 */
[----:B------:R-:W-:Y:S05]  /*8750*/  EXIT ;  /* 0x000000000000794d */ /* 0x000fea0003800000 */
.L_x_552:
[----:B---3--:R-:W-:-:S06]  /*8760*/  IMAD.U32 R19, R19, 0x10000, RZ ;  /* 0x0001000013137824 */ /* 0x008fcc00078e00ff */
[----:B------:R-:W0:Y:S02]  /*8770*/  F2I.FTZ.U32.TRUNC.NTZ R19, R19 ;  /* 0x0000001300137305 */ /* 0x000e24000021f000 */
[----:B0-----:R-:W-:Y:S01]  /*8780*/  STG.E desc[UR36][R2.64], R19 ;  /* 0x0000001302007986 */ /* 0x001fe2000c101924 */
[----:B------:R-:W-:Y:S05]  /*8790*/  EXIT ;  /* 0x000000000000794d */ /* 0x000fea0003800000 */
.L_x_555:
        /* <DEDUP_REMOVED lines=14> */
.L_x_13252:


//--------------------- .text._ZN2at6native18elementwise_kernelILi128ELi4EZNS0_22gpu_kernel_impl_nocastIZZZNS0_16log2_kernel_cudaERNS_18TensorIteratorBaseEENKUlvE0_clEvENKUlvE2_clEvEUlN3c108BFloat16EE_EEvS4_RKT_EUliE_EEviT1_ --------------------------
	.section	.text._ZN2at6native18elementwise_kernelILi128ELi4EZNS0_22gpu_kernel_impl_nocastIZZZNS0_16log2_kernel_cudaERNS_18TensorIteratorBaseEENKUlvE0_clEvENKUlvE2_clEvEUlN3c108BFloat16EE_EEvS4_RKT_EUliE_EEviT1_,"ax",@progbits
	.align	128
        .global         _ZN2at6native18elementwise_kernelILi128ELi4EZNS0_22gpu_kernel_impl_nocastIZZZNS0_16log2_kernel_cudaERNS_18TensorIteratorBaseEENKUlvE0_clEvENKUlvE2_clEvEUlN3c108BFloat16EE_EEvS4_RKT_EUliE_EEviT1_
        .type           _ZN2at6native18elementwise_kernelILi128ELi4EZNS0_22gpu_kernel_impl_nocastIZZZNS0_16log2_kernel_cudaERNS_18TensorIteratorBaseEENKUlvE0_clEvENKUlvE2_clEvEUlN3c108BFloat16EE_EEvS4_RKT_EUliE_EEviT1_,@function
        .size           _ZN2at6native18elementwise_kernelILi128ELi4EZNS0_22gpu_kernel_impl_nocastIZZZNS0_16log2_kernel_cudaERNS_18TensorIteratorBaseEENKUlvE0_clEvENKUlvE2_clEvEUlN3c108BFloat16EE_EEvS4_RKT_EUliE_EEviT1_,(.L_x_13253 - _ZN2at6native18elementwise_kernelILi128ELi4EZNS0_22gpu_kernel_impl_nocastIZZZNS0_16log2_kernel_cudaERNS_18TensorIteratorBaseEENKUlvE0_clEvENKUlvE2_clEvEUlN3c108BFloat16EE_EEvS4_RKT_EUliE_EEviT1_)
        .other          _ZN2at6native18elementwise_kernelILi128ELi4EZNS0_22gpu_kernel_impl_nocastIZZZNS0_16log2_kernel_cudaERNS_18TensorIteratorBaseEENKUlvE0_clEvENKUlvE2_clEvEUlN3c108BFloat16EE_EEvS4_RKT_EUliE_EEviT1_,@"STO_CUDA_ENTRY STV_DEFAULT"
_ZN2at6native18elementwise_kernelILi128ELi4EZNS0_22gpu_kernel_impl_nocastIZZZNS0_16log2_kernel_cudaERNS_18TensorIteratorBaseEENKUlvE0_clEvENKUlvE2_clEvEUlN3c108BFloat16EE_EEvS4_RKT_EUliE_EEviT1_:
.text._ZN2at6native18elementwise_kernelILi128ELi4EZNS0_22gpu_kernel_impl_nocastIZZZNS0_16log2_kernel_cudaERNS_18TensorIteratorBaseEENKUlvE0_clEvENKUlvE2_clEvEUlN3c108BFloat16EE_EEvS4_RKT_EUliE_EEviT1_:
[----:B------:R-:W-:Y:S01]  /*0000*/  LDC R1, c[0x0][0x28] ;  /* 0x00000a00ff017b82 */ /* 0x000fe20000000800 */
[----:B------:R-:W0:Y:S01]  /*0010*/  S2R R0, SR_CTAID.X ;  /* 0x0000000000007919 */ /* 0x000e220000002500 */
[----:B------:R-:W-:Y:S01]  /*0020*/  ULDC UR6, c[0x0][0x210] ;  /* 0x0000840000067ab9 */ /* 0x000fe20000000800 */
[----:B------:R-:W-:Y:S01]  /*0030*/  ULDC.64 UR4, c[0x0][0x208] ;  /* 0x0000820000047ab9 */ /* 0x000fe20000000a00 */
[----:B------:R-:W-:Y:S01]  /*0040*/  BSSY B0, `(.L_x_556) ;  /* 0x000013f000007945 */ /* 0x000fe20003800000 */
[----:B------:R-:W0:Y:S02]  /*0050*/  S2R R3, SR_TID.X ;  /* 0x0000000000037919 */ /* 0x000e240000002100 */
[----:B0-----:R-:W-:-:S04]  /*0060*/  LEA R0, R0, R3, 0x9 ;  /* 0x0000000300007211 */ /* 0x001fc800078e48ff */
[----:B------:R-:W-:-:S13]  /*0070*/  ISETP.GE.AND P0, PT, R0, UR6, PT ;  /* 0x0000000600007c0c */ /* 0x000fda000bf06270 */
[----:B------:R-:W-:Y:S05]  /*0080*/  @P0 BRA `(.L_x_557) ;  /* 0x0000001000e80947 */ /* 0x000fea0003800000 */
[----:B------:R-:W0:Y:S01]  /*0090*/  LDC R8, c[0x0][0x218] ;  /* 0x00008600ff087b82 */ /* 0x000e220000000800 */
[----:B------:R-:W-:Y:S02]  /*00a0*/  CS2R R2, SRZ ;  /* 0x0000000000027805 */ /* 0x000fe4000001ff00 */
[----:B0-----:R-:W-:-:S13]  /*00b0*/  ISETP.NE.AND P0, PT, R8, RZ, PT ;  /* 0x000000ff0800720c */ /* 0x001fda0003f05270 */
[----:B------:R-:W-:Y:S05]  /*00c0*/  @!P0 BRA `(.L_x_558) ;  /* 0x0000001000a88947 */ /* 0x000fea0003800000 */
[----:B------:R-:W-:Y:S01]  /*00d0*/  HFMA2.MMA R2, -RZ, RZ, 0, 0 ;  /* 0x00000000ff027435 */ /* 0x000fe200000001ff */
[----:B------:R-:W-:Y:S01]  /*00e0*/  MOV R3, R0 ;  /* 0x0000000000037202 */ /* 0x000fe20000000f00 */
[----:B------:R-:W-:Y:S01]  /*00f0*/  ULDC.64 UR8, c[0x0][0x220] ;  /* 0x0000880000087ab9 */ /* 0x000fe20000000a00 */
[----:B------:R-:W-:Y:S01]  /*0100*/  ISETP.NE.AND P0, PT, R8, 0x1, PT ;  /* 0x000000010800780c */ /* 0x000fe20003f05270 */
[----:B------:R-:W-:-:S06]  /*0110*/  ULDC UR7, c[0x0][0x21c] ;  /* 0x0000870000077ab9 */ /* 0x000fcc0000000800 */
[----:B------:R-:W-:-:S05]  /*0120*/  IMAD.HI.U32 R4, R0, UR8, R2 ;  /* 0x0000000800047c27 */ /* 0x000fca000f8e0002 */
[----:B------:R-:W-:Y:S01]  /*0130*/  SHF.R.U32.HI R5, RZ, UR9, R4 ;  /* 0x00000009ff057c19 */ /* 0x000fe20008011604 */
[----:B------:R-:W-:-:S03]  /*0140*/  ULDC.64 UR8, c[0x0][0x348] ;  /* 0x0000d20000087ab9 */ /* 0x000fc60000000a00 */
[----:B------:R-:W-:-:S05]  /*0150*/  IADD3 R3, -R5, RZ, RZ ;  /* 0x000000ff05037210 */ /* 0x000fca0007ffe1ff */
[----:B------:R-:W-:-:S04]  /*0160*/  IMAD R2, R3, UR7, R0 ;  /* 0x0000000703027c24 */ /* 0x000fc8000f8e0200 */
[C---:B------:R-:W-:Y:S02]  /*0170*/  IMAD R3, R2.reuse, UR8, RZ ;  /* 0x0000000802037c24 */ /* 0x040fe4000f8e02ff */
[----:B------:R-:W-:Y:S01]  /*0180*/  IMAD R2, R2, UR9, RZ ;  /* 0x0000000902027c24 */ /* 0x000fe2000f8e02ff */
[----:B------:R-:W-:Y:S06]  /*0190*/  @!P0 BRA `(.L_x_558) ;  /* 0x0000001000748947 */ /* 0x000fec0003800000 */
[----:B------:R-:W-:Y:S01]  /*01a0*/  MOV R4, RZ ;  /* 0x000000ff00047202 */ /* 0x000fe20000000f00 */
[----:B------:R-:W-:Y:S01]  /*01b0*/  ULDC.64 UR8, c[0x0][0x228] ;  /* 0x00008a0000087ab9 */ /* 0x000fe20000000a00 */
[----:B------:R-:W-:Y:S01]  /*01c0*/  ULDC UR7, c[0x0][0x230] ;  /* 0x00008c0000077ab9 */ /* 0x000fe20000000800 */
[----:B------:R-:W-:Y:S02]  /*01d0*/  ISETP.NE.AND P0, PT, R8, 0x2, PT ;  /* 0x000000020800780c */ /* 0x000fe40003f05270 */
[----:B------:R-:W-:-:S05]  /*01e0*/  IMAD.HI.U32 R6, R5, UR9, R4 ;  /* 0x0000000905067c27 */ /* 0x000fca000f8e0004 */
[----:B------:R-:W-:-:S04]  /*01f0*/  SHF.R.U32.HI R7, RZ, UR7, R6 ;  /* 0x00000007ff077c19 */ /* 0x000fc80008011606 */
[----:B------:R-:W-:-:S05]  /*0200*/  IADD3 R4, -R7, RZ, RZ ;  /* 0x000000ff07047210 */ /* 0x000fca0007ffe1ff */
[----:B------:R-:W-:Y:S01]  /*0210*/  IMAD R4, R4, UR8, R5 ;  /* 0x0000000804047c24 */ /* 0x000fe2000f8e0205 */
[----:B------:R-:W-:-:S03]  /*0220*/  ULDC.64 UR8, c[0x0][0x350] ;  /* 0x0000d40000087ab9 */ /* 0x000fc60000000a00 */
[C---:B------:R-:W-:Y:S02]  /*0230*/  IMAD R3, R4.reuse, UR8, R3 ;  /* 0x0000000804037c24 */ /* 0x040fe4000f8e0203 */
[----:B------:R-:W-:Y:S01]  /*0240*/  IMAD R2, R4, UR9, R2 ;  /* 0x0000000904027c24 */ /* 0x000fe2000f8e0202 */
[----:B------:R-:W-:Y:S06]  /*0250*/  @!P0 BRA `(.L_x_558) ;  /* 0x0000001000448947 */ /* 0x000fec0003800000 */
[----:B------:R-:W-:Y:S01]  /*0260*/  HFMA2.MMA R6, -RZ, RZ, 0, 0 ;  /* 0x00000000ff067435 */ /* 0x000fe200000001ff */
[----:B------:R-:W-:Y:S01]  /*0270*/  ULDC.64 UR8, c[0x0][0x238] ;  /* 0x00008e0000087ab9 */ /* 0x000fe20000000a00 */
[----:B------:R-:W-:Y:S01]  /*0280*/  ISETP.NE.AND P0, PT, R8, 0x3, PT ;  /* 0x000000030800780c */ /* 0x000fe20003f05270 */
[----:B------:R-:W-:-:S07]  /*0290*/  ULDC UR7, c[0x0][0x234] ;  /* 0x00008d0000077ab9 */ /* 0x000fce0000000800 */
[----:B------:R-:W-:-:S05]  /*02a0*/  IMAD.HI.U32 R4, R7, UR8, R6 ;  /* 0x0000000807047c27 */ /* 0x000fca000f8e0006 */
[----:B------:R-:W-:Y:S01]  /*02b0*/  SHF.R.U32.HI R5, RZ, UR9, R4 ;  /* 0x00000009ff057c19 */ /* 0x000fe20008011604 */
[----:B------:R-:W-:-:S03]  /*02c0*/  ULDC.64 UR8, c[0x0][0x358] ;  /* 0x0000d60000087ab9 */ /* 0x000fc60000000a00 */
[----:B------:R-:W-:-:S05]  /*02d0*/  IADD3 R6, -R5, RZ, RZ ;  /* 0x000000ff05067210 */ /* 0x000fca0007ffe1ff */
[----:B------:R-:W-:-:S04]  /*02e0*/  IMAD R6, R6, UR7, R7 ;  /* 0x0000000706067c24 */ /* 0x000fc8000f8e0207 */
[C---:B------:R-:W-:Y:S02]  /*02f0*/  IMAD R3, R6.reuse, UR8, R3 ;  /* 0x0000000806037c24 */ /* 0x040fe4000f8e0203 */
[----:B------:R-:W-:Y:S01]  /*0300*/  IMAD R2, R6, UR9, R2 ;  /* 0x0000000906027c24 */ /* 0x000fe2000f8e0202 */
        /* <DEDUP_REMOVED lines=13> */
[----:B------:R-:W-:Y:S01]  /*03e0*/  IMAD.MOV.U32 R6, RZ, RZ, RZ ;  /* 0x000000ffff067224 */ /* 0x000fe200078e00ff */
[----:B------:R-:W-:Y:S01]  /*03f0*/  ULDC.64 UR8, c[0x0][0x250] ;  /* 0x0000940000087ab9 */ /* 0x000fe20000000a00 */
[----:B------:R-:W-:Y:S01]  /*0400*/  ISETP.NE.AND P0, PT, R8, 0x5, PT ;  /* 0x000000050800780c */ /* 0x000fe20003f05270 */
[----:B------:R-:W-:Y:S01]  /*0410*/  ULDC UR7, c[0x0][0x24c] ;  /* 0x0000930000077ab9 */ /* 0x000fe20000000800 */
        /* <DEDUP_REMOVED lines=44> */
[----:B------:R-:W-:Y:S01]  /*06e0*/  MOV R6, RZ ;  /* 0x000000ff00067202 */ /* 0x000fe20000000f00 */
[----:B------:R-:W-:Y:S01]  /*06f0*/  ULDC.64 UR8, c[0x0][0x280] ;  /* 0x0000a00000087ab9 */ /* 0x000fe20000000a00 */
[----:B------:R-:W-:Y:S01]  /*0700*/  ISETP.NE.AND P0, PT, R8, 0x9, PT ;  /* 0x000000090800780c */ /* 0x000fe20003f05270 */
[----:B------:R-:W-:Y:S02]  /*0710*/  ULDC UR7, c[0x0][0x27c] ;  /* 0x00009f0000077ab9 */ /* 0x000fe40000000800 */
        /* <DEDUP_REMOVED lines=56> */
[----:B------:R-:W-:Y:S01]  /*0aa0*/  HFMA2.MMA R4, -RZ, RZ, 0, 0 ;  /* 0x00000000ff047435 */ /* 0x000fe200000001ff */
[----:B------:R-:W-:Y:S01]  /*0ab0*/  ULDC.64 UR8, c[0x0][0x2b8] ;  /* 0x0000ae0000087ab9 */ /* 0x000fe20000000a00 */
[----:B------:R-:W-:Y:S01]  /*0ac0*/  ULDC UR7, c[0x0][0x2c0] ;  /* 0x0000b00000077ab9 */ /* 0x000fe20000000800 */
[----:B------:R-:W-:-:S07]  /*0ad0*/  ISETP.NE.AND P0, PT, R8, 0xe, PT ;  /* 0x0000000e0800780c */ /* 0x000fce0003f05270 */
        /* <DEDUP_REMOVED lines=116> */
[----:B------:R-:W-:Y:S01]  /*1220*/  ISETP.NE.AND P0, PT, R8, 0x18, PT ;  /* 0x000000180800780c */ /* 0x000fe20003f05270 */
[----:B------:R-:W-:Y:S01]  /*1230*/  HFMA2.MMA R4, -RZ, RZ, 0, 0 ;  /* 0x00000000ff047435 */ /* 0x000fe200000001ff */
[----:B------:R-:W-:Y:S01]  /*1240*/  ULDC.64 UR8, c[0x0][0x330] ;  /* 0x0000cc0000087ab9 */ /* 0x000fe20000000a00 */
[----:B------:R-:W-:-:S08]  /*1250*/  ULDC UR7, c[0x0][0x338] ;  /* 0x0000ce0000077ab9 */ /* 0x000fd00000000800 */
[----:B------:R-:W-:Y:S02]  /*1260*/  IMAD.HI.U32 R8, R5, UR9, R4 ;  /* 0x0000000905087c27 */ /* 0x000fe4000f8e0004 */
[----:B------:R-:W0:Y:S03]  /*1270*/  @P0 LDC.64 R12, c[0x0][0x340] ;  /* 0x0000d000ff0c0b82 */ /* 0x000e260000000a00 */
[----:B------:R-:W-:Y:S02]  /*1280*/  SHF.R.U32.HI R9, RZ, UR7, R8 ;  /* 0x00000007ff097c19 */ /* 0x000fe40008011608 */
[----:B------:R-:W-:-:S03]  /*1290*/  @P0 MOV R8, RZ ;  /* 0x000000ff00080202 */ /* 0x000fc60000000f00 */
[----:B------:R-:W1:Y:S01]  /*12a0*/  @P0 LDC R15, c[0x0][0x33c] ;  /* 0x0000cf00ff0f0b82 */ /* 0x000e620000000800 */
[----:B------:R-:W-:-:S07]  /*12b0*/  IMAD.MOV R11, RZ, RZ, -R9 ;  /* 0x000000ffff0b7224 */ /* 0x000fce00078e0a09 */
[----:B------:R-:W2:Y:S01]  /*12c0*/  @P0 LDC.64 R6, c[0x0][0x408] ;  /* 0x00010200ff060b82 */ /* 0x000ea20000000a00 */
[----:B0-----:R-:W-:-:S05]  /*12d0*/  @P0 IMAD.HI.U32 R4, R9, R12, R8 ;  /* 0x0000000c09040227 */ /* 0x001fca00078e0008 */
[----:B------:R-:W-:Y:S01]  /*12e0*/  @P0 SHF.R.U32.HI R8, RZ, R13, R4 ;  /* 0x0000000dff080219 */ /* 0x000fe20000011604 */
[----:B------:R-:W-:Y:S01]  /*12f0*/  IMAD R4, R11, UR8, R5 ;  /* 0x000000080b047c24 */ /* 0x000fe2000f8e0205 */
[----:B------:R-:W-:Y:S02]  /*1300*/  ULDC.64 UR8, c[0x0][0x400] ;  /* 0x0001000000087ab9 */ /* 0x000fe40000000a00 */
[----:B------:R-:W-:Y:S01]  /*1310*/  @P0 IADD3 R8, -R8, RZ, RZ ;  /* 0x000000ff08080210 */ /* 0x000fe20007ffe1ff */
[C---:B------:R-:W-:Y:S02]  /*1320*/  IMAD R3, R4.reuse, UR8, R3 ;  /* 0x0000000804037c24 */ /* 0x040fe4000f8e0203 */
[----:B------:R-:W-:Y:S02]  /*1330*/  IMAD R2, R4, UR9, R2 ;  /* 0x0000000904027c24 */ /* 0x000fe4000f8e0202 */
[----:B-1----:R-:W-:-:S04]  /*1340*/  @P0 IMAD R8, R8, R15, R9 ;  /* 0x0000000f08080224 */ /* 0x002fc800078e0209 */
[C---:B--2---:R-:W-:Y:S02]  /*1350*/  @P0 IMAD R3, R8.reuse, R6, R3 ;  /* 0x0000000608030224 */ /* 0x044fe400078e0203 */
[----:B------:R-:W-:-:S07]  /*1360*/  @P0 IMAD R2, R8, R7, R2 ;  /* 0x0000000708020224 */ /* 0x000fce00078e0202 */
.L_x_558:
[----:B------:R-:W-:Y:S02]  /*1370*/  ULDC.64 UR8, c[0x0][0x418] ;  /* 0x0001060000087ab9 */ /* 0x000fe40000000a00 */
[----:B------:R-:W-:-:S04]  /*1380*/  IADD3 R4, P0, R2, UR8, RZ ;  /* 0x0000000802047c10 */ /* 0x000fc8000ff1e0ff */
[----:B------:R-:W-:Y:S01]  /*1390*/  IADD3.X R5, RZ, UR9, RZ, P0, !PT ;  /* 0x00000009ff057c10 */ /* 0x000fe200087fe4ff */
[----:B------:R-:W-:-:S04]  /*13a0*/  ULDC.64 UR8, c[0x0][0x410] ;  /* 0x0001040000087ab9 */ /* 0x000fc80000000a00 */
[----:B------:R-:W2:Y:S01]  /*13b0*/  LDG.E.U16 R4, desc[UR4][R4.64] ;  /* 0x0000000404047981 */ /* 0x000ea2000c1e1500 */
[----:B------:R-:W-:Y:S02]  /*13c0*/  IADD3 R2, P0, R3, UR8, RZ ;  /* 0x0000000803027c10 */ /* 0x000fe4000ff1e0ff */
[----:B------:R-:W-:Y:S02]  /*13d0*/  IADD3 R0, R0, 0x80, RZ ;  /* 0x0000008000007810 */ /* 0x000fe40007ffe0ff */
[----:B------:R-:W-:Y:S02]  /*13e0*/  IADD3.X R3, RZ, UR9, RZ, P0, !PT ;  /* 0x00000009ff037c10 */ /* 0x000fe400087fe4ff */
[----:B--2---:R-:W-:-:S06]  /*13f0*/  SHF.L.U32 R6, R4, 0x10, RZ ;  /* 0x0000001004067819 */ /* 0x004fcc00000006ff */
[----:B------:R-:W0:Y:S02]  /*1400*/  MUFU.LG2 R6, R6 ;  /* 0x0000000600067308 */ /* 0x000e240000000c00 */
[----:B0-----:R-:W-:-:S05]  /*1410*/  F2FP.BF16.F32.PACK_AB R5, RZ, R6 ;  /* 0x00000006ff05723e */ /* 0x001fca00000010ff */
[----:B------:R0:W-:Y:S02]  /*1420*/  STG.E.U16 desc[UR4][R2.64], R5 ;  /* 0x0000000502007986 */ /* 0x0001e4000c101504 */
.L_x_557:
[----:B------:R-:W-:Y:S05]  /*1430*/  BSYNC B0 ;  /* 0x0000000000007941 */ /* 0x000fea0003800000 */
.L_x_556:
[----:B------:R-:W-:Y:S01]  /*1440*/  ISETP.GE.AND P0, PT, R0, UR6, PT ;  /* 0x0000000600007c0c */ /* 0x000fe2000bf06270 */
[----:B------:R-:W-:-:S12]  /*1450*/  BSSY B0, `(.L_x_559) ;  /* 0x0000278000007945 */ /* 0x000fd80003800000 */
[----:B------:R-:W-:Y:S05]  /*1460*/  @P0 BRA `(.L_x_560) ;  /* 0x0000002400d80947 */ /* 0x000fea0003800000 */
[----:B------:R-:W1:Y:S01]  /*1470*/  LDC R8, c[0x0][0x218] ;  /* 0x00008600ff087b82 */ /* 0x000e620000000800 */
[----:B0-----:R-:W-:Y:S02]  /*1480*/  CS2R R2, SRZ ;  /* 0x0000000000027805 */ /* 0x001fe4000001ff00 */
[----:B-1----:R-:W-:-:S13]  /*1490*/  ISETP.NE.AND P0, PT, R8, RZ, PT ;  /* 0x000000ff0800720c */ /* 0x002fda0003f05270 */
        /* <DEDUP_REMOVED lines=19> */
[----:B------:R-:W-:-:S05]  /*15d0*/  SHF.R.U32.HI R7, RZ, UR7, R6 ;  /* 0x00000007ff077c19 */ /* 0x000fca0008011606 */
[----:B------:R-:W-:-:S04]  /*15e0*/  IMAD.MOV R4, RZ, RZ, -R7 ;  /* 0x000000ffff047224 */ /* 0x000fc800078e0a07 */
        /* <DEDUP_REMOVED lines=264> */
[----:B------:R-:W-:Y:S02]  /*2670*/  @P0 MOV R8, RZ ;  /* 0x000000ff00080202 */ /* 0x000fe40000000f00 */
[C---:B------:R-:W-:Y:S01]  /*2680*/  IADD3 R11, -R9.reuse, RZ, RZ ;  /* 0x000000ff090b7210 */ /* 0x040fe20007ffe1ff */
[----:B------:R-:W1:Y:S08]  /*2690*/  @P0 LDC R15, c[0x0][0x33c] ;  /* 0x0000cf00ff0f0b82 */ /* 0x000e700000000800 */
        /* <DEDUP_REMOVED lines=11> */
.L_x_561:
[----:B------:R-:W-:Y:S02]  /*2750*/  ULDC.64 UR8, c[0x0][0x418] ;  /* 0x0001060000087ab9 */ /* 0x000fe40000000a00 */
[----:B------:R-:W-:-:S04]  /*2760*/  IADD3 R4, P0, R2, UR8, RZ ;  /* 0x0000000802047c10 */ /* 0x000fc8000ff1e0ff */
[----:B------:R-:W-:Y:S01]  /*2770*/  IADD3.X R5, RZ, UR9, RZ, P0, !PT ;  /* 0x00000009ff057c10 */ /* 0x000fe200087fe4ff */
[----:B------:R-:W-:-:S04]  /*2780*/  ULDC.64 UR8, c[0x0][0x410] ;  /* 0x0001040000087ab9 */ /* 0x000fc80000000a00 */
[----:B------:R-:W2:Y:S01]  /*2790*/  LDG.E.U16 R4, desc[UR4][R4.64] ;  /* 0x0000000404047981 */ /* 0x000ea2000c1e1500 */
[----:B------:R-:W-:Y:S01]  /*27a0*/  IADD3 R2, P0, R3, UR8, RZ ;  /* 0x0000000803027c10 */ /* 0x000fe2000ff1e0ff */
[----:B------:R-:W-:-:S03]  /*27b0*/  VIADD R0, R0, 0x80 ;  /* 0x0000008000007836 */ /* 0x000fc60000000000 */
[----:B------:R-:W-:Y:S02]  /*27c0*/  IADD3.X R3, RZ, UR9, RZ, P0, !PT ;  /* 0x00000009ff037c10 */ /* 0x000fe400087fe4ff */
[----:B------:R-:W-:Y:S02]  /*27d0*/  ISETP.GE.AND P0, PT, R0, UR6, PT ;  /* 0x0000000600007c0c */ /* 0x000fe4000bf06270 */
[----:B--2---:R-:W-:-:S06]  /*27e0*/  SHF.L.U32 R6, R4, 0x10, RZ ;  /* 0x0000001004067819 */ /* 0x004fcc00000006ff */
[----:B------:R-:W0:Y:S02]  /*27f0*/  MUFU.LG2 R6, R6 ;  /* 0x0000000600067308 */ /* 0x000e240000000c00 */
[----:B0-----:R-:W-:-:S05]  /*2800*/  F2FP.BF16.F32.PACK_AB R5, RZ, R6 ;  /* 0x00000006ff05723e */ /* 0x001fca00000010ff */
[----:B------:R1:W-:Y:S01]  /*2810*/  STG.E.U16 desc[UR4][R2.64], R5 ;  /* 0x0000000502007986 */ /* 0x0003e2000c101504 */
[----:B------:R-:W-:Y:S05]  /*2820*/  @P0 BRA `(.L_x_560) ;  /* 0x0000001000e80947 */ /* 0x000fea0003800000 */
[----:B------:R-:W0:Y:S01]  /*2830*/  LDC R8, c[0x0][0x218] ;  /* 0x00008600ff087b82 */ /* 0x000e220000000800 */
[----:B-1----:R-:W-:Y:S02]  /*2840*/  CS2R R2, SRZ ;  /* 0x0000000000027805 */ /* 0x002fe4000001ff00 */
        /* <DEDUP_REMOVED lines=280> */
[----:B------:R-:W-:Y:S01]  /*39d0*/  ULDC.64 UR8, c[0x0][0x330] ;  /* 0x0000cc0000087ab9 */ /* 0x000fe20000000a00 */
[----:B------:R-:W-:Y:S01]  /*39e0*/  MOV R4, RZ ;  /* 0x000000ff00047202 */ /* 0x000fe20000000f00 */
[----:B------:R-:W-:-:S04]  /*39f0*/  ULDC UR7, c[0x0][0x338] ;  /* 0x0000ce0000077ab9 */ /* 0x000fc80000000800 */
[----:B------:R-:W-:-:S05]  /*3a00*/  IMAD.HI.U32 R8, R5, UR9, R4 ;  /* 0x0000000905087c27 */ /* 0x000fca000f8e0004 */
[----:B------:R-:W-:Y:S01]  /*3a10*/  SHF.R.U32.HI R9, RZ, UR7, R8 ;  /* 0x00000007ff097c19 */ /* 0x000fe20008011608 */
[----:B------:R-:W0:Y:S01]  /*3a20*/  @P0 LDC.64 R12, c[0x0][0x340] ;  /* 0x0000d000ff0c0b82 */ /* 0x000e220000000a00 */
[----:B------:R-:W-:Y:S02]  /*3a30*/  @P0 MOV R8, RZ ;  /* 0x000000ff00080202 */ /* 0x000fe40000000f00 */
[----:B------:R-:W-:-:S05]  /*3a40*/  IADD3 R11, -R9, RZ, RZ ;  /* 0x000000ff090b7210 */ /* 0x000fca0007ffe1ff */
        /* <DEDUP_REMOVED lines=12> */
.L_x_562:
        /* <DEDUP_REMOVED lines=8> */
[----:B--2---:R-:W-:-:S06]  /*3b90*/  SHF.L.U32 R6, R4, 0x10, RZ ;  /* 0x0000001004067819 */ /* 0x004fcc00000006ff */
[----:B------:R-:W0:Y:S02]  /*3ba0*/  MUFU.LG2 R6, R6 ;  /* 0x0000000600067308 */ /* 0x000e240000000c00 */
[----:B0-----:R-:W-:-:S05]  /*3bb0*/  F2FP.BF16.F32.PACK_AB R5, RZ, R6 ;  /* 0x00000006ff05723e */ /* 0x001fca00000010ff */
[----:B------:R2:W-:Y:S02]  /*3bc0*/  STG.E.U16 desc[UR4][R2.64], R5 ;  /* 0x0000000502007986 */ /* 0x0005e4000c101504 */
.L_x_560:
[----:B------:R-:W-:Y:S05]  /*3bd0*/  BSYNC B0 ;  /* 0x0000000000007941 */ /* 0x000fea0003800000 */
.L_x_559:
[----:B------:R-:W-:-:S13]  /*3be0*/  ISETP.GE.AND P0, PT, R0, UR6, PT ;  /* 0x0000000600007c0c */ /* 0x000fda000bf06270 */
[----:B------:R-:W-:Y:S05]  /*3bf0*/  @P0 EXIT ;  /* 0x000000000000094d */ /* 0x000fea0003800000 */
[----:B------:R-:W3:Y:S01]  /*3c00*/  LDC R8, c[0x0][0x218] ;  /* 0x00008600ff087b82 */ /* 0x000ee20000000800 */
[----:B012---:R-:W-:Y:S02]  /*3c10*/  CS2R R2, SRZ ;  /* 0x0000000000027805 */ /* 0x007fe4000001ff00 */
[----:B---3--:R-:W-:-:S13]  /*3c20*/  ISETP.NE.AND P0, PT, R8, RZ, PT ;  /* 0x000000ff0800720c */ /* 0x008fda0003f05270 */
[----:B------:R-:W-:Y:S05]  /*3c30*/  @!P0 BRA `(.L_x_563) ;  /* 0x0000001000a88947 */ /* 0x000fea0003800000 */
[----:B------:R-:W-:Y:S01]  /*3c40*/  MOV R2, RZ ;  /* 0x000000ff00027202 */ /* 0x000fe20000000f00 */
[----:B------:R-:W-:Y:S01]  /*3c50*/  ULDC.64 UR6, c[0x0][0x220] ;  /* 0x0000880000067ab9 */ /* 0x000fe20000000a00 */
[----:B------:R-:W-:Y:S02]  /*3c60*/  MOV R3, R0 ;  /* 0x0000000000037202 */ /* 0x000fe40000000f00 */
[----:B------:R-:W-:Y:S01]  /*3c70*/  ISETP.NE.AND P0, PT, R8, 0x1, PT ;  /* 0x000000010800780c */ /* 0x000fe20003f05270 */
[----:B------:R-:W-:Y:S01]  /*3c80*/  IMAD.HI.U32 R4, R0, UR6, R2 ;  /* 0x0000000600047c27 */ /* 0x000fe2000f8e0002 */
[----:B------:R-:W-:-:S04]  /*3c90*/  ULDC UR6, c[0x0][0x21c] ;  /* 0x0000870000067ab9 */ /* 0x000fc80000000800 */
[----:B------:R-:W-:-:S04]  /*3ca0*/  SHF.R.U32.HI R5, RZ, UR7, R4 ;  /* 0x00000007ff057c19 */ /* 0x000fc80008011604 */
[----:B------:R-:W-:-:S05]  /*3cb0*/  IADD3 R3, -R5, RZ, RZ ;  /* 0x000000ff05037210 */ /* 0x000fca0007ffe1ff */
[----:B------:R-:W-:Y:S01]  /*3cc0*/  IMAD R0, R3, UR6, R0 ;  /* 0x0000000603007c24 */ /* 0x000fe2000f8e0200 */
[----:B------:R-:W-:-:S03]  /*3cd0*/  ULDC.64 UR6, c[0x0][0x348] ;  /* 0x0000d20000067ab9 */ /* 0x000fc60000000a00 */
[C---:B------:R-:W-:Y:S02]  /*3ce0*/  IMAD R3, R0.reuse, UR6, RZ ;  /* 0x0000000600037c24 */ /* 0x040fe4000f8e02ff */
[----:B------:R-:W-:Y:S01]  /*3cf0*/  IMAD R2, R0, UR7, RZ ;  /* 0x0000000700027c24 */ /* 0x000fe2000f8e02ff */
[----:B------:R-:W-:Y:S06]  /*3d00*/  @!P0 BRA `(.L_x_563) ;  /* 0x0000001000748947 */ /* 0x000fec0003800000 */
[----:B------:R-:W-:Y:S01]  /*3d10*/  HFMA2.MMA R4, -RZ, RZ, 0, 0 ;  /* 0x00000000ff047435 */ /* 0x000fe200000001ff */
[----:B------:R-:W-:Y:S01]  /*3d20*/  ULDC.64 UR8, c[0x0][0x228] ;  /* 0x00008a0000087ab9 */ /* 0x000fe20000000a00 */
[----:B------:R-:W-:Y:S01]  /*3d30*/  ULDC UR6, c[0x0][0x230] ;  /* 0x00008c0000067ab9 */ /* 0x000fe20000000800 */
[----:B------:R-:W-:-:S07]  /*3d40*/  ISETP.NE.AND P0, PT, R8, 0x2, PT ;  /* 0x000000020800780c */ /* 0x000fce0003f05270 */
        /* <DEDUP_REMOVED lines=10> */
[----:B------:R-:W-:-:S03]  /*3df0*/  ISETP.NE.AND P0, PT, R8, 0x3, PT ;  /* 0x000000030800780c */ /* 0x000fc60003f05270 */
[----:B------:R-:W-:Y:S01]  /*3e00*/  IMAD.HI.U32 R4, R7, UR6, R6 ;  /* 0x0000000607047c27 */ /* 0x000fe2000f8e0006 */
[----:B------:R-:W-:-:S04]  /*3e10*/  ULDC UR6, c[0x0][0x234] ;  /* 0x00008d0000067ab9 */ /* 0x000fc80000000800 */
        /* <DEDUP_REMOVED lines=21> */
[----:B------:R-:W-:-:S08]  /*3f70*/  ISETP.NE.AND P0, PT, R8, 0x5, PT ;  /* 0x000000050800780c */ /* 0x000fd00003f05270 */
        /* <DEDUP_REMOVED lines=231> */
[----:B------:R-:W-:Y:S01]  /*4df0*/  SHF.R.U32.HI R7, RZ, UR6, R6 ;  /* 0x00000006ff077c19 */ /* 0x000fe20008011606 */
[----:B------:R-:W-:Y:S01]  /*4e00*/  ULDC.64 UR6, c[0x0][0x400] ;  /* 0x0001000000067ab9 */ /* 0x000fe20000000a00 */
[----:B------:R-:W-:Y:S02]  /*4e10*/  @P0 MOV R6, RZ ;  /* 0x000000ff00060202 */ /* 0x000fe40000000f00 */
[----:B------:R-:W-:Y:S01]  /*4e20*/  IADD3 R4, -R7, RZ, RZ ;  /* 0x000000ff07047210 */ /* 0x000fe20007ffe1ff */
[----:B------:R-:W1:Y:S04]  /*4e30*/  @P0 LDC R11, c[0x0][0x33c] ;  /* 0x0000cf00ff0b0b82 */ /* 0x000e680000000800 */
[----:B------:R-:W-:-:S04]  /*4e40*/  IMAD R4, R4, UR8, R5 ;  /* 0x0000000804047c24 */ /* 0x000fc8000f8e0205 */
[----:B------:R-:W2:Y:S01]  /*4e50*/  @P0 LDC.64 R12, c[0x0][0x408] ;  /* 0x00010200ff0c0b82 */ /* 0x000ea20000000a00 */
[C---:B------:R-:W-:Y:S02]  /*4e60*/  IMAD R3, R4.reuse, UR6, R3 ;  /* 0x0000000604037c24 */ /* 0x040fe4000f8e0203 */
[----:B------:R-:W-:Y:S02]  /*4e70*/  IMAD R2, R4, UR7, R2 ;  /* 0x0000000704027c24 */ /* 0x000fe4000f8e0202 */
[----:B0-----:R-:W-:-:S05]  /*4e80*/  @P0 IMAD.HI.U32 R0, R7, R8, R6 ;  /* 0x0000000807000227 */ /* 0x001fca00078e0006 */
[----:B------:R-:W-:-:S04]  /*4e90*/  @P0 SHF.R.U32.HI R0, RZ, R9, R0 ;  /* 0x00000009ff000219 */ /* 0x000fc80000011600 */
[----:B------:R-:W-:-:S05]  /*4ea0*/  @P0 IADD3 R6, -R0, RZ, RZ ;  /* 0x000000ff00060210 */ /* 0x000fca0007ffe1ff */
[----:B-1----:R-:W-:-:S04]  /*4eb0*/  @P0 IMAD R6, R11, R6, R7 ;  /* 0x000000060b060224 */ /* 0x002fc800078e0207 */
[C---:B--2---:R-:W-:Y:S02]  /*4ec0*/  @P0 IMAD R3, R6.reuse, R12, R3 ;  /* 0x0000000c06030224 */ /* 0x044fe400078e0203 */
[----:B------:R-:W-:-:S07]  /*4ed0*/  @P0 IMAD R2, R6, R13, R2 ;  /* 0x0000000d06020224 */ /* 0x000fce00078e0202 */
.L_x_563:
[----:B------:R-:W-:Y:S02]  /*4ee0*/  ULDC.64 UR6, c[0x0][0x418] ;  /* 0x0001060000067ab9 */ /* 0x000fe40000000a00 */
[----:B------:R-:W-:-:S04]  /*4ef0*/  IADD3 R4, P0, R2, UR6, RZ ;  /* 0x0000000602047c10 */ /* 0x000fc8000ff1e0ff */
[----:B------:R-:W-:Y:S01]  /*4f00*/  IADD3.X R5, RZ, UR7, RZ, P0, !PT ;  /* 0x00000007ff057c10 */ /* 0x000fe200087fe4ff */
[----:B------:R-:W-:-:S04]  /*4f10*/  ULDC.64 UR6, c[0x0][0x410] ;  /* 0x0001040000067ab9 */ /* 0x000fc80000000a00 */
[----:B------:R-:W2:Y:S01]  /*4f20*/  LDG.E.U16 R4, desc[UR4][R4.64] ;  /* 0x0000000404047981 */ /* 0x000ea2000c1e1500 */
[----:B------:R-:W-:-:S04]  /*4f30*/  IADD3 R2, P0, R3, UR6, RZ ;  /* 0x0000000603027c10 */ /* 0x000fc8000ff1e0ff */
[----:B------:R-:W-:Y:S02]  /*4f40*/  IADD3.X R3, RZ, UR7, RZ, P0, !PT ;  /* 0x00000007ff037c10 */ /* 0x000fe400087fe4ff */
[----:B--2---:R-:W-:-:S06]  /*4f50*/  SHF.L.U32 R0, R4, 0x10, RZ ;  /* 0x0000001004007819 */ /* 0x004fcc00000006ff */
[----:B------:R-:W0:Y:S02]  /*4f60*/  MUFU.LG2 R0, R0 ;  /* 0x0000000000007308 */ /* 0x000e240000000c00 */
[----:B0-----:R-:W-:-:S05]  /*4f70*/  F2FP.BF16.F32.PACK_AB R5, RZ, R0 ;  /* 0x00000000ff05723e */ /* 0x001fca00000010ff */
[----:B------:R-:W-:Y:S01]  /*4f80*/  STG.E.U16 desc[UR4][R2.64], R5 ;  /* 0x0000000502007986 */ /* 0x000fe2000c101504 */
[----:B------:R-:W-:Y:S05]  /*4f90*/  EXIT ;  /* 0x000000000000794d */ /* 0x000fea0003800000 */
.L_x_564:
        /* <DEDUP_REMOVED lines=14> */
.L_x_13253:


//--------------------- .text._ZN2at6native27unrolled_elementwise_kernelIZZZNS0_16log2_kernel_cudaERNS_18TensorIteratorBaseEENKUlvE0_clEvENKUlvE2_clEvEUlN3c108BFloat16EE_St5arrayIPcLm2EELi4E23TrivialOffsetCalculatorILi1EjESD_NS0_6memory15LoadWithoutCastENSE_16StoreWithoutCastEEEviT_T0_T2_T3_T4_T5_ --------------------------
	.section	.text._ZN2at6native27unrolled_elementwise_kernelIZZZNS0_16log2_kernel_cudaERNS_18TensorIteratorBaseEENKUlvE0_clEvENKUlvE2_clEvEUlN3c108BFloat16EE_St5arrayIPcLm2EELi4E23TrivialOffsetCalculatorILi1EjESD_NS0_6memory15LoadWithoutCastENSE_16StoreWithoutCastEEEviT_T0_T2_T3_T4_T5_,"ax",@progbits
	.align	128
        .global         _ZN2at6native27unrolled_elementwise_kernelIZZZNS0_16log2_kernel_cudaERNS_18TensorIteratorBaseEENKUlvE0_clEvENKUlvE2_clEvEUlN3c108BFloat16EE_St5arrayIPcLm2EELi4E23TrivialOffsetCalculatorILi1EjESD_NS0_6memory15LoadWithoutCastENSE_16StoreWithoutCastEEEviT_T0_T2_T3_T4_T5_
        .type           _ZN2at6native27unrolled_elementwise_kernelIZZZNS0_16log2_kernel_cudaERNS_18TensorIteratorBaseEENKUlvE0_clEvENKUlvE2_clEvEUlN3c108BFloat16EE_St5arrayIPcLm2EELi4E23TrivialOffsetCalculatorILi1EjESD_NS0_6memory15LoadWithoutCastENSE_16StoreWithoutCastEEEviT_T0_T2_T3_T4_T5_,@function
        .size           _ZN2at6native27unrolled_elementwise_kernelIZZZNS0_16log2_kernel_cudaERNS_18TensorIteratorBaseEENKUlvE0_clEvENKUlvE2_clEvEUlN3c108BFloat16EE_St5arrayIPcLm2EELi4E23TrivialOffsetCalculatorILi1EjESD_NS0_6memory15LoadWithoutCastENSE_16StoreWithoutCastEEEviT_T0_T2_T3_T4_T5_,(.L_x_13254 - _ZN2at6native27unrolled_elementwise_kernelIZZZNS0_16log2_kernel_cudaERNS_18TensorIteratorBaseEENKUlvE0_clEvENKUlvE2_clEvEUlN3c108BFloat16EE_St5arrayIPcLm2EELi4E23TrivialOffsetCalculatorILi1EjESD_NS0_6memory15LoadWithoutCastENSE_16StoreWithoutCastEEEviT_T0_T2_T3_T4_T5_)
        .other          _ZN2at6native27unrolled_elementwise_kernelIZZZNS0_16log2_kernel_cudaERNS_18TensorIteratorBaseEENKUlvE0_clEvENKUlvE2_clEvEUlN3c108BFloat16EE_St5arrayIPcLm2EELi4E23TrivialOffsetCalculatorILi1EjESD_NS0_6memory15LoadWithoutCastENSE_16StoreWithoutCastEEEviT_T0_T2_T3_T4_T5_,@"STO_CUDA_ENTRY STV_DEFAULT"
_ZN2at6native27unrolled_elementwise_kernelIZZZNS0_16log2_kernel_cudaERNS_18TensorIteratorBaseEENKUlvE0_clEvENKUlvE2_clEvEUlN3c108BFloat16EE_St5arrayIPcLm2EELi4E23TrivialOffsetCalculatorILi1EjESD_NS0_6memory15LoadWithoutCastENSE_16StoreWithoutCastEEEviT_T0_T2_T3_T4_T5_:
.text._ZN2at6native27unrolled_elementwise_kernelIZZZNS0_16log2_kernel_cudaERNS_18TensorIteratorBaseEENKUlvE0_clEvENKUlvE2_clEvEUlN3c108BFloat16EE_St5arrayIPcLm2EELi4E23TrivialOffsetCalculatorILi1EjESD_NS0_6memory15LoadWithoutCastENSE_16StoreWithoutCastEEEviT_T0_T2_T3_T4_T5_:
[----:B------:R-:W-:Y:S01]  /*0000*/  LDC R1, c[0x0][0x28] ;  /* 0x00000a00ff017b82 */ /* 0x000fe20000000800 */
[----:B------:R-:W0:Y:S07]  /*0010*/  S2R R0, SR_CTAID.X ;  /* 0x0000000000007919 */ /* 0x000e2e0000002500 */
[----:B------:R-:W0:Y:S01]  /*0020*/  LDC R7, c[0x0][0x210] ;  /* 0x00008400ff077b82 */ /* 0x000e220000000800 */
[----:B------:R-:W-:Y:S01]  /*0030*/  ULDC.64 UR4, c[0x0][0x208] ;  /* 0x0000820000047ab9 */ /* 0x000fe20000000a00 */
[----:B------:R-:W-:Y:S01]  /*0040*/  PRMT R8, RZ, 0x7610, R8 ;  /* 0x00007610ff087816 */ /* 0x000fe20000000008 */
[----:B------:R-:W1:Y:S01]  /*0050*/  S2R R9, SR_TID.X ;  /* 0x0000000000097919 */ /* 0x000e620000002100 */
[----:B0-----:R-:W-:-:S02]  /*0060*/  IMAD R2, R0, -0x200, R7 ;  /* 0xfffffe0000027824 */ /* 0x001fc400078e0207 */
[----:B-1----:R-:W-:-:S03]  /*0070*/  IMAD.MOV.U32 R19, RZ, RZ, R9 ;  /* 0x000000ffff137224 */ /* 0x002fc600078e0009 */
[----:B------:R-:W-:-:S13]  /*0080*/  ISETP.GE.AND P0, PT, R9, R2, PT ;  /* 0x000000020900720c */ /* 0x000fda0003f06270 */
[----:B------:R-:W-:Y:S01]  /*0090*/  @!P0 VIADD R19, R9, 0x80 ;  /* 0x0000008009138836 */ /* 0x000fe20000000000 */
[----:B------:R-:W0:Y:S01]  /*00a0*/  @!P0 LDC.64 R12, c[0x0][0x220] ;  /* 0x00008800ff0c8b82 */ /* 0x000e220000000a00 */
[----:B------:R-:W-:-:S03]  /*00b0*/  @!P0 IMAD R11, R0, 0x200, R9 ;  /* 0x00000200000b8824 */ /* 0x000fc600078e0209 */
[----:B------:R-:W-:-:S13]  /*00c0*/  ISETP.GE.AND P1, PT, R19, R2, PT ;  /* 0x000000021300720c */ /* 0x000fda0003f26270 */
[----:B------:R-:W-:Y:S01]  /*00d0*/  @!P1 IMAD R17, R0, 0x200, R19 ;  /* 0x0000020000119824 */ /* 0x000fe200078e0213 */
[----:B------:R-:W-:Y:S01]  /*00e0*/  @!P1 IADD3 R19, R19, 0x80, RZ ;  /* 0x0000008013139810 */ /* 0x000fe20007ffe0ff */
[----:B------:R-:W1:Y:S03]  /*00f0*/  @!P1 LDC.64 R14, c[0x0][0x220] ;  /* 0x00008800ff0e9b82 */ /* 0x000e660000000a00 */
[----:B------:R-:W-:Y:S01]  /*0100*/  ISETP.GE.AND P3, PT, R19, R2, PT ;  /* 0x000000021300720c */ /* 0x000fe20003f66270 */
[----:B0-----:R-:W-:Y:S01]  /*0110*/  @!P0 IMAD.WIDE.U32 R12, R11, 0x2, R12 ;  /* 0x000000020b0c8825 */ /* 0x001fe200078e000c */
[----:B------:R-:W-:-:S06]  /*0120*/  PRMT R11, RZ, 0x7610, R11 ;  /* 0x00007610ff0b7816 */ /* 0x000fcc000000000b */
[----:B------:R-:W2:Y:S05]  /*0130*/  @!P0 LDG.E.U16 R11, desc[UR4][R12.64] ;  /* 0x000000040c0b8981 */ /* 0x000eaa000c1e1500 */
[----:B------:R-:W0:Y:S01]  /*0140*/  @!P3 LDC.64 R6, c[0x0][0x220] ;  /* 0x00008800ff06bb82 */ /* 0x000e220000000a00 */
[----:B------:R-:W-:Y:S01]  /*0150*/  PRMT R18, RZ, 0x7610, R18 ;  /* 0x00007610ff127816 */ /* 0x000fe20000000012 */
[----:B-1----:R-:W-:-:S04]  /*0160*/  @!P1 IMAD.WIDE.U32 R14, R17, 0x2, R14 ;  /* 0x00000002110e9825 */ /* 0x002fc800078e000e */
[----:B------:R-:W-:Y:S01]  /*0170*/  @!P3 IMAD R17, R0, 0x200, R19 ;  /* 0x000002000011b824 */ /* 0x000fe200078e0213 */
[----:B------:R-:W3:Y:S01]  /*0180*/  @!P1 LDG.E.U16 R8, desc[UR4][R14.64] ;  /* 0x000000040e089981 */ /* 0x000ee2000c1e1500 */
[----:B------:R-:W-:Y:S02]  /*0190*/  @!P3 IADD3 R19, R19, 0x80, RZ ;  /* 0x000000801313b810 */ /* 0x000fe40007ffe0ff */
[----:B0-----:R-:W-:-:S05]  /*01a0*/  @!P3 IMAD.WIDE.U32 R6, R17, 0x2, R6 ;  /* 0x000000021106b825 */ /* 0x001fca00078e0006 */
[----:B------:R0:W4:Y:S01]  /*01b0*/  @!P3 LDG.E.U16 R18, desc[UR4][R6.64] ;  /* 0x000000040612b981 */ /* 0x000122000c1e1500 */
[----:B------:R-:W-:Y:S02]  /*01c0*/  ISETP.GE.AND P2, PT, R19, R2, PT ;  /* 0x000000021300720c */ /* 0x000fe40003f46270 */
[----:B------:R-:W-:Y:S01]  /*01d0*/  PRMT R10, RZ, 0x7610, R10 ;  /* 0x00007610ff0a7816 */ /* 0x000fe2000000000a */
[----:B0-----:R-:W0:Y:S10]  /*01e0*/  @!P0 LDC.64 R6, c[0x0][0x218] ;  /* 0x00008600ff068b82 */ /* 0x001e340000000a00 */
[----:B------:R-:W1:Y:S01]  /*01f0*/  @!P2 LDC.64 R16, c[0x0][0x220] ;  /* 0x00008800ff10ab82 */ /* 0x000e620000000a00 */
[----:B------:R-:W-:Y:S01]  /*0200*/  @!P2 IMAD R19, R0, 0x200, R19 ;  /* 0x000002000013a824 */ /* 0x000fe200078e0213 */
[----:B------:R-:W-:-:S04]  /*0210*/  IADD3 R13, R9, 0x100, RZ ;  /* 0x00000100090d7810 */ /* 0x000fc80007ffe0ff */
[----:B------:R-:W-:Y:S01]  /*0220*/  ISETP.GE.AND P3, PT, R13, R2, PT ;  /* 0x000000020d00720c */ /* 0x000fe20003f66270 */
[----:B------:R-:W-:Y:S02]  /*0230*/  @!P0 IMAD R15, R0, 0x200, R9 ;  /* 0x00000200000f8824 */ /* 0x000fe400078e0209 */
[----:B-1----:R-:W-:-:S04]  /*0240*/  @!P2 IMAD.WIDE.U32 R16, R19, 0x2, R16 ;  /* 0x000000021310a825 */ /* 0x002fc800078e0010 */
[----:B------:R-:W-:Y:S01]  /*0250*/  VIADD R19, R9, 0x80 ;  /* 0x0000008009137836 */ /* 0x000fe20000000000 */
[----:B------:R1:W5:Y:S04]  /*0260*/  @!P2 LDG.E.U16 R10, desc[UR4][R16.64] ;  /* 0x00000004100aa981 */ /* 0x000368000c1e1500 */
[----:B------:R-:W-:Y:S01]  /*0270*/  ISETP.GE.AND P2, PT, R19, R2, PT ;  /* 0x000000021300720c */ /* 0x000fe20003f46270 */
[----:B0-----:R-:W-:-:S04]  /*0280*/  @!P0 IMAD.WIDE.U32 R6, R15, 0x2, R6 ;  /* 0x000000020f068825 */ /* 0x001fc800078e0006 */
[----:B------:R-:W-:Y:S01]  /*0290*/  VIADD R13, R9, 0x180 ;  /* 0x00000180090d7836 */ /* 0x000fe20000000000 */
[----:B------:R-:W-:-:S04]  /*02a0*/  @!P0 MOV R9, R19 ;  /* 0x0000001300098202 */ /* 0x000fc80000000f00 */
[-C--:B------:R-:W-:Y:S01]  /*02b0*/  ISETP.GE.AND P4, PT, R9, R2.reuse, PT ;  /* 0x000000020900720c */ /* 0x080fe20003f86270 */
[----:B------:R-:W-:Y:S01]  /*02c0*/  BSSY B0, `(.L_x_565) ;  /* 0x0000018000007945 */ /* 0x000fe20003800000 */
[----:B------:R-:W-:Y:S01]  /*02d0*/  ISETP.GE.AND P1, PT, R13, R2, PT ;  /* 0x000000020d00720c */ /* 0x000fe20003f26270 */
[----:B--2---:R-:W-:-:S06]  /*02e0*/  @!P0 IMAD.U32 R11, R11, 0x10000, RZ ;  /* 0x000100000b0b8824 */ /* 0x004fcc00078e00ff */
[----:B------:R-:W0:Y:S01]  /*02f0*/  @!P0 MUFU.LG2 R11, R11 ;  /* 0x0000000b000b8308 */ /* 0x000e220000000c00 */
[----:B---3--:R-:W-:Y:S01]  /*0300*/  @!P2 IMAD.U32 R8, R8, 0x10000, RZ ;  /* 0x000100000808a824 */ /* 0x008fe200078e00ff */
[----:B0-----:R-:W-:-:S06]  /*0310*/  @!P0 F2FP.BF16.F32.PACK_AB R5, RZ, R11 ;  /* 0x0000000bff05823e */ /* 0x001fcc00000010ff */
[----:B------:R-:W0:Y:S01]  /*0320*/  @!P2 MUFU.LG2 R8, R8 ;  /* 0x000000080008a308 */ /* 0x000e220000000c00 */
[----:B------:R1:W-:Y:S01]  /*0330*/  @!P0 STG.E.U16 desc[UR4][R6.64], R5 ;  /* 0x0000000506008986 */ /* 0x0003e2000c101504 */
[----:B----4-:R-:W-:-:S06]  /*0340*/  @!P3 SHF.L.U32 R18, R18, 0x10, RZ ;  /* 0x000000101212b819 */ /* 0x010fcc00000006ff */
[----:B------:R-:W2:Y:S01]  /*0350*/  @!P3 MUFU.LG2 R18, R18 ;  /* 0x000000120012b308 */ /* 0x000ea20000000c00 */
[----:B0-----:R-:W-:Y:S02]  /*0360*/  @!P2 F2FP.BF16.F32.PACK_AB R4, RZ, R8 ;  /* 0x00000008ff04a23e */ /* 0x001fe400000010ff */
[----:B--2---:R-:W-:Y:S01]  /*0370*/  @!P3 F2FP.BF16.F32.PACK_AB R3, RZ, R18 ;  /* 0x00000012ff03b23e */ /* 0x004fe200000010ff */
[----:B-1----:R-:W-:Y:S06]  /*0380*/  @P4 BRA `(.L_x_566) ;  /* 0x00000000002c4947 */ /* 0x002fec0003800000 */
[----:B------:R-:W0:Y:S01]  /*0390*/  LDC.64 R6, c[0x0][0x218] ;  /* 0x00008600ff067b82 */ /* 0x000e220000000a00 */
[----:B------:R-:W-:Y:S01]  /*03a0*/  IMAD R5, R0, 0x200, R9 ;  /* 0x0000020000057824 */ /* 0x000fe200078e0209 */
[----:B------:R-:W-:Y:S01]  /*03b0*/  PRMT R8, R4, 0x7610, R8 ;  /* 0x0000761004087816 */ /* 0x000fe20000000008 */
[----:B------:R-:W-:-:S05]  /*03c0*/  VIADD R9, R9, 0x80 ;  /* 0x0000008009097836 */ /* 0x000fca0000000000 */
[----:B------:R-:W-:-:S13]  /*03d0*/  ISETP.GE.AND P0, PT, R9, R2, PT ;  /* 0x000000020900720c */ /* 0x000fda0003f06270 */
[----:B------:R-:W-:Y:S01]  /*03e0*/  @!P0 LEA R11, R0, R9, 0x9 ;  /* 0x00000009000b8211 */ /* 0x000fe200078e48ff */
[----:B------:R-:W-:Y:S02]  /*03f0*/  @!P0 VIADD R9, R9, 0x80 ;  /* 0x0000008009098836 */ /* 0x000fe40000000000 */
[----:B0-----:R-:W-:-:S04]  /*0400*/  IMAD.WIDE.U32 R4, R5, 0x2, R6 ;  /* 0x0000000205047825 */ /* 0x001fc800078e0006 */
[----:B------:R-:W-:Y:S01]  /*0410*/  @!P0 IMAD.WIDE.U32 R6, R11, 0x2, R6 ;  /* 0x000000020b068825 */ /* 0x000fe200078e0006 */
[----:B------:R0:W-:Y:S04]  /*0420*/  STG.E.U16 desc[UR4][R4.64], R8 ;  /* 0x0000000804007986 */ /* 0x0001e8000c101504 */
[----:B------:R0:W-:Y:S02]  /*0430*/  @!P0 STG.E.U16 desc[UR4][R6.64], R3 ;  /* 0x0000000306008986 */ /* 0x0001e4000c101504 */
.L_x_566:
[----:B------:R-:W-:Y:S05]  /*0440*/  BSYNC B0 ;  /* 0x0000000000007941 */ /* 0x000fea0003800000 */
.L_x_565:
[----:B------:R-:W-:Y:S01]  /*0450*/  ISETP.GE.AND P0, PT, R9, R2, PT ;  /* 0x000000020900720c */ /* 0x000fe20003f06270 */
[----:B-----5:R-:W-:-:S12]  /*0460*/  @!P1 IMAD.U32 R10, R10, 0x10000, RZ ;  /* 0x000100000a0a9824 */ /* 0x020fd800078e00ff */
[----:B------:R-:W-:Y:S05]  /*0470*/  @P0 EXIT ;  /* 0x000000000000094d */ /* 0x000fea0003800000 */
[----:B0-----:R-:W0:Y:S01]  /*0480*/  LDC.64 R2, c[0x0][0x218] ;  /* 0x00008600ff027b82 */ /* 0x001e220000000a00 */
[----:B------:R-:W1:Y:S01]  /*0490*/  @!P1 MUFU.LG2 R10, R10 ;  /* 0x0000000a000a9308 */ /* 0x000e620000000c00 */
[----:B------:R-:W-:Y:S02]  /*04a0*/  LEA R9, R0, R9, 0x9 ;  /* 0x0000000900097211 */ /* 0x000fe400078e48ff */
[----:B-1----:R-:W-:-:S03]  /*04b0*/  @!P1 F2FP.BF16.F32.PACK_AB R4, RZ, R10 ;  /* 0x0000000aff04923e */ /* 0x002fc600000010ff */
[----:B0-----:R-:W-:-:S05]  /*04c0*/  IMAD.WIDE.U32 R2, R9, 0x2, R2 ;  /* 0x0000000209027825 */ /* 0x001fca00078e0002 */
[----:B------:R-:W-:Y:S01]  /*04d0*/  STG.E.U16 desc[UR4][R2.64], R4 ;  /* 0x0000000402007986 */ /* 0x000fe2000c101504 */
[----:B------:R-:W-:Y:S05]  /*04e0*/  EXIT ;  /* 0x000000000000794d */ /* 0x000fea0003800000 */
.L_x_567:
        /* <DEDUP_REMOVED lines=9> */
.L_x_13254:


//--------------------- .text._ZN2at6native29vectorized_elementwise_kernelILi2EZZZNS0_16log2_kernel_cudaERNS_18TensorIteratorBaseEENKUlvE0_clEvENKUlvE2_clEvEUlN3c108BFloat16EE_St5arrayIPcLm2EEEEviT0_T1_ --------------------------
	.section	.text._ZN2at6native29vectorized_elementwise_kernelILi2EZZZNS0_16log2_kernel_cudaERNS_18TensorIteratorBaseEENKUlvE0_clEvENKUlvE2_clEvEUlN3c108BFloat16EE_St5arrayIPcLm2EEEEviT0_T1_,"ax",@progbits
	.align	128
        .global         _ZN2at6native29vectorized_elementwise_kernelILi2EZZZNS0_16log2_kernel_cudaERNS_18TensorIteratorBaseEENKUlvE0_clEvENKUlvE2_clEvEUlN3c108BFloat16EE_St5arrayIPcLm2EEEEviT0_T1_
        .type           _ZN2at6native29vectorized_elementwise_kernelILi2EZZZNS0_16log2_kernel_cudaERNS_18TensorIteratorBaseEENKUlvE0_clEvENKUlvE2_clEvEUlN3c108BFloat16EE_St5arrayIPcLm2EEEEviT0_T1_,@function
        .size           _ZN2at6native29vectorized_elementwise_kernelILi2EZZZNS0_16log2_kernel_cudaERNS_18TensorIteratorBaseEENKUlvE0_clEvENKUlvE2_clEvEUlN3c108BFloat16EE_St5arrayIPcLm2EEEEviT0_T1_,(.L_x_13255 - _ZN2at6native29vectorized_elementwise_kernelILi2EZZZNS0_16log2_kernel_cudaERNS_18TensorIteratorBaseEENKUlvE0_clEvENKUlvE2_clEvEUlN3c108BFloat16EE_St5arrayIPcLm2EEEEviT0_T1_)
        .other          _ZN2at6native29vectorized_elementwise_kernelILi2EZZZNS0_16log2_kernel_cudaERNS_18TensorIteratorBaseEENKUlvE0_clEvENKUlvE2_clEvEUlN3c108BFloat16EE_St5arrayIPcLm2EEEEviT0_T1_,@"STO_CUDA_ENTRY STV_DEFAULT"
_ZN2at6native29vectorized_elementwise_kernelILi2EZZZNS0_16log2_kernel_cudaERNS_18TensorIteratorBaseEENKUlvE0_clEvENKUlvE2_clEvEUlN3c108BFloat16EE_St5arrayIPcLm2EEEEviT0_T1_:
.text._ZN2at6native29vectorized_elementwise_kernelILi2EZZZNS0_16log2_kernel_cudaERNS_18TensorIteratorBaseEENKUlvE0_clEvENKUlvE2_clEvEUlN3c108BFloat16EE_St5arrayIPcLm2EEEEviT0_T1_:
[----:B------:R-:W-:Y:S01]  /*0000*/  LDC R1, c[0x0][0x28] ;  /* 0x00000a00ff017b82 */ /* 0x000fe20000000800 */
[----:B------:R-:W0:Y:S01]  /*0010*/  S2R R3, SR_CTAID.X ;  /* 0x0000000000037919 */ /* 0x000e220000002500 */
[----:B------:R-:W-:Y:S01]  /*0020*/  ULDC UR4, c[0x0][0x210] ;  /* 0x0000840000047ab9 */ /* 0x000fe20000000800 */
[----:B0-----:R-:W-:-:S05]  /*0030*/  IMAD.SHL.U32 R3, R3, 0x400, RZ ;  /* 0x0000040003037824 */ /* 0x001fca00078e00ff */
[----:B------:R-:W-:Y:S01]  /*0040*/  IADD3 R5, -R3, UR4, RZ ;  /* 0x0000000403057c10 */ /* 0x000fe2000fffe1ff */
[----:B------:R-:W-:-:S03]  /*0050*/  ULDC.64 UR4, c[0x0][0x208] ;  /* 0x0000820000047ab9 */ /* 0x000fc60000000a00 */
[----:B------:R-:W-:-:S13]  /*0060*/  ISETP.GE.U32.AND P0, PT, R5, 0x400, PT ;  /* 0x000004000500780c */ /* 0x000fda0003f06070 */
[----:B------:R-:W-:Y:S05]  /*0070*/  @!P0 BRA `(.L_x_568) ;  /* 0x0000000000a08947 */ /* 0x000fea0003800000 */
[----:B------:R-:W0:Y:S01]  /*0080*/  S2R R0, SR_TID.X ;  /* 0x0000000000007919 */ /* 0x000e220000002100 */
[----:B------:R-:W1:Y:S02]  /*0090*/  LDC.64 R4, c[0x0][0x220] ;  /* 0x00008800ff047b82 */ /* 0x000e640000000a00 */
[----:B-1----:R-:W-:-:S04]  /*00a0*/  IMAD.WIDE R4, R3, 0x2, R4 ;  /* 0x0000000203047825 */ /* 0x002fc800078e0204 */
[----:B0-----:R-:W-:-:S05]  /*00b0*/  IMAD.WIDE.U32 R4, R0, 0x4, R4 ;  /* 0x0000000400047825 */ /* 0x001fca00078e0004 */
[----:B------:R-:W2:Y:S04]  /*00c0*/  LDG.E R9, desc[UR4][R4.64] ;  /* 0x0000000404097981 */ /* 0x000ea8000c1e1900 */
[----:B------:R-:W3:Y:S04]  /*00d0*/  LDG.E R11, desc[UR4][R4.64+0x200] ;  /* 0x00020004040b7981 */ /* 0x000ee8000c1e1900 */
[----:B------:R-:W4:Y:S04]  /*00e0*/  LDG.E R13, desc[UR4][R4.64+0x400] ;  /* 0x00040004040d7981 */ /* 0x000f28000c1e1900 */
[----:B------:R0:W5:Y:S02]  /*00f0*/  LDG.E R15, desc[UR4][R4.64+0x600] ;  /* 0x00060004040f7981 */ /* 0x000164000c1e1900 */
[----:B0-----:R-:W0:Y:S02]  /*0100*/  LDC.64 R4, c[0x0][0x218] ;  /* 0x00008600ff047b82 */ /* 0x001e240000000a00 */
[----:B0-----:R-:W-:-:S04]  /*0110*/  IMAD.WIDE.U32 R4, R3, 0x2, R4 ;  /* 0x0000000203047825 */ /* 0x001fc800078e0004 */
[----:B------:R-:W-:-:S04]  /*0120*/  IMAD.WIDE R4, R0, 0x4, R4 ;  /* 0x0000000400047825 */ /* 0x000fc800078e0204 */
[C---:B--2---:R-:W-:Y:S01]  /*0130*/  IMAD.U32 R2, R9.reuse, 0x10000, RZ ;  /* 0x0001000009027824 */ /* 0x044fe200078e00ff */
[----:B------:R-:W-:Y:S01]  /*0140*/  PRMT R9, R9, 0x7632, R9 ;  /* 0x0000763209097816 */ /* 0x000fe20000000009 */
[----:B---3--:R-:W-:-:S04]  /*0150*/  IMAD.U32 R6, R11, 0x10000, RZ ;  /* 0x000100000b067824 */ /* 0x008fc800078e00ff */
[----:B------:R-:W-:Y:S01]  /*0160*/  IMAD.U32 R10, R9, 0x10000, RZ ;  /* 0x00010000090a7824 */ /* 0x000fe200078e00ff */
[----:B------:R-:W-:Y:S01]  /*0170*/  PRMT R9, R11, 0x7632, R9 ;  /* 0x000076320b097816 */ /* 0x000fe20000000009 */
[----:B------:R-:W-:Y:S01]  /*0180*/  MUFU.LG2 R2, R2 ;  /* 0x0000000200027308 */ /* 0x000fe20000000c00 */
[----:B----4-:R-:W-:-:S03]  /*0190*/  SHF.L.U32 R7, R13, 0x10, RZ ;  /* 0x000000100d077819 */ /* 0x010fc600000006ff */
[----:B------:R-:W-:Y:S01]  /*01a0*/  IMAD.U32 R12, R9, 0x10000, RZ ;  /* 0x00010000090c7824 */ /* 0x000fe200078e00ff */
[----:B------:R-:W-:Y:S01]  /*01b0*/  PRMT R9, R13, 0x7632, R9 ;  /* 0x000076320d097816 */ /* 0x000fe20000000009 */
[----:B-----5:R-:W-:Y:S02]  /*01c0*/  IMAD.U32 R8, R15, 0x10000, RZ ;  /* 0x000100000f087824 */ /* 0x020fe400078e00ff */
[----:B------:R-:W-:Y:S01]  /*01d0*/  MUFU.LG2 R6, R6 ;  /* 0x0000000600067308 */ /* 0x000fe20000000c00 */
[----:B------:R-:W-:Y:S02]  /*01e0*/  SHF.L.U32 R14, R9, 0x10, RZ ;  /* 0x00000010090e7819 */ /* 0x000fe400000006ff */
[----:B------:R-:W-:-:S05]  /*01f0*/  PRMT R9, R15, 0x7632, R9 ;  /* 0x000076320f097816 */ /* 0x000fca0000000009 */
[----:B------:R-:W-:Y:S01]  /*0200*/  IMAD.U32 R9, R9, 0x10000, RZ ;  /* 0x0001000009097824 */ /* 0x000fe200078e00ff */
[----:B------:R-:W-:Y:S08]  /*0210*/  MUFU.LG2 R7, R7 ;  /* 0x0000000700077308 */ /* 0x000ff00000000c00 */
[----:B------:R-:W-:Y:S08]  /*0220*/  MUFU.LG2 R8, R8 ;  /* 0x0000000800087308 */ /* 0x000ff00000000c00 */
[----:B------:R-:W0:Y:S08]  /*0230*/  MUFU.LG2 R11, R10 ;  /* 0x0000000a000b7308 */ /* 0x000e300000000c00 */
[----:B------:R-:W1:Y:S08]  /*0240*/  MUFU.LG2 R13, R12 ;  /* 0x0000000c000d7308 */ /* 0x000e700000000c00 */
[----:B------:R-:W2:Y:S01]  /*0250*/  MUFU.LG2 R14, R14 ;  /* 0x0000000e000e7308 */ /* 0x000ea20000000c00 */
[----:B0-----:R-:W-:-:S05]  /*0260*/  F2FP.BF16.F32.PACK_AB R11, R11, R2 ;  /* 0x000000020b0b723e */ /* 0x001fca00000010ff */
[----:B------:R-:W-:Y:S02]  /*0270*/  STG.E desc[UR4][R4.64], R11 ;  /* 0x0000000b04007986 */ /* 0x000fe4000c101904 */
[----:B------:R-:W0:Y:S01]  /*0280*/  MUFU.LG2 R9, R9 ;  /* 0x0000000900097308 */ /* 0x000e220000000c00 */
[----:B-1----:R-:W-:-:S05]  /*0290*/  F2FP.BF16.F32.PACK_AB R13, R13, R6 ;  /* 0x000000060d0d723e */ /* 0x002fca00000010ff */
[----:B------:R-:W-:Y:S01]  /*02a0*/  STG.E desc[UR4][R4.64+0x200], R13 ;  /* 0x0002000d04007986 */ /* 0x000fe2000c101904 */
[----:B--2---:R-:W-:-:S05]  /*02b0*/  F2FP.BF16.F32.PACK_AB R7, R14, R7 ;  /* 0x000000070e07723e */ /* 0x004fca00000010ff */
[----:B------:R-:W-:Y:S01]  /*02c0*/  STG.E desc[UR4][R4.64+0x400], R7 ;  /* 0x0004000704007986 */ /* 0x000fe2000c101904 */
[----:B0-----:R-:W-:-:S05]  /*02d0*/  F2FP.BF16.F32.PACK_AB R3, R9, R8 ;  /* 0x000000080903723e */ /* 0x001fca00000010ff */
[----:B------:R-:W-:Y:S01]  /*02e0*/  STG.E desc[UR4][R4.64+0x600], R3 ;  /* 0x0006000304007986 */ /* 0x000fe2000c101904 */
[----:B------:R-:W-:Y:S05]  /*02f0*/  EXIT ;  /* 0x000000000000794d */ /* 0x000fea0003800000 */
.L_x_568:
[----:B------:R-:W0:Y:S01]  /*0300*/  S2R R24, SR_TID.X ;  /* 0x0000000000187919 */ /* 0x000e220000002100 */
[----:B------:R-:W-:Y:S02]  /*0310*/  PRMT R2, RZ, 0x7610, R2 ;  /* 0x00007610ff027816 */ /* 0x000fe40000000002 */
[----:B0-----:R-:W-:Y:S01]  /*0320*/  ISETP.GE.AND P0, PT, R24, R5, PT ;  /* 0x000000051800720c */ /* 0x001fe20003f06270 */
[----:B------:R-:W-:-:S12]  /*0330*/  IMAD.MOV.U32 R0, RZ, RZ, R24 ;  /* 0x000000ffff007224 */ /* 0x000fd800078e0018 */
[----:B------:R-:W-:Y:S01]  /*0340*/  @!P0 VIADD R0, R24, 0x80 ;  /* 0x0000008018008836 */ /* 0x000fe20000000000 */
[----:B------:R-:W0:Y:S01]  /*0350*/  @!P0 LDC.64 R20, c[0x0][0x220] ;  /* 0x00008800ff148b82 */ /* 0x000e220000000a00 */
[----:B------:R-:W-:Y:S01]  /*0360*/  PRMT R28, RZ, 0x7610, R28 ;  /* 0x00007610ff1c7816 */ /* 0x000fe2000000001c */
[----:B------:R-:W-:Y:S02]  /*0370*/  @!P0 IMAD.IADD R15, R3, 0x1, R24 ;  /* 0x00000001030f8824 */ /* 0x000fe400078e0218 */
[----:B------:R-:W-:-:S13]  /*0380*/  ISETP.GE.AND P5, PT, R0, R5, PT ;  /* 0x000000050000720c */ /* 0x000fda0003fa6270 */
[----:B------:R-:W-:Y:S01]  /*0390*/  @!P5 IADD3 R27, R3, R0, RZ ;  /* 0x00000000031bd210 */ /* 0x000fe20007ffe0ff */
[----:B------:R-:W-:Y:S01]  /*03a0*/  @!P5 VIADD R0, R0, 0x80 ;  /* 0x000000800000d836 */ /* 0x000fe20000000000 */
[----:B------:R-:W1:Y:S04]  /*03b0*/  @!P5 LDC.64 R12, c[0x0][0x220] ;  /* 0x00008800ff0cdb82 */ /* 0x000e680000000a00 */
[----:B------:R-:W-:Y:S01]  /*03c0*/  ISETP.GE.AND P6, PT, R0, R5, PT ;  /* 0x000000050000720c */ /* 0x000fe20003fc6270 */
[----:B0-----:R-:W-:-:S05]  /*03d0*/  @!P0 IMAD.WIDE.U32 R20, R15, 0x2, R20 ;  /* 0x000000020f148825 */ /* 0x001fca00078e0014 */
[----:B------:R-:W2:Y:S07]  /*03e0*/  @!P0 LDG.E.U16 R2, desc[UR4][R20.64] ;  /* 0x0000000414028981 */ /* 0x000eae000c1e1500 */
[----:B------:R-:W-:Y:S01]  /*03f0*/  @!P6 IMAD.IADD R29, R3, 0x1, R0 ;  /* 0x00000001031de824 */ /* 0x000fe200078e0200 */
[----:B------:R-:W0:Y:S01]  /*0400*/  @!P6 LDC.64 R18, c[0x0][0x220] ;  /* 0x00008800ff12eb82 */ /* 0x000e220000000a00 */
[----:B------:R-:W-:-:S05]  /*0410*/  @!P6 VIADD R0, R0, 0x80 ;  /* 0x000000800000e836 */ /* 0x000fca0000000000 */
[----:B------:R-:W-:Y:S01]  /*0420*/  ISETP.GE.AND P1, PT, R0, R5, PT ;  /* 0x000000050000720c */ /* 0x000fe20003f26270 */
[----:B-1----:R-:W-:-:S12]  /*0430*/  @!P5 IMAD.WIDE.U32 R12, R27, 0x2, R12 ;  /* 0x000000021b0cd825 */ /* 0x002fd800078e000c */
[----:B------:R-:W-:Y:S01]  /*0440*/  @!P1 IADD3 R4, R3, R0, RZ ;  /* 0x0000000003049210 */ /* 0x000fe20007ffe0ff */
[----:B------:R-:W-:Y:S01]  /*0450*/  @!P1 VIADD R0, R0, 0x80 ;  /* 0x0000008000009836 */ /* 0x000fe20000000000 */
[----:B------:R-:W1:Y:S04]  /*0460*/  @!P1 LDC.64 R16, c[0x0][0x220] ;  /* 0x00008800ff109b82 */ /* 0x000e680000000a00 */
[----:B------:R-:W-:-:S13]  /*0470*/  ISETP.GE.AND P2, PT, R0, R5, PT ;  /* 0x000000050000720c */ /* 0x000fda0003f46270 */
[----:B------:R-:W-:Y:S01]  /*0480*/  @!P2 IMAD.IADD R23, R3, 0x1, R0 ;  /* 0x000000010317a824 */ /* 0x000fe200078e0200 */
[----:B------:R-:W-:Y:S01]  /*0490*/  PRMT R27, RZ, 0x7610, R27 ;  /* 0x00007610ff1b7816 */ /* 0x000fe2000000001b */
[----:B------:R-:W-:Y:S01]  /*04a0*/  @!P2 VIADD R0, R0, 0x80 ;  /* 0x000000800000a836 */ /* 0x000fe20000000000 */
[----:B------:R-:W3:Y:S04]  /*04b0*/  @!P2 LDC.64 R14, c[0x0][0x220] ;  /* 0x00008800ff0eab82 */ /* 0x000ee80000000a00 */
[----:B------:R-:W-:Y:S01]  /*04c0*/  ISETP.GE.AND P3, PT, R0, R5, PT ;  /* 0x000000050000720c */ /* 0x000fe20003f66270 */
[----:B0-----:R-:W-:Y:S01]  /*04d0*/  @!P6 IMAD.WIDE.U32 R18, R29, 0x2, R18 ;  /* 0x000000021d12e825 */ /* 0x001fe200078e0012 */
[----:B------:R0:W4:Y:S03]  /*04e0*/  @!P5 LDG.E.U16 R27, desc[UR4][R12.64] ;  /* 0x000000040c1bd981 */ /* 0x000126000c1e1500 */
[----:B-1----:R-:W-:-:S08]  /*04f0*/  @!P1 IMAD.WIDE.U32 R16, R4, 0x2, R16 ;  /* 0x0000000204109825 */ /* 0x002fd000078e0010 */
[----:B------:R-:W-:Y:S01]  /*0500*/  @!P3 IADD3 R25, R3, R0, RZ ;  /* 0x000000000319b210 */ /* 0x000fe20007ffe0ff */
[----:B------:R-:W-:Y:S01]  /*0510*/  @!P3 VIADD R0, R0, 0x80 ;  /* 0x000000800000b836 */ /* 0x000fe20000000000 */
[----:B------:R-:W5:Y:S01]  /*0520*/  @!P6 LDG.E.U16 R28, desc[UR4][R18.64] ;  /* 0x00000004121ce981 */ /* 0x000f62000c1e1500 */
[----:B0-----:R-:W0:Y:S03]  /*0530*/  @!P3 LDC.64 R12, c[0x0][0x220] ;  /* 0x00008800ff0cbb82 */ /* 0x001e260000000a00 */
[----:B------:R-:W-:Y:S02]  /*0540*/  ISETP.GE.AND P4, PT, R0, R5, PT ;  /* 0x000000050000720c */ /* 0x000fe40003f86270 */
[----:B------:R-:W-:-:S06]  /*0550*/  PRMT R4, RZ, 0x7610, R4 ;  /* 0x00007610ff047816 */ /* 0x000fcc0000000004 */
[----:B------:R1:W4:Y:S05]  /*0560*/  @!P1 LDG.E.U16 R4, desc[UR4][R16.64] ;  /* 0x0000000410049981 */ /* 0x00032a000c1e1500 */
[----:B------:R-:W-:Y:S01]  /*0570*/  @!P4 IMAD.IADD R29, R3, 0x1, R0 ;  /* 0x00000001031dc824 */ /* 0x000fe200078e0200 */
[----:B------:R-:W-:Y:S01]  /*0580*/  @!P4 IADD3 R0, R0, 0x80, RZ ;  /* 0x000000800000c810 */ /* 0x000fe20007ffe0ff */
[----:B------:R-:W3:Y:S03]  /*0590*/  @!P4 LDC.64 R20, c[0x0][0x220] ;  /* 0x00008800ff14cb82 */ /* 0x000ee60000000a00 */
[----:B------:R-:W-:-:S13]  /*05a0*/  ISETP.GE.AND P5, PT, R0, R5, PT ;  /* 0x000000050000720c */ /* 0x000fda0003fa6270 */
[----:B-1----:R-:W1:Y:S01]  /*05b0*/  @!P5 LDC.64 R16, c[0x0][0x220] ;  /* 0x00008800ff10db82 */ /* 0x002e620000000a00 */
[----:B0-----:R-:W-:Y:S01]  /*05c0*/  @!P3 IMAD.WIDE.U32 R12, R25, 0x2, R12 ;  /* 0x00000002190cb825 */ /* 0x001fe200078e000c */
[----:B------:R-:W-:-:S03]  /*05d0*/  PRMT R18, RZ, 0x7610, R18 ;  /* 0x00007610ff127816 */ /* 0x000fc60000000012 */
[----:B------:R-:W-:Y:S01]  /*05e0*/  @!P5 IMAD.IADD R25, R3, 0x1, R0 ;  /* 0x000000010319d824 */ /* 0x000fe200078e0200 */
[----:B------:R-:W-:Y:S01]  /*05f0*/  PRMT R19, RZ, 0x7610, R19 ;  /* 0x00007610ff137816 */ /* 0x000fe20000000013 */
[----:B---3--:R-:W-:Y:S01]  /*0600*/  @!P2 IMAD.WIDE.U32 R14, R23, 0x2, R14 ;  /* 0x00000002170ea825 */ /* 0x008fe200078e000e */
[----:B------:R-:W-:Y:S01]  /*0610*/  PRMT R23, RZ, 0x7610, R23 ;  /* 0x00007610ff177816 */ /* 0x000fe20000000017 */
[----:B------:R-:W3:Y:S01]  /*0620*/  @!P3 LDG.E.U16 R18, desc[UR4][R12.64] ;  /* 0x000000040c12b981 */ /* 0x000ee2000c1e1500 */
[----:B------:R-:W-:Y:S01]  /*0630*/  PRMT R0, RZ, 0x7610, R0 ;  /* 0x00007610ff007816 */ /* 0x000fe20000000000 */
[----:B------:R-:W-:-:S03]  /*0640*/  @!P4 IMAD.WIDE.U32 R20, R29, 0x2, R20 ;  /* 0x000000021d14c825 */ /* 0x000fc600078e0014 */
[----:B------:R0:W3:Y:S04]  /*0650*/  @!P2 LDG.E.U16 R23, desc[UR4][R14.64] ;  /* 0x000000040e17a981 */ /* 0x0000e8000c1e1500 */
[----:B------:R0:W3:Y:S01]  /*0660*/  @!P4 LDG.E.U16 R19, desc[UR4][R20.64] ;  /* 0x000000041413c981 */ /* 0x0000e2000c1e1500 */
[----:B-1----:R-:W-:-:S05]  /*0670*/  @!P5 IMAD.WIDE.U32 R16, R25, 0x2, R16 ;  /* 0x000000021910d825 */ /* 0x002fca00078e0010 */
[----:B------:R1:W3:Y:S01]  /*0680*/  @!P5 LDG.E.U16 R0, desc[UR4][R16.64] ;  /* 0x000000041000d981 */ /* 0x0002e2000c1e1500 */
[----:B0-----:R-:W-:-:S05]  /*0690*/  VIADD R14, R24, 0x100 ;  /* 0x00000100180e7836 */ /* 0x001fca0000000000 */
[----:B------:R-:W-:Y:S01]  /*06a0*/  ISETP.GE.AND P5, PT, R14, R5, PT ;  /* 0x000000050e00720c */ /* 0x000fe20003fa6270 */
[----:B------:R-:W-:-:S05]  /*06b0*/  VIADD R12, R24, 0x180 ;  /* 0x00000180180c7836 */ /* 0x000fca0000000000 */
[----:B------:R-:W-:Y:S01]  /*06c0*/  ISETP.GE.AND P2, PT, R12, R5, PT ;  /* 0x000000050c00720c */ /* 0x000fe20003f46270 */
[----:B------:R-:W-:-:S05]  /*06d0*/  VIADD R12, R24, 0x200 ;  /* 0x00000200180c7836 */ /* 0x000fca0000000000 */
[----:B------:R-:W-:Y:S01]  /*06e0*/  ISETP.GE.AND P3, PT, R12, R5, PT ;  /* 0x000000050c00720c */ /* 0x000fe20003f66270 */
[C---:B------:R-:W-:Y:S02]  /*06f0*/  VIADD R12, R24.reuse, 0x280 ;  /* 0x00000280180c7836 */ /* 0x040fe40000000000 */
[----:B------:R-:W-:-:S03]  /*0700*/  VIADD R20, R24, 0x300 ;  /* 0x0000030018147836 */ /* 0x000fc60000000000 */
[-C--:B------:R-:W-:Y:S02]  /*0710*/  ISETP.GE.AND P4, PT, R12, R5.reuse, PT ;  /* 0x000000050c00720c */ /* 0x080fe40003f86270 */
[----:B------:R-:W0:Y:S01]  /*0720*/  @!P0 LDC.64 R12, c[0x0][0x218] ;  /* 0x00008600ff0c8b82 */ /* 0x000e220000000a00 */
[----:B------:R-:W-:Y:S01]  /*0730*/  ISETP.GE.AND P6, PT, R20, R5, PT ;  /* 0x000000051400720c */ /* 0x000fe20003fc6270 */
[C---:B------:R-:W-:Y:S02]  /*0740*/  VIADD R14, R24.reuse, 0x80 ;  /* 0x00000080180e7836 */ /* 0x040fe40000000000 */
[----:B------:R-:W-:-:S03]  /*0750*/  VIADD R20, R24, 0x380 ;  /* 0x0000038018147836 */ /* 0x000fc60000000000 */
[----:B------:R-:W-:Y:S02]  /*0760*/  ISETP.GE.AND P1, PT, R14, R5, PT ;  /* 0x000000050e00720c */ /* 0x000fe40003f26270 */
[----:B------:R-:W-:Y:S02]  /*0770*/  @!P0 IADD3 R21, R3, R24, RZ ;  /* 0x0000001803158210 */ /* 0x000fe40007ffe0ff */
[----:B------:R-:W-:-:S03]  /*0780*/  @!P0 MOV R24, R14 ;  /* 0x0000000e00188202 */ /* 0x000fc60000000f00 */
[----:B0-----:R-:W-:Y:S01]  /*0790*/  @!P0 IMAD.WIDE.U32 R12, R21, 0x2, R12 ;  /* 0x00000002150c8825 */ /* 0x001fe200078e000c */
[----:B------:R-:W-:Y:S04]  /*07a0*/  BSSY B0, `(.L_x_569) ;  /* 0x0000047000007945 */ /* 0x000fe80003800000 */
[----:B------:R-:W-:Y:S01]  /*07b0*/  BSSY B1, `(.L_x_570) ;  /* 0x000003f000017945 */ /* 0x000fe20003800000 */
[----:B--2---:R-:W-:-:S06]  /*07c0*/  @!P0 SHF.L.U32 R2, R2, 0x10, RZ ;  /* 0x0000001002028819 */ /* 0x004fcc00000006ff */
[----:B------:R-:W0:Y:S02]  /*07d0*/  @!P0 MUFU.LG2 R2, R2 ;  /* 0x0000000200028308 */ /* 0x000e240000000c00 */
[----:B0-----:R-:W-:Y:S01]  /*07e0*/  @!P0 F2FP.BF16.F32.PACK_AB R26, RZ, R2 ;  /* 0x00000002ff1a823e */ /* 0x001fe200000010ff */
[----:B-----5:R-:W-:-:S05]  /*07f0*/  @!P5 IMAD.U32 R28, R28, 0x10000, RZ ;  /* 0x000100001c1cd824 */ /* 0x020fca00078e00ff */
[----:B-1----:R-:W0:Y:S01]  /*0800*/  @!P5 MUFU.LG2 R16, R28 ;  /* 0x0000001c0010d308 */ /* 0x002e220000000c00 */
[----:B----4-:R-:W-:Y:S02]  /*0810*/  @!P1 SHF.L.U32 R15, R27, 0x10, RZ ;  /* 0x000000101b0f9819 */ /* 0x010fe400000006ff */
[----:B0-----:R-:W-:Y:S02]  /*0820*/  @!P5 F2FP.BF16.F32.PACK_AB R6, RZ, R16 ;  /* 0x00000010ff06d23e */ /* 0x001fe400000010ff */
[-C--:B------:R-:W-:Y:S01]  /*0830*/  ISETP.GE.AND P5, PT, R20, R5.reuse, PT ;  /* 0x000000051400720c */ /* 0x080fe20003fa6270 */
[----:B------:R-:W-:Y:S02]  /*0840*/  @!P2 IMAD.U32 R4, R4, 0x10000, RZ ;  /* 0x000100000404a824 */ /* 0x000fe400078e00ff */
[----:B------:R-:W0:Y:S01]  /*0850*/  @!P1 MUFU.LG2 R15, R15 ;  /* 0x0000000f000f9308 */ /* 0x000e220000000c00 */
[----:B------:R1:W-:Y:S01]  /*0860*/  @!P0 STG.E.U16 desc[UR4][R12.64], R26 ;  /* 0x0000001a0c008986 */ /* 0x0003e2000c101504 */
[----:B------:R-:W-:-:S06]  /*0870*/  ISETP.GE.AND P0, PT, R24, R5, PT ;  /* 0x000000051800720c */ /* 0x000fcc0003f06270 */
[----:B------:R-:W2:Y:S01]  /*0880*/  @!P2 MUFU.LG2 R4, R4 ;  /* 0x000000040004a308 */ /* 0x000ea20000000c00 */
[----:B---3--:R-:W-:Y:S01]  /*0890*/  @!P4 IMAD.U32 R17, R18, 0x10000, RZ ;  /* 0x000100001211c824 */ /* 0x008fe200078e00ff */
[----:B------:R-:W-:Y:S01]  /*08a0*/  @!P3 SHF.L.U32 R16, R23, 0x10, RZ ;  /* 0x000000101710b819 */ /* 0x000fe200000006ff */
[----:B------:R-:W-:-:S05]  /*08b0*/  @!P6 IMAD.U32 R19, R19, 0x10000, RZ ;  /* 0x000100001313e824 */ /* 0x000fca00078e00ff */
[----:B------:R-:W-:Y:S01]  /*08c0*/  @!P4 MUFU.LG2 R17, R17 ;  /* 0x000000110011c308 */ /* 0x000fe20000000c00 */
[----:B------:R-:W-:-:S07]  /*08d0*/  @!P5 IMAD.U32 R0, R0, 0x10000, RZ ;  /* 0x000100000000d824 */ /* 0x000fce00078e00ff */
[----:B------:R-:W3:Y:S08]  /*08e0*/  @!P3 MUFU.LG2 R16, R16 ;  /* 0x000000100010b308 */ /* 0x000ef00000000c00 */
[----:B------:R-:W4:Y:S08]  /*08f0*/  @!P6 MUFU.LG2 R19, R19 ;  /* 0x000000130013e308 */ /* 0x000f300000000c00 */
[----:B------:R-:W5:Y:S01]  /*0900*/  @!P5 MUFU.LG2 R0, R0 ;  /* 0x000000000000d308 */ /* 0x000f620000000c00 */
[----:B0-----:R-:W-:-:S02]  /*0910*/  @!P1 F2FP.BF16.F32.PACK_AB R7, RZ, R15 ;  /* 0x0000000fff07923e */ /* 0x001fc400000010ff */
[----:B--2---:R-:W-:Y:S02]  /*0920*/  @!P2 F2FP.BF16.F32.PACK_AB R8, RZ, R4 ;  /* 0x00000004ff08a23e */ /* 0x004fe400000010ff */
[----:B---3--:R-:W-:Y:S02]  /*0930*/  @!P3 F2FP.BF16.F32.PACK_AB R9, RZ, R16 ;  /* 0x00000010ff09b23e */ /* 0x008fe400000010ff */
[----:B------:R-:W-:Y:S02]  /*0940*/  @!P4 F2FP.BF16.F32.PACK_AB R10, RZ, R17 ;  /* 0x00000011ff0ac23e */ /* 0x000fe400000010ff */
[----:B----4-:R-:W-:Y:S02]  /*0950*/  @!P6 F2FP.BF16.F32.PACK_AB R11, RZ, R19 ;  /* 0x00000013ff0be23e */ /* 0x010fe400000010ff */
[----:B-----5:R-:W-:Y:S01]  /*0960*/  @!P5 F2FP.BF16.F32.PACK_AB R22, RZ, R0 ;  /* 0x00000000ff16d23e */ /* 0x020fe200000010ff */
[----:B-1----:R-:W-:Y:S06]  /*0970*/  @P0 BRA `(.L_x_571) ;  /* 0x0000000000300947 */ /* 0x002fec0003800000 */
[----:B------:R-:W0:Y:S01]  /*0980*/  LDC.64 R12, c[0x0][0x218] ;  /* 0x00008600ff0c7b82 */ /* 0x000e220000000a00 */
[----:B------:R-:W-:Y:S02]  /*0990*/  IMAD.IADD R15, R3, 0x1, R24 ;  /* 0x00000001030f7824 */ /* 0x000fe400078e0218 */
[----:B------:R-:W-:-:S05]  /*09a0*/  VIADD R24, R24, 0x80 ;  /* 0x0000008018187836 */ /* 0x000fca0000000000 */
[----:B------:R-:W-:Y:S01]  /*09b0*/  ISETP.GE.AND P0, PT, R24, R5, PT ;  /* 0x000000051800720c */ /* 0x000fe20003f06270 */
[----:B0-----:R-:W-:-:S05]  /*09c0*/  IMAD.WIDE.U32 R12, R15, 0x2, R12 ;  /* 0x000000020f0c7825 */ /* 0x001fca00078e000c */
[----:B------:R0:W-:Y:S07]  /*09d0*/  STG.E.U16 desc[UR4][R12.64], R7 ;  /* 0x000000070c007986 */ /* 0x0001ee000c101504 */
[----:B------:R-:W-:Y:S05]  /*09e0*/  @P0 BRA `(.L_x_572) ;  /* 0x0000000000300947 */ /* 0x000fea0003800000 */
[----:B0-----:R-:W0:Y:S01]  /*09f0*/  LDC.64 R12, c[0x0][0x218] ;  /* 0x00008600ff0c7b82 */ /* 0x001e220000000a00 */
[----:B------:R-:W-:Y:S01]  /*0a00*/  IADD3 R7, R3, R24, RZ ;  /* 0x0000001803077210 */ /* 0x000fe20007ffe0ff */
[----:B------:R-:W-:-:S04]  /*0a10*/  VIADD R24, R24, 0x80 ;  /* 0x0000008018187836 */ /* 0x000fc80000000000 */
[----:B0-----:R-:W-:-:S05]  /*0a20*/  IMAD.WIDE.U32 R12, R7, 0x2, R12 ;  /* 0x00000002070c7825 */ /* 0x001fca00078e000c */
[----:B------:R0:W-:Y:S02]  /*0a30*/  STG.E.U16 desc[UR4][R12.64], R6 ;  /* 0x000000060c007986 */ /* 0x0001e4000c101504 */
.L_x_571:
[----:B------:R-:W-:-:S13]  /*0a40*/  ISETP.GE.AND P0, PT, R24, R5, PT ;  /* 0x000000051800720c */ /* 0x000fda0003f06270 */
[----:B------:R-:W-:Y:S05]  /*0a50*/  @P0 BRA `(.L_x_573) ;  /* 0x0000000000300947 */ /* 0x000fea0003800000 */
[----:B0-----:R-:W0:Y:S01]  /*0a60*/  LDC.64 R6, c[0x0][0x218] ;  /* 0x00008600ff067b82 */ /* 0x001e220000000a00 */
[----:B------:R-:W-:Y:S01]  /*0a70*/  IMAD.IADD R13, R3, 0x1, R24 ;  /* 0x00000001030d7824 */ /* 0x000fe200078e0218 */
[----:B------:R-:W-:-:S03]  /*0a80*/  IADD3 R24, R24, 0x80, RZ ;  /* 0x0000008018187810 */ /* 0x000fc60007ffe0ff */
[----:B0-----:R-:W-:-:S05]  /*0a90*/  IMAD.WIDE.U32 R6, R13, 0x2, R6 ;  /* 0x000000020d067825 */ /* 0x001fca00078e0006 */
[----:B------:R1:W-:Y:S02]  /*0aa0*/  STG.E.U16 desc[UR4][R6.64], R8 ;  /* 0x0000000806007986 */ /* 0x0003e4000c101504 */
.L_x_572:
[----:B------:R-:W-:-:S13]  /*0ab0*/  ISETP.GE.AND P0, PT, R24, R5, PT ;  /* 0x000000051800720c */ /* 0x000fda0003f06270 */
[----:B------:R-:W-:Y:S05]  /*0ac0*/  @P0 BRA `(.L_x_574) ;  /* 0x0000000000340947 */ /* 0x000fea0003800000 */
[----:B01----:R-:W0:Y:S01]  /*0ad0*/  LDC.64 R6, c[0x0][0x218] ;  /* 0x00008600ff067b82 */ /* 0x003e220000000a00 */
[----:B------:R-:W-:Y:S02]  /*0ae0*/  IMAD.IADD R13, R3, 0x1, R24 ;  /* 0x00000001030d7824 */ /* 0x000fe400078e0218 */
[----:B------:R-:W-:Y:S02]  /*0af0*/  VIADD R24, R24, 0x80 ;  /* 0x0000008018187836 */ /* 0x000fe40000000000 */
[----:B0-----:R-:W-:-:S05]  /*0b00*/  IMAD.WIDE.U32 R6, R13, 0x2, R6 ;  /* 0x000000020d067825 */ /* 0x001fca00078e0006 */
[----:B------:R1:W-:Y:S02]  /*0b10*/  STG.E.U16 desc[UR4][R6.64], R9 ;  /* 0x0000000906007986 */ /* 0x0003e4000c101504 */
.L_x_573:
[----:B------:R-:W-:-:S13]  /*0b20*/  ISETP.GE.AND P0, PT, R24, R5, PT ;  /* 0x000000051800720c */ /* 0x000fda0003f06270 */
[----:B------:R-:W-:Y:S05]  /*0b30*/  @P0 BREAK B1 ;  /* 0x0000000000010942 */ /* 0x000fea0003800000 */
[----:B------:R-:W-:Y:S05]  /*0b40*/  @P0 BRA `(.L_x_575) ;  /* 0x0000000000300947 */ /* 0x000fea0003800000 */
[----:B01----:R-:W0:Y:S01]  /*0b50*/  LDC.64 R6, c[0x0][0x218] ;  /* 0x00008600ff067b82 */ /* 0x003e220000000a00 */
[----:B------:R-:W-:Y:S01]  /*0b60*/  IADD3 R9, R3, R24, RZ ;  /* 0x0000001803097210 */ /* 0x000fe20007ffe0ff */
[----:B------:R-:W-:-:S04]  /*0b70*/  VIADD R24, R24, 0x80 ;  /* 0x0000008018187836 */ /* 0x000fc80000000000 */
[----:B0-----:R-:W-:-:S05]  /*0b80*/  IMAD.WIDE.U32 R6, R9, 0x2, R6 ;  /* 0x0000000209067825 */ /* 0x001fca00078e0006 */
[----:B------:R2:W-:Y:S02]  /*0b90*/  STG.E.U16 desc[UR4][R6.64], R10 ;  /* 0x0000000a06007986 */ /* 0x0005e4000c101504 */
.L_x_574:
[----:B------:R-:W-:Y:S05]  /*0ba0*/  BSYNC B1 ;  /* 0x0000000000017941 */ /* 0x000fea0003800000 */
.L_x_570:
[----:B------:R-:W-:-:S13]  /*0bb0*/  ISETP.GE.AND P0, PT, R24, R5, PT ;  /* 0x000000051800720c */ /* 0x000fda0003f06270 */
[----:B012---:R-:W0:Y:S01]  /*0bc0*/  @!P0 LDC.64 R6, c[0x0][0x218] ;  /* 0x00008600ff068b82 */ /* 0x007e220000000a00 */
[----:B------:R-:W-:Y:S01]  /*0bd0*/  @!P0 IMAD.IADD R9, R3, 0x1, R24 ;  /* 0x0000000103098824 */ /* 0x000fe200078e0218 */
[----:B------:R-:W-:-:S03]  /*0be0*/  @!P0 IADD3 R24, R24, 0x80, RZ ;  /* 0x0000008018188810 */ /* 0x000fc60007ffe0ff */
[----:B0-----:R-:W-:-:S05]  /*0bf0*/  @!P0 IMAD.WIDE.U32 R6, R9, 0x2, R6 ;  /* 0x0000000209068825 */ /* 0x001fca00078e0006 */
[----:B------:R2:W-:Y:S02]  /*0c00*/  @!P0 STG.E.U16 desc[UR4][R6.64], R11 ;  /* 0x0000000b06008986 */ /* 0x0005e4000c101504 */
.L_x_575:
[----:B------:R-:W-:Y:S05]  /*0c10*/  BSYNC B0 ;  /* 0x0000000000007941 */ /* 0x000fea0003800000 */
.L_x_569:
[----:B------:R-:W-:Y:S05]  /*0c20*/  WARPSYNC.ALL ;  /* 0x0000000000007948 */ /* 0x000fea0003800000 */
[----:B------:R-:W-:-:S13]  /*0c30*/  ISETP.GE.AND P0, PT, R24, R5, PT ;  /* 0x000000051800720c */ /* 0x000fda0003f06270 */
[----:B------:R-:W-:Y:S05]  /*0c40*/  @P0 EXIT ;  /* 0x000000000000094d */ /* 0x000fea0003800000 */
[----:B------:R-:W3:Y:S01]  /*0c50*/  LDC.64 R4, c[0x0][0x218] ;  /* 0x00008600ff047b82 */ /* 0x000ee20000000a00 */
[----:B------:R-:W-:-:S04]  /*0c60*/  IMAD.IADD R3, R3, 0x1, R24 ;  /* 0x0000000103037824 */ /* 0x000fc800078e0218 */
[----:B---3--:R-:W-:-:S05]  /*0c70*/  IMAD.WIDE.U32 R2, R3, 0x2, R4 ;  /* 0x0000000203027825 */ /* 0x008fca00078e0004 */
[----:B------:R-:W-:Y:S01]  /*0c80*/  STG.E.U16 desc[UR4][R2.64], R22 ;  /* 0x0000001602007986 */ /* 0x000fe2000c101504 */
[----:B------:R-:W-:Y:S05]  /*0c90*/  EXIT ;  /* 0x000000000000794d */ /* 0x000fea0003800000 */
.L_x_576:
        /* <DEDUP_REMOVED lines=14> */
.L_x_13255:


//--------------------- .text._ZN2at6native29vectorized_elementwise_kernelILi4EZZZNS0_16log2_kernel_cudaERNS_18TensorIteratorBaseEENKUlvE0_clEvENKUlvE2_clEvEUlN3c108BFloat16EE_St5arrayIPcLm2EEEEviT0_T1_ --------------------------
	.section	.text._ZN2at6native29vectorized_elementwise_kernelILi4EZZZNS0_16log2_kernel_cudaERNS_18TensorIteratorBaseEENKUlvE0_clEvENKUlvE2_clEvEUlN3c108BFloat16EE_St5arrayIPcLm2EEEEviT0_T1_,"ax",@progbits
	.align	128
        .global         _ZN2at6native29vectorized_elementwise_kernelILi4EZZZNS0_16log2_kernel_cudaERNS_18TensorIteratorBaseEENKUlvE0_clEvENKUlvE2_clEvEUlN3c108BFloat16EE_St5arrayIPcLm2EEEEviT0_T1_
        .type           _ZN2at6native29vectorized_elementwise_kernelILi4EZZZNS0_16log2_kernel_cudaERNS_18TensorIteratorBaseEENKUlvE0_clEvENKUlvE2_clEvEUlN3c108BFloat16EE_St5arrayIPcLm2EEEEviT0_T1_,@function
        .size           _ZN2at6native29vectorized_elementwise_kernelILi4EZZZNS0_16log2_kernel_cudaERNS_18TensorIteratorBaseEENKUlvE0_clEvENKUlvE2_clEvEUlN3c108BFloat16EE_St5arrayIPcLm2EEEEviT0_T1_,(.L_x_13256 - _ZN2at6native29vectorized_elementwise_kernelILi4EZZZNS0_16log2_kernel_cudaERNS_18TensorIteratorBaseEENKUlvE0_clEvENKUlvE2_clEvEUlN3c108BFloat16EE_St5arrayIPcLm2EEEEviT0_T1_)
        .other          _ZN2at6native29vectorized_elementwise_kernelILi4EZZZNS0_16log2_kernel_cudaERNS_18TensorIteratorBaseEENKUlvE0_clEvENKUlvE2_clEvEUlN3c108BFloat16EE_St5arrayIPcLm2EEEEviT0_T1_,@"STO_CUDA_ENTRY STV_DEFAULT"
_ZN2at6native29vectorized_elementwise_kernelILi4EZZZNS0_16log2_kernel_cudaERNS_18TensorIteratorBaseEENKUlvE0_clEvENKUlvE2_clEvEUlN3c108BFloat16EE_St5arrayIPcLm2EEEEviT0_T1_:
.text._ZN2at6native29vectorized_elementwise_kernelILi4EZZZNS0_16log2_kernel_cudaERNS_18TensorIteratorBaseEENKUlvE0_clEvENKUlvE2_clEvEUlN3c108BFloat16EE_St5arrayIPcLm2EEEEviT0_T1_:
        /* <DEDUP_REMOVED lines=12> */
[----:B------:R-:W2:Y:S04]  /*00c0*/  LDG.E.64 R4, desc[UR4][R6.64+0x400] ;  /* 0x0004000406047981 */ /* 0x000ea8000c1e1b00 */
[----:B------:R0:W3:Y:S02]  /*00d0*/  LDG.E.64 R12, desc[UR4][R6.64] ;  /* 0x00000004060c7981 */ /* 0x0000e4000c1e1b00 */
[----:B0-----:R-:W0:Y:S02]  /*00e0*/  LDC.64 R6, c[0x0][0x218] ;  /* 0x00008600ff067b82 */ /* 0x001e240000000a00 */
[----:B0-----:R-:W-:-:S04]  /*00f0*/  IMAD.WIDE.U32 R6, R3, 0x2, R6 ;  /* 0x0000000203067825 */ /* 0x001fc800078e0006 */
[----:B------:R-:W-:Y:S01]  /*0100*/  IMAD.WIDE R6, R0, 0x8, R6 ;  /* 0x0000000800067825 */ /* 0x000fe200078e0206 */
[----:B--2---:R-:W-:Y:S02]  /*0110*/  SHF.L.U32 R9, R4, 0x10, RZ ;  /* 0x0000001004097819 */ /* 0x004fe400000006ff */
[----:B---3--:R-:W-:-:S05]  /*0120*/  PRMT R4, R12, 0x7632, R4 ;  /* 0x000076320c047816 */ /* 0x008fca0000000004 */
[----:B------:R-:W-:Y:S01]  /*0130*/  IMAD.U32 R11, R4, 0x10000, RZ ;  /* 0x00010000040b7824 */ /* 0x000fe200078e00ff */
[----:B------:R-:W-:Y:S01]  /*0140*/  PRMT R4, R13, 0x7632, R4 ;  /* 0x000076320d047816 */ /* 0x000fe20000000004 */
[----:B------:R-:W-:Y:S02]  /*0150*/  IMAD.U32 R2, R12, 0x10000, RZ ;  /* 0x000100000c027824 */ /* 0x000fe400078e00ff */
[C---:B------:R-:W-:Y:S01]  /*0160*/  IMAD.U32 R10, R5.reuse, 0x10000, RZ ;  /* 0x00010000050a7824 */ /* 0x040fe200078e00ff */
[----:B------:R-:W-:Y:S01]  /*0170*/  PRMT R5, R5, 0x7632, R5 ;  /* 0x0000763205057816 */ /* 0x000fe20000000005 */
[C---:B------:R-:W-:Y:S01]  /*0180*/  IMAD.U32 R12, R4.reuse, 0x10000, RZ ;  /* 0x00010000040c7824 */ /* 0x040fe200078e00ff */
[----:B------:R-:W-:Y:S01]  /*0190*/  PRMT R4, R4, 0x7632, R4 ;  /* 0x0000763204047816 */ /* 0x000fe20000000004 */
[----:B------:R-:W-:Y:S02]  /*01a0*/  IMAD.U32 R8, R13, 0x10000, RZ ;  /* 0x000100000d087824 */ /* 0x000fe400078e00ff */
[----:B------:R-:W-:Y:S01]  /*01b0*/  IMAD.U32 R5, R5, 0x10000, RZ ;  /* 0x0001000005057824 */ /* 0x000fe200078e00ff */
[----:B------:R-:W-:Y:S01]  /*01c0*/  SHF.L.U32 R4, R4, 0x10, RZ ;  /* 0x0000001004047819 */ /* 0x000fe200000006ff */
[----:B------:R-:W-:Y:S08]  /*01d0*/  MUFU.LG2 R13, R12 ;  /* 0x0000000c000d7308 */ /* 0x000ff00000000c00 */
[----:B------:R-:W0:Y:S08]  /*01e0*/  MUFU.LG2 R8, R8 ;  /* 0x0000000800087308 */ /* 0x000e300000000c00 */
[----:B------:R-:W-:Y:S08]  /*01f0*/  MUFU.LG2 R9, R9 ;  /* 0x0000000900097308 */ /* 0x000ff00000000c00 */
[----:B------:R-:W1:Y:S08]  /*0200*/  MUFU.LG2 R4, R4 ;  /* 0x0000000400047308 */ /* 0x000e700000000c00 */
[----:B------:R-:W-:Y:S08]  /*0210*/  MUFU.LG2 R2, R2 ;  /* 0x0000000200027308 */ /* 0x000ff00000000c00 */
[----:B------:R-:W-:Y:S08]  /*0220*/  MUFU.LG2 R10, R10 ;  /* 0x0000000a000a7308 */ /* 0x000ff00000000c00 */
[----:B------:R-:W2:Y:S08]  /*0230*/  MUFU.LG2 R11, R11 ;  /* 0x0000000b000b7308 */ /* 0x000eb00000000c00 */
[----:B------:R-:W3:Y:S01]  /*0240*/  MUFU.LG2 R5, R5 ;  /* 0x0000000500057308 */ /* 0x000ee20000000c00 */
[----:B0-----:R-:W-:-:S02]  /*0250*/  F2FP.BF16.F32.PACK_AB R3, R13, R8 ;  /* 0x000000080d03723e */ /* 0x001fc400000010ff */
[----:B-1----:R-:W-:Y:S02]  /*0260*/  F2FP.BF16.F32.PACK_AB R8, R4, R9 ;  /* 0x000000090408723e */ /* 0x002fe400000010ff */
[----:B--2---:R-:W-:Y:S02]  /*0270*/  F2FP.BF16.F32.PACK_AB R2, R11, R2 ;  /* 0x000000020b02723e */ /* 0x004fe400000010ff */
[----:B---3--:R-:W-:-:S03]  /*0280*/  F2FP.BF16.F32.PACK_AB R9, R5, R10 ;  /* 0x0000000a0509723e */ /* 0x008fc600000010ff */
[----:B------:R-:W-:Y:S04]  /*0290*/  STG.E.64 desc[UR4][R6.64], R2 ;  /* 0x0000000206007986 */ /* 0x000fe8000c101b04 */
[----:B------:R-:W-:Y:S01]  /*02a0*/  STG.E.64 desc[UR4][R6.64+0x400], R8 ;  /* 0x0004000806007986 */ /* 0x000fe2000c101b04 */
[----:B------:R-:W-:Y:S05]  /*02b0*/  EXIT ;  /* 0x000000000000794d */ /* 0x000fea0003800000 */
.L_x_577:
        /* <DEDUP_REMOVED lines=116> */
.L_x_580:
[----:B------:R-:W-:-:S13]  /*0a00*/  ISETP.GE.AND P0, PT, R24, R5, PT ;  /* 0x000000051800720c */ /* 0x000fda0003f06270 */
[----:B------:R-:W-:Y:S05]  /*0a10*/  @P0 BRA `(.L_x_582) ;  /* 0x0000000000300947 */ /* 0x000fea0003800000 */
[----:B0-----:R-:W0:Y:S01]  /*0a20*/  LDC.64 R6, c[0x0][0x218] ;  /* 0x00008600ff067b82 */ /* 0x001e220000000a00 */
[----:B------:R-:W-:Y:S01]  /*0a30*/  IMAD.IADD R13, R3, 0x1, R24 ;  /* 0x00000001030d7824 */ /* 0x000fe200078e0218 */
[----:B------:R-:W-:-:S03]  /*0a40*/  IADD3 R24, R24, 0x80, RZ ;  /* 0x0000008018187810 */ /* 0x000fc60007ffe0ff */
[----:B0-----:R-:W-:-:S05]  /*0a50*/  IMAD.WIDE.U32 R6, R13, 0x2, R6 ;  /* 0x000000020d067825 */ /* 0x001fca00078e0006 */
[----:B------:R1:W-:Y:S02]  /*0a60*/  STG.E.U16 desc[UR4][R6.64], R8 ;  /* 0x0000000806007986 */ /* 0x0003e4000c101504 */
.L_x_581:
[----:B------:R-:W-:-:S13]  /*0a70*/  ISETP.GE.AND P0, PT, R24, R5, PT ;  /* 0x000000051800720c */ /* 0x000fda0003f06270 */
[----:B------:R-:W-:Y:S05]  /*0a80*/  @P0 BRA `(.L_x_583) ;  /* 0x0000000000340947 */ /* 0x000fea0003800000 */
[----:B01----:R-:W0:Y:S01]  /*0a90*/  LDC.64 R6, c[0x0][0x218] ;  /* 0x00008600ff067b82 */ /* 0x003e220000000a00 */
[----:B------:R-:W-:Y:S02]  /*0aa0*/  IMAD.IADD R13, R3, 0x1, R24 ;  /* 0x00000001030d7824 */ /* 0x000fe400078e0218 */
[----:B------:R-:W-:Y:S02]  /*0ab0*/  VIADD R24, R24, 0x80 ;  /* 0x0000008018187836 */ /* 0x000fe40000000000 */
[----:B0-----:R-:W-:-:S05]  /*0ac0*/  IMAD.WIDE.U32 R6, R13, 0x2, R6 ;  /* 0x000000020d067825 */ /* 0x001fca00078e0006 */
[----:B------:R1:W-:Y:S02]  /*0ad0*/  STG.E.U16 desc[UR4][R6.64], R9 ;  /* 0x0000000906007986 */ /* 0x0003e4000c101504 */
.L_x_582:
        /* <DEDUP_REMOVED lines=8> */
.L_x_583:
[----:B------:R-:W-:Y:S05]  /*0b60*/  BSYNC B1 ;  /* 0x0000000000017941 */ /* 0x000fea0003800000 */
.L_x_579:
[----:B------:R-:W-:-:S13]  /*0b70*/  ISETP.GE.AND P0, PT, R24, R5, PT ;  /* 0x000000051800720c */ /* 0x000fda0003f06270 */
[----:B012---:R-:W0:Y:S01]  /*0b80*/  @!P0 LDC.64 R6, c[0x0][0x218] ;  /* 0x00008600ff068b82 */ /* 0x007e220000000a00 */
[----:B------:R-:W-:Y:S01]  /*0b90*/  @!P0 IMAD.IADD R9, R3, 0x1, R24 ;  /* 0x0000000103098824 */ /* 0x000fe200078e0218 */
[----:B------:R-:W-:-:S03]  /*0ba0*/  @!P0 IADD3 R24, R24, 0x80, RZ ;  /* 0x0000008018188810 */ /* 0x000fc60007ffe0ff */
[----:B0-----:R-:W-:-:S05]  /*0bb0*/  @!P0 IMAD.WIDE.U32 R6, R9, 0x2, R6 ;  /* 0x0000000209068825 */ /* 0x001fca00078e0006 */
[----:B------:R2:W-:Y:S02]  /*0bc0*/  @!P0 STG.E.U16 desc[UR4][R6.64], R11 ;  /* 0x0000000b06008986 */ /* 0x0005e4000c101504 */
.L_x_584:
[----:B------:R-:W-:Y:S05]  /*0bd0*/  BSYNC B0 ;  /* 0x0000000000007941 */ /* 0x000fea0003800000 */
.L_x_578:
        /* <DEDUP_REMOVED lines=8> */
.L_x_585:
        /* <DEDUP_REMOVED lines=10> */
.L_x_13256:


//--------------------- .text._ZN2at6native29vectorized_elementwise_kernelILi8EZZZNS0_16log2_kernel_cudaERNS_18TensorIteratorBaseEENKUlvE0_clEvENKUlvE2_clEvEUlN3c108BFloat16EE_St5arrayIPcLm2EEEEviT0_T1_ --------------------------
	.section	.text._ZN2at6native29vectorized_elementwise_kernelILi8EZZZNS0_16log2_kernel_cudaERNS_18TensorIteratorBaseEENKUlvE0_clEvENKUlvE2_clEvEUlN3c108BFloat16EE_St5arrayIPcLm2EEEEviT0_T1_,"ax",@progbits
	.align	128
        .global         _ZN2at6native29vectorized_elementwise_kernelILi8EZZZNS0_16log2_kernel_cudaERNS_18TensorIteratorBaseEENKUlvE0_clEvENKUlvE2_clEvEUlN3c108BFloat16EE_St5arrayIPcLm2EEEEviT0_T1_
        .type           _ZN2at6native29vectorized_elementwise_kernelILi8EZZZNS0_16log2_kernel_cudaERNS_18TensorIteratorBaseEENKUlvE0_clEvENKUlvE2_clEvEUlN3c108BFloat16EE_St5arrayIPcLm2EEEEviT0_T1_,@function
        .size           _ZN2at6native29vectorized_elementwise_kernelILi8EZZZNS0_16log2_kernel_cudaERNS_18TensorIteratorBaseEENKUlvE0_clEvENKUlvE2_clEvEUlN3c108BFloat16EE_St5arrayIPcLm2EEEEviT0_T1_,(.L_x_13257 - _ZN2at6native29vectorized_elementwise_kernelILi8EZZZNS0_16log2_kernel_cudaERNS_18TensorIteratorBaseEENKUlvE0_clEvENKUlvE2_clEvEUlN3c108BFloat16EE_St5arrayIPcLm2EEEEviT0_T1_)
        .other          _ZN2at6native29vectorized_elementwise_kernelILi8EZZZNS0_16log2_kernel_cudaERNS_18TensorIteratorBaseEENKUlvE0_clEvENKUlvE2_clEvEUlN3c108BFloat16EE_St5arrayIPcLm2EEEEviT0_T1_,@"STO_CUDA_ENTRY STV_DEFAULT"
_ZN2at6native29vectorized_elementwise_kernelILi8EZZZNS0_16log2_kernel_cudaERNS_18TensorIteratorBaseEENKUlvE0_clEvENKUlvE2_clEvEUlN3c108BFloat16EE_St5arrayIPcLm2EEEEviT0_T1_:
.text._ZN2at6native29vectorized_elementwise_kernelILi8EZZZNS0_16log2_kernel_cudaERNS_18TensorIteratorBaseEENKUlvE0_clEvENKUlvE2_clEvEUlN3c108BFloat16EE_St5arrayIPcLm2EEEEviT0_T1_:
        /* <DEDUP_REMOVED lines=11> */
[----:B0-----:R-:W-:-:S06]  /*00b0*/  IMAD.WIDE.U32 R4, R0, 0x10, R4 ;  /* 0x0000001000047825 */ /* 0x001fcc00078e0004 */
[----:B------:R-:W2:Y:S02]  /*00c0*/  LDG.E.128 R4, desc[UR4][R4.64] ;  /* 0x0000000404047981 */ /* 0x000ea4000c1e1d00 */
[----:B--2---:R-:W-:Y:S01]  /*00d0*/  SHF.L.U32 R2, R6, 0x10, RZ ;  /* 0x0000001006027819 */ /* 0x004fe200000006ff */
[C---:B------:R-:W-:Y:S01]  /*00e0*/  IMAD.U32 R9, R4.reuse, 0x10000, RZ ;  /* 0x0001000004097824 */ /* 0x040fe200078e00ff */
[----:B------:R-:W-:Y:S01]  /*00f0*/  PRMT R6, R4, 0x7632, R6 ;  /* 0x0000763204067816 */ /* 0x000fe20000000006 */
[----:B------:R-:W-:Y:S02]  /*0100*/  IMAD.U32 R8, R5, 0x10000, RZ ;  /* 0x0001000005087824 */ /* 0x000fe400078e00ff */
[C---:B------:R-:W-:Y:S01]  /*0110*/  IMAD.U32 R10, R7.reuse, 0x10000, RZ ;  /* 0x00010000070a7824 */ /* 0x040fe200078e00ff */
[----:B------:R-:W-:Y:S01]  /*0120*/  PRMT R7, R7, 0x7632, R7 ;  /* 0x0000763207077816 */ /* 0x000fe20000000007 */
[----:B------:R-:W-:Y:S01]  /*0130*/  IMAD.U32 R11, R6, 0x10000, RZ ;  /* 0x00010000060b7824 */ /* 0x000fe200078e00ff */
[----:B------:R-:W-:Y:S01]  /*0140*/  PRMT R6, R5, 0x7632, R6 ;  /* 0x0000763205067816 */ /* 0x000fe20000000006 */
[----:B------:R-:W-:Y:S01]  /*0150*/  MUFU.LG2 R9, R9 ;  /* 0x0000000900097308 */ /* 0x000fe20000000c00 */
[----:B------:R-:W0:Y:S01]  /*0160*/  LDC.64 R4, c[0x0][0x218] ;  /* 0x00008600ff047b82 */ /* 0x000e220000000a00 */
[----:B------:R-:W-:-:S02]  /*0170*/  IMAD.U32 R18, R7, 0x10000, RZ ;  /* 0x0001000007127824 */ /* 0x000fc400078e00ff */
[C---:B------:R-:W-:Y:S01]  /*0180*/  IMAD.U32 R15, R6.reuse, 0x10000, RZ ;  /* 0x00010000060f7824 */ /* 0x040fe200078e00ff */
[----:B------:R-:W-:-:S03]  /*0190*/  PRMT R6, R6, 0x7632, R6 ;  /* 0x0000763206067816 */ /* 0x000fc60000000006 */
[----:B------:R-:W-:Y:S01]  /*01a0*/  MUFU.LG2 R8, R8 ;  /* 0x0000000800087308 */ /* 0x000fe20000000c00 */
[----:B------:R-:W-:-:S07]  /*01b0*/  SHF.L.U32 R16, R6, 0x10, RZ ;  /* 0x0000001006107819 */ /* 0x000fce00000006ff */
[----:B------:R-:W-:Y:S08]  /*01c0*/  MUFU.LG2 R2, R2 ;  /* 0x0000000200027308 */ /* 0x000ff00000000c00 */
[----:B------:R-:W-:Y:S01]  /*01d0*/  MUFU.LG2 R10, R10 ;  /* 0x0000000a000a7308 */ /* 0x000fe20000000c00 */
[----:B0-----:R-:W-:-:S04]  /*01e0*/  IMAD.WIDE.U32 R4, R3, 0x2, R4 ;  /* 0x0000000203047825 */ /* 0x001fc800078e0004 */
[----:B------:R-:W-:-:S03]  /*01f0*/  IMAD.WIDE R12, R0, 0x10, R4 ;  /* 0x00000010000c7825 */ /* 0x000fc600078e0204 */
[----:B------:R-:W0:Y:S08]  /*0200*/  MUFU.LG2 R14, R11 ;  /* 0x0000000b000e7308 */ /* 0x000e300000000c00 */
[----:B------:R-:W1:Y:S08]  /*0210*/  MUFU.LG2 R15, R15 ;  /* 0x0000000f000f7308 */ /* 0x000e700000000c00 */
[----:B------:R-:W2:Y:S01]  /*0220*/  MUFU.LG2 R17, R16 ;  /* 0x0000001000117308 */ /* 0x000ea20000000c00 */
[----:B0-----:R-:W-:-:S07]  /*0230*/  F2FP.BF16.F32.PACK_AB R4, R14, R9 ;  /* 0x000000090e04723e */ /* 0x001fce00000010ff */
[----:B------:R-:W0:Y:S01]  /*0240*/  MUFU.LG2 R7, R18 ;  /* 0x0000001200077308 */ /* 0x000e220000000c00 */
[----:B-1----:R-:W-:Y:S02]  /*0250*/  F2FP.BF16.F32.PACK_AB R5, R15, R8 ;  /* 0x000000080f05723e */ /* 0x002fe400000010ff */
[----:B--2---:R-:W-:Y:S02]  /*0260*/  F2FP.BF16.F32.PACK_AB R6, R17, R2 ;  /* 0x000000021106723e */ /* 0x004fe400000010ff */
[----:B0-----:R-:W-:-:S05]  /*0270*/  F2FP.BF16.F32.PACK_AB R7, R7, R10 ;  /* 0x0000000a0707723e */ /* 0x001fca00000010ff */
[----:B------:R-:W-:Y:S01]  /*0280*/  STG.E.128 desc[UR4][R12.64], R4 ;  /* 0x000000040c007986 */ /* 0x000fe2000c101d04 */
[----:B------:R-:W-:Y:S05]  /*0290*/  EXIT ;  /* 0x000000000000794d */ /* 0x000fea0003800000 */
.L_x_586:
        /* <DEDUP_REMOVED lines=116> */
.L_x_589:
[----:B------:R-:W-:-:S13]  /*09e0*/  ISETP.GE.AND P0, PT, R24, R5, PT ;  /* 0x000000051800720c */ /* 0x000fda0003f06270 */
[----:B------:R-:W-:Y:S05]  /*09f0*/  @P0 BRA `(.L_x_591) ;  /* 0x0000000000300947 */ /* 0x000fea0003800000 */
[----:B0-----:R-:W0:Y:S01]  /*0a00*/  LDC.64 R6, c[0x0][0x218] ;  /* 0x00008600ff067b82 */ /* 0x001e220000000a00 */
[----:B------:R-:W-:Y:S01]  /*0a10*/  IMAD.IADD R13, R3, 0x1, R24 ;  /* 0x00000001030d7824 */ /* 0x000fe200078e0218 */
[----:B------:R-:W-:-:S03]  /*0a20*/  IADD3 R24, R24, 0x80, RZ ;  /* 0x0000008018187810 */ /* 0x000fc60007ffe0ff */
[----:B0-----:R-:W-:-:S05]  /*0a30*/  IMAD.WIDE.U32 R6, R13, 0x2, R6 ;  /* 0x000000020d067825 */ /* 0x001fca00078e0006 */
[----:B------:R1:W-:Y:S02]  /*0a40*/  STG.E.U16 desc[UR4][R6.64], R8 ;  /* 0x0000000806007986 */ /* 0x0003e4000c101504 */
.L_x_590:
[----:B------:R-:W-:-:S13]  /*0a50*/  ISETP.GE.AND P0, PT, R24, R5, PT ;  /* 0x000000051800720c */ /* 0x000fda0003f06270 */
[----:B------:R-:W-:Y:S05]  /*0a60*/  @P0 BRA `(.L_x_592) ;  /* 0x0000000000340947 */ /* 0x000fea0003800000 */
[----:B01----:R-:W0:Y:S01]  /*0a70*/  LDC.64 R6, c[0x0][0x218] ;  /* 0x00008600ff067b82 */ /* 0x003e220000000a00 */
[----:B------:R-:W-:Y:S02]  /*0a80*/  IMAD.IADD R13, R3, 0x1, R24 ;  /* 0x00000001030d7824 */ /* 0x000fe400078e0218 */
[----:B------:R-:W-:Y:S02]  /*0a90*/  VIADD R24, R24, 0x80 ;  /* 0x0000008018187836 */ /* 0x000fe40000000000 */
[----:B0-----:R-:W-:-:S05]  /*0aa0*/  IMAD.WIDE.U32 R6, R13, 0x2, R6 ;  /* 0x000000020d067825 */ /* 0x001fca00078e0006 */
[----:B------:R1:W-:Y:S02]  /*0ab0*/  STG.E.U16 desc[UR4][R6.64], R9 ;  /* 0x0000000906007986 */ /* 0x0003e4000c101504 */
.L_x_591:
        /* <DEDUP_REMOVED lines=8> */
.L_x_592:
[----:B------:R-:W-:Y:S05]  /*0b40*/  BSYNC B1 ;  /* 0x0000000000017941 */ /* 0x000fea0003800000 */
.L_x_588:
[----:B------:R-:W-:-:S13]  /*0b50*/  ISETP.GE.AND P0, PT, R24, R5, PT ;  /* 0x000000051800720c */ /* 0x000fda0003f06270 */
[----:B012---:R-:W0:Y:S01]  /*0b60*/  @!P0 LDC.64 R6, c[0x0][0x218] ;  /* 0x00008600ff068b82 */ /* 0x007e220000000a00 */
[----:B------:R-:W-:Y:S01]  /*0b70*/  @!P0 IMAD.IADD R9, R3, 0x1, R24 ;  /* 0x0000000103098824 */ /* 0x000fe200078e0218 */
[----:B------:R-:W-:-:S03]  /*0b80*/  @!P0 IADD3 R24, R24, 0x80, RZ ;  /* 0x0000008018188810 */ /* 0x000fc60007ffe0ff */
[----:B0-----:R-:W-:-:S05]  /*0b90*/  @!P0 IMAD.WIDE.U32 R6, R9, 0x2, R6 ;  /* 0x0000000209068825 */ /* 0x001fca00078e0006 */
[----:B------:R2:W-:Y:S02]  /*0ba0*/  @!P0 STG.E.U16 desc[UR4][R6.64], R11 ;  /* 0x0000000b06008986 */ /* 0x0005e4000c101504 */
.L_x_593:
[----:B------:R-:W-:Y:S05]  /*0bb0*/  BSYNC B0 ;  /* 0x0000000000007941 */ /* 0x000fea0003800000 */
.L_x_587:
        /* <DEDUP_REMOVED lines=8> */
.L_x_594:
        /* <DEDUP_REMOVED lines=12> */
.L_x_13257:


//--------------------- .text._ZN2at6native18elementwise_kernelILi128ELi4EZNS0_15gpu_kernel_implIZZZNS0_16log2_kernel_cudaERNS_18TensorIteratorBaseEENKUlvE0_clEvENKUlvE1_clEvEUlN3c104HalfEE_EEvS4_RKT_EUliE_EEviT1_ --------------------------
	.section	.text._ZN2at6native18elementwise_kernelILi128ELi4EZNS0_15gpu_kernel_implIZZZNS0_16log2_kernel_cudaERNS_18TensorIteratorBaseEENKUlvE0_clEvENKUlvE1_clEvEUlN3c104HalfEE_EEvS4_RKT_EUliE_EEviT1_,"ax",@progbits
	.align	128
        .global         _ZN2at6native18elementwise_kernelILi128ELi4EZNS0_15gpu_kernel_implIZZZNS0_16log2_kernel_cudaERNS_18TensorIteratorBaseEENKUlvE0_clEvENKUlvE1_clEvEUlN3c104HalfEE_EEvS4_RKT_EUliE_EEviT1_
        .type           _ZN2at6native18elementwise_kernelILi128ELi4EZNS0_15gpu_kernel_implIZZZNS0_16log2_kernel_cudaERNS_18TensorIteratorBaseEENKUlvE0_clEvENKUlvE1_clEvEUlN3c104HalfEE_EEvS4_RKT_EUliE_EEviT1_,@function
        .size           _ZN2at6native18elementwise_kernelILi128ELi4EZNS0_15gpu_kernel_implIZZZNS0_16log2_kernel_cudaERNS_18TensorIteratorBaseEENKUlvE0_clEvENKUlvE1_clEvEUlN3c104HalfEE_EEvS4_RKT_EUliE_EEviT1_,(.L_x_13258 - _ZN2at6native18elementwise_kernelILi128ELi4EZNS0_15gpu_kernel_implIZZZNS0_16log2_kernel_cudaERNS_18TensorIteratorBaseEENKUlvE0_clEvENKUlvE1_clEvEUlN3c104HalfEE_EEvS4_RKT_EUliE_EEviT1_)
        .other          _ZN2at6native18elementwise_kernelILi128ELi4EZNS0_15gpu_kernel_implIZZZNS0_16log2_kernel_cudaERNS_18TensorIteratorBaseEENKUlvE0_clEvENKUlvE1_clEvEUlN3c104HalfEE_EEvS4_RKT_EUliE_EEviT1_,@"STO_CUDA_ENTRY STV_DEFAULT"
_ZN2at6native18elementwise_kernelILi128ELi4EZNS0_15gpu_kernel_implIZZZNS0_16log2_kernel_cudaERNS_18TensorIteratorBaseEENKUlvE0_clEvENKUlvE1_clEvEUlN3c104HalfEE_EEvS4_RKT_EUliE_EEviT1_:
.text._ZN2at6native18elementwise_kernelILi128ELi4EZNS0_15gpu_kernel_implIZZZNS0_16log2_kernel_cudaERNS_18TensorIteratorBaseEENKUlvE0_clEvENKUlvE1_clEvEUlN3c104HalfEE_EEvS4_RKT_EUliE_EEviT1_:
        /* <DEDUP_REMOVED lines=313> */
.L_x_597:
        /* <DEDUP_REMOVED lines=20> */
[----:B0-----:R-:W-:Y:S01]  /*14d0*/  F2FP.F16.F32.PACK_AB R0, RZ, R0 ;  /* 0x00000000ff00723e */ /* 0x001fe200000000ff */
[----:B------:R-:W-:Y:S06]  /*14e0*/  BRA `(.L_x_603) ;  /* 0x0000000c00987947 */ /* 0x000fec0003800000 */
.L_x_601:
[----:B------:R-:W2:Y:S02]  /*14f0*/  LDG.E.U8 R2, desc[UR36][R2.64] ;  /* 0x0000002402027981 */ /* 0x000ea4000c1e1100 */
[----:B--2---:R-:W-:-:S04]  /*1500*/  I2FP.F32.U32 R0, R2 ;  /* 0x0000000200007245 */ /* 0x004fc80000201000 */
[----:B------:R-:W-:Y:S01]  /*1510*/  F2FP.F16.F32.PACK_AB R0, RZ, R0 ;  /* 0x00000000ff00723e */ /* 0x000fe200000000ff */
[----:B------:R-:W-:Y:S06]  /*1520*/  BRA `(.L_x_603) ;  /* 0x0000000c00887947 */ /* 0x000fec0003800000 */
.L_x_600:
        /* <DEDUP_REMOVED lines=8> */
[----:B0-----:R-:W-:Y:S01]  /*15b0*/  F2FP.F16.F32.PACK_AB R0, RZ, R0 ;  /* 0x00000000ff00723e */ /* 0x001fe200000000ff */
[----:B------:R-:W-:Y:S06]  /*15c0*/  BRA `(.L_x_603) ;  /* 0x0000000c00607947 */ /* 0x000fec0003800000 */
.L_x_605:
[----:B------:R-:W2:Y:S02]  /*15d0*/  LDG.E R2, desc[UR36][R2.64] ;  /* 0x0000002402027981 */ /* 0x000ea4000c1e1900 */
[----:B--2---:R-:W-:-:S04]  /*15e0*/  I2FP.F32.S32 R0, R2 ;  /* 0x0000000200007245 */ /* 0x004fc80000201400 */
[----:B------:R-:W-:Y:S01]  /*15f0*/  F2FP.F16.F32.PACK_AB R0, RZ, R0 ;  /* 0x00000000ff00723e */ /* 0x000fe200000000ff */
[----:B------:R-:W-:Y:S06]  /*1600*/  BRA `(.L_x_603) ;  /* 0x0000000c00507947 */ /* 0x000fec0003800000 */
.L_x_604:
[----:B------:R-:W2:Y:S02]  /*1610*/  LDG.E.U16 R2, desc[UR36][R2.64] ;  /* 0x0000002402027981 */ /* 0x000ea4000c1e1500 */
[----:B--2---:R-:W0:Y:S02]  /*1620*/  I2F.S16 R0, R2 ;  /* 0x0000000200007306 */ /* 0x004e240000101400 */
[----:B0-----:R-:W-:Y:S01]  /*1630*/  F2FP.F16.F32.PACK_AB R0, RZ, R0 ;  /* 0x00000000ff00723e */ /* 0x001fe200000000ff */
[----:B------:R-:W-:Y:S06]  /*1640*/  BRA `(.L_x_603) ;  /* 0x0000000c00407947 */ /* 0x000fec0003800000 */
.L_x_599:
[----:B------:R-:W-:-:S13]  /*1650*/  ISETP.GT.AND P0, PT, R4, 0x6, PT ;  /* 0x000000060400780c */ /* 0x000fda0003f04270 */
[----:B------:R-:W-:Y:S05]  /*1660*/  @P0 BRA `(.L_x_606) ;  /* 0x0000000000240947 */ /* 0x000fea0003800000 */
[----:B------:R-:W-:-:S13]  /*1670*/  ISETP.NE.AND P0, PT, R4, 0x5, PT ;  /* 0x000000050400780c */ /* 0x000fda0003f05270 */
[----:B------:R-:W-:Y:S05]  /*1680*/  @!P0 BRA `(.L_x_607) ;  /* 0x0000000000148947 */ /* 0x000fea0003800000 */
[----:B------:R-:W-:-:S13]  /*1690*/  ISETP.NE.AND P0, PT, R4, 0x6, PT ;  /* 0x000000060400780c */ /* 0x000fda0003f05270 */
[----:B------:R-:W-:Y:S05]  /*16a0*/  @P0 BRA `(.L_x_602) ;  /* 0x0000000800c40947 */ /* 0x000fea0003800000 */
[----:B------:R-:W2:Y:S02]  /*16b0*/  LDG.E R2, desc[UR36][R2.64] ;  /* 0x0000002402027981 */ /* 0x000ea4000c1e1900 */
[----:B--2---:R-:W-:Y:S01]  /*16c0*/  F2FP.F16.F32.PACK_AB R0, RZ, R2 ;  /* 0x00000002ff00723e */ /* 0x004fe200000000ff */
[----:B------:R-:W-:Y:S06]  /*16d0*/  BRA `(.L_x_603) ;  /* 0x0000000c001c7947 */ /* 0x000fec0003800000 */
.L_x_607:
[----:B------:R0:W5:Y:S01]  /*16e0*/  LDG.E.U16 R0, desc[UR36][R2.64] ;  /* 0x0000002402007981 */ /* 0x000162000c1e1500 */
[----:B------:R-:W-:Y:S05]  /*16f0*/  BRA `(.L_x_603) ;  /* 0x0000000c00147947 */ /* 0x000fea0003800000 */
.L_x_606:
[----:B------:R-:W-:-:S13]  /*1700*/  ISETP.NE.AND P0, PT, R4, 0x7, PT ;  /* 0x000000070400780c */ /* 0x000fda0003f05270 */
[----:B------:R-:W-:Y:S05]  /*1710*/  @!P0 BRA `(.L_x_608) ;  /* 0x0000000000248947 */ /* 0x000fea0003800000 */
[----:B------:R-:W-:-:S13]  /*1720*/  ISETP.NE.AND P0, PT, R4, 0x8, PT ;  /* 0x000000080400780c */ /* 0x000fda0003f05270 */
[----:B------:R-:W-:Y:S05]  /*1730*/  @!P0 BRA `(.L_x_609) ;  /* 0x0000000000148947 */ /* 0x000fea0003800000 */
[----:B------:R-:W-:-:S13]  /*1740*/  ISETP.NE.AND P0, PT, R4, 0x9, PT ;  /* 0x000000090400780c */ /* 0x000fda0003f05270 */
[----:B------:R-:W-:Y:S05]  /*1750*/  @P0 BRA `(.L_x_602) ;  /* 0x0000000800980947 */ /* 0x000fea0003800000 */
[----:B------:R-:W2:Y:S02]  /*1760*/  LDG.E R2, desc[UR36][R2.64] ;  /* 0x0000002402027981 */ /* 0x000ea4000c1e1900 */
[----:B--2---:R-:W-:Y:S01]  /*1770*/  F2FP.F16.F32.PACK_AB R0, RZ, R2 ;  /* 0x00000002ff00723e */ /* 0x004fe200000000ff */
[----:B------:R-:W-:Y:S06]  /*1780*/  BRA `(.L_x_603) ;  /* 0x0000000800f07947 */ /* 0x000fec0003800000 */
.L_x_609:
[----:B------:R1:W5:Y:S01]  /*1790*/  LDG.E.U16 R0, desc[UR36][R2.64] ;  /* 0x0000002402007981 */ /* 0x000362000c1e1500 */
[----:B------:R-:W-:Y:S05]  /*17a0*/  BRA `(.L_x_603) ;  /* 0x0000000800e87947 */ /* 0x000fea0003800000 */
.L_x_608:
[----:B------:R-:W2:Y:S01]  /*17b0*/  LDG.E.64 R2, desc[UR36][R2.64] ;  /* 0x0000002402027981 */ /* 0x000ea2000c1e1b00 */
[----:B------:R-:W-:Y:S01]  /*17c0*/  UMOV UR4, 0xf0000000 ;  /* 0xf000000000047882 */ /* 0x000fe20000000000 */
[----:B------:R-:W-:Y:S01]  /*17d0*/  UMOV UR5, 0x380fffff ;  /* 0x380fffff00057882 */ /* 0x000fe20000000000 */
[----:B--2---:R-:W0:Y:S01]  /*17e0*/  F2F.F32.F64 R0, R2 ;  /* 0x0000000200007310 */ /* 0x004e220000301000 */
[----:B------:R-:W-:-:S14]  /*17f0*/  DSETP.GEU.AND P0, PT, |R2|, UR4, PT ;  /* 0x0000000402007e2a */ /* 0x000fdc000bf0e200 */
[----:B0-----:R-:W-:-:S05]  /*1800*/  @!P0 FMUL R0, R0, 1.175494350822287508e-38 ;  /* 0x0080000000008820 */ /* 0x001fca0000400000 */
[----:B------:R-:W-:Y:S01]  /*1810*/  F2FP.F16.F32.PACK_AB R0, RZ, R0 ;  /* 0x00000000ff00723e */ /* 0x000fe200000000ff */
[----:B------:R-:W-:Y:S06]  /*1820*/  BRA `(.L_x_603) ;  /* 0x0000000800c87947 */ /* 0x000fec0003800000 */
.L_x_598:
        /* <DEDUP_REMOVED lines=11> */
[----:B------:R-:W-:Y:S01]  /*18e0*/  F2FP.F16.F32.PACK_AB R0, RZ, R0 ;  /* 0x00000000ff00723e */ /* 0x000fe200000000ff */
[----:B------:R-:W-:Y:S06]  /*18f0*/  BRA `(.L_x_603) ;  /* 0x0000000800947947 */ /* 0x000fec0003800000 */
.L_x_612:
        /* <DEDUP_REMOVED lines=8> */
.L_x_611:
        /* <DEDUP_REMOVED lines=25> */
[----:B------:R-:W-:-:S04]  /*1b10*/  F2FP.F16.F32.PACK_AB R5, RZ, R5 ;  /* 0x00000005ff05723e */ /* 0x000fc800000000ff */
[----:B------:R-:W-:Y:S01]  /*1b20*/  PRMT R0, R5, 0x7610, R0 ;  /* 0x0000761005007816 */ /* 0x000fe20000000000 */
[----:B------:R-:W-:Y:S06]  /*1b30*/  BRA `(.L_x_603) ;  /* 0x0000000800047947 */ /* 0x000fec0003800000 */
.L_x_614:
        /* <DEDUP_REMOVED lines=12> */
[----:B------:R-:W-:-:S04]  /*1c00*/  F2FP.F16.F32.PACK_AB R4, RZ, R4 ;  /* 0x00000004ff04723e */ /* 0x000fc800000000ff */
[----:B------:R-:W-:Y:S01]  /*1c10*/  PRMT R0, R4, 0x7610, R0 ;  /* 0x0000761004007816 */ /* 0x000fe20000000000 */
[----:B------:R-:W-:Y:S06]  /*1c20*/  BRA `(.L_x_603) ;  /* 0x0000000400c87947 */ /* 0x000fec0003800000 */
.L_x_613:
[----:B------:R-:W2:Y:S02]  /*1c30*/  LDG.E.U16 R0, desc[UR36][R2.64] ;  /* 0x0000002402007981 */ /* 0x000ea4000c1e1500 */
[----:B--2---:R-:W-:-:S05]  /*1c40*/  IMAD.U32 R0, R0, 0x10000, RZ ;  /* 0x0001000000007824 */ /* 0x004fca00078e00ff */
[----:B------:R-:W-:Y:S01]  /*1c50*/  F2FP.F16.F32.PACK_AB R0, RZ, R0 ;  /* 0x00000000ff00723e */ /* 0x000fe200000000ff */
[----:B------:R-:W-:Y:S06]  /*1c60*/  BRA `(.L_x_603) ;  /* 0x0000000400b87947 */ /* 0x000fec0003800000 */
.L_x_610:
        /* <DEDUP_REMOVED lines=10> */
[----:B------:R-:W-:Y:S01]  /*1d10*/  F2FP.F16.F32.PACK_AB R0, RZ, R0 ;  /* 0x00000000ff00723e */ /* 0x000fe200000000ff */
[----:B------:R-:W-:Y:S06]  /*1d20*/  BRA `(.L_x_603) ;  /* 0x0000000400887947 */ /* 0x000fec0003800000 */
.L_x_617:
        /* <DEDUP_REMOVED lines=21> */
.L_x_621:
[----:B------:R-:W-:Y:S05]  /*1e80*/  BSYNC B1 ;  /* 0x0000000000017941 */ /* 0x000fea0003800000 */
.L_x_620:
[----:B------:R-:W-:Y:S01]  /*1e90*/  LEA R3, R0, 0x3b800000, 0x17 ;  /* 0x3b80000000037811 */ /* 0x000fe200078eb8ff */
[----:B------:R-:W-:-:S05]  /*1ea0*/  IMAD.SHL.U32 R0, R2, 0x100000, RZ ;  /* 0x0010000002007824 */ /* 0x000fca00078e00ff */
[----:B------:R-:W-:-:S07]  /*1eb0*/  LOP3.LUT R0, R3, R0, R4, 0xfe, !PT ;  /* 0x0000000003007212 */ /* 0x000fce00078efe04 */
.L_x_619:
[----:B------:R-:W-:Y:S05]  /*1ec0*/  BSYNC B0 ;  /* 0x0000000000007941 */ /* 0x000fea0003800000 */
.L_x_618:
[----:B------:R-:W-:Y:S01]  /*1ed0*/  F2FP.F16.F32.PACK_AB R0, RZ, R0 ;  /* 0x00000000ff00723e */ /* 0x000fe200000000ff */
[----:B------:R-:W-:Y:S06]  /*1ee0*/  BRA `(.L_x_603) ;  /* 0x0000000400187947 */ /* 0x000fec0003800000 */
.L_x_616:
        /* <DEDUP_REMOVED lines=21> */
.L_x_625:
[----:B------:R-:W-:Y:S05]  /*2040*/  BSYNC B1 ;  /* 0x0000000000017941 */ /* 0x000fea0003800000 */
.L_x_624:
[----:B------:R-:W-:Y:S01]  /*2050*/  LEA R3, R0, 0x37800000, 0x17 ;  /* 0x3780000000037811 */ /* 0x000fe200078eb8ff */
[----:B------:R-:W-:-:S05]  /*2060*/  IMAD.SHL.U32 R0, R2, 0x200000, RZ ;  /* 0x0020000002007824 */ /* 0x000fca00078e00ff */
[----:B------:R-:W-:-:S07]  /*2070*/  LOP3.LUT R0, R3, R0, R4, 0xfe, !PT ;  /* 0x0000000003007212 */ /* 0x000fce00078efe04 */
.L_x_623:
[----:B------:R-:W-:Y:S05]  /*2080*/  BSYNC B0 ;  /* 0x0000000000007941 */ /* 0x000fea0003800000 */
.L_x_622:
[----:B------:R-:W-:Y:S01]  /*2090*/  F2FP.F16.F32.PACK_AB R0, RZ, R0 ;  /* 0x00000000ff00723e */ /* 0x000fe200000000ff */
[----:B------:R-:W-:Y:S06]  /*20a0*/  BRA `(.L_x_603) ;  /* 0x0000000000a87947 */ /* 0x000fec0003800000 */
.L_x_615:
        /* <DEDUP_REMOVED lines=14> */
.L_x_629:
[----:B------:R-:W-:Y:S05]  /*2190*/  BSYNC B0 ;  /* 0x0000000000007941 */ /* 0x000fea0003800000 */
.L_x_628:
[----:B------:R-:W-:Y:S01]  /*21a0*/  F2FP.F16.F32.PACK_AB R0, RZ, R0 ;  /* 0x00000000ff00723e */ /* 0x000fe200000000ff */
[----:B------:R-:W-:Y:S06]  /*21b0*/  BRA `(.L_x_603) ;  /* 0x0000000000647947 */ /* 0x000fec0003800000 */
.L_x_602:
        /* <DEDUP_REMOVED lines=16> */
.L_x_630:
[----:B------:R-:W-:Y:S01]  /*22c0*/  PRMT R0, RZ, 0x7610, R0 ;  /* 0x00007610ff007816 */ /* 0x000fe20000000000 */
[----:B------:R-:W-:Y:S06]  /*22d0*/  BRA `(.L_x_603) ;  /* 0x00000000001c7947 */ /* 0x000fec0003800000 */
.L_x_627:
[----:B------:R-:W2:Y:S02]  /*22e0*/  LDG.E.64 R2, desc[UR36][R2.64] ;  /* 0x0000002402027981 */ /* 0x000ea4000c1e1b00 */
[----:B--2---:R-:W0:Y:S02]  /*22f0*/  I2F.U64 R0, R2 ;  /* 0x0000000200007312 */ /* 0x004e240000301000 */
[----:B0-----:R-:W-:Y:S01]  /*2300*/  F2FP.F16.F32.PACK_AB R0, RZ, R0 ;  /* 0x00000000ff00723e */ /* 0x001fe200000000ff */
[----:B------:R-:W-:Y:S06]  /*2310*/  BRA `(.L_x_603) ;  /* 0x00000000000c7947 */ /* 0x000fec0003800000 */
.L_x_626:
[----:B------:R-:W2:Y:S02]  /*2320*/  LDG.E R2, desc[UR36][R2.64] ;  /* 0x0000002402027981 */ /* 0x000ea4000c1e1900 */
[----:B--2---:R-:W-:-:S04]  /*2330*/  I2FP.F32.U32 R0, R2 ;  /* 0x0000000200007245 */ /* 0x004fc80000201000 */
[----:B------:R-:W-:-:S07]  /*2340*/  F2FP.F16.F32.PACK_AB R0, RZ, R0 ;  /* 0x00000000ff00723e */ /* 0x000fce00000000ff */
.L_x_603:
[----:B------:R-:W0:Y:S01]  /*2350*/  LDC.U8 R4, c[0x0][0x421] ;  /* 0x00010840ff047b82 */ /* 0x000e220000000000 */
[----:B-----5:R-:W-:-:S06]  /*2360*/  HADD2.F32 R0, -RZ, R0.H0_H0 ;  /* 0x20000000ff007230 */ /* 0x020fcc0000004100 */
[----:B------:R-:W2:Y:S01]  /*2370*/  MUFU.LG2 R0, R0 ;  /* 0x0000000000007308 */ /* 0x000ea20000000c00 */
[----:B01----:R-:W-:Y:S02]  /*2380*/  PRMT R2, R4, 0x9910, RZ ;  /* 0x0000991004027816 */ /* 0x003fe400000000ff */
[----:B--2---:R-:W-:Y:S02]  /*2390*/  F2FP.F16.F32.PACK_AB R3, RZ, R0 ;  /* 0x00000000ff03723e */ /* 0x004fe400000000ff */
        /* <DEDUP_REMOVED lines=10> */
[----:B------:R-:W-:-:S04]  /*2440*/  HADD2.F32 R0, -RZ, R3.H0_H0 ;  /* 0x20000003ff007230 */ /* 0x000fc80000004100 */
[----:B------:R-:W0:Y:S02]  /*2450*/  F2I.FTZ.TRUNC.NTZ R3, R0 ;  /* 0x0000000000037305 */ /* 0x000e24000021f100 */
[----:B0-----:R4:W-:Y:S01]  /*2460*/  STG.E.U8 desc[UR36][R16.64], R3 ;  /* 0x0000000310007986 */ /* 0x0019e2000c101124 */
[----:B------:R-:W-:Y:S05]  /*2470*/  BRA `(.L_x_636) ;  /* 0x0000000c00947947 */ /* 0x000fea0003800000 */
.L_x_634:
[----:B------:R-:W-:-:S06]  /*2480*/  HADD2.F32 R3, -RZ, R3.H0_H0 ;  /* 0x20000003ff037230 */ /* 0x000fcc0000004100 */
[----:B------:R-:W0:Y:S02]  /*2490*/  F2I.S64.TRUNC R2, R3 ;  /* 0x0000000300027311 */ /* 0x000e24000020d900 */
[----:B0-----:R3:W-:Y:S01]  /*24a0*/  STG.E.U8 desc[UR36][R16.64], R2 ;  /* 0x0000000210007986 */ /* 0x0017e2000c101124 */
[----:B------:R-:W-:Y:S05]  /*24b0*/  BRA `(.L_x_636) ;  /* 0x0000000c00847947 */ /* 0x000fea0003800000 */
.L_x_633:
[----:B------:R-:W-:-:S13]  /*24c0*/  ISETP.NE.AND P0, PT, R2, 0x2, PT ;  /* 0x000000020200780c */ /* 0x000fda0003f05270 */
[----:B------:R-:W-:Y:S05]  /*24d0*/  @!P0 BRA `(.L_x_637) ;  /* 0x0000000000308947 */ /* 0x000fea0003800000 */
[----:B------:R-:W-:-:S13]  /*24e0*/  ISETP.NE.AND P0, PT, R2, 0x3, PT ;  /* 0x000000030200780c */ /* 0x000fda0003f05270 */
[----:B------:R-:W-:Y:S05]  /*24f0*/  @!P0 BRA `(.L_x_638) ;  /* 0x0000000000188947 */ /* 0x000fea0003800000 */
[----:B------:R-:W-:-:S13]  /*2500*/  ISETP.NE.AND P0, PT, R2, 0x4, PT ;  /* 0x000000040200780c */ /* 0x000fda0003f05270 */
[----:B------:R-:W-:Y:S05]  /*2510*/  @P0 BRA `(.L_x_635) ;  /* 0x0000000c000c0947 */ /* 0x000fea0003800000 */
[----:B------:R-:W-:-:S06]  /*2520*/  HADD2.F32 R3, -RZ, R3.H0_H0 ;  /* 0x20000003ff037230 */ /* 0x000fcc0000004100 */
[----:B------:R-:W0:Y:S02]  /*2530*/  F2I.S64.TRUNC R2, R3 ;  /* 0x0000000300027311 */ /* 0x000e24000020d900 */
[----:B0-----:R0:W-:Y:S01]  /*2540*/  STG.E.64 desc[UR36][R16.64], R2 ;  /* 0x0000000210007986 */ /* 0x0011e2000c101b24 */
[----:B------:R-:W-:Y:S05]  /*2550*/  BRA `(.L_x_636) ;  /* 0x0000000c005c7947 */ /* 0x000fea0003800000 */
.L_x_638:
[----:B------:R-:W-:-:S06]  /*2560*/  HADD2.F32 R3, -RZ, R3.H0_H0 ;  /* 0x20000003ff037230 */ /* 0x000fcc0000004100 */
[----:B------:R-:W0:Y:S02]  /*2570*/  F2I.FTZ.TRUNC.NTZ R3, R3 ;  /* 0x0000000300037305 */ /* 0x000e24000021f100 */
[----:B0-----:R1:W-:Y:S01]  /*2580*/  STG.E desc[UR36][R16.64], R3 ;  /* 0x0000000310007986 */ /* 0x0013e2000c101924 */
[----:B------:R-:W-:Y:S05]  /*2590*/  BRA `(.L_x_636) ;  /* 0x0000000c004c7947 */ /* 0x000fea0003800000 */
.L_x_637:
[----:B------:R-:W-:-:S06]  /*25a0*/  HADD2.F32 R3, -RZ, R3.H0_H0 ;  /* 0x20000003ff037230 */ /* 0x000fcc0000004100 */
[----:B------:R-:W0:Y:S02]  /*25b0*/  F2I.FTZ.TRUNC.NTZ R3, R3 ;  /* 0x0000000300037305 */ /* 0x000e24000021f100 */
[----:B0-----:R2:W-:Y:S01]  /*25c0*/  STG.E.U16 desc[UR36][R16.64], R3 ;  /* 0x0000000310007986 */ /* 0x0015e2000c101524 */
[----:B------:R-:W-:Y:S05]  /*25d0*/  BRA `(.L_x_636) ;  /* 0x0000000c003c7947 */ /* 0x000fea0003800000 */
.L_x_632:
[----:B------:R-:W-:-:S13]  /*25e0*/  ISETP.GT.AND P0, PT, R2, 0x6, PT ;  /* 0x000000060200780c */ /* 0x000fda0003f04270 */
[----:B------:R-:W-:Y:S05]  /*25f0*/  @P0 BRA `(.L_x_639) ;  /* 0x0000000000240947 */ /* 0x000fea0003800000 */
[----:B------:R-:W-:-:S13]  /*2600*/  ISETP.NE.AND P0, PT, R2, 0x5, PT ;  /* 0x000000050200780c */ /* 0x000fda0003f05270 */
[----:B------:R-:W-:Y:S05]  /*2610*/  @!P0 BRA `(.L_x_640) ;  /* 0x0000000000148947 */ /* 0x000fea0003800000 */
[----:B------:R-:W-:-:S13]  /*2620*/  ISETP.NE.AND P0, PT, R2, 0x6, PT ;  /* 0x000000060200780c */ /* 0x000fda0003f05270 */
[----:B------:R-:W-:Y:S05]  /*2630*/  @P0 BRA `(.L_x_635) ;  /* 0x0000000800c40947 */ /* 0x000fea0003800000 */
[----:B------:R-:W-:-:S05]  /*2640*/  HADD2.F32 R3, -RZ, R3.H0_H0 ;  /* 0x20000003ff037230 */ /* 0x000fca0000004100 */
[----:B------:R0:W-:Y:S01]  /*2650*/  STG.E desc[UR36][R16.64], R3 ;  /* 0x0000000310007986 */ /* 0x0001e2000c101924 */
[----:B------:R-:W-:Y:S05]  /*2660*/  BRA `(.L_x_636) ;  /* 0x0000000c00187947 */ /* 0x000fea0003800000 */
.L_x_640:
[----:B------:R0:W-:Y:S01]  /*2670*/  STG.E.U16 desc[UR36][R16.64], R3 ;  /* 0x0000000310007986 */ /* 0x0001e2000c101524 */
[----:B------:R-:W-:Y:S05]  /*2680*/  BRA `(.L_x_636) ;  /* 0x0000000c00107947 */ /* 0x000fea0003800000 */
.L_x_639:
[----:B------:R-:W-:-:S13]  /*2690*/  ISETP.NE.AND P0, PT, R2, 0x7, PT ;  /* 0x000000070200780c */ /* 0x000fda0003f05270 */
[----:B------:R-:W-:Y:S05]  /*26a0*/  @!P0 BRA `(.L_x_641) ;  /* 0x0000000000348947 */ /* 0x000fea0003800000 */
[----:B------:R-:W-:-:S13]  /*26b0*/  ISETP.NE.AND P0, PT, R2, 0x8, PT ;  /* 0x000000080200780c */ /* 0x000fda0003f05270 */
[----:B------:R-:W-:Y:S05]  /*26c0*/  @!P0 BRA `(.L_x_642) ;  /* 0x0000000000188947 */ /* 0x000fea0003800000 */
[----:B------:R-:W-:-:S13]  /*26d0*/  ISETP.NE.AND P0, PT, R2, 0x9, PT ;  /* 0x000000090200780c */ /* 0x000fda0003f05270 */
[----:B------:R-:W-:Y:S05]  /*26e0*/  @P0 BRA `(.L_x_635) ;  /* 0x0000000800980947 */ /* 0x000fea0003800000 */
[----:B------:R-:W-:Y:S02]  /*26f0*/  HADD2.F32 R2, -RZ, R3.H0_H0 ;  /* 0x20000003ff027230 */ /* 0x000fe40000004100 */
[----:B------:R-:W-:-:S05]  /*2700*/  IMAD.MOV.U32 R3, RZ, RZ, RZ ;  /* 0x000000ffff037224 */ /* 0x000fca00078e00ff */
[----:B------:R0:W-:Y:S01]  /*2710*/  STG.E.64 desc[UR36][R16.64], R2 ;  /* 0x0000000210007986 */ /* 0x0001e2000c101b24 */
[----:B------:R-:W-:Y:S05]  /*2720*/  BRA `(.L_x_636) ;  /* 0x0000000800e87947 */ /* 0x000fea0003800000 */
.L_x_642:
[----:B------:R-:W-:-:S05]  /*2730*/  HADD2.F32 R0, -RZ, R3.H0_H0 ;  /* 0x20000003ff007230 */ /* 0x000fca0000004100 */
[----:B------:R-:W-:-:S04]  /*2740*/  F2FP.F16.F32.PACK_AB R0, RZ, R0 ;  /* 0x00000000ff00723e */ /* 0x000fc800000000ff */
[----:B------:R-:W-:-:S05]  /*2750*/  PRMT R0, R0, 0x5410, RZ ;  /* 0x0000541000007816 */ /* 0x000fca00000000ff */
[----:B------:R0:W-:Y:S01]  /*2760*/  STG.E desc[UR36][R16.64], R0 ;  /* 0x0000000010007986 */ /* 0x0001e2000c101924 */
[----:B------:R-:W-:Y:S05]  /*2770*/  BRA `(.L_x_636) ;  /* 0x0000000800d47947 */ /* 0x000fea0003800000 */
.L_x_641:
[----:B------:R-:W-:-:S05]  /*2780*/  HADD2.F32 R2, -RZ, R3.H0_H0 ;  /* 0x20000003ff027230 */ /* 0x000fca0000004100 */
[----:B------:R-:W-:-:S06]  /*2790*/  FMUL.FTZ R2, R2, 1 ;  /* 0x3f80000002027820 */ /* 0x000fcc0000410000 */
[----:B------:R-:W0:Y:S02]  /*27a0*/  F2F.F64.F32 R2, R2 ;  /* 0x0000000200027310 */ /* 0x000e240000201800 */
[----:B0-----:R0:W-:Y:S01]  /*27b0*/  STG.E.64 desc[UR36][R16.64], R2 ;  /* 0x0000000210007986 */ /* 0x0011e2000c101b24 */
[----:B------:R-:W-:Y:S05]  /*27c0*/  BRA `(.L_x_636) ;  /* 0x0000000800c07947 */ /* 0x000fea0003800000 */
.L_x_631:
        /* <DEDUP_REMOVED lines=8> */
[----:B------:R-:W-:-:S05]  /*2850*/  HADD2.F32 R3, -RZ, R3.H0_H0 ;  /* 0x20000003ff037230 */ /* 0x000fca0000004100 */
[----:B------:R-:W-:-:S04]  /*2860*/  FSETP.NEU.FTZ.AND P0, PT, R3, RZ, PT ;  /* 0x000000ff0300720b */ /* 0x000fc80003f1d000 */
[----:B------:R-:W-:-:S05]  /*2870*/  SEL R3, RZ, 0x1, !P0 ;  /* 0x00000001ff037807 */ /* 0x000fca0004000000 */
[----:B------:R0:W-:Y:S01]  /*2880*/  STG.E.U8 desc[UR36][R16.64], R3 ;  /* 0x0000000310007986 */ /* 0x0001e2000c101124 */
[----:B------:R-:W-:Y:S05]  /*2890*/  BRA `(.L_x_636) ;  /* 0x00000008008c7947 */ /* 0x000fea0003800000 */
.L_x_645:
[----:B------:R-:W-:Y:S01]  /*28a0*/  HADD2.F32 R3, -RZ, R3.H0_H0 ;  /* 0x20000003ff037230 */ /* 0x000fe20000004100 */
[----:B------:R-:W-:-:S04]  /*28b0*/  CS2R R6, SRZ ;  /* 0x0000000000067805 */ /* 0x000fc8000001ff00 */
[----:B------:R-:W-:-:S04]  /*28c0*/  FMUL.FTZ R3, R3, 1 ;  /* 0x3f80000003037820 */ /* 0x000fc80000410000 */
[----:B------:R-:W0:Y:S02]  /*28d0*/  F2F.F64.F32 R4, R3 ;  /* 0x0000000300047310 */ /* 0x000e240000201800 */
[----:B0-----:R0:W-:Y:S01]  /*28e0*/  STG.E.128 desc[UR36][R16.64], R4 ;  /* 0x0000000410007986 */ /* 0x0011e2000c101d24 */
[----:B------:R-:W-:Y:S05]  /*28f0*/  BRA `(.L_x_636) ;  /* 0x0000000800747947 */ /* 0x000fea0003800000 */
.L_x_644:
[----:B------:R-:W-:-:S13]  /*2900*/  ISETP.NE.AND P0, PT, R2, 0xf, PT ;  /* 0x0000000f0200780c */ /* 0x000fda0003f05270 */
[----:B------:R-:W-:Y:S05]  /*2910*/  @!P0 BRA `(.L_x_646) ;  /* 0x0000000000b48947 */ /* 0x000fea0003800000 */
[----:B------:R-:W-:-:S13]  /*2920*/  ISETP.NE.AND P0, PT, R2, 0x17, PT ;  /* 0x000000170200780c */ /* 0x000fda0003f05270 */
[----:B------:R-:W-:Y:S05]  /*2930*/  @!P0 BRA `(.L_x_647) ;  /* 0x0000000000548947 */ /* 0x000fea0003800000 */
[----:B------:R-:W-:-:S13]  /*2940*/  ISETP.NE.AND P0, PT, R2, 0x18, PT ;  /* 0x000000180200780c */ /* 0x000fda0003f05270 */
[----:B------:R-:W-:Y:S05]  /*2950*/  @P0 BRA `(.L_x_635) ;  /* 0x0000000400fc0947 */ /* 0x000fea0003800000 */
[----:B------:R-:W-:Y:S01]  /*2960*/  HADD2.F32 R5, -RZ, R3.H0_H0 ;  /* 0x20000003ff057230 */ /* 0x000fe20000004100 */
        /* <DEDUP_REMOVED lines=14> */
.L_x_649:
[----:B------:R-:W-:Y:S05]  /*2a50*/  BSYNC B0 ;  /* 0x0000000000007941 */ /* 0x000fea0003800000 */
.L_x_648:
[----:B------:R-:W-:-:S05]  /*2a60*/  LOP3.LUT R3, R0, R3, RZ, 0xfc, !PT ;  /* 0x0000000300037212 */ /* 0x000fca00078efcff */
[----:B------:R0:W-:Y:S01]  /*2a70*/  STG.E.U8 desc[UR36][R16.64], R3 ;  /* 0x0000000310007986 */ /* 0x0001e2000c101124 */
[----:B------:R-:W-:Y:S05]  /*2a80*/  BRA `(.L_x_636) ;  /* 0x0000000800107947 */ /* 0x000fea0003800000 */
.L_x_647:
[----:B------:R-:W-:Y:S01]  /*2a90*/  HADD2.F32 R3, -RZ, R3.H0_H0 ;  /* 0x20000003ff037230 */ /* 0x000fe20000004100 */
        /* <DEDUP_REMOVED lines=12> */
.L_x_651:
[----:B------:R-:W-:Y:S01]  /*2b60*/  IMAD.MOV.U32 R0, RZ, RZ, 0x7f ;  /* 0x0000007fff007424 */ /* 0x000fe200078e00ff */
[----:B------:R-:W-:-:S04]  /*2b70*/  ISETP.GT.U32.AND P0, PT, R2, 0x7f800000, PT ;  /* 0x7f8000000200780c */ /* 0x000fc80003f04070 */
[----:B------:R-:W-:-:S09]  /*2b80*/  SEL R0, R0, 0x7c, P0 ;  /* 0x0000007c00007807 */ /* 0x000fd20000000000 */
.L_x_652:
[----:B------:R-:W-:Y:S05]  /*2b90*/  BSYNC B0 ;  /* 0x0000000000007941 */ /* 0x000fea0003800000 */
.L_x_650:
[----:B------:R-:W-:-:S04]  /*2ba0*/  LOP3.LUT R2, R3, 0x80000000, RZ, 0xc0, !PT ;  /* 0x8000000003027812 */ /* 0x000fc800078ec0ff */
[----:B------:R-:W-:-:S04]  /*2bb0*/  SHF.R.U32.HI R3, RZ, 0x18, R2 ;  /* 0x00000018ff037819 */ /* 0x000fc80000011602 */
[----:B------:R-:W-:-:S05]  /*2bc0*/  LOP3.LUT R3, R0, R3, RZ, 0xfc, !PT ;  /* 0x0000000300037212 */ /* 0x000fca00078efcff */
[----:B------:R0:W-:Y:S01]  /*2bd0*/  STG.E.U8 desc[UR36][R16.64], R3 ;  /* 0x0000000310007986 */ /* 0x0001e2000c101124 */
[----:B------:R-:W-:Y:S05]  /*2be0*/  BRA `(.L_x_636) ;  /* 0x0000000400b87947 */ /* 0x000fea0003800000 */
.L_x_646:
[----:B------:R-:W-:-:S05]  /*2bf0*/  HADD2.F32 R0, -RZ, R3.H0_H0 ;  /* 0x20000003ff007230 */ /* 0x000fca0000004100 */
[----:B------:R-:W-:-:S05]  /*2c00*/  F2FP.BF16.F32.PACK_AB R0, RZ, R0 ;  /* 0x00000000ff00723e */ /* 0x000fca00000010ff */
[----:B------:R0:W-:Y:S01]  /*2c10*/  STG.E.U16 desc[UR36][R16.64], R0 ;  /* 0x0000000010007986 */ /* 0x0001e2000c101524 */
[----:B------:R-:W-:Y:S05]  /*2c20*/  BRA `(.L_x_636) ;  /* 0x0000000400a87947 */ /* 0x000fea0003800000 */
.L_x_643:
        /* <DEDUP_REMOVED lines=8> */
[----:B------:R-:W-:-:S06]  /*2cb0*/  HADD2.F32 R3, -RZ, R3.H0_H0 ;  /* 0x20000003ff037230 */ /* 0x000fcc0000004100 */
[----:B------:R-:W0:Y:S02]  /*2cc0*/  F2I.FTZ.U32.TRUNC.NTZ R3, R3 ;  /* 0x0000000300037305 */ /* 0x000e24000021f000 */
[----:B0-----:R0:W-:Y:S01]  /*2cd0*/  STG.E.U16 desc[UR36][R16.64], R3 ;  /* 0x0000000310007986 */ /* 0x0011e2000c101524 */
[----:B------:R-:W-:Y:S05]  /*2ce0*/  BRA `(.L_x_636) ;  /* 0x0000000400787947 */ /* 0x000fea0003800000 */
.L_x_655:
[----:B------:R-:W-:Y:S01]  /*2cf0*/  HADD2.F32 R3, -RZ, R3.H0_H0 ;  /* 0x20000003ff037230 */ /* 0x000fe20000004100 */
        /* <DEDUP_REMOVED lines=16> */
.L_x_658:
[----:B------:R-:W-:-:S04]  /*2e00*/  LOP3.LUT R2, R3, 0x80000000, RZ, 0xc0, !PT ;  /* 0x8000000003027812 */ /* 0x000fc800078ec0ff */
[----:B------:R-:W-:-:S04]  /*2e10*/  SHF.R.U32.HI R3, RZ, 0x18, R2 ;  /* 0x00000018ff037819 */ /* 0x000fc80000011602 */
[----:B------:R-:W-:-:S04]  /*2e20*/  LOP3.LUT R0, R0, R3, RZ, 0xfc, !PT ;  /* 0x0000000300007212 */ /* 0x000fc800078efcff */
[----:B------:R-:W-:-:S07]  /*2e30*/  PRMT R8, R0, 0x7610, R8 ;  /* 0x0000761000087816 */ /* 0x000fce0000000008 */
.L_x_657:
[----:B------:R-:W-:Y:S05]  /*2e40*/  BSYNC B0 ;  /* 0x0000000000007941 */ /* 0x000fea0003800000 */
.L_x_656:
[----:B------:R0:W-:Y:S01]  /*2e50*/  STG.E.U8 desc[UR36][R16.64], R8 ;  /* 0x0000000810007986 */ /* 0x0001e2000c101124 */
[----:B------:R-:W-:Y:S05]  /*2e60*/  BRA `(.L_x_636) ;  /* 0x0000000400187947 */ /* 0x000fea0003800000 */
.L_x_654:
        /* <DEDUP_REMOVED lines=17> */
.L_x_661:
[----:B------:R-:W-:-:S04]  /*2f80*/  LOP3.LUT R2, R3, 0x80000000, RZ, 0xc0, !PT ;  /* 0x8000000003027812 */ /* 0x000fc800078ec0ff */
[----:B------:R-:W-:-:S04]  /*2f90*/  SHF.R.U32.HI R3, RZ, 0x18, R2 ;  /* 0x00000018ff037819 */ /* 0x000fc80000011602 */
[----:B------:R-:W-:-:S04]  /*2fa0*/  LOP3.LUT R0, R0, R3, RZ, 0xfc, !PT ;  /* 0x0000000300007212 */ /* 0x000fc800078efcff */
[----:B------:R-:W-:-:S07]  /*2fb0*/  PRMT R8, R0, 0x7610, R8 ;  /* 0x0000761000087816 */ /* 0x000fce0000000008 */
.L_x_660:
[----:B------:R-:W-:Y:S05]  /*2fc0*/  BSYNC B0 ;  /* 0x0000000000007941 */ /* 0x000fea0003800000 */
.L_x_659:
[----:B------:R0:W-:Y:S01]  /*2fd0*/  STG.E.U8 desc[UR36][R16.64], R8 ;  /* 0x0000000810007986 */ /* 0x0001e2000c101124 */
[----:B------:R-:W-:Y:S05]  /*2fe0*/  BRA `(.L_x_636) ;  /* 0x0000000000b87947 */ /* 0x000fea0003800000 */
.L_x_653:
[----:B------:R-:W-:-:S13]  /*2ff0*/  ISETP.NE.AND P0, PT, R2, 0x1c, PT ;  /* 0x0000001c0200780c */ /* 0x000fda0003f05270 */
[----:B------:R-:W-:Y:S05]  /*3000*/  @!P0 BRA `(.L_x_662) ;  /* 0x0000000000a48947 */ /* 0x000fea0003800000 */
[----:B------:R-:W-:-:S13]  /*3010*/  ISETP.NE.AND P0, PT, R2, 0x1d, PT ;  /* 0x0000001d0200780c */ /* 0x000fda0003f05270 */
[----:B------:R-:W-:Y:S05]  /*3020*/  @!P0 BRA `(.L_x_663) ;  /* 0x00000000008c8947 */ /* 0x000fea0003800000 */
[----:B------:R-:W-:-:S13]  /*3030*/  ISETP.NE.AND P0, PT, R2, 0x2c, PT ;  /* 0x0000002c0200780c */ /* 0x000fda0003f05270 */
[----:B------:R-:W-:Y:S05]  /*3040*/  @P0 BRA `(.L_x_635) ;  /* 0x0000000000400947 */ /* 0x000fea0003800000 */
[----:B------:R-:W-:-:S05]  /*3050*/  HADD2.F32 R3, -RZ, R3.H0_H0 ;  /* 0x20000003ff037230 */ /* 0x000fca0000004100 */
        /* <DEDUP_REMOVED lines=15> */
.L_x_635:
        /* <DEDUP_REMOVED lines=16> */
.L_x_664:
[----:B------:R-:W-:Y:S05]  /*3250*/  BRA `(.L_x_636) ;  /* 0x00000000001c7947 */ /* 0x000fea0003800000 */
.L_x_663:
[----:B------:R-:W-:-:S06]  /*3260*/  HADD2.F32 R3, -RZ, R3.H0_H0 ;  /* 0x20000003ff037230 */ /* 0x000fcc0000004100 */
[----:B------:R-:W0:Y:S02]  /*3270*/  F2I.U64.TRUNC R2, R3 ;  /* 0x0000000300027311 */ /* 0x000e24000020d800 */
[----:B0-----:R0:W-:Y:S01]  /*3280*/  STG.E.64 desc[UR36][R16.64], R2 ;  /* 0x0000000210007986 */ /* 0x0011e2000c101b24 */
[----:B------:R-:W-:Y:S05]  /*3290*/  BRA `(.L_x_636) ;  /* 0x00000000000c7947 */ /* 0x000fea0003800000 */
.L_x_662:
[----:B------:R-:W-:-:S06]  /*32a0*/  HADD2.F32 R3, -RZ, R3.H0_H0 ;  /* 0x20000003ff037230 */ /* 0x000fcc0000004100 */
[----:B------:R-:W0:Y:S02]  /*32b0*/  F2I.FTZ.U32.TRUNC.NTZ R3, R3 ;  /* 0x0000000300037305 */ /* 0x000e24000021f000 */
[----:B0-----:R0:W-:Y:S02]  /*32c0*/  STG.E desc[UR36][R16.64], R3 ;  /* 0x0000000310007986 */ /* 0x0011e4000c101924 */
.L_x_636:
[----:B------:R-:W-:-:S04]  /*32d0*/  IMAD R18, R23, 0x200, R18 ;  /* 0x0000020017127824 */ /* 0x000fc800078e0212 */
[----:B------:R-:W-:-:S07]  /*32e0*/  VIADD R19, R18, 0x80 ;  /* 0x0000008012137836 */ /* 0x000fce0000000000 */
.L_x_596:
[----:B------:R-:W-:Y:S05]  /*32f0*/  BSYNC B6 ;  /* 0x0000000000067941 */ /* 0x000fea0003800000 */
.L_x_595:
        /* <DEDUP_REMOVED lines=307> */
.L_x_667:
        /* <DEDUP_REMOVED lines=22> */
.L_x_671:
[----:B------:R-:W2:Y:S02]  /*4790*/  LDG.E.U8 R2, desc[UR36][R2.64] ;  /* 0x0000002402027981 */ /* 0x000ea4000c1e1100 */
[----:B--2---:R-:W-:-:S04]  /*47a0*/  I2FP.F32.U32 R0, R2 ;  /* 0x0000000200007245 */ /* 0x004fc80000201000 */
[----:B------:R-:W-:Y:S01]  /*47b0*/  F2FP.F16.F32.PACK_AB R0, RZ, R0 ;  /* 0x00000000ff00723e */ /* 0x000fe200000000ff */
[----:B------:R-:W-:Y:S06]  /*47c0*/  BRA `(.L_x_673) ;  /* 0x0000000c00887947 */ /* 0x000fec0003800000 */
.L_x_670:
        /* <DEDUP_REMOVED lines=10> */
.L_x_675:
[----:B------:R-:W2:Y:S02]  /*4870*/  LDG.E R2, desc[UR36][R2.64] ;  /* 0x0000002402027981 */ /* 0x000ea4000c1e1900 */
[----:B--2---:R-:W-:-:S04]  /*4880*/  I2FP.F32.S32 R0, R2 ;  /* 0x0000000200007245 */ /* 0x004fc80000201400 */
[----:B------:R-:W-:Y:S01]  /*4890*/  F2FP.F16.F32.PACK_AB R0, RZ, R0 ;  /* 0x00000000ff00723e */ /* 0x000fe200000000ff */
[----:B------:R-:W-:Y:S06]  /*48a0*/  BRA `(.L_x_673) ;  /* 0x0000000c00507947 */ /* 0x000fec0003800000 */
.L_x_674:
[----:B------:R-:W2:Y:S02]  /*48b0*/  LDG.E.U16 R2, desc[UR36][R2.64] ;  /* 0x0000002402027981 */ /* 0x000ea4000c1e1500 */
[----:B--2---:R-:W0:Y:S02]  /*48c0*/  I2F.S16 R0, R2 ;  /* 0x0000000200007306 */ /* 0x004e240000101400 */
[----:B0-----:R-:W-:Y:S01]  /*48d0*/  F2FP.F16.F32.PACK_AB R0, RZ, R0 ;  /* 0x00000000ff00723e */ /* 0x001fe200000000ff */
[----:B------:R-:W-:Y:S06]  /*48e0*/  BRA `(.L_x_673) ;  /* 0x0000000c00407947 */ /* 0x000fec0003800000 */
.L_x_669:
        /* <DEDUP_REMOVED lines=9> */
.L_x_677:
[----:B------:R0:W5:Y:S01]  /*4980*/  LDG.E.U16 R0, desc[UR36][R2.64] ;  /* 0x0000002402007981 */ /* 0x000162000c1e1500 */
[----:B------:R-:W-:Y:S05]  /*4990*/  BRA `(.L_x_673) ;  /* 0x0000000c00147947 */ /* 0x000fea0003800000 */
.L_x_676:
        /* <DEDUP_REMOVED lines=9> */
.L_x_679:
[----:B------:R1:W5:Y:S01]  /*4a30*/  LDG.E.U16 R0, desc[UR36][R2.64] ;  /* 0x0000002402007981 */ /* 0x000362000c1e1500 */
[----:B------:R-:W-:Y:S05]  /*4a40*/  BRA `(.L_x_673) ;  /* 0x0000000800e87947 */ /* 0x000fea0003800000 */
.L_x_678:
        /* <DEDUP_REMOVED lines=8> */
.L_x_668:
        /* <DEDUP_REMOVED lines=13> */
.L_x_682:
        /* <DEDUP_REMOVED lines=8> */
.L_x_681:
        /* <DEDUP_REMOVED lines=28> */
.L_x_684:
        /* <DEDUP_REMOVED lines=15> */
.L_x_683:
[----:B------:R-:W2:Y:S02]  /*4ed0*/  LDG.E.U16 R0, desc[UR36][R2.64] ;  /* 0x0000002402007981 */ /* 0x000ea4000c1e1500 */
[----:B--2---:R-:W-:-:S05]  /*4ee0*/  IMAD.U32 R0, R0, 0x10000, RZ ;  /* 0x0001000000007824 */ /* 0x004fca00078e00ff */
[----:B------:R-:W-:Y:S01]  /*4ef0*/  F2FP.F16.F32.PACK_AB R0, RZ, R0 ;  /* 0x00000000ff00723e */ /* 0x000fe200000000ff */
[----:B------:R-:W-:Y:S06]  /*4f00*/  BRA `(.L_x_673) ;  /* 0x0000000400b87947 */ /* 0x000fec0003800000 */
.L_x_680:
        /* <DEDUP_REMOVED lines=12> */
.L_x_687:
        /* <DEDUP_REMOVED lines=21> */
.L_x_691:
[----:B------:R-:W-:Y:S05]  /*5120*/  BSYNC B1 ;  /* 0x0000000000017941 */ /* 0x000fea0003800000 */
.L_x_690:
[----:B------:R-:W-:Y:S01]  /*5130*/  LEA R3, R0, 0x3b800000, 0x17 ;  /* 0x3b80000000037811 */ /* 0x000fe200078eb8ff */
[----:B------:R-:W-:-:S05]  /*5140*/  IMAD.SHL.U32 R0, R2, 0x100000, RZ ;  /* 0x0010000002007824 */ /* 0x000fca00078e00ff */
[----:B------:R-:W-:-:S07]  /*5150*/  LOP3.LUT R0, R3, R0, R4, 0xfe, !PT ;  /* 0x0000000003007212 */ /* 0x000fce00078efe04 */
.L_x_689:
[----:B------:R-:W-:Y:S05]  /*5160*/  BSYNC B0 ;  /* 0x0000000000007941 */ /* 0x000fea0003800000 */
.L_x_688:
[----:B------:R-:W-:Y:S01]  /*5170*/  F2FP.F16.F32.PACK_AB R0, RZ, R0 ;  /* 0x00000000ff00723e */ /* 0x000fe200000000ff */
[----:B------:R-:W-:Y:S06]  /*5180*/  BRA `(.L_x_673) ;  /* 0x0000000400187947 */ /* 0x000fec0003800000 */
.L_x_686:
        /* <DEDUP_REMOVED lines=21> */
.L_x_695:
[----:B------:R-:W-:Y:S05]  /*52e0*/  BSYNC B1 ;  /* 0x0000000000017941 */ /* 0x000fea0003800000 */
.L_x_694:
[----:B------:R-:W-:Y:S01]  /*52f0*/  LEA R3, R0, 0x37800000, 0x17 ;  /* 0x3780000000037811 */ /* 0x000fe200078eb8ff */
[----:B------:R-:W-:-:S05]  /*5300*/  IMAD.SHL.U32 R0, R2, 0x200000, RZ ;  /* 0x0020000002007824 */ /* 0x000fca00078e00ff */
[----:B------:R-:W-:-:S07]  /*5310*/  LOP3.LUT R0, R3, R0, R4, 0xfe, !PT ;  /* 0x0000000003007212 */ /* 0x000fce00078efe04 */
.L_x_693:
[----:B------:R-:W-:Y:S05]  /*5320*/  BSYNC B0 ;  /* 0x0000000000007941 */ /* 0x000fea0003800000 */
.L_x_692:
[----:B------:R-:W-:Y:S01]  /*5330*/  F2FP.F16.F32.PACK_AB R0, RZ, R0 ;  /* 0x00000000ff00723e */ /* 0x000fe200000000ff */
[----:B------:R-:W-:Y:S06]  /*5340*/  BRA `(.L_x_673) ;  /* 0x0000000000a87947 */ /* 0x000fec0003800000 */
.L_x_685:
        /* <DEDUP_REMOVED lines=14> */
.L_x_699:
[----:B------:R-:W-:Y:S05]  /*5430*/  BSYNC B0 ;  /* 0x0000000000007941 */ /* 0x000fea0003800000 */
.L_x_698:
[----:B------:R-:W-:Y:S01]  /*5440*/  F2FP.F16.F32.PACK_AB R0, RZ, R0 ;  /* 0x00000000ff00723e */ /* 0x000fe200000000ff */
[----:B------:R-:W-:Y:S06]  /*5450*/  BRA `(.L_x_673) ;  /* 0x0000000000647947 */ /* 0x000fec0003800000 */
.L_x_672:
        /* <DEDUP_REMOVED lines=16> */
.L_x_700:
[----:B------:R-:W-:Y:S01]  /*5560*/  PRMT R0, RZ, 0x7610, R0 ;  /* 0x00007610ff007816 */ /* 0x000fe20000000000 */
[----:B------:R-:W-:Y:S06]  /*5570*/  BRA `(.L_x_673) ;  /* 0x00000000001c7947 */ /* 0x000fec0003800000 */
.L_x_697:
[----:B------:R-:W2:Y:S02]  /*5580*/  LDG.E.64 R2, desc[UR36][R2.64] ;  /* 0x0000002402027981 */ /* 0x000ea4000c1e1b00 */
[----:B--2---:R-:W0:Y:S02]  /*5590*/  I2F.U64 R0, R2 ;  /* 0x0000000200007312 */ /* 0x004e240000301000 */
[----:B0-----:R-:W-:Y:S01]  /*55a0*/  F2FP.F16.F32.PACK_AB R0, RZ, R0 ;  /* 0x00000000ff00723e */ /* 0x001fe200000000ff */
[----:B------:R-:W-:Y:S06]  /*55b0*/  BRA `(.L_x_673) ;  /* 0x00000000000c7947 */ /* 0x000fec0003800000 */
.L_x_696:
[----:B------:R-:W2:Y:S02]  /*55c0*/  LDG.E R2, desc[UR36][R2.64] ;  /* 0x0000002402027981 */ /* 0x000ea4000c1e1900 */
[----:B--2---:R-:W-:-:S04]  /*55d0*/  I2FP.F32.U32 R0, R2 ;  /* 0x0000000200007245 */ /* 0x004fc80000201000 */
[----:B------:R-:W-:-:S07]  /*55e0*/  F2FP.F16.F32.PACK_AB R0, RZ, R0 ;  /* 0x00000000ff00723e */ /* 0x000fce00000000ff */
.L_x_673:
        /* <DEDUP_REMOVED lines=19> */
.L_x_704:
[----:B------:R-:W-:-:S06]  /*5720*/  HADD2.F32 R3, -RZ, R2.H0_H0 ;  /* 0x20000002ff037230 */ /* 0x000fcc0000004100 */
[----:B------:R-:W0:Y:S02]  /*5730*/  F2I.S64.TRUNC R2, R3 ;  /* 0x0000000300027311 */ /* 0x000e24000020d900 */
[----:B0-----:R0:W-:Y:S01]  /*5740*/  STG.E.U8 desc[UR36][R16.64], R2 ;  /* 0x0000000210007986 */ /* 0x0011e2000c101124 */
[----:B------:R-:W-:Y:S05]  /*5750*/  BRA `(.L_x_706) ;  /* 0x0000000c00847947 */ /* 0x000fea0003800000 */
.L_x_703:
        /* <DEDUP_REMOVED lines=10> */
.L_x_708:
[----:B------:R-:W-:-:S04]  /*5800*/  HADD2.F32 R2, -RZ, R2.H0_H0 ;  /* 0x20000002ff027230 */ /* 0x000fc80000004100 */
[----:B------:R-:W0:Y:S02]  /*5810*/  F2I.FTZ.TRUNC.NTZ R3, R2 ;  /* 0x0000000200037305 */ /* 0x000e24000021f100 */
[----:B0-----:R0:W-:Y:S01]  /*5820*/  STG.E desc[UR36][R16.64], R3 ;  /* 0x0000000310007986 */ /* 0x0011e2000c101924 */
[----:B------:R-:W-:Y:S05]  /*5830*/  BRA `(.L_x_706) ;  /* 0x0000000c004c7947 */ /* 0x000fea0003800000 */
.L_x_707:
[----:B------:R-:W-:-:S04]  /*5840*/  HADD2.F32 R2, -RZ, R2.H0_H0 ;  /* 0x20000002ff027230 */ /* 0x000fc80000004100 */
[----:B------:R-:W0:Y:S02]  /*5850*/  F2I.FTZ.TRUNC.NTZ R3, R2 ;  /* 0x0000000200037305 */ /* 0x000e24000021f100 */
[----:B0-----:R0:W-:Y:S01]  /*5860*/  STG.E.U16 desc[UR36][R16.64], R3 ;  /* 0x0000000310007986 */ /* 0x0011e2000c101524 */
[----:B------:R-:W-:Y:S05]  /*5870*/  BRA `(.L_x_706) ;  /* 0x0000000c003c7947 */ /* 0x000fea0003800000 */
.L_x_702:
        /* <DEDUP_REMOVED lines=9> */
.L_x_710:
[----:B------:R0:W-:Y:S01]  /*5910*/  STG.E.U16 desc[UR36][R16.64], R2 ;  /* 0x0000000210007986 */ /* 0x0001e2000c101524 */
[----:B------:R-:W-:Y:S05]  /*5920*/  BRA `(.L_x_706) ;  /* 0x0000000c00107947 */ /* 0x000fea0003800000 */
.L_x_709:
        /* <DEDUP_REMOVED lines=10> */
.L_x_712:
[----:B------:R-:W-:-:S05]  /*59d0*/  HADD2.F32 R0, -RZ, R2.H0_H0 ;  /* 0x20000002ff007230 */ /* 0x000fca0000004100 */
[----:B------:R-:W-:-:S04]  /*59e0*/  F2FP.F16.F32.PACK_AB R0, RZ, R0 ;  /* 0x00000000ff00723e */ /* 0x000fc800000000ff */
[----:B------:R-:W-:-:S05]  /*59f0*/  PRMT R0, R0, 0x5410, RZ ;  /* 0x0000541000007816 */ /* 0x000fca00000000ff */
[----:B------:R0:W-:Y:S01]  /*5a00*/  STG.E desc[UR36][R16.64], R0 ;  /* 0x0000000010007986 */ /* 0x0001e2000c101924 */
[----:B------:R-:W-:Y:S05]  /*5a10*/  BRA `(.L_x_706) ;  /* 0x0000000800d47947 */ /* 0x000fea0003800000 */
.L_x_711:
[----:B------:R-:W-:-:S05]  /*5a20*/  HADD2.F32 R2, -RZ, R2.H0_H0 ;  /* 0x20000002ff027230 */ /* 0x000fca0000004100 */
[----:B------:R-:W-:-:S06]  /*5a30*/  FMUL.FTZ R2, R2, 1 ;  /* 0x3f80000002027820 */ /* 0x000fcc0000410000 */
[----:B------:R-:W0:Y:S02]  /*5a40*/  F2F.F64.F32 R2, R2 ;  /* 0x0000000200027310 */ /* 0x000e240000201800 */
[----:B0-----:R0:W-:Y:S01]  /*5a50*/  STG.E.64 desc[UR36][R16.64], R2 ;  /* 0x0000000210007986 */ /* 0x0011e2000c101b24 */
[----:B------:R-:W-:Y:S05]  /*5a60*/  BRA `(.L_x_706) ;  /* 0x0000000800c07947 */ /* 0x000fea0003800000 */
.L_x_701:
        /* <DEDUP_REMOVED lines=13> */
.L_x_715:
[----:B------:R-:W-:Y:S01]  /*5b40*/  HADD2.F32 R2, -RZ, R2.H0_H0 ;  /* 0x20000002ff027230 */ /* 0x000fe20000004100 */
[----:B------:R-:W-:-:S04]  /*5b50*/  CS2R R6, SRZ ;  /* 0x0000000000067805 */ /* 0x000fc8000001ff00 */
[----:B------:R-:W-:-:S04]  /*5b60*/  FMUL.FTZ R2, R2, 1 ;  /* 0x3f80000002027820 */ /* 0x000fc80000410000 */
[----:B------:R-:W0:Y:S02]  /*5b70*/  F2F.F64.F32 R4, R2 ;  /* 0x0000000200047310 */ /* 0x000e240000201800 */
[----:B0-----:R0:W-:Y:S01]  /*5b80*/  STG.E.128 desc[UR36][R16.64], R4 ;  /* 0x0000000410007986 */ /* 0x0011e2000c101d24 */
[----:B------:R-:W-:Y:S05]  /*5b90*/  BRA `(.L_x_706) ;  /* 0x0000000800747947 */ /* 0x000fea0003800000 */
.L_x_714:
        /* <DEDUP_REMOVED lines=21> */
.L_x_719:
[----:B------:R-:W-:Y:S05]  /*5cf0*/  BSYNC B0 ;  /* 0x0000000000007941 */ /* 0x000fea0003800000 */
.L_x_718:
[----:B------:R-:W-:-:S05]  /*5d00*/  LOP3.LUT R3, R0, R3, RZ, 0xfc, !PT ;  /* 0x0000000300037212 */ /* 0x000fca00078efcff */
[----:B------:R0:W-:Y:S01]  /*5d10*/  STG.E.U8 desc[UR36][R16.64], R3 ;  /* 0x0000000310007986 */ /* 0x0001e2000c101124 */
[----:B------:R-:W-:Y:S05]  /*5d20*/  BRA `(.L_x_706) ;  /* 0x0000000800107947 */ /* 0x000fea0003800000 */
.L_x_717:
        /* <DEDUP_REMOVED lines=13> */
.L_x_721:
[----:B------:R-:W-:Y:S01]  /*5e00*/  IMAD.MOV.U32 R0, RZ, RZ, 0x7f ;  /* 0x0000007fff007424 */ /* 0x000fe200078e00ff */
[----:B------:R-:W-:-:S04]  /*5e10*/  ISETP.GT.U32.AND P0, PT, R2, 0x7f800000, PT ;  /* 0x7f8000000200780c */ /* 0x000fc80003f04070 */
[----:B------:R-:W-:-:S09]  /*5e20*/  SEL R0, R0, 0x7c, P0 ;  /* 0x0000007c00007807 */ /* 0x000fd20000000000 */
.L_x_722:
[----:B------:R-:W-:Y:S05]  /*5e30*/  BSYNC B0 ;  /* 0x0000000000007941 */ /* 0x000fea0003800000 */
.L_x_720:
[----:B------:R-:W-:-:S04]  /*5e40*/  LOP3.LUT R2, R3, 0x80000000, RZ, 0xc0, !PT ;  /* 0x8000000003027812 */ /* 0x000fc800078ec0ff */
[----:B------:R-:W-:-:S04]  /*5e50*/  SHF.R.U32.HI R3, RZ, 0x18, R2 ;  /* 0x00000018ff037819 */ /* 0x000fc80000011602 */
[----:B------:R-:W-:-:S05]  /*5e60*/  LOP3.LUT R3, R0, R3, RZ, 0xfc, !PT ;  /* 0x0000000300037212 */ /* 0x000fca00078efcff */
[----:B------:R0:W-:Y:S01]  /*5e70*/  STG.E.U8 desc[UR36][R16.64], R3 ;  /* 0x0000000310007986 */ /* 0x0001e2000c101124 */
[----:B------:R-:W-:Y:S05]  /*5e80*/  BRA `(.L_x_706) ;  /* 0x0000000400b87947 */ /* 0x000fea0003800000 */
.L_x_716:
[----:B------:R-:W-:-:S05]  /*5e90*/  HADD2.F32 R0, -RZ, R2.H0_H0 ;  /* 0x20000002ff007230 */ /* 0x000fca0000004100 */
[----:B------:R-:W-:-:S05]  /*5ea0*/  F2FP.BF16.F32.PACK_AB R0, RZ, R0 ;  /* 0x00000000ff00723e */ /* 0x000fca00000010ff */
[----:B------:R0:W-:Y:S01]  /*5eb0*/  STG.E.U16 desc[UR36][R16.64], R0 ;  /* 0x0000000010007986 */ /* 0x0001e2000c101524 */
[----:B------:R-:W-:Y:S05]  /*5ec0*/  BRA `(.L_x_706) ;  /* 0x0000000400a87947 */ /* 0x000fea0003800000 */
.L_x_713:
        /* <DEDUP_REMOVED lines=12> */
.L_x_725:
        /* <DEDUP_REMOVED lines=17> */
.L_x_728:
[----:B------:R-:W-:-:S04]  /*60a0*/  LOP3.LUT R2, R3, 0x80000000, RZ, 0xc0, !PT ;  /* 0x8000000003027812 */ /* 0x000fc800078ec0ff */
[----:B------:R-:W-:-:S04]  /*60b0*/  SHF.R.U32.HI R3, RZ, 0x18, R2 ;  /* 0x00000018ff037819 */ /* 0x000fc80000011602 */
[----:B------:R-:W-:-:S04]  /*60c0*/  LOP3.LUT R0, R0, R3, RZ, 0xfc, !PT ;  /* 0x0000000300007212 */ /* 0x000fc800078efcff */
[----:B------:R-:W-:-:S07]  /*60d0*/  PRMT R8, R0, 0x7610, R8 ;  /* 0x0000761000087816 */ /* 0x000fce0000000008 */
.L_x_727:
[----:B------:R-:W-:Y:S05]  /*60e0*/  BSYNC B0 ;  /* 0x0000000000007941 */ /* 0x000fea0003800000 */
.L_x_726:
[----:B------:R3:W-:Y:S01]  /*60f0*/  STG.E.U8 desc[UR36][R16.64], R8 ;  /* 0x0000000810007986 */ /* 0x0007e2000c101124 */
[----:B------:R-:W-:Y:S05]  /*6100*/  BRA `(.L_x_706) ;  /* 0x0000000400187947 */ /* 0x000fea0003800000 */
.L_x_724:
        /* <DEDUP_REMOVED lines=17> */
.L_x_731:
[----:B------:R-:W-:-:S04]  /*6220*/  LOP3.LUT R2, R3, 0x80000000, RZ, 0xc0, !PT ;  /* 0x8000000003027812 */ /* 0x000fc800078ec0ff */
[----:B------:R-:W-:-:S04]  /*6230*/  SHF.R.U32.HI R3, RZ, 0x18, R2 ;  /* 0x00000018ff037819 */ /* 0x000fc80000011602 */
[----:B------:R-:W-:-:S04]  /*6240*/  LOP3.LUT R0, R0, R3, RZ, 0xfc, !PT ;  /* 0x0000000300007212 */ /* 0x000fc800078efcff */
[----:B------:R-:W-:-:S07]  /*6250*/  PRMT R8, R0, 0x7610, R8 ;  /* 0x0000761000087816 */ /* 0x000fce0000000008 */
.L_x_730:
[----:B------:R-:W-:Y:S05]  /*6260*/  BSYNC B0 ;  /* 0x0000000000007941 */ /* 0x000fea0003800000 */
.L_x_729:
[----:B------:R0:W-:Y:S01]  /*6270*/  STG.E.U8 desc[UR36][R16.64], R8 ;  /* 0x0000000810007986 */ /* 0x0001e2000c101124 */
[----:B------:R-:W-:Y:S05]  /*6280*/  BRA `(.L_x_706) ;  /* 0x0000000000b87947 */ /* 0x000fea0003800000 */
.L_x_723:
        /* <DEDUP_REMOVED lines=22> */
.L_x_705:
        /* <DEDUP_REMOVED lines=16> */
.L_x_734:
[----:B------:R-:W-:Y:S05]  /*64f0*/  BRA `(.L_x_706) ;  /* 0x00000000001c7947 */ /* 0x000fea0003800000 */
.L_x_733:
[----:B------:R-:W-:-:S06]  /*6500*/  HADD2.F32 R2, -RZ, R2.H0_H0 ;  /* 0x20000002ff027230 */ /* 0x000fcc0000004100 */
[----:B------:R-:W0:Y:S02]  /*6510*/  F2I.U64.TRUNC R2, R2 ;  /* 0x0000000200027311 */ /* 0x000e24000020d800 */
[----:B0-----:R2:W-:Y:S01]  /*6520*/  STG.E.64 desc[UR36][R16.64], R2 ;  /* 0x0000000210007986 */ /* 0x0015e2000c101b24 */
[----:B------:R-:W-:Y:S05]  /*6530*/  BRA `(.L_x_706) ;  /* 0x00000000000c7947 */ /* 0x000fea0003800000 */
.L_x_732:
[----:B------:R-:W-:-:S04]  /*6540*/  HADD2.F32 R2, -RZ, R2.H0_H0 ;  /* 0x20000002ff027230 */ /* 0x000fc80000004100 */
[----:B------:R-:W0:Y:S02]  /*6550*/  F2I.FTZ.U32.TRUNC.NTZ R3, R2 ;  /* 0x0000000200037305 */ /* 0x000e24000021f000 */
[----:B0-----:R0:W-:Y:S02]  /*6560*/  STG.E desc[UR36][R16.64], R3 ;  /* 0x0000000310007986 */ /* 0x0011e4000c101924 */
.L_x_706:
[----:B------:R-:W-:-:S07]  /*6570*/  VIADD R19, R19, 0x80 ;  /* 0x0000008013137836 */ /* 0x000fce0000000000 */
.L_x_666:
[----:B------:R-:W-:Y:S05]  /*6580*/  BSYNC B6 ;  /* 0x0000000000067941 */ /* 0x000fea0003800000 */
.L_x_665:
        /* <DEDUP_REMOVED lines=307> */
.L_x_737:
        /* <DEDUP_REMOVED lines=22> */
.L_x_741:
[----:B------:R-:W2:Y:S02]  /*7a20*/  LDG.E.U8 R2, desc[UR36][R2.64] ;  /* 0x0000002402027981 */ /* 0x000ea4000c1e1100 */
[----:B--2---:R-:W-:-:S04]  /*7a30*/  I2FP.F32.U32 R0, R2 ;  /* 0x0000000200007245 */ /* 0x004fc80000201000 */
[----:B------:R-:W-:Y:S01]  /*7a40*/  F2FP.F16.F32.PACK_AB R0, RZ, R0 ;  /* 0x00000000ff00723e */ /* 0x000fe200000000ff */
[----:B------:R-:W-:Y:S06]  /*7a50*/  BRA `(.L_x_743) ;  /* 0x0000000c00887947 */ /* 0x000fec0003800000 */
.L_x_740:
        /* <DEDUP_REMOVED lines=10> */
.L_x_745:
[----:B------:R-:W2:Y:S02]  /*7b00*/  LDG.E R2, desc[UR36][R2.64] ;  /* 0x0000002402027981 */ /* 0x000ea4000c1e1900 */
[----:B--2---:R-:W-:-:S04]  /*7b10*/  I2FP.F32.S32 R0, R2 ;  /* 0x0000000200007245 */ /* 0x004fc80000201400 */
[----:B------:R-:W-:Y:S01]  /*7b20*/  F2FP.F16.F32.PACK_AB R0, RZ, R0 ;  /* 0x00000000ff00723e */ /* 0x000fe200000000ff */
[----:B------:R-:W-:Y:S06]  /*7b30*/  BRA `(.L_x_743) ;  /* 0x0000000c00507947 */ /* 0x000fec0003800000 */
.L_x_744:
[----:B------:R-:W2:Y:S02]  /*7b40*/  LDG.E.U16 R2, desc[UR36][R2.64] ;  /* 0x0000002402027981 */ /* 0x000ea4000c1e1500 */
[----:B--2---:R-:W0:Y:S02]  /*7b50*/  I2F.S16 R0, R2 ;  /* 0x0000000200007306 */ /* 0x004e240000101400 */
[----:B0-----:R-:W-:Y:S01]  /*7b60*/  F2FP.F16.F32.PACK_AB R0, RZ, R0 ;  /* 0x00000000ff00723e */ /* 0x001fe200000000ff */
[----:B------:R-:W-:Y:S06]  /*7b70*/  BRA `(.L_x_743) ;  /* 0x0000000c00407947 */ /* 0x000fec0003800000 */
.L_x_739:
        /* <DEDUP_REMOVED lines=9> */
.L_x_747:
[----:B------:R1:W5:Y:S01]  /*7c10*/  LDG.E.U16 R0, desc[UR36][R2.64] ;  /* 0x0000002402007981 */ /* 0x000362000c1e1500 */
[----:B------:R-:W-:Y:S05]  /*7c20*/  BRA `(.L_x_743) ;  /* 0x0000000c00147947 */ /* 0x000fea0003800000 */
.L_x_746:
        /* <DEDUP_REMOVED lines=9> */
.L_x_749:
[----:B------:R0:W5:Y:S01]  /*7cc0*/  LDG.E.U16 R0, desc[UR36][R2.64] ;  /* 0x0000002402007981 */ /* 0x000162000c1e1500 */
[----:B------:R-:W-:Y:S05]  /*7cd0*/  BRA `(.L_x_743) ;  /* 0x0000000800e87947 */ /* 0x000fea0003800000 */
.L_x_748:
        /* <DEDUP_REMOVED lines=8> */
.L_x_738:
        /* <DEDUP_REMOVED lines=13> */
.L_x_752:
        /* <DEDUP_REMOVED lines=8> */
.L_x_751:
        /* <DEDUP_REMOVED lines=28> */
.L_x_754:
        /* <DEDUP_REMOVED lines=15> */
.L_x_753:
[----:B------:R-:W2:Y:S02]  /*8160*/  LDG.E.U16 R0, desc[UR36][R2.64] ;  /* 0x0000002402007981 */ /* 0x000ea4000c1e1500 */
[----:B--2---:R-:W-:-:S05]  /*8170*/  IMAD.U32 R0, R0, 0x10000, RZ ;  /* 0x0001000000007824 */ /* 0x004fca00078e00ff */
[----:B------:R-:W-:Y:S01]  /*8180*/  F2FP.F16.F32.PACK_AB R0, RZ, R0 ;  /* 0x00000000ff00723e */ /* 0x000fe200000000ff */
[----:B------:R-:W-:Y:S06]  /*8190*/  BRA `(.L_x_743) ;  /* 0x0000000400b87947 */ /* 0x000fec0003800000 */
.L_x_750:
        /* <DEDUP_REMOVED lines=12> */
.L_x_757:
        /* <DEDUP_REMOVED lines=21> */
.L_x_761:
[----:B------:R-:W-:Y:S05]  /*83b0*/  BSYNC B1 ;  /* 0x0000000000017941 */ /* 0x000fea0003800000 */
.L_x_760:
[----:B------:R-:W-:Y:S01]  /*83c0*/  LEA R3, R0, 0x3b800000, 0x17 ;  /* 0x3b80000000037811 */ /* 0x000fe200078eb8ff */
[----:B------:R-:W-:-:S05]  /*83d0*/  IMAD.SHL.U32 R0, R2, 0x100000, RZ ;  /* 0x0010000002007824 */ /* 0x000fca00078e00ff */
[----:B------:R-:W-:-:S07]  /*83e0*/  LOP3.LUT R0, R3, R0, R4, 0xfe, !PT ;  /* 0x0000000003007212 */ /* 0x000fce00078efe04 */
.L_x_759:
[----:B------:R-:W-:Y:S05]  /*83f0*/  BSYNC B0 ;  /* 0x0000000000007941 */ /* 0x000fea0003800000 */
.L_x_758:
[----:B------:R-:W-:Y:S01]  /*8400*/  F2FP.F16.F32.PACK_AB R0, RZ, R0 ;  /* 0x00000000ff00723e */ /* 0x000fe200000000ff */
[----:B------:R-:W-:Y:S06]  /*8410*/  BRA `(.L_x_743) ;  /* 0x0000000400187947 */ /* 0x000fec0003800000 */
.L_x_756:
        /* <DEDUP_REMOVED lines=21> */
.L_x_765:
[----:B------:R-:W-:Y:S05]  /*8570*/  BSYNC B1 ;  /* 0x0000000000017941 */ /* 0x000fea0003800000 */
.L_x_764:
[----:B------:R-:W-:Y:S01]  /*8580*/  LEA R3, R0, 0x37800000, 0x17 ;  /* 0x3780000000037811 */ /* 0x000fe200078eb8ff */
[----:B------:R-:W-:-:S05]  /*8590*/  IMAD.SHL.U32 R0, R2, 0x200000, RZ ;  /* 0x0020000002007824 */ /* 0x000fca00078e00ff */
[----:B------:R-:W-:-:S07]  /*85a0*/  LOP3.LUT R0, R3, R0, R4, 0xfe, !PT ;  /* 0x0000000003007212 */ /* 0x000fce00078efe04 */
.L_x_763:
[----:B------:R-:W-:Y:S05]  /*85b0*/  BSYNC B0 ;  /* 0x0000000000007941 */ /* 0x000fea0003800000 */
.L_x_762:
[----:B------:R-:W-:Y:S01]  /*85c0*/  F2FP.F16.F32.PACK_AB R0, RZ, R0 ;  /* 0x00000000ff00723e */ /* 0x000fe200000000ff */
[----:B------:R-:W-:Y:S06]  /*85d0*/  BRA `(.L_x_743) ;  /* 0x0000000000a87947 */ /* 0x000fec0003800000 */
.L_x_755:
        /* <DEDUP_REMOVED lines=14> */
.L_x_769:
[----:B------:R-:W-:Y:S05]  /*86c0*/  BSYNC B0 ;  /* 0x0000000000007941 */ /* 0x000fea0003800000 */
.L_x_768:
[----:B------:R-:W-:Y:S01]  /*86d0*/  F2FP.F16.F32.PACK_AB R0, RZ, R0 ;  /* 0x00000000ff00723e */ /* 0x000fe200000000ff */
[----:B------:R-:W-:Y:S06]  /*86e0*/  BRA `(.L_x_743) ;  /* 0x0000000000647947 */ /* 0x000fec0003800000 */
.L_x_742:
        /* <DEDUP_REMOVED lines=16> */
.L_x_770:
[----:B------:R-:W-:Y:S01]  /*87f0*/  PRMT R0, RZ, 0x7610, R0 ;  /* 0x00007610ff007816 */ /* 0x000fe20000000000 */
[----:B------:R-:W-:Y:S06]  /*8800*/  BRA `(.L_x_743) ;  /* 0x00000000001c7947 */ /* 0x000fec0003800000 */
.L_x_767:
[----:B------:R-:W2:Y:S02]  /*8810*/  LDG.E.64 R2, desc[UR36][R2.64] ;  /* 0x0000002402027981 */ /* 0x000ea4000c1e1b00 */
[----:B--2---:R-:W0:Y:S02]  /*8820*/  I2F.U64 R0, R2 ;  /* 0x0000000200007312 */ /* 0x004e240000301000 */
[----:B0-----:R-:W-:Y:S01]  /*8830*/  F2FP.F16.F32.PACK_AB R0, RZ, R0 ;  /* 0x00000000ff00723e */ /* 0x001fe200000000ff */
[----:B------:R-:W-:Y:S06]  /*8840*/  BRA `(.L_x_743) ;  /* 0x00000000000c7947 */ /* 0x000fec0003800000 */
.L_x_766:
[----:B------:R-:W2:Y:S02]  /*8850*/  LDG.E R2, desc[UR36][R2.64] ;  /* 0x0000002402027981 */ /* 0x000ea4000c1e1900 */
[----:B--2---:R-:W-:-:S04]  /*8860*/  I2FP.F32.U32 R0, R2 ;  /* 0x0000000200007245 */ /* 0x004fc80000201000 */
[----:B------:R-:W-:-:S07]  /*8870*/  F2FP.F16.F32.PACK_AB R0, RZ, R0 ;  /* 0x00000000ff00723e */ /* 0x000fce00000000ff */
.L_x_743:
        /* <DEDUP_REMOVED lines=19> */
.L_x_774:
[----:B------:R-:W-:-:S06]  /*89b0*/  HADD2.F32 R3, -RZ, R2.H0_H0 ;  /* 0x20000002ff037230 */ /* 0x000fcc0000004100 */
[----:B------:R-:W0:Y:S02]  /*89c0*/  F2I.S64.TRUNC R2, R3 ;  /* 0x0000000300027311 */ /* 0x000e24000020d900 */
[----:B0-----:R3:W-:Y:S01]  /*89d0*/  STG.E.U8 desc[UR36][R16.64], R2 ;  /* 0x0000000210007986 */ /* 0x0017e2000c101124 */
[----:B------:R-:W-:Y:S05]  /*89e0*/  BRA `(.L_x_776) ;  /* 0x0000000c00847947 */ /* 0x000fea0003800000 */
.L_x_773:
        /* <DEDUP_REMOVED lines=10> */
.L_x_778:
[----:B------:R-:W-:-:S04]  /*8a90*/  HADD2.F32 R2, -RZ, R2.H0_H0 ;  /* 0x20000002ff027230 */ /* 0x000fc80000004100 */
[----:B------:R-:W0:Y:S02]  /*8aa0*/  F2I.FTZ.TRUNC.NTZ R3, R2 ;  /* 0x0000000200037305 */ /* 0x000e24000021f100 */
[----:B0-----:R2:W-:Y:S01]  /*8ab0*/  STG.E desc[UR36][R16.64], R3 ;  /* 0x0000000310007986 */ /* 0x0015e2000c101924 */
[----:B------:R-:W-:Y:S05]  /*8ac0*/  BRA `(.L_x_776) ;  /* 0x0000000c004c7947 */ /* 0x000fea0003800000 */
.L_x_777:
[----:B------:R-:W-:-:S04]  /*8ad0*/  HADD2.F32 R2, -RZ, R2.H0_H0 ;  /* 0x20000002ff027230 */ /* 0x000fc80000004100 */
[----:B------:R-:W0:Y:S02]  /*8ae0*/  F2I.FTZ.TRUNC.NTZ R3, R2 ;  /* 0x0000000200037305 */ /* 0x000e24000021f100 */
[----:B0-----:R0:W-:Y:S01]  /*8af0*/  STG.E.U16 desc[UR36][R16.64], R3 ;  /* 0x0000000310007986 */ /* 0x0011e2000c101524 */
[----:B------:R-:W-:Y:S05]  /*8b00*/  BRA `(.L_x_776) ;  /* 0x0000000c003c7947 */ /* 0x000fea0003800000 */
.L_x_772:
        /* <DEDUP_REMOVED lines=9> */
.L_x_780:
[----:B------:R0:W-:Y:S01]  /*8ba0*/  STG.E.U16 desc[UR36][R16.64], R2 ;  /* 0x0000000210007986 */ /* 0x0001e2000c101524 */
[----:B------:R-:W-:Y:S05]  /*8bb0*/  BRA `(.L_x_776) ;  /* 0x0000000c00107947 */ /* 0x000fea0003800000 */
.L_x_779:
        /* <DEDUP_REMOVED lines=10> */
.L_x_782:
[----:B------:R-:W-:-:S05]  /*8c60*/  HADD2.F32 R0, -RZ, R2.H0_H0 ;  /* 0x20000002ff007230 */ /* 0x000fca0000004100 */
[----:B------:R-:W-:-:S04]  /*8c70*/  F2FP.F16.F32.PACK_AB R0, RZ, R0 ;  /* 0x00000000ff00723e */ /* 0x000fc800000000ff */
[----:B------:R-:W-:-:S05]  /*8c80*/  PRMT R0, R0, 0x5410, RZ ;  /* 0x0000541000007816 */ /* 0x000fca00000000ff */
[----:B------:R0:W-:Y:S01]  /*8c90*/  STG.E desc[UR36][R16.64], R0 ;  /* 0x0000000010007986 */ /* 0x0001e2000c101924 */
[----:B------:R-:W-:Y:S05]  /*8ca0*/  BRA `(.L_x_776) ;  /* 0x0000000800d47947 */ /* 0x000fea0003800000 */
.L_x_781:
[----:B------:R-:W-:-:S05]  /*8cb0*/  HADD2.F32 R2, -RZ, R2.H0_H0 ;  /* 0x20000002ff027230 */ /* 0x000fca0000004100 */
[----:B------:R-:W-:-:S06]  /*8cc0*/  FMUL.FTZ R2, R2, 1 ;  /* 0x3f80000002027820 */ /* 0x000fcc0000410000 */
[----:B------:R-:W0:Y:S02]  /*8cd0*/  F2F.F64.F32 R2, R2 ;  /* 0x0000000200027310 */ /* 0x000e240000201800 */
[----:B0-----:R0:W-:Y:S01]  /*8ce0*/  STG.E.64 desc[UR36][R16.64], R2 ;  /* 0x0000000210007986 */ /* 0x0011e2000c101b24 */
[----:B------:R-:W-:Y:S05]  /*8cf0*/  BRA `(.L_x_776) ;  /* 0x0000000800c07947 */ /* 0x000fea0003800000 */
.L_x_771:
        /* <DEDUP_REMOVED lines=13> */
.L_x_785:
[----:B------:R-:W-:Y:S01]  /*8dd0*/  HADD2.F32 R2, -RZ, R2.H0_H0 ;  /* 0x20000002ff027230 */ /* 0x000fe20000004100 */
[----:B------:R-:W-:-:S04]  /*8de0*/  CS2R R6, SRZ ;  /* 0x0000000000067805 */ /* 0x000fc8000001ff00 */
[----:B------:R-:W-:-:S04]  /*8df0*/  FMUL.FTZ R2, R2, 1 ;  /* 0x3f80000002027820 */ /* 0x000fc80000410000 */
[----:B------:R-:W0:Y:S02]  /*8e00*/  F2F.F64.F32 R4, R2 ;  /* 0x0000000200047310 */ /* 0x000e240000201800 */
[----:B0-----:R0:W-:Y:S01]  /*8e10*/  STG.E.128 desc[UR36][R16.64], R4 ;  /* 0x0000000410007986 */ /* 0x0011e2000c101d24 */
[----:B------:R-:W-:Y:S05]  /*8e20*/  BRA `(.L_x_776) ;  /* 0x0000000800747947 */ /* 0x000fea0003800000 */
.L_x_784:
        /* <DEDUP_REMOVED lines=21> */
.L_x_789:
[----:B------:R-:W-:Y:S05]  /*8f80*/  BSYNC B0 ;  /* 0x0000000000007941 */ /* 0x000fea0003800000 */
.L_x_788:
[----:B------:R-:W-:-:S05]  /*8f90*/  LOP3.LUT R3, R0, R3, RZ, 0xfc, !PT ;  /* 0x0000000300037212 */ /* 0x000fca00078efcff */
[----:B------:R0:W-:Y:S01]  /*8fa0*/  STG.E.U8 desc[UR36][R16.64], R3 ;  /* 0x0000000310007986 */ /* 0x0001e2000c101124 */
[----:B------:R-:W-:Y:S05]  /*8fb0*/  BRA `(.L_x_776) ;  /* 0x0000000800107947 */ /* 0x000fea0003800000 */
.L_x_787:
        /* <DEDUP_REMOVED lines=13> */
.L_x_791:
[----:B------:R-:W-:Y:S01]  /*9090*/  IMAD.MOV.U32 R0, RZ, RZ, 0x7f ;  /* 0x0000007fff007424 */ /* 0x000fe200078e00ff */
[----:B------:R-:W-:-:S04]  /*90a0*/  ISETP.GT.U32.AND P0, PT, R2, 0x7f800000, PT ;  /* 0x7f8000000200780c */ /* 0x000fc80003f04070 */
[----:B------:R-:W-:-:S09]  /*90b0*/  SEL R0, R0, 0x7c, P0 ;  /* 0x0000007c00007807 */ /* 0x000fd20000000000 */
.L_x_792:
[----:B------:R-:W-:Y:S05]  /*90c0*/  BSYNC B0 ;  /* 0x0000000000007941 */ /* 0x000fea0003800000 */
.L_x_790:
[----:B------:R-:W-:-:S04]  /*90d0*/  LOP3.LUT R2, R3, 0x80000000, RZ, 0xc0, !PT ;  /* 0x8000000003027812 */ /* 0x000fc800078ec0ff */
[----:B------:R-:W-:-:S04]  /*90e0*/  SHF.R.U32.HI R3, RZ, 0x18, R2 ;  /* 0x00000018ff037819 */ /* 0x000fc80000011602 */
[----:B------:R-:W-:-:S05]  /*90f0*/  LOP3.LUT R3, R0, R3, RZ, 0xfc, !PT ;  /* 0x0000000300037212 */ /* 0x000fca00078efcff */
[----:B------:R0:W-:Y:S01]  /*9100*/  STG.E.U8 desc[UR36][R16.64], R3 ;  /* 0x0000000310007986 */ /* 0x0001e2000c101124 */
[----:B------:R-:W-:Y:S05]  /*9110*/  BRA `(.L_x_776) ;  /* 0x0000000400b87947 */ /* 0x000fea0003800000 */
.L_x_786:
[----:B------:R-:W-:-:S05]  /*9120*/  HADD2.F32 R0, -RZ, R2.H0_H0 ;  /* 0x20000002ff007230 */ /* 0x000fca0000004100 */
[----:B------:R-:W-:-:S05]  /*9130*/  F2FP.BF16.F32.PACK_AB R0, RZ, R0 ;  /* 0x00000000ff00723e */ /* 0x000fca00000010ff */
[----:B------:R0:W-:Y:S01]  /*9140*/  STG.E.U16 desc[UR36][R16.64], R0 ;  /* 0x0000000010007986 */ /* 0x0001e2000c101524 */
[----:B------:R-:W-:Y:S05]  /*9150*/  BRA `(.L_x_776) ;  /* 0x0000000400a87947 */ /* 0x000fea0003800000 */
.L_x_783:
        /* <DEDUP_REMOVED lines=12> */
.L_x_795:
        /* <DEDUP_REMOVED lines=17> */
.L_x_798:
[----:B------:R-:W-:-:S04]  /*9330*/  LOP3.LUT R2, R3, 0x80000000, RZ, 0xc0, !PT ;  /* 0x8000000003027812 */ /* 0x000fc800078ec0ff */
[----:B------:R-:W-:-:S04]  /*9340*/  SHF.R.U32.HI R3, RZ, 0x18, R2 ;  /* 0x00000018ff037819 */ /* 0x000fc80000011602 */
[----:B------:R-:W-:-:S04]  /*9350*/  LOP3.LUT R0, R0, R3, RZ, 0xfc, !PT ;  /* 0x0000000300007212 */ /* 0x000fc800078efcff */
[----:B------:R-:W-:-:S07]  /*9360*/  PRMT R8, R0, 0x7610, R8 ;  /* 0x0000761000087816 */ /* 0x000fce0000000008 */
.L_x_797:
[----:B------:R-:W-:Y:S05]  /*9370*/  BSYNC B0 ;  /* 0x0000000000007941 */ /* 0x000fea0003800000 */
.L_x_796:
[----:B------:R0:W-:Y:S01]  /*9380*/  STG.E.U8 desc[UR36][R16.64], R8 ;  /* 0x0000000810007986 */ /* 0x0001e2000c101124 */
[----:B------:R-:W-:Y:S05]  /*9390*/  BRA `(.L_x_776) ;  /* 0x0000000400187947 */ /* 0x000fea0003800000 */
.L_x_794:
        /* <DEDUP_REMOVED lines=17> */
.L_x_801:
[----:B------:R-:W-:-:S04]  /*94b0*/  LOP3.LUT R2, R3, 0x80000000, RZ, 0xc0, !PT ;  /* 0x8000000003027812 */ /* 0x000fc800078ec0ff */
[----:B------:R-:W-:-:S04]  /*94c0*/  SHF.R.U32.HI R3, RZ, 0x18, R2 ;  /* 0x00000018ff037819 */ /* 0x000fc80000011602 */
[----:B------:R-:W-:-:S04]  /*94d0*/  LOP3.LUT R0, R0, R3, RZ, 0xfc, !PT ;  /* 0x0000000300007212 */ /* 0x000fc800078efcff */
[----:B------:R-:W-:-:S07]  /*94e0*/  PRMT R8, R0, 0x7610, R8 ;  /* 0x0000761000087816 */ /* 0x000fce0000000008 */
.L_x_800:
[----:B------:R-:W-:Y:S05]  /*94f0*/  BSYNC B0 ;  /* 0x0000000000007941 */ /* 0x000fea0003800000 */
.L_x_799:
[----:B------:R0:W-:Y:S01]  /*9500*/  STG.E.U8 desc[UR36][R16.64], R8 ;  /* 0x0000000810007986 */ /* 0x0001e2000c101124 */
[----:B------:R-:W-:Y:S05]  /*9510*/  BRA `(.L_x_776) ;  /* 0x0000000000b87947 */ /* 0x000fea0003800000 */
.L_x_793:
        /* <DEDUP_REMOVED lines=22> */
.L_x_775:
        /* <DEDUP_REMOVED lines=16> */
.L_x_804:
[----:B------:R-:W-:Y:S05]  /*9780*/  BRA `(.L_x_776) ;  /* 0x00000000001c7947 */ /* 0x000fea0003800000 */
.L_x_803:
[----:B------:R-:W-:-:S06]  /*9790*/  HADD2.F32 R2, -RZ, R2.H0_H0 ;  /* 0x20000002ff027230 */ /* 0x000fcc0000004100 */
[----:B------:R-:W0:Y:S02]  /*97a0*/  F2I.U64.TRUNC R2, R2 ;  /* 0x0000000200027311 */ /* 0x000e24000020d800 */
[----:B0-----:R0:W-:Y:S01]  /*97b0*/  STG.E.64 desc[UR36][R16.64], R2 ;  /* 0x0000000210007986 */ /* 0x0011e2000c101b24 */
[----:B------:R-:W-:Y:S05]  /*97c0*/  BRA `(.L_x_776) ;  /* 0x00000000000c7947 */ /* 0x000fea0003800000 */
.L_x_802:
[----:B------:R-:W-:-:S04]  /*97d0*/  HADD2.F32 R2, -RZ, R2.H0_H0 ;  /* 0x20000002ff027230 */ /* 0x000fc80000004100 */
[----:B------:R-:W0:Y:S02]  /*97e0*/  F2I.FTZ.U32.TRUNC.NTZ R3, R2 ;  /* 0x0000000200037305 */ /* 0x000e24000021f000 */
[----:B0-----:R0:W-:Y:S02]  /*97f0*/  STG.E desc[UR36][R16.64], R3 ;  /* 0x0000000310007986 */ /* 0x0011e4000c101924 */
.L_x_776:
[----:B------:R-:W-:-:S07]  /*9800*/  VIADD R19, R19, 0x80 ;  /* 0x0000008013137836 */ /* 0x000fce0000000000 */
.L_x_736:
[----:B------:R-:W-:Y:S05]  /*9810*/  BSYNC B6 ;  /* 0x0000000000067941 */ /* 0x000fea0003800000 */
.L_x_735:
        /* <DEDUP_REMOVED lines=306> */
.L_x_805:
        /* <DEDUP_REMOVED lines=22> */
.L_x_809:
[----:B------:R-:W2:Y:S02]  /*aca0*/  LDG.E.U8 R2, desc[UR36][R2.64] ;  /* 0x0000002402027981 */ /* 0x000ea4000c1e1100 */
[----:B--2---:R-:W-:-:S04]  /*acb0*/  I2FP.F32.U32 R0, R2 ;  /* 0x0000000200007245 */ /* 0x004fc80000201000 */
[----:B------:R-:W-:Y:S01]  /*acc0*/  F2FP.F16.F32.PACK_AB R0, RZ, R0 ;  /* 0x00000000ff00723e */ /* 0x000fe200000000ff */
[----:B------:R-:W-:Y:S06]  /*acd0*/  BRA `(.L_x_811) ;  /* 0x0000000c00887947 */ /* 0x000fec0003800000 */
.L_x_808:
        /* <DEDUP_REMOVED lines=10> */
.L_x_813:
[----:B------:R-:W2:Y:S02]  /*ad80*/  LDG.E R2, desc[UR36][R2.64] ;  /* 0x0000002402027981 */ /* 0x000ea4000c1e1900 */
[----:B--2---:R-:W-:-:S04]  /*ad90*/  I2FP.F32.S32 R0, R2 ;  /* 0x0000000200007245 */ /* 0x004fc80000201400 */
[----:B------:R-:W-:Y:S01]  /*ada0*/  F2FP.F16.F32.PACK_AB R0, RZ, R0 ;  /* 0x00000000ff00723e */ /* 0x000fe200000000ff */
[----:B------:R-:W-:Y:S06]  /*adb0*/  BRA `(.L_x_811) ;  /* 0x0000000c00507947 */ /* 0x000fec0003800000 */
.L_x_812:
[----:B------:R-:W2:Y:S02]  /*adc0*/  LDG.E.U16 R2, desc[UR36][R2.64] ;  /* 0x0000002402027981 */ /* 0x000ea4000c1e1500 */
[----:B--2---:R-:W0:Y:S02]  /*add0*/  I2F.S16 R0, R2 ;  /* 0x0000000200007306 */ /* 0x004e240000101400 */
[----:B0-----:R-:W-:Y:S01]  /*ade0*/  F2FP.F16.F32.PACK_AB R0, RZ, R0 ;  /* 0x00000000ff00723e */ /* 0x001fe200000000ff */
[----:B------:R-:W-:Y:S06]  /*adf0*/  BRA `(.L_x_811) ;  /* 0x0000000c00407947 */ /* 0x000fec0003800000 */
.L_x_807:
        /* <DEDUP_REMOVED lines=9> */
.L_x_815:
[----:B------:R1:W5:Y:S01]  /*ae90*/  LDG.E.U16 R0, desc[UR36][R2.64] ;  /* 0x0000002402007981 */ /* 0x000362000c1e1500 */
[----:B------:R-:W-:Y:S05]  /*aea0*/  BRA `(.L_x_811) ;  /* 0x0000000c00147947 */ /* 0x000fea0003800000 */
.L_x_814:
        /* <DEDUP_REMOVED lines=9> */
.L_x_817:
[----:B------:R0:W5:Y:S01]  /*af40*/  LDG.E.U16 R0, desc[UR36][R2.64] ;  /* 0x0000002402007981 */ /* 0x000162000c1e1500 */
[----:B------:R-:W-:Y:S05]  /*af50*/  BRA `(.L_x_811) ;  /* 0x0000000800e87947 */ /* 0x000fea0003800000 */
.L_x_816:
        /* <DEDUP_REMOVED lines=8> */
.L_x_806:
        /* <DEDUP_REMOVED lines=13> */
.L_x_820:
        /* <DEDUP_REMOVED lines=8> */
.L_x_819:
        /* <DEDUP_REMOVED lines=28> */
.L_x_822:
        /* <DEDUP_REMOVED lines=15> */
.L_x_821:
[----:B------:R-:W2:Y:S02]  /*b3e0*/  LDG.E.U16 R0, desc[UR36][R2.64] ;  /* 0x0000002402007981 */ /* 0x000ea4000c1e1500 */
[----:B--2---:R-:W-:-:S05]  /*b3f0*/  IMAD.U32 R0, R0, 0x10000, RZ ;  /* 0x0001000000007824 */ /* 0x004fca00078e00ff */
[----:B------:R-:W-:Y:S01]  /*b400*/  F2FP.F16.F32.PACK_AB R0, RZ, R0 ;  /* 0x00000000ff00723e */ /* 0x000fe200000000ff */
[----:B------:R-:W-:Y:S06]  /*b410*/  BRA `(.L_x_811) ;  /* 0x0000000400b87947 */ /* 0x000fec0003800000 */
.L_x_818:
        /* <DEDUP_REMOVED lines=12> */
.L_x_825:
        /* <DEDUP_REMOVED lines=21> */
.L_x_829:
[----:B------:R-:W-:Y:S05]  /*b630*/  BSYNC B1 ;  /* 0x0000000000017941 */ /* 0x000fea0003800000 */
.L_x_828:
[----:B------:R-:W-:Y:S01]  /*b640*/  LEA R3, R0, 0x3b800000, 0x17 ;  /* 0x3b80000000037811 */ /* 0x000fe200078eb8ff */
[----:B------:R-:W-:-:S05]  /*b650*/  IMAD.SHL.U32 R0, R2, 0x100000, RZ ;  /* 0x0010000002007824 */ /* 0x000fca00078e00ff */
[----:B------:R-:W-:-:S07]  /*b660*/  LOP3.LUT R0, R3, R0, R4, 0xfe, !PT ;  /* 0x0000000003007212 */ /* 0x000fce00078efe04 */
.L_x_827:
[----:B------:R-:W-:Y:S05]  /*b670*/  BSYNC B0 ;  /* 0x0000000000007941 */ /* 0x000fea0003800000 */
.L_x_826:
[----:B------:R-:W-:Y:S01]  /*b680*/  F2FP.F16.F32.PACK_AB R0, RZ, R0 ;  /* 0x00000000ff00723e */ /* 0x000fe200000000ff */
[----:B------:R-:W-:Y:S06]  /*b690*/  BRA `(.L_x_811) ;  /* 0x0000000400187947 */ /* 0x000fec0003800000 */
.L_x_824:
        /* <DEDUP_REMOVED lines=21> */
.L_x_833:
[----:B------:R-:W-:Y:S05]  /*b7f0*/  BSYNC B1 ;  /* 0x0000000000017941 */ /* 0x000fea0003800000 */
.L_x_832:
[----:B------:R-:W-:Y:S01]  /*b800*/  LEA R3, R0, 0x37800000, 0x17 ;  /* 0x3780000000037811 */ /* 0x000fe200078eb8ff */
[----:B------:R-:W-:-:S05]  /*b810*/  IMAD.SHL.U32 R0, R2, 0x200000, RZ ;  /* 0x0020000002007824 */ /* 0x000fca00078e00ff */
[----:B------:R-:W-:-:S07]  /*b820*/  LOP3.LUT R0, R3, R0, R4, 0xfe, !PT ;  /* 0x0000000003007212 */ /* 0x000fce00078efe04 */
.L_x_831:
[----:B------:R-:W-:Y:S05]  /*b830*/  BSYNC B0 ;  /* 0x0000000000007941 */ /* 0x000fea0003800000 */
.L_x_830:
[----:B------:R-:W-:Y:S01]  /*b840*/  F2FP.F16.F32.PACK_AB R0, RZ, R0 ;  /* 0x00000000ff00723e */ /* 0x000fe200000000ff */
[----:B------:R-:W-:Y:S06]  /*b850*/  BRA `(.L_x_811) ;  /* 0x0000000000a87947 */ /* 0x000fec0003800000 */
.L_x_823:
        /* <DEDUP_REMOVED lines=14> */
.L_x_837:
[----:B------:R-:W-:Y:S05]  /*b940*/  BSYNC B0 ;  /* 0x0000000000007941 */ /* 0x000fea0003800000 */
.L_x_836:
[----:B------:R-:W-:Y:S01]  /*b950*/  F2FP.F16.F32.PACK_AB R0, RZ, R0 ;  /* 0x00000000ff00723e */ /* 0x000fe200000000ff */
[----:B------:R-:W-:Y:S06]  /*b960*/  BRA `(.L_x_811) ;  /* 0x0000000000647947 */ /* 0x000fec0003800000 */
.L_x_810:
        /* <DEDUP_REMOVED lines=16> */
.L_x_838:
[----:B------:R-:W-:Y:S01]  /*ba70*/  PRMT R0, RZ, 0x7610, R0 ;  /* 0x00007610ff007816 */ /* 0x000fe20000000000 */
[----:B------:R-:W-:Y:S06]  /*ba80*/  BRA `(.L_x_811) ;  /* 0x00000000001c7947 */ /* 0x000fec0003800000 */
.L_x_835:
[----:B------:R-:W2:Y:S02]  /*ba90*/  LDG.E.64 R2, desc[UR36][R2.64] ;  /* 0x0000002402027981 */ /* 0x000ea4000c1e1b00 */
[----:B--2---:R-:W0:Y:S02]  /*baa0*/  I2F.U64 R0, R2 ;  /* 0x0000000200007312 */ /* 0x004e240000301000 */
[----:B0-----:R-:W-:Y:S01]  /*bab0*/  F2FP.F16.F32.PACK_AB R0, RZ, R0 ;  /* 0x00000000ff00723e */ /* 0x001fe200000000ff */
[----:B------:R-:W-:Y:S06]  /*bac0*/  BRA `(.L_x_811) ;  /* 0x00000000000c7947 */ /* 0x000fec0003800000 */
.L_x_834:
[----:B------:R-:W2:Y:S02]  /*bad0*/  LDG.E R2, desc[UR36][R2.64] ;  /* 0x0000002402027981 */ /* 0x000ea4000c1e1900 */
[----:B--2---:R-:W-:-:S04]  /*bae0*/  I2FP.F32.U32 R0, R2 ;  /* 0x0000000200007245 */ /* 0x004fc80000201000 */
[----:B------:R-:W-:-:S07]  /*baf0*/  F2FP.F16.F32.PACK_AB R0, RZ, R0 ;  /* 0x00000000ff00723e */ /* 0x000fce00000000ff */
.L_x_811:
        /* <DEDUP_REMOVED lines=17> */
[----:B0-----:R-:W-:Y:S01]  /*bc10*/  STG.E.U8 desc[UR36][R16.64], R3 ;  /* 0x0000000310007986 */ /* 0x001fe2000c101124 */
[----:B------:R-:W-:Y:S05]  /*bc20*/  EXIT ;  /* 0x000000000000794d */ /* 0x000fea0003800000 */
.L_x_842:
[----:B------:R-:W-:-:S06]  /*bc30*/  HADD2.F32 R3, -RZ, R2.H0_H0 ;  /* 0x20000002ff037230 */ /* 0x000fcc0000004100 */
[----:B------:R-:W0:Y:S02]  /*bc40*/  F2I.S64.TRUNC R2, R3 ;  /* 0x0000000300027311 */ /* 0x000e24000020d900 */
[----:B0-----:R-:W-:Y:S01]  /*bc50*/  STG.E.U8 desc[UR36][R16.64], R2 ;  /* 0x0000000210007986 */ /* 0x001fe2000c101124 */
[----:B------:R-:W-:Y:S05]  /*bc60*/  EXIT ;  /* 0x000000000000794d */ /* 0x000fea0003800000 */
.L_x_841:
        /* <DEDUP_REMOVED lines=8> */
[----:B0-----:R-:W-:Y:S01]  /*bcf0*/  STG.E.64 desc[UR36][R16.64], R2 ;  /* 0x0000000210007986 */ /* 0x001fe2000c101b24 */
[----:B------:R-:W-:Y:S05]  /*bd00*/  EXIT ;  /* 0x000000000000794d */ /* 0x000fea0003800000 */
.L_x_845:
[----:B------:R-:W-:-:S04]  /*bd10*/  HADD2.F32 R2, -RZ, R2.H0_H0 ;  /* 0x20000002ff027230 */ /* 0x000fc80000004100 */
[----:B------:R-:W0:Y:S02]  /*bd20*/  F2I.FTZ.TRUNC.NTZ R3, R2 ;  /* 0x0000000200037305 */ /* 0x000e24000021f100 */
[----:B0-----:R-:W-:Y:S01]  /*bd30*/  STG.E desc[UR36][R16.64], R3 ;  /* 0x0000000310007986 */ /* 0x001fe2000c101924 */
[----:B------:R-:W-:Y:S05]  /*bd40*/  EXIT ;  /* 0x000000000000794d */ /* 0x000fea0003800000 */
.L_x_844:
[----:B------:R-:W-:-:S04]  /*bd50*/  HADD2.F32 R2, -RZ, R2.H0_H0 ;  /* 0x20000002ff027230 */ /* 0x000fc80000004100 */
[----:B------:R-:W0:Y:S02]  /*bd60*/  F2I.FTZ.TRUNC.NTZ R3, R2 ;  /* 0x0000000200037305 */ /* 0x000e24000021f100 */
[----:B0-----:R-:W-:Y:S01]  /*bd70*/  STG.E.U16 desc[UR36][R16.64], R3 ;  /* 0x0000000310007986 */ /* 0x001fe2000c101524 */
[----:B------:R-:W-:Y:S05]  /*bd80*/  EXIT ;  /* 0x000000000000794d */ /* 0x000fea0003800000 */
.L_x_840:
[----:B------:R-:W-:-:S13]  /*bd90*/  ISETP.GT.AND P0, PT, R3, 0x6, PT ;  /* 0x000000060300780c */ /* 0x000fda0003f04270 */
[----:B------:R-:W-:Y:S05]  /*bda0*/  @P0 BRA `(.L_x_846) ;  /* 0x0000000000240947 */ /* 0x000fea0003800000 */
[----:B------:R-:W-:-:S13]  /*bdb0*/  ISETP.NE.AND P0, PT, R3, 0x5, PT ;  /* 0x000000050300780c */ /* 0x000fda0003f05270 */
[----:B------:R-:W-:Y:S05]  /*bdc0*/  @!P0 BRA `(.L_x_847) ;  /* 0x0000000000148947 */ /* 0x000fea0003800000 */
[----:B------:R-:W-:-:S13]  /*bdd0*/  ISETP.NE.AND P0, PT, R3, 0x6, PT ;  /* 0x000000060300780c */ /* 0x000fda0003f05270 */
[----:B------:R-:W-:Y:S05]  /*bde0*/  @P0 BRA `(.L_x_843) ;  /* 0x0000000800c40947 */ /* 0x000fea0003800000 */
[----:B------:R-:W-:-:S05]  /*bdf0*/  HADD2.F32 R3, -RZ, R2.H0_H0 ;  /* 0x20000002ff037230 */ /* 0x000fca0000004100 */
[----:B------:R-:W-:Y:S01]  /*be00*/  STG.E desc[UR36][R16.64], R3 ;  /* 0x0000000310007986 */ /* 0x000fe2000c101924 */
[----:B------:R-:W-:Y:S05]  /*be10*/  EXIT ;  /* 0x000000000000794d */ /* 0x000fea0003800000 */
.L_x_847:
[----:B------:R-:W-:Y:S01]  /*be20*/  STG.E.U16 desc[UR36][R16.64], R2 ;  /* 0x0000000210007986 */ /* 0x000fe2000c101524 */
[----:B------:R-:W-:Y:S05]  /*be30*/  EXIT ;  /* 0x000000000000794d */ /* 0x000fea0003800000 */
.L_x_846:
        /* <DEDUP_REMOVED lines=8> */
[----:B------:R-:W-:Y:S01]  /*bec0*/  STG.E.64 desc[UR36][R16.64], R2 ;  /* 0x0000000210007986 */ /* 0x000fe2000c101b24 */
[----:B------:R-:W-:Y:S05]  /*bed0*/  EXIT ;  /* 0x000000000000794d */ /* 0x000fea0003800000 */
.L_x_849:
[----:B------:R-:W-:-:S05]  /*bee0*/  HADD2.F32 R0, -RZ, R2.H0_H0 ;  /* 0x20000002ff007230 */ /* 0x000fca0000004100 */
[----:B------:R-:W-:-:S04]  /*bef0*/  F2FP.F16.F32.PACK_AB R0, RZ, R0 ;  /* 0x00000000ff00723e */ /* 0x000fc800000000ff */
[----:B------:R-:W-:-:S05]  /*bf00*/  PRMT R0, R0, 0x5410, RZ ;  /* 0x0000541000007816 */ /* 0x000fca00000000ff */
[----:B------:R-:W-:Y:S01]  /*bf10*/  STG.E desc[UR36][R16.64], R0 ;  /* 0x0000000010007986 */ /* 0x000fe2000c101924 */
[----:B------:R-:W-:Y:S05]  /*bf20*/  EXIT ;  /* 0x000000000000794d */ /* 0x000fea0003800000 */
.L_x_848:
[----:B------:R-:W-:-:S05]  /*bf30*/  HADD2.F32 R2, -RZ, R2.H0_H0 ;  /* 0x20000002ff027230 */ /* 0x000fca0000004100 */
[----:B------:R-:W-:-:S06]  /*bf40*/  FMUL.FTZ R2, R2, 1 ;  /* 0x3f80000002027820 */ /* 0x000fcc0000410000 */
[----:B------:R-:W0:Y:S02]  /*bf50*/  F2F.F64.F32 R2, R2 ;  /* 0x0000000200027310 */ /* 0x000e240000201800 */
[----:B0-----:R-:W-:Y:S01]  /*bf60*/  STG.E.64 desc[UR36][R16.64], R2 ;  /* 0x0000000210007986 */ /* 0x001fe2000c101b24 */
[----:B------:R-:W-:Y:S05]  /*bf70*/  EXIT ;  /* 0x000000000000794d */ /* 0x000fea0003800000 */
.L_x_839:
        /* <DEDUP_REMOVED lines=11> */
[----:B------:R-:W-:Y:S01]  /*c030*/  STG.E.U8 desc[UR36][R16.64], R3 ;  /* 0x0000000310007986 */ /* 0x000fe2000c101124 */
[----:B------:R-:W-:Y:S05]  /*c040*/  EXIT ;  /* 0x000000000000794d */ /* 0x000fea0003800000 */
.L_x_852:
[----:B------:R-:W-:Y:S01]  /*c050*/  HADD2.F32 R2, -RZ, R2.H0_H0 ;  /* 0x20000002ff027230 */ /* 0x000fe20000004100 */
[----:B------:R-:W-:-:S04]  /*c060*/  CS2R R6, SRZ ;  /* 0x0000000000067805 */ /* 0x000fc8000001ff00 */
[----:B------:R-:W-:-:S04]  /*c070*/  FMUL.FTZ R2, R2, 1 ;  /* 0x3f80000002027820 */ /* 0x000fc80000410000 */
[----:B------:R-:W0:Y:S02]  /*c080*/  F2F.F64.F32 R4, R2 ;  /* 0x0000000200047310 */ /* 0x000e240000201800 */
[----:B0-----:R-:W-:Y:S01]  /*c090*/  STG.E.128 desc[UR36][R16.64], R4 ;  /* 0x0000000410007986 */ /* 0x001fe2000c101d24 */
[----:B------:R-:W-:Y:S05]  /*c0a0*/  EXIT ;  /* 0x000000000000794d */ /* 0x000fea0003800000 */
.L_x_851:
        /* <DEDUP_REMOVED lines=21> */
.L_x_856:
[----:B------:R-:W-:Y:S05]  /*c200*/  BSYNC B0 ;  /* 0x0000000000007941 */ /* 0x000fea0003800000 */
.L_x_855:
[----:B------:R-:W-:-:S05]  /*c210*/  LOP3.LUT R3, R0, R3, RZ, 0xfc, !PT ;  /* 0x0000000300037212 */ /* 0x000fca00078efcff */
[----:B------:R-:W-:Y:S01]  /*c220*/  STG.E.U8 desc[UR36][R16.64], R3 ;  /* 0x0000000310007986 */ /* 0x000fe2000c101124 */
[----:B------:R-:W-:Y:S05]  /*c230*/  EXIT ;  /* 0x000000000000794d */ /* 0x000fea0003800000 */
.L_x_854:
        /* <DEDUP_REMOVED lines=13> */
.L_x_858:
[----:B------:R-:W-:Y:S01]  /*c310*/  IMAD.MOV.U32 R0, RZ, RZ, 0x7f ;  /* 0x0000007fff007424 */ /* 0x000fe200078e00ff */
[----:B------:R-:W-:-:S04]  /*c320*/  ISETP.GT.U32.AND P0, PT, R2, 0x7f800000, PT ;  /* 0x7f8000000200780c */ /* 0x000fc80003f04070 */
[----:B------:R-:W-:-:S09]  /*c330*/  SEL R0, R0, 0x7c, P0 ;  /* 0x0000007c00007807 */ /* 0x000fd20000000000 */
.L_x_859:
[----:B------:R-:W-:Y:S05]  /*c340*/  BSYNC B0 ;  /* 0x0000000000007941 */ /* 0x000fea0003800000 */
.L_x_857:
[----:B------:R-:W-:-:S04]  /*c350*/  LOP3.LUT R2, R3, 0x80000000, RZ, 0xc0, !PT ;  /* 0x8000000003027812 */ /* 0x000fc800078ec0ff */
[----:B------:R-:W-:-:S04]  /*c360*/  SHF.R.U32.HI R3, RZ, 0x18, R2 ;  /* 0x00000018ff037819 */ /* 0x000fc80000011602 */
[----:B------:R-:W-:-:S05]  /*c370*/  LOP3.LUT R3, R0, R3, RZ, 0xfc, !PT ;  /* 0x0000000300037212 */ /* 0x000fca00078efcff */
[----:B------:R-:W-:Y:S01]  /*c380*/  STG.E.U8 desc[UR36][R16.64], R3 ;  /* 0x0000000310007986 */ /* 0x000fe2000c101124 */
[----:B------:R-:W-:Y:S05]  /*c390*/  EXIT ;  /* 0x000000000000794d */ /* 0x000fea0003800000 */
.L_x_853:
[----:B------:R-:W-:-:S05]  /*c3a0*/  HADD2.F32 R0, -RZ, R2.H0_H0 ;  /* 0x20000002ff007230 */ /* 0x000fca0000004100 */
[----:B------:R-:W-:-:S05]  /*c3b0*/  F2FP.BF16.F32.PACK_AB R0, RZ, R0 ;  /* 0x00000000ff00723e */ /* 0x000fca00000010ff */
[----:B------:R-:W-:Y:S01]  /*c3c0*/  STG.E.U16 desc[UR36][R16.64], R0 ;  /* 0x0000000010007986 */ /* 0x000fe2000c101524 */
[----:B------:R-:W-:Y:S05]  /*c3d0*/  EXIT ;  /* 0x000000000000794d */ /* 0x000fea0003800000 */
.L_x_850:
        /* <DEDUP_REMOVED lines=10> */
[----:B0-----:R-:W-:Y:S01]  /*c480*/  STG.E.U16 desc[UR36][R16.64], R3 ;  /* 0x0000000310007986 */ /* 0x001fe2000c101524 */
[----:B------:R-:W-:Y:S05]  /*c490*/  EXIT ;  /* 0x000000000000794d */ /* 0x000fea0003800000 */
.L_x_862:
        /* <DEDUP_REMOVED lines=17> */
.L_x_865:
[----:B------:R-:W-:-:S04]  /*c5b0*/  LOP3.LUT R2, R3, 0x80000000, RZ, 0xc0, !PT ;  /* 0x8000000003027812 */ /* 0x000fc800078ec0ff */
[----:B------:R-:W-:-:S04]  /*c5c0*/  SHF.R.U32.HI R3, RZ, 0x18, R2 ;  /* 0x00000018ff037819 */ /* 0x000fc80000011602 */
[----:B------:R-:W-:-:S04]  /*c5d0*/  LOP3.LUT R0, R0, R3, RZ, 0xfc, !PT ;  /* 0x0000000300007212 */ /* 0x000fc800078efcff */
[----:B------:R-:W-:-:S07]  /*c5e0*/  PRMT R8, R0, 0x7610, R8 ;  /* 0x0000761000087816 */ /* 0x000fce0000000008 */
.L_x_864:
[----:B------:R-:W-:Y:S05]  /*c5f0*/  BSYNC B0 ;  /* 0x0000000000007941 */ /* 0x000fea0003800000 */
.L_x_863:
[----:B------:R-:W-:Y:S01]  /*c600*/  STG.E.U8 desc[UR36][R16.64], R8 ;  /* 0x0000000810007986 */ /* 0x000fe2000c101124 */
[----:B------:R-:W-:Y:S05]  /*c610*/  EXIT ;  /* 0x000000000000794d */ /* 0x000fea0003800000 */
.L_x_861:
        /* <DEDUP_REMOVED lines=17> */
.L_x_868:
[----:B------:R-:W-:-:S04]  /*c730*/  LOP3.LUT R2, R3, 0x80000000, RZ, 0xc0, !PT ;  /* 0x8000000003027812 */ /* 0x000fc800078ec0ff */
[----:B------:R-:W-:-:S04]  /*c740*/  SHF.R.U32.HI R3, RZ, 0x18, R2 ;  /* 0x00000018ff037819 */ /* 0x000fc80000011602 */
[----:B------:R-:W-:-:S04]  /*c750*/  LOP3.LUT R0, R0, R3, RZ, 0xfc, !PT ;  /* 0x0000000300007212 */ /* 0x000fc800078efcff */
[----:B------:R-:W-:-:S07]  /*c760*/  PRMT R8, R0, 0x7610, R8 ;  /* 0x0000761000087816 */ /* 0x000fce0000000008 */
.L_x_867:
[----:B------:R-:W-:Y:S05]  /*c770*/  BSYNC B0 ;  /* 0x0000000000007941 */ /* 0x000fea0003800000 */
.L_x_866:
[----:B------:R-:W-:Y:S01]  /*c780*/  STG.E.U8 desc[UR36][R16.64], R8 ;  /* 0x0000000810007986 */ /* 0x000fe2000c101124 */
[----:B------:R-:W-:Y:S05]  /*c790*/  EXIT ;  /* 0x000000000000794d */ /* 0x000fea0003800000 */
.L_x_860:
        /* <DEDUP_REMOVED lines=22> */
.L_x_843:
        /* <DEDUP_REMOVED lines=16> */
.L_x_871:
[----:B------:R-:W-:Y:S05]  /*ca00*/  EXIT ;  /* 0x000000000000794d */ /* 0x000fea0003800000 */
.L_x_870:
[----:B------:R-:W-:-:S06]  /*ca10*/  HADD2.F32 R2, -RZ, R2.H0_H0 ;  /* 0x20000002ff027230 */ /* 0x000fcc0000004100 */
[----:B------:R-:W0:Y:S02]  /*ca20*/  F2I.U64.TRUNC R2, R2 ;  /* 0x0000000200027311 */ /* 0x000e24000020d800 */
[----:B0-----:R-:W-:Y:S01]  /*ca30*/  STG.E.64 desc[UR36][R16.64], R2 ;  /* 0x0000000210007986 */ /* 0x001fe2000c101b24 */
[----:B------:R-:W-:Y:S05]  /*ca40*/  EXIT ;  /* 0x000000000000794d */ /* 0x000fea0003800000 */
.L_x_869:
[----:B------:R-:W-:-:S04]  /*ca50*/  HADD2.F32 R2, -RZ, R2.H0_H0 ;  /* 0x20000002ff027230 */ /* 0x000fc80000004100 */
[----:B------:R-:W0:Y:S02]  /*ca60*/  F2I.FTZ.U32.TRUNC.NTZ R3, R2 ;  /* 0x0000000200037305 */ /* 0x000e24000021f000 */
[----:B0-----:R-:W-:Y:S01]  /*ca70*/  STG.E desc[UR36][R16.64], R3 ;  /* 0x0000000310007986 */ /* 0x001fe2000c101924 */
[----:B------:R-:W-:Y:S05]  /*ca80*/  EXIT ;  /* 0x000000000000794d */ /* 0x000fea0003800000 */
.L_x_872:
        /* <DEDUP_REMOVED lines=15> */
.L_x_13258:


//--------------------- .text._ZN2at6native27unrolled_elementwise_kernelIZZZNS0_16log2_kernel_cudaERNS_18TensorIteratorBaseEENKUlvE0_clEvENKUlvE1_clEvEUlN3c104HalfEE_St5arrayIPcLm2EELi4E23TrivialOffsetCalculatorILi1EjESD_NS0_6memory12LoadWithCastILi1EEENSE_13StoreWithCastILi1EEEEEviT_T0_T2_T3_T4_T5_ --------------------------
	.section	.text._ZN2at6native27unrolled_elementwise_kernelIZZZNS0_16log2_kernel_cudaERNS_18TensorIteratorBaseEENKUlvE0_clEvENKUlvE1_clEvEUlN3c104HalfEE_St5arrayIPcLm2EELi4E23TrivialOffsetCalculatorILi1EjESD_NS0_6memory12LoadWithCastILi1EEENSE_13StoreWithCastILi1EEEEEviT_T0_T2_T3_T4_T5_,"ax",@progbits
	.align	128
        .global         _ZN2at6native27unrolled_elementwise_kernelIZZZNS0_16log2_kernel_cudaERNS_18TensorIteratorBaseEENKUlvE0_clEvENKUlvE1_clEvEUlN3c104HalfEE_St5arrayIPcLm2EELi4E23TrivialOffsetCalculatorILi1EjESD_NS0_6memory12LoadWithCastILi1EEENSE_13StoreWithCastILi1EEEEEviT_T0_T2_T3_T4_T5_
        .type           _ZN2at6native27unrolled_elementwise_kernelIZZZNS0_16log2_kernel_cudaERNS_18TensorIteratorBaseEENKUlvE0_clEvENKUlvE1_clEvEUlN3c104HalfEE_St5arrayIPcLm2EELi4E23TrivialOffsetCalculatorILi1EjESD_NS0_6memory12LoadWithCastILi1EEENSE_13StoreWithCastILi1EEEEEviT_T0_T2_T3_T4_T5_,@function
        .size           _ZN2at6native27unrolled_elementwise_kernelIZZZNS0_16log2_kernel_cudaERNS_18TensorIteratorBaseEENKUlvE0_clEvENKUlvE1_clEvEUlN3c104HalfEE_St5arrayIPcLm2EELi4E23TrivialOffsetCalculatorILi1EjESD_NS0_6memory12LoadWithCastILi1EEENSE_13StoreWithCastILi1EEEEEviT_T0_T2_T3_T4_T5_,(.L_x_13259 - _ZN2at6native27unrolled_elementwise_kernelIZZZNS0_16log2_kernel_cudaERNS_18TensorIteratorBaseEENKUlvE0_clEvENKUlvE1_clEvEUlN3c104HalfEE_St5arrayIPcLm2EELi4E23TrivialOffsetCalculatorILi1EjESD_NS0_6memory12LoadWithCastILi1EEENSE_13StoreWithCastILi1EEEEEviT_T0_T2_T3_T4_T5_)
        .other          _ZN2at6native27unrolled_elementwise_kernelIZZZNS0_16log2_kernel_cudaERNS_18TensorIteratorBaseEENKUlvE0_clEvENKUlvE1_clEvEUlN3c104HalfEE_St5arrayIPcLm2EELi4E23TrivialOffsetCalculatorILi1EjESD_NS0_6memory12LoadWithCastILi1EEENSE_13StoreWithCastILi1EEEEEviT_T0_T2_T3_T4_T5_,@"STO_CUDA_ENTRY STV_DEFAULT"
_ZN2at6native27unrolled_elementwise_kernelIZZZNS0_16log2_kernel_cudaERNS_18TensorIteratorBaseEENKUlvE0_clEvENKUlvE1_clEvEUlN3c104HalfEE_St5arrayIPcLm2EELi4E23TrivialOffsetCalculatorILi1EjESD_NS0_6memory12LoadWithCastILi1EEENSE_13StoreWithCastILi1EEEEEviT_T0_T2_T3_T4_T5_:
.text._ZN2at6native27unrolled_elementwise_kernelIZZZNS0_16log2_kernel_cudaERNS_18TensorIteratorBaseEENKUlvE0_clEvENKUlvE1_clEvEUlN3c104HalfEE_St5arrayIPcLm2EELi4E23TrivialOffsetCalculatorILi1EjESD_NS0_6memory12LoadWithCastILi1EEENSE_13StoreWithCastILi1EEEEEviT_T0_T2_T3_T4_T5_:
        /* <DEDUP_REMOVED lines=31> */
[----:B0-----:R-:W-:-:S04]  /*01f0*/  F2FP.F16.F32.PACK_AB R0, RZ, R0 ;  /* 0x00000000ff00723e */ /* 0x001fc800000000ff */
[----:B------:R-:W-:Y:S01]  /*0200*/  PRMT R22, R0, 0x7610, R22 ;  /* 0x0000761000167816 */ /* 0x000fe20000000016 */
[----:B------:R-:W-:Y:S06]  /*0210*/  BRA `(.L_x_880) ;  /* 0x0000000c00d47947 */ /* 0x000fec0003800000 */
.L_x_878:
[----:B------:R-:W2:Y:S02]  /*0220*/  LDG.E.U8 R2, desc[UR36][R2.64] ;  /* 0x0000002402027981 */ /* 0x000ea4000c1e1100 */
[----:B--2---:R-:W-:-:S04]  /*0230*/  I2FP.F32.U32 R0, R2 ;  /* 0x0000000200007245 */ /* 0x004fc80000201000 */
[----:B------:R-:W-:-:S04]  /*0240*/  F2FP.F16.F32.PACK_AB R0, RZ, R0 ;  /* 0x00000000ff00723e */ /* 0x000fc800000000ff */
[----:B------:R-:W-:Y:S01]  /*0250*/  PRMT R22, R0, 0x7610, R22 ;  /* 0x0000761000167816 */ /* 0x000fe20000000016 */
[----:B------:R-:W-:Y:S06]  /*0260*/  BRA `(.L_x_880) ;  /* 0x0000000c00c07947 */ /* 0x000fec0003800000 */
.L_x_877:
        /* <DEDUP_REMOVED lines=8> */
[----:B0-----:R-:W-:-:S04]  /*02f0*/  F2FP.F16.F32.PACK_AB R0, RZ, R0 ;  /* 0x00000000ff00723e */ /* 0x001fc800000000ff */
[----:B------:R-:W-:Y:S01]  /*0300*/  PRMT R22, R0, 0x7610, R22 ;  /* 0x0000761000167816 */ /* 0x000fe20000000016 */
[----:B------:R-:W-:Y:S06]  /*0310*/  BRA `(.L_x_880) ;  /* 0x0000000c00947947 */ /* 0x000fec0003800000 */
.L_x_882:
[----:B------:R-:W2:Y:S02]  /*0320*/  LDG.E R2, desc[UR36][R2.64] ;  /* 0x0000002402027981 */ /* 0x000ea4000c1e1900 */
[----:B--2---:R-:W-:-:S04]  /*0330*/  I2FP.F32.S32 R0, R2 ;  /* 0x0000000200007245 */ /* 0x004fc80000201400 */
[----:B------:R-:W-:-:S04]  /*0340*/  F2FP.F16.F32.PACK_AB R0, RZ, R0 ;  /* 0x00000000ff00723e */ /* 0x000fc800000000ff */
[----:B------:R-:W-:Y:S01]  /*0350*/  PRMT R22, R0, 0x7610, R22 ;  /* 0x0000761000167816 */ /* 0x000fe20000000016 */
[----:B------:R-:W-:Y:S06]  /*0360*/  BRA `(.L_x_880) ;  /* 0x0000000c00807947 */ /* 0x000fec0003800000 */
.L_x_881:
[----:B------:R-:W2:Y:S02]  /*0370*/  LDG.E.U16 R2, desc[UR36][R2.64] ;  /* 0x0000002402027981 */ /* 0x000ea4000c1e1500 */
[----:B--2---:R-:W0:Y:S02]  /*0380*/  I2F.S16 R0, R2 ;  /* 0x0000000200007306 */ /* 0x004e240000101400 */
[----:B0-----:R-:W-:-:S04]  /*0390*/  F2FP.F16.F32.PACK_AB R0, RZ, R0 ;  /* 0x00000000ff00723e */ /* 0x001fc800000000ff */
[----:B------:R-:W-:Y:S01]  /*03a0*/  PRMT R22, R0, 0x7610, R22 ;  /* 0x0000761000167816 */ /* 0x000fe20000000016 */
[----:B------:R-:W-:Y:S06]  /*03b0*/  BRA `(.L_x_880) ;  /* 0x0000000c006c7947 */ /* 0x000fec0003800000 */
.L_x_876:
        /* <DEDUP_REMOVED lines=9> */
.L_x_884:
[----:B------:R1:W5:Y:S01]  /*0450*/  LDG.E.U16 R22, desc[UR36][R2.64] ;  /* 0x0000002402167981 */ /* 0x000362000c1e1500 */
[----:B------:R-:W-:Y:S05]  /*0460*/  BRA `(.L_x_880) ;  /* 0x0000000c00407947 */ /* 0x000fea0003800000 */
.L_x_883:
        /* <DEDUP_REMOVED lines=9> */
.L_x_886:
[----:B------:R0:W5:Y:S01]  /*0500*/  LDG.E.U16 R22, desc[UR36][R2.64] ;  /* 0x0000002402167981 */ /* 0x000162000c1e1500 */
[----:B------:R-:W-:Y:S05]  /*0510*/  BRA `(.L_x_880) ;  /* 0x0000000c00147947 */ /* 0x000fea0003800000 */
.L_x_885:
[----:B------:R-:W2:Y:S01]  /*0520*/  LDG.E.64 R2, desc[UR36][R2.64] ;  /* 0x0000002402027981 */ /* 0x000ea2000c1e1b00 */
[----:B------:R-:W-:Y:S01]  /*0530*/  UMOV UR4, 0xf0000000 ;  /* 0xf000000000047882 */ /* 0x000fe20000000000 */
[----:B------:R-:W-:Y:S01]  /*0540*/  UMOV UR5, 0x380fffff ;  /* 0x380fffff00057882 */ /* 0x000fe20000000000 */
[----:B--2---:R-:W0:Y:S01]  /*0550*/  F2F.F32.F64 R0, R2 ;  /* 0x0000000200007310 */ /* 0x004e220000301000 */
[----:B------:R-:W-:-:S14]  /*0560*/  DSETP.GEU.AND P0, PT, |R2|, UR4, PT ;  /* 0x0000000402007e2a */ /* 0x000fdc000bf0e200 */
[----:B0-----:R-:W-:-:S05]  /*0570*/  @!P0 FMUL R0, R0, 1.175494350822287508e-38 ;  /* 0x0080000000008820 */ /* 0x001fca0000400000 */
[----:B------:R-:W-:-:S04]  /*0580*/  F2FP.F16.F32.PACK_AB R0, RZ, R0 ;  /* 0x00000000ff00723e */ /* 0x000fc800000000ff */
[----:B------:R-:W-:Y:S01]  /*0590*/  PRMT R22, R0, 0x7610, R22 ;  /* 0x0000761000167816 */ /* 0x000fe20000000016 */
[----:B------:R-:W-:Y:S06]  /*05a0*/  BRA `(.L_x_880) ;  /* 0x0000000800f07947 */ /* 0x000fec0003800000 */
.L_x_875:
        /* <DEDUP_REMOVED lines=11> */
[----:B------:R-:W-:-:S04]  /*0660*/  F2FP.F16.F32.PACK_AB R0, RZ, R0 ;  /* 0x00000000ff00723e */ /* 0x000fc800000000ff */
[----:B------:R-:W-:Y:S01]  /*0670*/  PRMT R22, R0, 0x7610, R22 ;  /* 0x0000761000167816 */ /* 0x000fe20000000016 */
[----:B------:R-:W-:Y:S06]  /*0680*/  BRA `(.L_x_880) ;  /* 0x0000000800b87947 */ /* 0x000fec0003800000 */
.L_x_889:
        /* <DEDUP_REMOVED lines=9> */
.L_x_888:
        /* <DEDUP_REMOVED lines=28> */
.L_x_891:
[----:B------:R-:W2:Y:S02]  /*08e0*/  LDG.E.U8 R3, desc[UR36][R2.64] ;  /* 0x0000002402037981 */ /* 0x000ea4000c1e1100 */
[----:B--2---:R-:W-:-:S05]  /*08f0*/  IMAD.SHL.U32 R0, R3, 0x2000000, RZ ;  /* 0x0200000003007824 */ /* 0x004fca00078e00ff */
[----:B------:R-:W-:-:S13]  /*0900*/  ISETP.GE.U32.AND P0, PT, R0, 0x8000000, PT ;  /* 0x080000000000780c */ /* 0x000fda0003f06070 */
[C---:B------:R-:W-:Y:S02]  /*0910*/  @P0 IMAD.SHL.U32 R4, R3.reuse, 0x200000, RZ ;  /* 0x0020000003040824 */ /* 0x040fe400078e00ff */
[C---:B------:R-:W-:Y:S02]  /*0920*/  @!P0 IMAD.SHL.U32 R0, R3.reuse, 0x100, RZ ;  /* 0x0000010003008824 */ /* 0x040fe400078e00ff */
[----:B------:R-:W-:Y:S01]  /*0930*/  IMAD.SHL.U32 R3, R3, 0x1000000, RZ ;  /* 0x0100000003037824 */ /* 0x000fe200078e00ff */
[----:B------:R-:W-:Y:S02]  /*0940*/  @P0 LOP3.LUT R4, R4, 0xfe00000, RZ, 0xc0, !PT ;  /* 0x0fe0000004040812 */ /* 0x000fe400078ec0ff */
        /* <DEDUP_REMOVED lines=9> */
.L_x_890:
[----:B------:R-:W2:Y:S02]  /*09e0*/  LDG.E.U16 R0, desc[UR36][R2.64] ;  /* 0x0000002402007981 */ /* 0x000ea4000c1e1500 */
[----:B--2---:R-:W-:-:S05]  /*09f0*/  IMAD.U32 R0, R0, 0x10000, RZ ;  /* 0x0001000000007824 */ /* 0x004fca00078e00ff */
[----:B------:R-:W-:-:S04]  /*0a00*/  F2FP.F16.F32.PACK_AB R0, RZ, R0 ;  /* 0x00000000ff00723e */ /* 0x000fc800000000ff */
[----:B------:R-:W-:Y:S01]  /*0a10*/  PRMT R22, R0, 0x7610, R22 ;  /* 0x0000761000167816 */ /* 0x000fe20000000016 */
[----:B------:R-:W-:Y:S06]  /*0a20*/  BRA `(.L_x_880) ;  /* 0x0000000400d07947 */ /* 0x000fec0003800000 */
.L_x_887:
        /* <DEDUP_REMOVED lines=10> */
[----:B------:R-:W-:-:S04]  /*0ad0*/  F2FP.F16.F32.PACK_AB R0, RZ, R0 ;  /* 0x00000000ff00723e */ /* 0x000fc800000000ff */
[----:B------:R-:W-:Y:S01]  /*0ae0*/  PRMT R22, R0, 0x7610, R22 ;  /* 0x0000761000167816 */ /* 0x000fe20000000016 */
[----:B------:R-:W-:Y:S06]  /*0af0*/  BRA `(.L_x_880) ;  /* 0x00000004009c7947 */ /* 0x000fec0003800000 */
.L_x_894:
        /* <DEDUP_REMOVED lines=21> */
.L_x_898:
[----:B------:R-:W-:Y:S05]  /*0c50*/  BSYNC B1 ;  /* 0x0000000000017941 */ /* 0x000fea0003800000 */
.L_x_897:
[----:B------:R-:W-:Y:S01]  /*0c60*/  LEA R3, R0, 0x3b800000, 0x17 ;  /* 0x3b80000000037811 */ /* 0x000fe200078eb8ff */
[----:B------:R-:W-:-:S05]  /*0c70*/  IMAD.SHL.U32 R0, R2, 0x100000, RZ ;  /* 0x0010000002007824 */ /* 0x000fca00078e00ff */
[----:B------:R-:W-:-:S07]  /*0c80*/  LOP3.LUT R0, R3, R0, R4, 0xfe, !PT ;  /* 0x0000000003007212 */ /* 0x000fce00078efe04 */
.L_x_896:
[----:B------:R-:W-:Y:S05]  /*0c90*/  BSYNC B0 ;  /* 0x0000000000007941 */ /* 0x000fea0003800000 */
.L_x_895:
[----:B------:R-:W-:-:S04]  /*0ca0*/  F2FP.F16.F32.PACK_AB R0, RZ, R0 ;  /* 0x00000000ff00723e */ /* 0x000fc800000000ff */
[----:B------:R-:W-:Y:S01]  /*0cb0*/  PRMT R22, R0, 0x7610, R22 ;  /* 0x0000761000167816 */ /* 0x000fe20000000016 */
[----:B------:R-:W-:Y:S06]  /*0cc0*/  BRA `(.L_x_880) ;  /* 0x0000000400287947 */ /* 0x000fec0003800000 */
.L_x_893:
        /* <DEDUP_REMOVED lines=21> */
.L_x_902:
[----:B------:R-:W-:Y:S05]  /*0e20*/  BSYNC B1 ;  /* 0x0000000000017941 */ /* 0x000fea0003800000 */
.L_x_901:
[----:B------:R-:W-:Y:S01]  /*0e30*/  LEA R3, R0, 0x37800000, 0x17 ;  /* 0x3780000000037811 */ /* 0x000fe200078eb8ff */
[----:B------:R-:W-:-:S05]  /*0e40*/  IMAD.SHL.U32 R0, R2, 0x200000, RZ ;  /* 0x0020000002007824 */ /* 0x000fca00078e00ff */
[----:B------:R-:W-:-:S07]  /*0e50*/  LOP3.LUT R0, R3, R0, R4, 0xfe, !PT ;  /* 0x0000000003007212 */ /* 0x000fce00078efe04 */
.L_x_900:
[----:B------:R-:W-:Y:S05]  /*0e60*/  BSYNC B0 ;  /* 0x0000000000007941 */ /* 0x000fea0003800000 */
.L_x_899:
[----:B------:R-:W-:-:S04]  /*0e70*/  F2FP.F16.F32.PACK_AB R0, RZ, R0 ;  /* 0x00000000ff00723e */ /* 0x000fc800000000ff */
[----:B------:R-:W-:Y:S01]  /*0e80*/  PRMT R22, R0, 0x7610, R22 ;  /* 0x0000761000167816 */ /* 0x000fe20000000016 */
[----:B------:R-:W-:Y:S06]  /*0e90*/  BRA `(.L_x_880) ;  /* 0x0000000000b47947 */ /* 0x000fec0003800000 */
.L_x_892:
        /* <DEDUP_REMOVED lines=14> */
.L_x_906:
[----:B------:R-:W-:Y:S05]  /*0f80*/  BSYNC B0 ;  /* 0x0000000000007941 */ /* 0x000fea0003800000 */
.L_x_905:
[----:B------:R-:W-:-:S04]  /*0f90*/  F2FP.F16.F32.PACK_AB R0, RZ, R0 ;  /* 0x00000000ff00723e */ /* 0x000fc800000000ff */
[----:B------:R-:W-:Y:S01]  /*0fa0*/  PRMT R22, R0, 0x7610, R22 ;  /* 0x0000761000167816 */ /* 0x000fe20000000016 */
[----:B------:R-:W-:Y:S06]  /*0fb0*/  BRA `(.L_x_880) ;  /* 0x00000000006c7947 */ /* 0x000fec0003800000 */
.L_x_879:
        /* <DEDUP_REMOVED lines=16> */
.L_x_907:
[----:B------:R-:W-:Y:S01]  /*10c0*/  PRMT R22, RZ, 0x7610, R22 ;  /* 0x00007610ff167816 */ /* 0x000fe20000000016 */
[----:B------:R-:W-:Y:S06]  /*10d0*/  BRA `(.L_x_880) ;  /* 0x0000000000247947 */ /* 0x000fec0003800000 */
.L_x_904:
[----:B------:R-:W2:Y:S02]  /*10e0*/  LDG.E.64 R2, desc[UR36][R2.64] ;  /* 0x0000002402027981 */ /* 0x000ea4000c1e1b00 */
[----:B--2---:R-:W0:Y:S02]  /*10f0*/  I2F.U64 R0, R2 ;  /* 0x0000000200007312 */ /* 0x004e240000301000 */
[----:B0-----:R-:W-:-:S04]  /*1100*/  F2FP.F16.F32.PACK_AB R0, RZ, R0 ;  /* 0x00000000ff00723e */ /* 0x001fc800000000ff */
[----:B------:R-:W-:Y:S01]  /*1110*/  PRMT R22, R0, 0x7610, R22 ;  /* 0x0000761000167816 */ /* 0x000fe20000000016 */
[----:B------:R-:W-:Y:S06]  /*1120*/  BRA `(.L_x_880) ;  /* 0x0000000000107947 */ /* 0x000fec0003800000 */
.L_x_903:
[----:B------:R-:W2:Y:S02]  /*1130*/  LDG.E R2, desc[UR36][R2.64] ;  /* 0x0000002402027981 */ /* 0x000ea4000c1e1900 */
[----:B--2---:R-:W-:-:S04]  /*1140*/  I2FP.F32.U32 R0, R2 ;  /* 0x0000000200007245 */ /* 0x004fc80000201000 */
[----:B------:R-:W-:-:S04]  /*1150*/  F2FP.F16.F32.PACK_AB R0, RZ, R0 ;  /* 0x00000000ff00723e */ /* 0x000fc800000000ff */
[----:B------:R-:W-:-:S07]  /*1160*/  PRMT R22, R0, 0x7610, R22 ;  /* 0x0000761000167816 */ /* 0x000fce0000000016 */
.L_x_880:
[----:B------:R-:W2:Y:S02]  /*1170*/  S2R R19, SR_TID.X ;  /* 0x0000000000137919 */ /* 0x000ea40000002100 */
[----:B--2---:R-:W-:-:S07]  /*1180*/  VIADD R19, R19, 0x80 ;  /* 0x0000008013137836 */ /* 0x004fce0000000000 */
.L_x_874:
[----:B------:R-:W-:Y:S05]  /*1190*/  BSYNC B6 ;  /* 0x0000000000067941 */ /* 0x000fea0003800000 */
.L_x_873:
[----:B------:R-:W-:Y:S01]  /*11a0*/  ISETP.GE.AND P0, PT, R19, R16, PT ;  /* 0x000000101300720c */ /* 0x000fe20003f06270 */
[----:B------:R-:W-:-:S12]  /*11b0*/  BSSY B6, `(.L_x_908) ;  /* 0x000010e000067945 */ /* 0x000fd80003800000 */
[----:B------:R-:W-:Y:S05]  /*11c0*/  @P0 BRA `(.L_x_909) ;  /* 0x0000001000300947 */ /* 0x000fea0003800000 */
[----:B01----:R-:W0:Y:S01]  /*11d0*/  LDC.64 R2, c[0x0][0x220] ;  /* 0x00008800ff027b82 */ /* 0x003e220000000a00 */
        /* <DEDUP_REMOVED lines=22> */
.L_x_913:
[----:B------:R-:W2:Y:S02]  /*1340*/  LDG.E.U8 R2, desc[UR36][R2.64] ;  /* 0x0000002402027981 */ /* 0x000ea4000c1e1100 */
[----:B--2---:R-:W-:-:S04]  /*1350*/  I2FP.F32.U32 R0, R2 ;  /* 0x0000000200007245 */ /* 0x004fc80000201000 */
[----:B------:R-:W-:-:S04]  /*1360*/  F2FP.F16.F32.PACK_AB R0, RZ, R0 ;  /* 0x00000000ff00723e */ /* 0x000fc800000000ff */
[----:B------:R-:W-:Y:S01]  /*1370*/  PRMT R23, R0, 0x7610, R23 ;  /* 0x0000761000177816 */ /* 0x000fe20000000017 */
[----:B------:R-:W-:Y:S06]  /*1380*/  BRA `(.L_x_915) ;  /* 0x0000000c00bc7947 */ /* 0x000fec0003800000 */
.L_x_912:
        /* <DEDUP_REMOVED lines=11> */
.L_x_917:
[----:B------:R-:W2:Y:S02]  /*1440*/  LDG.E R2, desc[UR36][R2.64] ;  /* 0x0000002402027981 */ /* 0x000ea4000c1e1900 */
[----:B--2---:R-:W-:-:S04]  /*1450*/  I2FP.F32.S32 R0, R2 ;  /* 0x0000000200007245 */ /* 0x004fc80000201400 */
[----:B------:R-:W-:-:S04]  /*1460*/  F2FP.F16.F32.PACK_AB R0, RZ, R0 ;  /* 0x00000000ff00723e */ /* 0x000fc800000000ff */
[----:B------:R-:W-:Y:S01]  /*1470*/  PRMT R23, R0, 0x7610, R23 ;  /* 0x0000761000177816 */ /* 0x000fe20000000017 */
[----:B------:R-:W-:Y:S06]  /*1480*/  BRA `(.L_x_915) ;  /* 0x0000000c007c7947 */ /* 0x000fec0003800000 */
.L_x_916:
[----:B------:R-:W2:Y:S02]  /*1490*/  LDG.E.U16 R2, desc[UR36][R2.64] ;  /* 0x0000002402027981 */ /* 0x000ea4000c1e1500 */
[----:B--2---:R-:W0:Y:S02]  /*14a0*/  I2F.S16 R0, R2 ;  /* 0x0000000200007306 */ /* 0x004e240000101400 */
[----:B0-----:R-:W-:-:S04]  /*14b0*/  F2FP.F16.F32.PACK_AB R0, RZ, R0 ;  /* 0x00000000ff00723e */ /* 0x001fc800000000ff */
[----:B------:R-:W-:Y:S01]  /*14c0*/  PRMT R23, R0, 0x7610, R23 ;  /* 0x0000761000177816 */ /* 0x000fe20000000017 */
[----:B------:R-:W-:Y:S06]  /*14d0*/  BRA `(.L_x_915) ;  /* 0x0000000c00687947 */ /* 0x000fec0003800000 */
.L_x_911:
        /* <DEDUP_REMOVED lines=9> */
.L_x_919:
[----:B------:R0:W5:Y:S01]  /*1570*/  LDG.E.U16 R23, desc[UR36][R2.64] ;  /* 0x0000002402177981 */ /* 0x000162000c1e1500 */
[----:B------:R-:W-:Y:S05]  /*1580*/  BRA `(.L_x_915) ;  /* 0x0000000c003c7947 */ /* 0x000fea0003800000 */
.L_x_918:
        /* <DEDUP_REMOVED lines=9> */
.L_x_921:
[----:B------:R1:W5:Y:S01]  /*1620*/  LDG.E.U16 R23, desc[UR36][R2.64] ;  /* 0x0000002402177981 */ /* 0x000362000c1e1500 */
[----:B------:R-:W-:Y:S05]  /*1630*/  BRA `(.L_x_915) ;  /* 0x0000000c00107947 */ /* 0x000fea0003800000 */
.L_x_920:
        /* <DEDUP_REMOVED lines=9> */
.L_x_910:
        /* <DEDUP_REMOVED lines=14> */
.L_x_924:
        /* <DEDUP_REMOVED lines=9> */
.L_x_923:
        /* <DEDUP_REMOVED lines=28> */
.L_x_926:
        /* <DEDUP_REMOVED lines=15> */
.L_x_925:
[----:B------:R-:W2:Y:S02]  /*1af0*/  LDG.E.U16 R0, desc[UR36][R2.64] ;  /* 0x0000002402007981 */ /* 0x000ea4000c1e1500 */
[----:B--2---:R-:W-:-:S05]  /*1b00*/  IMAD.U32 R0, R0, 0x10000, RZ ;  /* 0x0001000000007824 */ /* 0x004fca00078e00ff */
[----:B------:R-:W-:-:S04]  /*1b10*/  F2FP.F16.F32.PACK_AB R0, RZ, R0 ;  /* 0x00000000ff00723e */ /* 0x000fc800000000ff */
[----:B------:R-:W-:Y:S01]  /*1b20*/  PRMT R23, R0, 0x7610, R23 ;  /* 0x0000761000177816 */ /* 0x000fe20000000017 */
[----:B------:R-:W-:Y:S06]  /*1b30*/  BRA `(.L_x_915) ;  /* 0x0000000400d07947 */ /* 0x000fec0003800000 */
.L_x_922:
        /* <DEDUP_REMOVED lines=13> */
.L_x_929:
        /* <DEDUP_REMOVED lines=21> */
.L_x_933:
[----:B------:R-:W-:Y:S05]  /*1d60*/  BSYNC B1 ;  /* 0x0000000000017941 */ /* 0x000fea0003800000 */
.L_x_932:
[----:B------:R-:W-:Y:S01]  /*1d70*/  LEA R3, R0, 0x3b800000, 0x17 ;  /* 0x3b80000000037811 */ /* 0x000fe200078eb8ff */
[----:B------:R-:W-:-:S05]  /*1d80*/  IMAD.SHL.U32 R0, R2, 0x100000, RZ ;  /* 0x0010000002007824 */ /* 0x000fca00078e00ff */
[----:B------:R-:W-:-:S07]  /*1d90*/  LOP3.LUT R0, R3, R0, R4, 0xfe, !PT ;  /* 0x0000000003007212 */ /* 0x000fce00078efe04 */
.L_x_931:
[----:B------:R-:W-:Y:S05]  /*1da0*/  BSYNC B0 ;  /* 0x0000000000007941 */ /* 0x000fea0003800000 */
.L_x_930:
[----:B------:R-:W-:-:S04]  /*1db0*/  F2FP.F16.F32.PACK_AB R0, RZ, R0 ;  /* 0x00000000ff00723e */ /* 0x000fc800000000ff */
[----:B------:R-:W-:Y:S01]  /*1dc0*/  PRMT R23, R0, 0x7610, R23 ;  /* 0x0000761000177816 */ /* 0x000fe20000000017 */
[----:B------:R-:W-:Y:S06]  /*1dd0*/  BRA `(.L_x_915) ;  /* 0x0000000400287947 */ /* 0x000fec0003800000 */
.L_x_928:
        /* <DEDUP_REMOVED lines=21> */
.L_x_937:
[----:B------:R-:W-:Y:S05]  /*1f30*/  BSYNC B1 ;  /* 0x0000000000017941 */ /* 0x000fea0003800000 */
.L_x_936:
[----:B------:R-:W-:Y:S01]  /*1f40*/  LEA R3, R0, 0x37800000, 0x17 ;  /* 0x3780000000037811 */ /* 0x000fe200078eb8ff */
[----:B------:R-:W-:-:S05]  /*1f50*/  IMAD.SHL.U32 R0, R2, 0x200000, RZ ;  /* 0x0020000002007824 */ /* 0x000fca00078e00ff */
[----:B------:R-:W-:-:S07]  /*1f60*/  LOP3.LUT R0, R3, R0, R4, 0xfe, !PT ;  /* 0x0000000003007212 */ /* 0x000fce00078efe04 */
.L_x_935:
[----:B------:R-:W-:Y:S05]  /*1f70*/  BSYNC B0 ;  /* 0x0000000000007941 */ /* 0x000fea0003800000 */
.L_x_934:
[----:B------:R-:W-:-:S04]  /*1f80*/  F2FP.F16.F32.PACK_AB R0, RZ, R0 ;  /* 0x00000000ff00723e */ /* 0x000fc800000000ff */
[----:B------:R-:W-:Y:S01]  /*1f90*/  PRMT R23, R0, 0x7610, R23 ;  /* 0x0000761000177816 */ /* 0x000fe20000000017 */
[----:B------:R-:W-:Y:S06]  /*1fa0*/  BRA `(.L_x_915) ;  /* 0x0000000000b47947 */ /* 0x000fec0003800000 */
.L_x_927:
        /* <DEDUP_REMOVED lines=14> */
.L_x_941:
[----:B------:R-:W-:Y:S05]  /*2090*/  BSYNC B0 ;  /* 0x0000000000007941 */ /* 0x000fea0003800000 */
.L_x_940:
[----:B------:R-:W-:-:S04]  /*20a0*/  F2FP.F16.F32.PACK_AB R0, RZ, R0 ;  /* 0x00000000ff00723e */ /* 0x000fc800000000ff */
[----:B------:R-:W-:Y:S01]  /*20b0*/  PRMT R23, R0, 0x7610, R23 ;  /* 0x0000761000177816 */ /* 0x000fe20000000017 */
[----:B------:R-:W-:Y:S06]  /*20c0*/  BRA `(.L_x_915) ;  /* 0x00000000006c7947 */ /* 0x000fec0003800000 */
.L_x_914:
        /* <DEDUP_REMOVED lines=16> */
.L_x_942:
[----:B------:R-:W-:Y:S01]  /*21d0*/  PRMT R23, RZ, 0x7610, R23 ;  /* 0x00007610ff177816 */ /* 0x000fe20000000017 */
[----:B------:R-:W-:Y:S06]  /*21e0*/  BRA `(.L_x_915) ;  /* 0x0000000000247947 */ /* 0x000fec0003800000 */
.L_x_939:
[----:B------:R-:W2:Y:S02]  /*21f0*/  LDG.E.64 R2, desc[UR36][R2.64] ;  /* 0x0000002402027981 */ /* 0x000ea4000c1e1b00 */
[----:B--2---:R-:W0:Y:S02]  /*2200*/  I2F.U64 R0, R2 ;  /* 0x0000000200007312 */ /* 0x004e240000301000 */
[----:B0-----:R-:W-:-:S04]  /*2210*/  F2FP.F16.F32.PACK_AB R0, RZ, R0 ;  /* 0x00000000ff00723e */ /* 0x001fc800000000ff */
[----:B------:R-:W-:Y:S01]  /*2220*/  PRMT R23, R0, 0x7610, R23 ;  /* 0x0000761000177816 */ /* 0x000fe20000000017 */
[----:B------:R-:W-:Y:S06]  /*2230*/  BRA `(.L_x_915) ;  /* 0x0000000000107947 */ /* 0x000fec0003800000 */
.L_x_938:
[----:B------:R-:W2:Y:S02]  /*2240*/  LDG.E R2, desc[UR36][R2.64] ;  /* 0x0000002402027981 */ /* 0x000ea4000c1e1900 */
[----:B--2---:R-:W-:-:S04]  /*2250*/  I2FP.F32.U32 R0, R2 ;  /* 0x0000000200007245 */ /* 0x004fc80000201000 */
[----:B------:R-:W-:-:S04]  /*2260*/  F2FP.F16.F32.PACK_AB R0, RZ, R0 ;  /* 0x00000000ff00723e */ /* 0x000fc800000000ff */
[----:B------:R-:W-:-:S07]  /*2270*/  PRMT R23, R0, 0x7610, R23 ;  /* 0x0000761000177816 */ /* 0x000fce0000000017 */
.L_x_915:
[----:B------:R-:W-:-:S07]  /*2280*/  VIADD R19, R19, 0x80 ;  /* 0x0000008013137836 */ /* 0x000fce0000000000 */
.L_x_909:
[----:B------:R-:W-:Y:S05]  /*2290*/  BSYNC B6 ;  /* 0x0000000000067941 */ /* 0x000fea0003800000 */
.L_x_908:
[----:B------:R-:W-:Y:S01]  /*22a0*/  ISETP.GE.AND P0, PT, R19, R16, PT ;  /* 0x000000101300720c */ /* 0x000fe20003f06270 */
[----:B------:R-:W-:Y:S01]  /*22b0*/  BSSY B6, `(.L_x_943) ;  /* 0x0000110000067945 */ /* 0x000fe20003800000 */
[----:B------:R-:W-:Y:S02]  /*22c0*/  PRMT R24, RZ, 0x7610, R24 ;  /* 0x00007610ff187816 */ /* 0x000fe40000000018 */
[----:B------:R-:W-:-:S09]  /*22d0*/  PRMT R25, RZ, 0x7610, R25 ;  /* 0x00007610ff197816 */ /* 0x000fd20000000019 */
        /* <DEDUP_REMOVED lines=24> */
.L_x_948:
[----:B------:R-:W2:Y:S02]  /*2460*/  LDG.E.U8 R2, desc[UR36][R2.64] ;  /* 0x0000002402027981 */ /* 0x000ea4000c1e1100 */
[----:B--2---:R-:W-:-:S04]  /*2470*/  I2FP.F32.U32 R0, R2 ;  /* 0x0000000200007245 */ /* 0x004fc80000201000 */
[----:B------:R-:W-:-:S04]  /*2480*/  F2FP.F16.F32.PACK_AB R0, RZ, R0 ;  /* 0x00000000ff00723e */ /* 0x000fc800000000ff */
[----:B------:R-:W-:Y:S01]  /*2490*/  PRMT R25, R0, 0x7610, R25 ;  /* 0x0000761000197816 */ /* 0x000fe20000000019 */
[----:B------:R-:W-:Y:S06]  /*24a0*/  BRA `(.L_x_950) ;  /* 0x0000000c00bc7947 */ /* 0x000fec0003800000 */
.L_x_947:
        /* <DEDUP_REMOVED lines=11> */
.L_x_952:
[----:B------:R-:W2:Y:S02]  /*2560*/  LDG.E R2, desc[UR36][R2.64] ;  /* 0x0000002402027981 */ /* 0x000ea4000c1e1900 */
[----:B--2---:R-:W-:-:S04]  /*2570*/  I2FP.F32.S32 R0, R2 ;  /* 0x0000000200007245 */ /* 0x004fc80000201400 */
[----:B------:R-:W-:-:S04]  /*2580*/  F2FP.F16.F32.PACK_AB R0, RZ, R0 ;  /* 0x00000000ff00723e */ /* 0x000fc800000000ff */
[----:B------:R-:W-:Y:S01]  /*2590*/  PRMT R25, R0, 0x7610, R25 ;  /* 0x0000761000197816 */ /* 0x000fe20000000019 */
[----:B------:R-:W-:Y:S06]  /*25a0*/  BRA `(.L_x_950) ;  /* 0x0000000c007c7947 */ /* 0x000fec0003800000 */
.L_x_951:
[----:B------:R-:W2:Y:S02]  /*25b0*/  LDG.E.U16 R2, desc[UR36][R2.64] ;  /* 0x0000002402027981 */ /* 0x000ea4000c1e1500 */
[----:B--2---:R-:W0:Y:S02]  /*25c0*/  I2F.S16 R0, R2 ;  /* 0x0000000200007306 */ /* 0x004e240000101400 */
[----:B0-----:R-:W-:-:S04]  /*25d0*/  F2FP.F16.F32.PACK_AB R0, RZ, R0 ;  /* 0x00000000ff00723e */ /* 0x001fc800000000ff */
[----:B------:R-:W-:Y:S01]  /*25e0*/  PRMT R25, R0, 0x7610, R25 ;  /* 0x0000761000197816 */ /* 0x000fe20000000019 */
[----:B------:R-:W-:Y:S06]  /*25f0*/  BRA `(.L_x_950) ;  /* 0x0000000c00687947 */ /* 0x000fec0003800000 */
.L_x_946:
        /* <DEDUP_REMOVED lines=9> */
.L_x_954:
[----:B------:R0:W5:Y:S01]  /*2690*/  LDG.E.U16 R25, desc[UR36][R2.64] ;  /* 0x0000002402197981 */ /* 0x000162000c1e1500 */
[----:B------:R-:W-:Y:S05]  /*26a0*/  BRA `(.L_x_950) ;  /* 0x0000000c003c7947 */ /* 0x000fea0003800000 */
.L_x_953:
        /* <DEDUP_REMOVED lines=9> */
.L_x_956:
[----:B------:R1:W5:Y:S01]  /*2740*/  LDG.E.U16 R25, desc[UR36][R2.64] ;  /* 0x0000002402197981 */ /* 0x000362000c1e1500 */
[----:B------:R-:W-:Y:S05]  /*2750*/  BRA `(.L_x_950) ;  /* 0x0000000c00107947 */ /* 0x000fea0003800000 */
.L_x_955:
        /* <DEDUP_REMOVED lines=9> */
.L_x_945:
        /* <DEDUP_REMOVED lines=14> */
.L_x_959:
        /* <DEDUP_REMOVED lines=9> */
.L_x_958:
        /* <DEDUP_REMOVED lines=28> */
.L_x_961:
        /* <DEDUP_REMOVED lines=15> */
.L_x_960:
[----:B------:R-:W2:Y:S02]  /*2c10*/  LDG.E.U16 R0, desc[UR36][R2.64] ;  /* 0x0000002402007981 */ /* 0x000ea4000c1e1500 */
[----:B--2---:R-:W-:-:S05]  /*2c20*/  IMAD.U32 R0, R0, 0x10000, RZ ;  /* 0x0001000000007824 */ /* 0x004fca00078e00ff */
[----:B------:R-:W-:-:S04]  /*2c30*/  F2FP.F16.F32.PACK_AB R0, RZ, R0 ;  /* 0x00000000ff00723e */ /* 0x000fc800000000ff */
[----:B------:R-:W-:Y:S01]  /*2c40*/  PRMT R25, R0, 0x7610, R25 ;  /* 0x0000761000197816 */ /* 0x000fe20000000019 */
[----:B------:R-:W-:Y:S06]  /*2c50*/  BRA `(.L_x_950) ;  /* 0x0000000400d07947 */ /* 0x000fec0003800000 */
.L_x_957:
        /* <DEDUP_REMOVED lines=13> */
.L_x_964:
        /* <DEDUP_REMOVED lines=21> */
.L_x_968:
[----:B------:R-:W-:Y:S05]  /*2e80*/  BSYNC B1 ;  /* 0x0000000000017941 */ /* 0x000fea0003800000 */
.L_x_967:
[----:B------:R-:W-:Y:S01]  /*2e90*/  LEA R3, R0, 0x3b800000, 0x17 ;  /* 0x3b80000000037811 */ /* 0x000fe200078eb8ff */
[----:B------:R-:W-:-:S05]  /*2ea0*/  IMAD.SHL.U32 R0, R2, 0x100000, RZ ;  /* 0x0010000002007824 */ /* 0x000fca00078e00ff */
[----:B------:R-:W-:-:S07]  /*2eb0*/  LOP3.LUT R0, R3, R0, R4, 0xfe, !PT ;  /* 0x0000000003007212 */ /* 0x000fce00078efe04 */
.L_x_966:
[----:B------:R-:W-:Y:S05]  /*2ec0*/  BSYNC B0 ;  /* 0x0000000000007941 */ /* 0x000fea0003800000 */
.L_x_965:
[----:B------:R-:W-:-:S04]  /*2ed0*/  F2FP.F16.F32.PACK_AB R0, RZ, R0 ;  /* 0x00000000ff00723e */ /* 0x000fc800000000ff */
[----:B------:R-:W-:Y:S01]  /*2ee0*/  PRMT R25, R0, 0x7610, R25 ;  /* 0x0000761000197816 */ /* 0x000fe20000000019 */
[----:B------:R-:W-:Y:S06]  /*2ef0*/  BRA `(.L_x_950) ;  /* 0x0000000400287947 */ /* 0x000fec0003800000 */
.L_x_963:
        /* <DEDUP_REMOVED lines=21> */
.L_x_972:
[----:B------:R-:W-:Y:S05]  /*3050*/  BSYNC B1 ;  /* 0x0000000000017941 */ /* 0x000fea0003800000 */
.L_x_971:
[----:B------:R-:W-:Y:S01]  /*3060*/  LEA R3, R0, 0x37800000, 0x17 ;  /* 0x3780000000037811 */ /* 0x000fe200078eb8ff */
[----:B------:R-:W-:-:S05]  /*3070*/  IMAD.SHL.U32 R0, R2, 0x200000, RZ ;  /* 0x0020000002007824 */ /* 0x000fca00078e00ff */
[----:B------:R-:W-:-:S07]  /*3080*/  LOP3.LUT R0, R3, R0, R4, 0xfe, !PT ;  /* 0x0000000003007212 */ /* 0x000fce00078efe04 */
.L_x_970:
[----:B------:R-:W-:Y:S05]  /*3090*/  BSYNC B0 ;  /* 0x0000000000007941 */ /* 0x000fea0003800000 */
.L_x_969:
[----:B------:R-:W-:-:S04]  /*30a0*/  F2FP.F16.F32.PACK_AB R0, RZ, R0 ;  /* 0x00000000ff00723e */ /* 0x000fc800000000ff */
[----:B------:R-:W-:Y:S01]  /*30b0*/  PRMT R25, R0, 0x7610, R25 ;  /* 0x0000761000197816 */ /* 0x000fe20000000019 */
[----:B------:R-:W-:Y:S06]  /*30c0*/  BRA `(.L_x_950) ;  /* 0x0000000000b47947 */ /* 0x000fec0003800000 */
.L_x_962:
        /* <DEDUP_REMOVED lines=14> */
.L_x_976:
[----:B------:R-:W-:Y:S05]  /*31b0*/  BSYNC B0 ;  /* 0x0000000000007941 */ /* 0x000fea0003800000 */
.L_x_975:
[----:B------:R-:W-:-:S04]  /*31c0*/  F2FP.F16.F32.PACK_AB R0, RZ, R0 ;  /* 0x00000000ff00723e */ /* 0x000fc800000000ff */
[----:B------:R-:W-:Y:S01]  /*31d0*/  PRMT R25, R0, 0x7610, R25 ;  /* 0x0000761000197816 */ /* 0x000fe20000000019 */
[----:B------:R-:W-:Y:S06]  /*31e0*/  BRA `(.L_x_950) ;  /* 0x00000000006c7947 */ /* 0x000fec0003800000 */
.L_x_949:
        /* <DEDUP_REMOVED lines=16> */
.L_x_977:
[----:B------:R-:W-:Y:S01]  /*32f0*/  PRMT R25, RZ, 0x7610, R25 ;  /* 0x00007610ff197816 */ /* 0x000fe20000000019 */
[----:B------:R-:W-:Y:S06]  /*3300*/  BRA `(.L_x_950) ;  /* 0x0000000000247947 */ /* 0x000fec0003800000 */
.L_x_974:
[----:B------:R-:W2:Y:S02]  /*3310*/  LDG.E.64 R2, desc[UR36][R2.64] ;  /* 0x0000002402027981 */ /* 0x000ea4000c1e1b00 */
[----:B--2---:R-:W0:Y:S02]  /*3320*/  I2F.U64 R0, R2 ;  /* 0x0000000200007312 */ /* 0x004e240000301000 */
[----:B0-----:R-:W-:-:S04]  /*3330*/  F2FP.F16.F32.PACK_AB R0, RZ, R0 ;  /* 0x00000000ff00723e */ /* 0x001fc800000000ff */
[----:B------:R-:W-:Y:S01]  /*3340*/  PRMT R25, R0, 0x7610, R25 ;  /* 0x0000761000197816 */ /* 0x000fe20000000019 */
[----:B------:R-:W-:Y:S06]  /*3350*/  BRA `(.L_x_950) ;  /* 0x0000000000107947 */ /* 0x000fec0003800000 */
.L_x_973:
[----:B------:R-:W2:Y:S02]  /*3360*/  LDG.E R2, desc[UR36][R2.64] ;  /* 0x0000002402027981 */ /* 0x000ea4000c1e1900 */
[----:B--2---:R-:W-:-:S04]  /*3370*/  I2FP.F32.U32 R0, R2 ;  /* 0x0000000200007245 */ /* 0x004fc80000201000 */
[----:B------:R-:W-:-:S04]  /*3380*/  F2FP.F16.F32.PACK_AB R0, RZ, R0 ;  /* 0x00000000ff00723e */ /* 0x000fc800000000ff */
[----:B------:R-:W-:-:S07]  /*3390*/  PRMT R25, R0, 0x7610, R25 ;  /* 0x0000761000197816 */ /* 0x000fce0000000019 */
.L_x_950:
[----:B------:R-:W-:-:S07]  /*33a0*/  VIADD R19, R19, 0x80 ;  /* 0x0000008013137836 */ /* 0x000fce0000000000 */
.L_x_944:
[----:B------:R-:W-:Y:S05]  /*33b0*/  BSYNC B6 ;  /* 0x0000000000067941 */ /* 0x000fea0003800000 */
.L_x_943:
[----:B------:R-:W-:Y:S01]  /*33c0*/  ISETP.GE.AND P0, PT, R19, R16, PT ;  /* 0x000000101300720c */ /* 0x000fe20003f06270 */
[----:B------:R-:W-:-:S12]  /*33d0*/  BSSY B6, `(.L_x_978) ;  /* 0x000010c000067945 */ /* 0x000fd80003800000 */
[----:B------:R-:W-:Y:S05]  /*33e0*/  @P0 BRA `(.L_x_979) ;  /* 0x0000001000280947 */ /* 0x000fea0003800000 */
[----:B01----:R-:W0:Y:S01]  /*33f0*/  LDC.64 R2, c[0x0][0x220] ;  /* 0x00008800ff027b82 */ /* 0x003e220000000a00 */
        /* <DEDUP_REMOVED lines=21> */
.L_x_983:
[----:B------:R-:W2:Y:S02]  /*3550*/  LDG.E.U8 R2, desc[UR36][R2.64] ;  /* 0x0000002402027981 */ /* 0x000ea4000c1e1100 */
[----:B--2---:R-:W-:-:S04]  /*3560*/  I2FP.F32.U32 R0, R2 ;  /* 0x0000000200007245 */ /* 0x004fc80000201000 */
[----:B------:R-:W-:-:S04]  /*3570*/  F2FP.F16.F32.PACK_AB R0, RZ, R0 ;  /* 0x00000000ff00723e */ /* 0x000fc800000000ff */
[----:B------:R-:W-:Y:S01]  /*3580*/  PRMT R24, R0, 0x7610, R24 ;  /* 0x0000761000187816 */ /* 0x000fe20000000018 */
[----:B------:R-:W-:Y:S06]  /*3590*/  BRA `(.L_x_979) ;  /* 0x0000000c00bc7947 */ /* 0x000fec0003800000 */
.L_x_982:
        /* <DEDUP_REMOVED lines=11> */
.L_x_986:
[----:B------:R-:W2:Y:S02]  /*3650*/  LDG.E R2, desc[UR36][R2.64] ;  /* 0x0000002402027981 */ /* 0x000ea4000c1e1900 */
[----:B--2---:R-:W-:-:S04]  /*3660*/  I2FP.F32.S32 R0, R2 ;  /* 0x0000000200007245 */ /* 0x004fc80000201400 */
[----:B------:R-:W-:-:S04]  /*3670*/  F2FP.F16.F32.PACK_AB R0, RZ, R0 ;  /* 0x00000000ff00723e */ /* 0x000fc800000000ff */
[----:B------:R-:W-:Y:S01]  /*3680*/  PRMT R24, R0, 0x7610, R24 ;  /* 0x0000761000187816 */ /* 0x000fe20000000018 */
[----:B------:R-:W-:Y:S06]  /*3690*/  BRA `(.L_x_979) ;  /* 0x0000000c007c7947 */ /* 0x000fec0003800000 */
.L_x_985:
[----:B------:R-:W2:Y:S02]  /*36a0*/  LDG.E.U16 R2, desc[UR36][R2.64] ;  /* 0x0000002402027981 */ /* 0x000ea4000c1e1500 */
[----:B--2---:R-:W0:Y:S02]  /*36b0*/  I2F.S16 R0, R2 ;  /* 0x0000000200007306 */ /* 0x004e240000101400 */
[----:B0-----:R-:W-:-:S04]  /*36c0*/  F2FP.F16.F32.PACK_AB R0, RZ, R0 ;  /* 0x00000000ff00723e */ /* 0x001fc800000000ff */
[----:B------:R-:W-:Y:S01]  /*36d0*/  PRMT R24, R0, 0x7610, R24 ;  /* 0x0000761000187816 */ /* 0x000fe20000000018 */
[----:B------:R-:W-:Y:S06]  /*36e0*/  BRA `(.L_x_979) ;  /* 0x0000000c00687947 */ /* 0x000fec0003800000 */
.L_x_981:
        /* <DEDUP_REMOVED lines=9> */
.L_x_988:
[----:B------:R2:W5:Y:S01]  /*3780*/  LDG.E.U16 R24, desc[UR36][R2.64] ;  /* 0x0000002402187981 */ /* 0x000562000c1e1500 */
[----:B------:R-:W-:Y:S05]  /*3790*/  BRA `(.L_x_979) ;  /* 0x0000000c003c7947 */ /* 0x000fea0003800000 */
.L_x_987:
        /* <DEDUP_REMOVED lines=9> */
.L_x_990:
[----:B------:R3:W5:Y:S01]  /*3830*/  LDG.E.U16 R24, desc[UR36][R2.64] ;  /* 0x0000002402187981 */ /* 0x000762000c1e1500 */
[----:B------:R-:W-:Y:S05]  /*3840*/  BRA `(.L_x_979) ;  /* 0x0000000c00107947 */ /* 0x000fea0003800000 */
.L_x_989:
        /* <DEDUP_REMOVED lines=9> */
.L_x_980:
        /* <DEDUP_REMOVED lines=14> */
.L_x_993:
        /* <DEDUP_REMOVED lines=9> */
.L_x_992:
        /* <DEDUP_REMOVED lines=28> */
.L_x_995:
        /* <DEDUP_REMOVED lines=15> */
.L_x_994:
[----:B------:R-:W2:Y:S02]  /*3d00*/  LDG.E.U16 R0, desc[UR36][R2.64] ;  /* 0x0000002402007981 */ /* 0x000ea4000c1e1500 */
[----:B--2---:R-:W-:-:S05]  /*3d10*/  IMAD.U32 R0, R0, 0x10000, RZ ;  /* 0x0001000000007824 */ /* 0x004fca00078e00ff */
[----:B------:R-:W-:-:S04]  /*3d20*/  F2FP.F16.F32.PACK_AB R0, RZ, R0 ;  /* 0x00000000ff00723e */ /* 0x000fc800000000ff */
[----:B------:R-:W-:Y:S01]  /*3d30*/  PRMT R24, R0, 0x7610, R24 ;  /* 0x0000761000187816 */ /* 0x000fe20000000018 */
[----:B------:R-:W-:Y:S06]  /*3d40*/  BRA `(.L_x_979) ;  /* 0x0000000400d07947 */ /* 0x000fec0003800000 */
.L_x_991:
        /* <DEDUP_REMOVED lines=13> */
.L_x_998:
        /* <DEDUP_REMOVED lines=21> */
.L_x_1002:
[----:B------:R-:W-:Y:S05]  /*3f70*/  BSYNC B1 ;  /* 0x0000000000017941 */ /* 0x000fea0003800000 */
.L_x_1001:
[----:B------:R-:W-:Y:S01]  /*3f80*/  LEA R3, R0, 0x3b800000, 0x17 ;  /* 0x3b80000000037811 */ /* 0x000fe200078eb8ff */
[----:B------:R-:W-:-:S05]  /*3f90*/  IMAD.SHL.U32 R0, R2, 0x100000, RZ ;  /* 0x0010000002007824 */ /* 0x000fca00078e00ff */
[----:B------:R-:W-:-:S07]  /*3fa0*/  LOP3.LUT R0, R3, R0, R4, 0xfe, !PT ;  /* 0x0000000003007212 */ /* 0x000fce00078efe04 */
.L_x_1000:
[----:B------:R-:W-:Y:S05]  /*3fb0*/  BSYNC B0 ;  /* 0x0000000000007941 */ /* 0x000fea0003800000 */
.L_x_999:
[----:B------:R-:W-:-:S04]  /*3fc0*/  F2FP.F16.F32.PACK_AB R0, RZ, R0 ;  /* 0x00000000ff00723e */ /* 0x000fc800000000ff */
[----:B------:R-:W-:Y:S01]  /*3fd0*/  PRMT R24, R0, 0x7610, R24 ;  /* 0x0000761000187816 */ /* 0x000fe20000000018 */
[----:B------:R-:W-:Y:S06]  /*3fe0*/  BRA `(.L_x_979) ;  /* 0x0000000400287947 */ /* 0x000fec0003800000 */
.L_x_997:
        /* <DEDUP_REMOVED lines=21> */
.L_x_1006:
[----:B------:R-:W-:Y:S05]  /*4140*/  BSYNC B1 ;  /* 0x0000000000017941 */ /* 0x000fea0003800000 */
.L_x_1005:
[----:B------:R-:W-:Y:S01]  /*4150*/  LEA R3, R0, 0x37800000, 0x17 ;  /* 0x3780000000037811 */ /* 0x000fe200078eb8ff */
[----:B------:R-:W-:-:S05]  /*4160*/  IMAD.SHL.U32 R0, R2, 0x200000, RZ ;  /* 0x0020000002007824 */ /* 0x000fca00078e00ff */
[----:B------:R-:W-:-:S07]  /*4170*/  LOP3.LUT R0, R3, R0, R4, 0xfe, !PT ;  /* 0x0000000003007212 */ /* 0x000fce00078efe04 */
.L_x_1004:
[----:B------:R-:W-:Y:S05]  /*4180*/  BSYNC B0 ;  /* 0x0000000000007941 */ /* 0x000fea0003800000 */
.L_x_1003:
[----:B------:R-:W-:-:S04]  /*4190*/  F2FP.F16.F32.PACK_AB R0, RZ, R0 ;  /* 0x00000000ff00723e */ /* 0x000fc800000000ff */
[----:B------:R-:W-:Y:S01]  /*41a0*/  PRMT R24, R0, 0x7610, R24 ;  /* 0x0000761000187816 */ /* 0x000fe20000000018 */
[----:B------:R-:W-:Y:S06]  /*41b0*/  BRA `(.L_x_979) ;  /* 0x0000000000b47947 */ /* 0x000fec0003800000 */
.L_x_996:
        /* <DEDUP_REMOVED lines=14> */
.L_x_1010:
[----:B------:R-:W-:Y:S05]  /*42a0*/  BSYNC B0 ;  /* 0x0000000000007941 */ /* 0x000fea0003800000 */
.L_x_1009:
[----:B------:R-:W-:-:S04]  /*42b0*/  F2FP.F16.F32.PACK_AB R0, RZ, R0 ;  /* 0x00000000ff00723e */ /* 0x000fc800000000ff */
[----:B------:R-:W-:Y:S01]  /*42c0*/  PRMT R24, R0, 0x7610, R24 ;  /* 0x0000761000187816 */ /* 0x000fe20000000018 */
[----:B------:R-:W-:Y:S06]  /*42d0*/  BRA `(.L_x_979) ;  /* 0x00000000006c7947 */ /* 0x000fec0003800000 */
.L_x_984:
        /* <DEDUP_REMOVED lines=16> */
.L_x_1011:
[----:B------:R-:W-:Y:S01]  /*43e0*/  PRMT R24, RZ, 0x7610, R24 ;  /* 0x00007610ff187816 */ /* 0x000fe20000000018 */
[----:B------:R-:W-:Y:S06]  /*43f0*/  BRA `(.L_x_979) ;  /* 0x0000000000247947 */ /* 0x000fec0003800000 */
.L_x_1008:
[----:B------:R-:W2:Y:S02]  /*4400*/  LDG.E.64 R2, desc[UR36][R2.64] ;  /* 0x0000002402027981 */ /* 0x000ea4000c1e1b00 */
[----:B--2---:R-:W0:Y:S02]  /*4410*/  I2F.U64 R0, R2 ;  /* 0x0000000200007312 */ /* 0x004e240000301000 */
[----:B0-----:R-:W-:-:S04]  /*4420*/  F2FP.F16.F32.PACK_AB R0, RZ, R0 ;  /* 0x00000000ff00723e */ /* 0x001fc800000000ff */
[----:B------:R-:W-:Y:S01]  /*4430*/  PRMT R24, R0, 0x7610, R24 ;  /* 0x0000761000187816 */ /* 0x000fe20000000018 */
[----:B------:R-:W-:Y:S06]  /*4440*/  BRA `(.L_x_979) ;  /* 0x0000000000107947 */ /* 0x000fec0003800000 */
.L_x_1007:
[----:B------:R-:W2:Y:S02]  /*4450*/  LDG.E R2, desc[UR36][R2.64] ;  /* 0x0000002402027981 */ /* 0x000ea4000c1e1900 */
[----:B--2---:R-:W-:-:S04]  /*4460*/  I2FP.F32.U32 R0, R2 ;  /* 0x0000000200007245 */ /* 0x004fc80000201000 */
[----:B------:R-:W-:-:S04]  /*4470*/  F2FP.F16.F32.PACK_AB R0, RZ, R0 ;  /* 0x00000000ff00723e */ /* 0x000fc800000000ff */
[----:B------:R-:W-:-:S07]  /*4480*/  PRMT R24, R0, 0x7610, R24 ;  /* 0x0000761000187816 */ /* 0x000fce0000000018 */
.L_x_979:
[----:B------:R-:W-:Y:S05]  /*4490*/  BSYNC B6 ;  /* 0x0000000000067941 */ /* 0x000fea0003800000 */
.L_x_978:
[----:B------:R-:W0:Y:S01]  /*44a0*/  S2R R17, SR_TID.X ;  /* 0x0000000000117919 */ /* 0x000e220000002100 */
[----:B------:R-:W4:Y:S01]  /*44b0*/  LDC.U8 R19, c[0x0][0x234] ;  /* 0x00008d00ff137b82 */ /* 0x000f220000000000 */
[----:B------:R-:W-:Y:S01]  /*44c0*/  BSSY B6, `(.L_x_1012) ;  /* 0x0000126000067945 */ /* 0x000fe20003800000 */
[C---:B0123--:R-:W-:Y:S01]  /*44d0*/  VIADD R3, R17.reuse, 0x100 ;  /* 0x0000010011037836 */ /* 0x04ffe20000000000 */
[C---:B------:R-:W-:Y:S01]  /*44e0*/  ISETP.GE.AND P3, PT, R17.reuse, R16, PT ;  /* 0x000000101100720c */ /* 0x040fe20003f66270 */
[----:B------:R-:W-:-:S03]  /*44f0*/  VIADD R27, R17, 0x80 ;  /* 0x00000080111b7836 */ /* 0x000fc60000000000 */
[-C--:B------:R-:W-:Y:S01]  /*4500*/  ISETP.GE.AND P1, PT, R3, R16.reuse, PT ;  /* 0x000000100300720c */ /* 0x080fe20003f26270 */
[----:B------:R-:W-:Y:S01]  /*4510*/  VIADD R3, R17, 0x180 ;  /* 0x0000018011037836 */ /* 0x000fe20000000000 */
[----:B------:R-:W-:-:S04]  /*4520*/  ISETP.GE.AND P0, PT, R27, R16, PT ;  /* 0x000000101b00720c */ /* 0x000fc80003f06270 */
[----:B------:R-:W-:-:S03]  /*4530*/  ISETP.GE.AND P2, PT, R3, R16, PT ;  /* 0x000000100300720c */ /* 0x000fc60003f46270 */
[----:B-----5:R-:W-:-:S04]  /*4540*/  @!P3 HADD2.F32 R0, -RZ, R22.H0_H0 ;  /* 0x20000016ff00b230 */ /* 0x020fc80000004100 */
[----:B------:R-:W-:Y:S02]  /*4550*/  @!P1 HADD2.F32 R25, -RZ, R25.H0_H0 ;  /* 0x20000019ff199230 */ /* 0x000fe40000004100 */
[----:B------:R-:W-:Y:S01]  /*4560*/  @!P0 HADD2.F32 R2, -RZ, R23.H0_H0 ;  /* 0x20000017ff028230 */ /* 0x000fe20000004100 */
[----:B------:R-:W0:Y:S03]  /*4570*/  @!P3 MUFU.LG2 R0, R0 ;  /* 0x000000000000b308 */ /* 0x000e260000000c00 */
[----:B------:R-:W-:-:S05]  /*4580*/  @!P2 HADD2.F32 R3, -RZ, R24.H0_H0 ;  /* 0x20000018ff03a230 */ /* 0x000fca0000004100 */
[----:B------:R-:W1:Y:S08]  /*4590*/  @!P1 MUFU.LG2 R25, R25 ;  /* 0x0000001900199308 */ /* 0x000e700000000c00 */
[----:B------:R-:W2:Y:S01]  /*45a0*/  @!P2 MUFU.LG2 R3, R3 ;  /* 0x000000030003a308 */ /* 0x000ea20000000c00 */
[----:B0-----:R-:W-:-:S07]  /*45b0*/  @!P3 F2FP.F16.F32.PACK_AB R4, RZ, R0 ;  /* 0x00000000ff04b23e */ /* 0x001fce00000000ff */
[----:B------:R-:W0:Y:S01]  /*45c0*/  @!P0 MUFU.LG2 R2, R2 ;  /* 0x0000000200028308 */ /* 0x000e220000000c00 */
[----:B-1----:R-:W-:Y:S02]  /*45d0*/  @!P1 F2FP.F16.F32.PACK_AB R23, RZ, R25 ;  /* 0x00000019ff17923e */ /* 0x002fe400000000ff */
[----:B--2---:R-:W-:Y:S02]  /*45e0*/  @!P2 F2FP.F16.F32.PACK_AB R22, RZ, R3 ;  /* 0x00000003ff16a23e */ /* 0x004fe400000000ff */
[----:B0-----:R-:W-:Y:S01]  /*45f0*/  @!P0 F2FP.F16.F32.PACK_AB R24, RZ, R2 ;  /* 0x00000002ff18823e */ /* 0x001fe200000000ff */
[----:B----4-:R-:W-:Y:S06]  /*4600*/  @P3 BRA `(.L_x_1013) ;  /* 0x0000001000443947 */ /* 0x010fec0003800000 */
[----:B------:R-:W0:Y:S01]  /*4610*/  LDC.64 R2, c[0x0][0x218] ;  /* 0x00008600ff027b82 */ /* 0x000e220000000a00 */
        /* <DEDUP_REMOVED lines=17> */
[----:B------:R-:W-:Y:S02]  /*4730*/  HADD2.F32 R4, -RZ, R4.H0_H0 ;  /* 0x20000004ff047230 */ /* 0x000fe40000004100 */
[----:B------:R-:W-:Y:S02]  /*4740*/  IMAD.MOV.U32 R17, RZ, RZ, R27 ;  /* 0x000000ffff117224 */ /* 0x000fe400078e001b */
[----:B------:R-:W0:Y:S02]  /*4750*/  F2I.FTZ.TRUNC.NTZ R5, R4 ;  /* 0x0000000400057305 */ /* 0x000e24000021f100 */
[----:B0-----:R0:W-:Y:S01]  /*4760*/  STG.E.U8 desc[UR36][R2.64], R5 ;  /* 0x0000000502007986 */ /* 0x0011e2000c101124 */
[----:B------:R-:W-:Y:S05]  /*4770*/  BRA `(.L_x_1013) ;  /* 0x0000000c00e87947 */ /* 0x000fea0003800000 */
.L_x_1017:
[----:B------:R-:W-:Y:S02]  /*4780*/  HADD2.F32 R5, -RZ, R4.H0_H0 ;  /* 0x20000004ff057230 */ /* 0x000fe40000004100 */
[----:B------:R-:W-:-:S04]  /*4790*/  IMAD.MOV.U32 R17, RZ, RZ, R27 ;  /* 0x000000ffff117224 */ /* 0x000fc800078e001b */
[----:B------:R-:W0:Y:S02]  /*47a0*/  F2I.S64.TRUNC R4, R5 ;  /* 0x0000000500047311 */ /* 0x000e24000020d900 */
[----:B0-----:R0:W-:Y:S01]  /*47b0*/  STG.E.U8 desc[UR36][R2.64], R4 ;  /* 0x0000000402007986 */ /* 0x0011e2000c101124 */
[----:B------:R-:W-:Y:S05]  /*47c0*/  BRA `(.L_x_1013) ;  /* 0x0000000c00d47947 */ /* 0x000fea0003800000 */
.L_x_1016:
[----:B------:R-:W-:-:S13]  /*47d0*/  ISETP.NE.AND P0, PT, R0, 0x2, PT ;  /* 0x000000020000780c */ /* 0x000fda0003f05270 */
[----:B------:R-:W-:Y:S05]  /*47e0*/  @!P0 BRA `(.L_x_1019) ;  /* 0x0000000000388947 */ /* 0x000fea0003800000 */
[----:B------:R-:W-:-:S13]  /*47f0*/  ISETP.NE.AND P0, PT, R0, 0x3, PT ;  /* 0x000000030000780c */ /* 0x000fda0003f05270 */
[----:B------:R-:W-:Y:S05]  /*4800*/  @!P0 BRA `(.L_x_1020) ;  /* 0x00000000001c8947 */ /* 0x000fea0003800000 */
[----:B------:R-:W-:-:S13]  /*4810*/  ISETP.NE.AND P0, PT, R0, 0x4, PT ;  /* 0x000000040000780c */ /* 0x000fda0003f05270 */
[----:B------:R-:W-:Y:S05]  /*4820*/  @P0 BRA `(.L_x_1018) ;  /* 0x0000000c00500947 */ /* 0x000fea0003800000 */
[----:B------:R-:W-:Y:S02]  /*4830*/  HADD2.F32 R4, -RZ, R4.H0_H0 ;  /* 0x20000004ff047230 */ /* 0x000fe40000004100 */
[----:B------:R-:W-:-:S04]  /*4840*/  IMAD.MOV.U32 R17, RZ, RZ, R27 ;  /* 0x000000ffff117224 */ /* 0x000fc800078e001b */
[----:B------:R-:W0:Y:S02]  /*4850*/  F2I.S64.TRUNC R4, R4 ;  /* 0x0000000400047311 */ /* 0x000e24000020d900 */
[----:B0-----:R0:W-:Y:S01]  /*4860*/  STG.E.64 desc[UR36][R2.64], R4 ;  /* 0x0000000402007986 */ /* 0x0011e2000c101b24 */
[----:B------:R-:W-:Y:S05]  /*4870*/  BRA `(.L_x_1013) ;  /* 0x0000000c00a87947 */ /* 0x000fea0003800000 */
.L_x_1020:
[----:B------:R-:W-:Y:S02]  /*4880*/  HADD2.F32 R4, -RZ, R4.H0_H0 ;  /* 0x20000004ff047230 */ /* 0x000fe40000004100 */
[----:B------:R-:W-:Y:S02]  /*4890*/  IMAD.MOV.U32 R17, RZ, RZ, R27 ;  /* 0x000000ffff117224 */ /* 0x000fe400078e001b */
[----:B------:R-:W0:Y:S02]  /*48a0*/  F2I.FTZ.TRUNC.NTZ R5, R4 ;  /* 0x0000000400057305 */ /* 0x000e24000021f100 */
[----:B0-----:R0:W-:Y:S01]  /*48b0*/  STG.E desc[UR36][R2.64], R5 ;  /* 0x0000000502007986 */ /* 0x0011e2000c101924 */
[----:B------:R-:W-:Y:S05]  /*48c0*/  BRA `(.L_x_1013) ;  /* 0x0000000c00947947 */ /* 0x000fea0003800000 */
.L_x_1019:
[----:B------:R-:W-:Y:S02]  /*48d0*/  HADD2.F32 R4, -RZ, R4.H0_H0 ;  /* 0x20000004ff047230 */ /* 0x000fe40000004100 */
[----:B------:R-:W-:Y:S02]  /*48e0*/  IMAD.MOV.U32 R17, RZ, RZ, R27 ;  /* 0x000000ffff117224 */ /* 0x000fe400078e001b */
[----:B------:R-:W0:Y:S02]  /*48f0*/  F2I.FTZ.TRUNC.NTZ R5, R4 ;  /* 0x0000000400057305 */ /* 0x000e24000021f100 */
[----:B0-----:R0:W-:Y:S01]  /*4900*/  STG.E.U16 desc[UR36][R2.64], R5 ;  /* 0x0000000502007986 */ /* 0x0011e2000c101524 */
[----:B------:R-:W-:Y:S05]  /*4910*/  BRA `(.L_x_1013) ;  /* 0x0000000c00807947 */ /* 0x000fea0003800000 */
.L_x_1015:
[----:B------:R-:W-:-:S13]  /*4920*/  ISETP.GT.AND P0, PT, R0, 0x6, PT ;  /* 0x000000060000780c */ /* 0x000fda0003f04270 */
[----:B------:R-:W-:Y:S05]  /*4930*/  @P0 BRA `(.L_x_1021) ;  /* 0x00000000002c0947 */ /* 0x000fea0003800000 */
[----:B------:R-:W-:-:S13]  /*4940*/  ISETP.NE.AND P0, PT, R0, 0x5, PT ;  /* 0x000000050000780c */ /* 0x000fda0003f05270 */
[----:B------:R-:W-:Y:S05]  /*4950*/  @!P0 BRA `(.L_x_1022) ;  /* 0x0000000000188947 */ /* 0x000fea0003800000 */
[----:B------:R-:W-:-:S13]  /*4960*/  ISETP.NE.AND P0, PT, R0, 0x6, PT ;  /* 0x000000060000780c */ /* 0x000fda0003f05270 */
[----:B------:R-:W-:Y:S05]  /*4970*/  @P0 BRA `(.L_x_1018) ;  /* 0x0000000800fc0947 */ /* 0x000fea0003800000 */
[----:B------:R-:W-:Y:S02]  /*4980*/  HADD2.F32 R5, -RZ, R4.H0_H0 ;  /* 0x20000004ff057230 */ /* 0x000fe40000004100 */
[----:B------:R-:W-:-:S03]  /*4990*/  IMAD.MOV.U32 R17, RZ, RZ, R27 ;  /* 0x000000ffff117224 */ /* 0x000fc600078e001b */
[----:B------:R0:W-:Y:S01]  /*49a0*/  STG.E desc[UR36][R2.64], R5 ;  /* 0x0000000502007986 */ /* 0x0001e2000c101924 */
[----:B------:R-:W-:Y:S05]  /*49b0*/  BRA `(.L_x_1013) ;  /* 0x0000000c00587947 */ /* 0x000fea0003800000 */
.L_x_1022:
[----:B------:R0:W-:Y:S01]  /*49c0*/  STG.E.U16 desc[UR36][R2.64], R4 ;  /* 0x0000000402007986 */ /* 0x0001e2000c101524 */
[----:B------:R-:W-:Y:S01]  /*49d0*/  IMAD.MOV.U32 R17, RZ, RZ, R27 ;  /* 0x000000ffff117224 */ /* 0x000fe200078e001b */
[----:B------:R-:W-:Y:S06]  /*49e0*/  BRA `(.L_x_1013) ;  /* 0x0000000c004c7947 */ /* 0x000fec0003800000 */
.L_x_1021:
[----:B------:R-:W-:-:S13]  /*49f0*/  ISETP.NE.AND P0, PT, R0, 0x7, PT ;  /* 0x000000070000780c */ /* 0x000fda0003f05270 */
[----:B------:R-:W-:Y:S05]  /*4a00*/  @!P0 BRA `(.L_x_1023) ;  /* 0x00000000003c8947 */ /* 0x000fea0003800000 */
[----:B------:R-:W-:-:S13]  /*4a10*/  ISETP.NE.AND P0, PT, R0, 0x8, PT ;  /* 0x000000080000780c */ /* 0x000fda0003f05270 */
[----:B------:R-:W-:Y:S05]  /*4a20*/  @!P0 BRA `(.L_x_1024) ;  /* 0x00000000001c8947 */ /* 0x000fea0003800000 */
[----:B------:R-:W-:-:S13]  /*4a30*/  ISETP.NE.AND P0, PT, R0, 0x9, PT ;  /* 0x000000090000780c */ /* 0x000fda0003f05270 */
[----:B------:R-:W-:Y:S05]  /*4a40*/  @P0 BRA `(.L_x_1018) ;  /* 0x0000000800c80947 */ /* 0x000fea0003800000 */
[----:B------:R-:W-:Y:S02]  /*4a50*/  HADD2.F32 R4, -RZ, R4.H0_H0 ;  /* 0x20000004ff047230 */ /* 0x000fe40000004100 */
[----:B------:R-:W-:Y:S02]  /*4a60*/  IMAD.MOV.U32 R5, RZ, RZ, RZ ;  /* 0x000000ffff057224 */ /* 0x000fe400078e00ff */
[----:B------:R-:W-:-:S03]  /*4a70*/  IMAD.MOV.U32 R17, RZ, RZ, R27 ;  /* 0x000000ffff117224 */ /* 0x000fc600078e001b */
[----:B------:R0:W-:Y:S01]  /*4a80*/  STG.E.64 desc[UR36][R2.64], R4 ;  /* 0x0000000402007986 */ /* 0x0001e2000c101b24 */
[----:B------:R-:W-:Y:S05]  /*4a90*/  BRA `(.L_x_1013) ;  /* 0x0000000c00207947 */ /* 0x000fea0003800000 */
.L_x_1024:
[----:B------:R-:W-:Y:S02]  /*4aa0*/  HADD2.F32 R0, -RZ, R4.H0_H0 ;  /* 0x20000004ff007230 */ /* 0x000fe40000004100 */
[----:B------:R-:W-:-:S03]  /*4ab0*/  IMAD.MOV.U32 R17, RZ, RZ, R27 ;  /* 0x000000ffff117224 */ /* 0x000fc600078e001b */
[----:B------:R-:W-:-:S04]  /*4ac0*/  F2FP.F16.F32.PACK_AB R0, RZ, R0 ;  /* 0x00000000ff00723e */ /* 0x000fc800000000ff */
[----:B------:R-:W-:-:S05]  /*4ad0*/  PRMT R0, R0, 0x5410, RZ ;  /* 0x0000541000007816 */ /* 0x000fca00000000ff */
[----:B------:R0:W-:Y:S01]  /*4ae0*/  STG.E desc[UR36][R2.64], R0 ;  /* 0x0000000002007986 */ /* 0x0001e2000c101924 */
[----:B------:R-:W-:Y:S05]  /*4af0*/  BRA `(.L_x_1013) ;  /* 0x0000000c00087947 */ /* 0x000fea0003800000 */
.L_x_1023:
[----:B------:R-:W-:Y:S02]  /*4b00*/  HADD2.F32 R4, -RZ, R4.H0_H0 ;  /* 0x20000004ff047230 */ /* 0x000fe40000004100 */
[----:B------:R-:W-:-:S03]  /*4b10*/  IMAD.MOV.U32 R17, RZ, RZ, R27 ;  /* 0x000000ffff117224 */ /* 0x000fc600078e001b */
[----:B------:R-:W-:-:S06]  /*4b20*/  FMUL.FTZ R4, R4, 1 ;  /* 0x3f80000004047820 */ /* 0x000fcc0000410000 */
[----:B------:R-:W0:Y:S02]  /*4b30*/  F2F.F64.F32 R4, R4 ;  /* 0x0000000400047310 */ /* 0x000e240000201800 */
[----:B0-----:R0:W-:Y:S01]  /*4b40*/  STG.E.64 desc[UR36][R2.64], R4 ;  /* 0x0000000402007986 */ /* 0x0011e2000c101b24 */
[----:B------:R-:W-:Y:S05]  /*4b50*/  BRA `(.L_x_1013) ;  /* 0x0000000800f07947 */ /* 0x000fea0003800000 */
.L_x_1014:
        /* <DEDUP_REMOVED lines=10> */
[----:B------:R-:W-:-:S04]  /*4c00*/  FSETP.NEU.FTZ.AND P0, PT, R4, RZ, PT ;  /* 0x000000ff0400720b */ /* 0x000fc80003f1d000 */
[----:B------:R-:W-:-:S05]  /*4c10*/  SEL R5, RZ, 0x1, !P0 ;  /* 0x00000001ff057807 */ /* 0x000fca0004000000 */
[----:B------:R0:W-:Y:S01]  /*4c20*/  STG.E.U8 desc[UR36][R2.64], R5 ;  /* 0x0000000502007986 */ /* 0x0001e2000c101124 */
[----:B------:R-:W-:Y:S05]  /*4c30*/  BRA `(.L_x_1013) ;  /* 0x0000000800b87947 */ /* 0x000fea0003800000 */
.L_x_1027:
[----:B------:R-:W-:Y:S01]  /*4c40*/  HADD2.F32 R4, -RZ, R4.H0_H0 ;  /* 0x20000004ff047230 */ /* 0x000fe20000004100 */
[----:B------:R-:W-:Y:S01]  /*4c50*/  CS2R R6, SRZ ;  /* 0x0000000000067805 */ /* 0x000fe2000001ff00 */
[----:B------:R-:W-:-:S03]  /*4c60*/  IMAD.MOV.U32 R17, RZ, RZ, R27 ;  /* 0x000000ffff117224 */ /* 0x000fc600078e001b */
[----:B------:R-:W-:-:S06]  /*4c70*/  FMUL.FTZ R4, R4, 1 ;  /* 0x3f80000004047820 */ /* 0x000fcc0000410000 */
[----:B------:R-:W0:Y:S02]  /*4c80*/  F2F.F64.F32 R4, R4 ;  /* 0x0000000400047310 */ /* 0x000e240000201800 */
[----:B0-----:R0:W-:Y:S01]  /*4c90*/  STG.E.128 desc[UR36][R2.64], R4 ;  /* 0x0000000402007986 */ /* 0x0011e2000c101d24 */
[----:B------:R-:W-:Y:S05]  /*4ca0*/  BRA `(.L_x_1013) ;  /* 0x00000008009c7947 */ /* 0x000fea0003800000 */
.L_x_1026:
        /* <DEDUP_REMOVED lines=21> */
.L_x_1031:
[----:B------:R-:W-:Y:S05]  /*4e00*/  BSYNC B0 ;  /* 0x0000000000007941 */ /* 0x000fea0003800000 */
.L_x_1030:
[----:B------:R-:W-:Y:S01]  /*4e10*/  LOP3.LUT R5, R0, R5, RZ, 0xfc, !PT ;  /* 0x0000000500057212 */ /* 0x000fe200078efcff */
[----:B------:R-:W-:-:S04]  /*4e20*/  IMAD.MOV.U32 R17, RZ, RZ, R27 ;  /* 0x000000ffff117224 */ /* 0x000fc800078e001b */
[----:B------:R0:W-:Y:S01]  /*4e30*/  STG.E.U8 desc[UR36][R2.64], R5 ;  /* 0x0000000502007986 */ /* 0x0001e2000c101124 */
[----:B------:R-:W-:Y:S05]  /*4e40*/  BRA `(.L_x_1013) ;  /* 0x0000000800347947 */ /* 0x000fea0003800000 */
.L_x_1029:
        /* <DEDUP_REMOVED lines=13> */
.L_x_1033:
[----:B------:R-:W-:Y:S01]  /*4f20*/  IMAD.MOV.U32 R0, RZ, RZ, 0x7f ;  /* 0x0000007fff007424 */ /* 0x000fe200078e00ff */
[----:B------:R-:W-:-:S04]  /*4f30*/  ISETP.GT.U32.AND P0, PT, R4, 0x7f800000, PT ;  /* 0x7f8000000400780c */ /* 0x000fc80003f04070 */
[----:B------:R-:W-:-:S09]  /*4f40*/  SEL R0, R0, 0x7c, P0 ;  /* 0x0000007c00007807 */ /* 0x000fd20000000000 */
.L_x_1034:
[----:B------:R-:W-:Y:S05]  /*4f50*/  BSYNC B0 ;  /* 0x0000000000007941 */ /* 0x000fea0003800000 */
.L_x_1032:
[----:B------:R-:W-:Y:S01]  /*4f60*/  LOP3.LUT R4, R5, 0x80000000, RZ, 0xc0, !PT ;  /* 0x8000000005047812 */ /* 0x000fe200078ec0ff */
[----:B------:R-:W-:-:S03]  /*4f70*/  IMAD.MOV.U32 R17, RZ, RZ, R27 ;  /* 0x000000ffff117224 */ /* 0x000fc600078e001b */
[----:B------:R-:W-:-:S04]  /*4f80*/  SHF.R.U32.HI R5, RZ, 0x18, R4 ;  /* 0x00000018ff057819 */ /* 0x000fc80000011604 */
[----:B------:R-:W-:-:S05]  /*4f90*/  LOP3.LUT R5, R0, R5, RZ, 0xfc, !PT ;  /* 0x0000000500057212 */ /* 0x000fca00078efcff */
[----:B------:R0:W-:Y:S01]  /*4fa0*/  STG.E.U8 desc[UR36][R2.64], R5 ;  /* 0x0000000502007986 */ /* 0x0001e2000c101124 */
[----:B------:R-:W-:Y:S05]  /*4fb0*/  BRA `(.L_x_1013) ;  /* 0x0000000400d87947 */ /* 0x000fea0003800000 */
.L_x_1028:
[----:B------:R-:W-:Y:S02]  /*4fc0*/  HADD2.F32 R0, -RZ, R4.H0_H0 ;  /* 0x20000004ff007230 */ /* 0x000fe40000004100 */
[----:B------:R-:W-:-:S03]  /*4fd0*/  IMAD.MOV.U32 R17, RZ, RZ, R27 ;  /* 0x000000ffff117224 */ /* 0x000fc600078e001b */
[----:B------:R-:W-:-:S05]  /*4fe0*/  F2FP.BF16.F32.PACK_AB R0, RZ, R0 ;  /* 0x00000000ff00723e */ /* 0x000fca00000010ff */
[----:B------:R0:W-:Y:S01]  /*4ff0*/  STG.E.U16 desc[UR36][R2.64], R0 ;  /* 0x0000000002007986 */ /* 0x0001e2000c101524 */
[----:B------:R-:W-:Y:S05]  /*5000*/  BRA `(.L_x_1013) ;  /* 0x0000000400c47947 */ /* 0x000fea0003800000 */
.L_x_1025:
        /* <DEDUP_REMOVED lines=10> */
[----:B------:R-:W0:Y:S02]  /*50b0*/  F2I.FTZ.U32.TRUNC.NTZ R5, R5 ;  /* 0x0000000500057305 */ /* 0x000e24000021f000 */
[----:B0-----:R4:W-:Y:S01]  /*50c0*/  STG.E.U16 desc[UR36][R2.64], R5 ;  /* 0x0000000502007986 */ /* 0x0019e2000c101524 */
[----:B------:R-:W-:Y:S05]  /*50d0*/  BRA `(.L_x_1013) ;  /* 0x0000000400907947 */ /* 0x000fea0003800000 */
.L_x_1037:
        /* <DEDUP_REMOVED lines=17> */
.L_x_1040:
[----:B------:R-:W-:-:S04]  /*51f0*/  LOP3.LUT R0, R7, 0x80000000, RZ, 0xc0, !PT ;  /* 0x8000000007007812 */ /* 0x000fc800078ec0ff */
[----:B------:R-:W-:-:S04]  /*5200*/  SHF.R.U32.HI R5, RZ, 0x18, R0 ;  /* 0x00000018ff057819 */ /* 0x000fc80000011600 */
[----:B------:R-:W-:-:S04]  /*5210*/  LOP3.LUT R4, R4, R5, RZ, 0xfc, !PT ;  /* 0x0000000504047212 */ /* 0x000fc800078efcff */
[----:B------:R-:W-:-:S07]  /*5220*/  PRMT R0, R4, 0x7610, R0 ;  /* 0x0000761004007816 */ /* 0x000fce0000000000 */
.L_x_1039:
[----:B------:R-:W-:Y:S05]  /*5230*/  BSYNC B0 ;  /* 0x0000000000007941 */ /* 0x000fea0003800000 */
.L_x_1038:
[----:B------:R3:W-:Y:S01]  /*5240*/  STG.E.U8 desc[UR36][R2.64], R0 ;  /* 0x0000000002007986 */ /* 0x0007e2000c101124 */
[----:B------:R-:W-:Y:S01]  /*5250*/  IMAD.MOV.U32 R17, RZ, RZ, R27 ;  /* 0x000000ffff117224 */ /* 0x000fe200078e001b */
[----:B------:R-:W-:Y:S06]  /*5260*/  BRA `(.L_x_1013) ;  /* 0x00000004002c7947 */ /* 0x000fec0003800000 */
.L_x_1036:
        /* <DEDUP_REMOVED lines=17> */
.L_x_1043:
[----:B------:R-:W-:-:S04]  /*5380*/  LOP3.LUT R0, R7, 0x80000000, RZ, 0xc0, !PT ;  /* 0x8000000007007812 */ /* 0x000fc800078ec0ff */
[----:B------:R-:W-:-:S04]  /*5390*/  SHF.R.U32.HI R5, RZ, 0x18, R0 ;  /* 0x00000018ff057819 */ /* 0x000fc80000011600 */
[----:B------:R-:W-:-:S04]  /*53a0*/  LOP3.LUT R4, R4, R5, RZ, 0xfc, !PT ;  /* 0x0000000504047212 */ /* 0x000fc800078efcff */
[----:B------:R-:W-:-:S07]  /*53b0*/  PRMT R0, R4, 0x7610, R0 ;  /* 0x0000761004007816 */ /* 0x000fce0000000000 */
.L_x_1042:
[----:B------:R-:W-:Y:S05]  /*53c0*/  BSYNC B0 ;  /* 0x0000000000007941 */ /* 0x000fea0003800000 */
.L_x_1041:
[----:B------:R0:W-:Y:S01]  /*53d0*/  STG.E.U8 desc[UR36][R2.64], R0 ;  /* 0x0000000002007986 */ /* 0x0001e2000c101124 */
[----:B------:R-:W-:Y:S01]  /*53e0*/  IMAD.MOV.U32 R17, RZ, RZ, R27 ;  /* 0x000000ffff117224 */ /* 0x000fe200078e001b */
[----:B------:R-:W-:Y:S06]  /*53f0*/  BRA `(.L_x_1013) ;  /* 0x0000000000c87947 */ /* 0x000fec0003800000 */
.L_x_1035:
[----:B------:R-:W-:-:S13]  /*5400*/  ISETP.NE.AND P0, PT, R0, 0x1c, PT ;  /* 0x0000001c0000780c */ /* 0x000fda0003f05270 */
[----:B------:R-:W-:Y:S05]  /*5410*/  @!P0 BRA `(.L_x_1044) ;  /* 0x0000000000b08947 */ /* 0x000fea0003800000 */
[----:B------:R-:W-:-:S13]  /*5420*/  ISETP.NE.AND P0, PT, R0, 0x1d, PT ;  /* 0x0000001d0000780c */ /* 0x000fda0003f05270 */
[----:B------:R-:W-:Y:S05]  /*5430*/  @!P0 BRA `(.L_x_1045) ;  /* 0x0000000000948947 */ /* 0x000fea0003800000 */
[----:B------:R-:W-:-:S13]  /*5440*/  ISETP.NE.AND P0, PT, R0, 0x2c, PT ;  /* 0x0000002c0000780c */ /* 0x000fda0003f05270 */
[----:B------:R-:W-:Y:S05]  /*5450*/  @P0 BRA `(.L_x_1018) ;  /* 0x0000000000440947 */ /* 0x000fea0003800000 */
[----:B------:R-:W-:Y:S02]  /*5460*/  HADD2.F32 R5, -RZ, R4.H0_H0 ;  /* 0x20000004ff057230 */ /* 0x000fe40000004100 */
        /* <DEDUP_REMOVED lines=16> */
.L_x_1018:
        /* <DEDUP_REMOVED lines=16> */
.L_x_1046:
[----:B------:R-:W-:Y:S01]  /*5670*/  IMAD.MOV.U32 R17, RZ, RZ, R27 ;  /* 0x000000ffff117224 */ /* 0x000fe200078e001b */
[----:B------:R-:W-:Y:S06]  /*5680*/  BRA `(.L_x_1013) ;  /* 0x0000000000247947 */ /* 0x000fec0003800000 */
.L_x_1045:
[----:B------:R-:W-:Y:S02]  /*5690*/  HADD2.F32 R4, -RZ, R4.H0_H0 ;  /* 0x20000004ff047230 */ /* 0x000fe40000004100 */
[----:B------:R-:W-:-:S04]  /*56a0*/  IMAD.MOV.U32 R17, RZ, RZ, R27 ;  /* 0x000000ffff117224 */ /* 0x000fc800078e001b */
[----:B------:R-:W0:Y:S02]  /*56b0*/  F2I.U64.TRUNC R4, R4 ;  /* 0x0000000400047311 */ /* 0x000e24000020d800 */
[----:B0-----:R2:W-:Y:S01]  /*56c0*/  STG.E.64 desc[UR36][R2.64], R4 ;  /* 0x0000000402007986 */ /* 0x0015e2000c101b24 */
[----:B------:R-:W-:Y:S05]  /*56d0*/  BRA `(.L_x_1013) ;  /* 0x0000000000107947 */ /* 0x000fea0003800000 */
.L_x_1044:
[----:B------:R-:W-:Y:S02]  /*56e0*/  HADD2.F32 R4, -RZ, R4.H0_H0 ;  /* 0x20000004ff047230 */ /* 0x000fe40000004100 */
[----:B------:R-:W-:Y:S02]  /*56f0*/  IMAD.MOV.U32 R17, RZ, RZ, R27 ;  /* 0x000000ffff117224 */ /* 0x000fe400078e001b */
[----:B------:R-:W0:Y:S02]  /*5700*/  F2I.FTZ.U32.TRUNC.NTZ R5, R4 ;  /* 0x0000000400057305 */ /* 0x000e24000021f000 */
[----:B0-----:R0:W-:Y:S03]  /*5710*/  STG.E desc[UR36][R2.64], R5 ;  /* 0x0000000502007986 */ /* 0x0011e6000c101924 */
.L_x_1013:
[----:B------:R-:W-:Y:S05]  /*5720*/  BSYNC B6 ;  /* 0x0000000000067941 */ /* 0x000fea0003800000 */
.L_x_1012:
[----:B------:R-:W-:Y:S01]  /*5730*/  ISETP.GE.AND P0, PT, R17, R16, PT ;  /* 0x000000101100720c */ /* 0x000fe20003f06270 */
[----:B------:R-:W-:-:S12]  /*5740*/  BSSY B6, `(.L_x_1047) ;  /* 0x00001fc000067945 */ /* 0x000fd80003800000 */
[----:B------:R-:W-:Y:S05]  /*5750*/  @P0 BRA `(.L_x_1048) ;  /* 0x0000001c00e80947 */ /* 0x000fea0003800000 */
[----:B01234-:R-:W0:Y:S01]  /*5760*/  LDC.64 R2, c[0x0][0x218] ;  /* 0x00008600ff027b82 */ /* 0x01fe220000000a00 */
        /* <DEDUP_REMOVED lines=21> */
.L_x_1052:
[----:B------:R-:W-:-:S06]  /*58c0*/  HADD2.F32 R5, -RZ, R24.H0_H0 ;  /* 0x20000018ff057230 */ /* 0x000fcc0000004100 */
[----:B------:R-:W0:Y:S02]  /*58d0*/  F2I.S64.TRUNC R4, R5 ;  /* 0x0000000500047311 */ /* 0x000e24000020d900 */
[----:B0-----:R0:W-:Y:S01]  /*58e0*/  STG.E.U8 desc[UR36][R2.64], R4 ;  /* 0x0000000402007986 */ /* 0x0011e2000c101124 */
[----:B------:R-:W-:Y:S05]  /*58f0*/  BRA `(.L_x_1054) ;  /* 0x0000000c00847947 */ /* 0x000fea0003800000 */
.L_x_1051:
        /* <DEDUP_REMOVED lines=10> */
.L_x_1056:
[----:B------:R-:W-:-:S04]  /*59a0*/  HADD2.F32 R24, -RZ, R24.H0_H0 ;  /* 0x20000018ff187230 */ /* 0x000fc80000004100 */
[----:B------:R-:W0:Y:S02]  /*59b0*/  F2I.FTZ.TRUNC.NTZ R5, R24 ;  /* 0x0000001800057305 */ /* 0x000e24000021f100 */
[----:B0-----:R0:W-:Y:S01]  /*59c0*/  STG.E desc[UR36][R2.64], R5 ;  /* 0x0000000502007986 */ /* 0x0011e2000c101924 */
[----:B------:R-:W-:Y:S05]  /*59d0*/  BRA `(.L_x_1054) ;  /* 0x0000000c004c7947 */ /* 0x000fea0003800000 */
.L_x_1055:
[----:B------:R-:W-:-:S04]  /*59e0*/  HADD2.F32 R24, -RZ, R24.H0_H0 ;  /* 0x20000018ff187230 */ /* 0x000fc80000004100 */
[----:B------:R-:W0:Y:S02]  /*59f0*/  F2I.FTZ.TRUNC.NTZ R5, R24 ;  /* 0x0000001800057305 */ /* 0x000e24000021f100 */
[----:B0-----:R0:W-:Y:S01]  /*5a00*/  STG.E.U16 desc[UR36][R2.64], R5 ;  /* 0x0000000502007986 */ /* 0x0011e2000c101524 */
[----:B------:R-:W-:Y:S05]  /*5a10*/  BRA `(.L_x_1054) ;  /* 0x0000000c003c7947 */ /* 0x000fea0003800000 */
.L_x_1050:
        /* <DEDUP_REMOVED lines=9> */
.L_x_1058:
[----:B------:R0:W-:Y:S01]  /*5ab0*/  STG.E.U16 desc[UR36][R2.64], R24 ;  /* 0x0000001802007986 */ /* 0x0001e2000c101524 */
[----:B------:R-:W-:Y:S05]  /*5ac0*/  BRA `(.L_x_1054) ;  /* 0x0000000c00107947 */ /* 0x000fea0003800000 */
.L_x_1057:
        /* <DEDUP_REMOVED lines=10> */
.L_x_1060:
[----:B------:R-:W-:-:S05]  /*5b70*/  HADD2.F32 R0, -RZ, R24.H0_H0 ;  /* 0x20000018ff007230 */ /* 0x000fca0000004100 */
[----:B------:R-:W-:-:S04]  /*5b80*/  F2FP.F16.F32.PACK_AB R0, RZ, R0 ;  /* 0x00000000ff00723e */ /* 0x000fc800000000ff */
[----:B------:R-:W-:-:S05]  /*5b90*/  PRMT R0, R0, 0x5410, RZ ;  /* 0x0000541000007816 */ /* 0x000fca00000000ff */
[----:B------:R0:W-:Y:S01]  /*5ba0*/  STG.E desc[UR36][R2.64], R0 ;  /* 0x0000000002007986 */ /* 0x0001e2000c101924 */
[----:B------:R-:W-:Y:S05]  /*5bb0*/  BRA `(.L_x_1054) ;  /* 0x0000000800d47947 */ /* 0x000fea0003800000 */
.L_x_1059:
[----:B------:R-:W-:-:S05]  /*5bc0*/  HADD2.F32 R4, -RZ, R24.H0_H0 ;  /* 0x20000018ff047230 */ /* 0x000fca0000004100 */
[----:B------:R-:W-:-:S06]  /*5bd0*/  FMUL.FTZ R4, R4, 1 ;  /* 0x3f80000004047820 */ /* 0x000fcc0000410000 */
[----:B------:R-:W0:Y:S02]  /*5be0*/  F2F.F64.F32 R4, R4 ;  /* 0x0000000400047310 */ /* 0x000e240000201800 */
[----:B0-----:R0:W-:Y:S01]  /*5bf0*/  STG.E.64 desc[UR36][R2.64], R4 ;  /* 0x0000000402007986 */ /* 0x0011e2000c101b24 */
[----:B------:R-:W-:Y:S05]  /*5c00*/  BRA `(.L_x_1054) ;  /* 0x0000000800c07947 */ /* 0x000fea0003800000 */
.L_x_1049:
        /* <DEDUP_REMOVED lines=13> */
.L_x_1063:
[----:B------:R-:W-:Y:S01]  /*5ce0*/  HADD2.F32 R24, -RZ, R24.H0_H0 ;  /* 0x20000018ff187230 */ /* 0x000fe20000004100 */
[----:B------:R-:W-:-:S04]  /*5cf0*/  CS2R R6, SRZ ;  /* 0x0000000000067805 */ /* 0x000fc8000001ff00 */
[----:B------:R-:W-:-:S06]  /*5d00*/  FMUL.FTZ R4, R24, 1 ;  /* 0x3f80000018047820 */ /* 0x000fcc0000410000 */
[----:B------:R-:W0:Y:S02]  /*5d10*/  F2F.F64.F32 R4, R4 ;  /* 0x0000000400047310 */ /* 0x000e240000201800 */
[----:B0-----:R0:W-:Y:S01]  /*5d20*/  STG.E.128 desc[UR36][R2.64], R4 ;  /* 0x0000000402007986 */ /* 0x0011e2000c101d24 */
[----:B------:R-:W-:Y:S05]  /*5d30*/  BRA `(.L_x_1054) ;  /* 0x0000000800747947 */ /* 0x000fea0003800000 */
.L_x_1062:
        /* <DEDUP_REMOVED lines=21> */
.L_x_1067:
[----:B------:R-:W-:Y:S05]  /*5e90*/  BSYNC B0 ;  /* 0x0000000000007941 */ /* 0x000fea0003800000 */
.L_x_1066:
[----:B------:R-:W-:-:S05]  /*5ea0*/  LOP3.LUT R5, R0, R5, RZ, 0xfc, !PT ;  /* 0x0000000500057212 */ /* 0x000fca00078efcff */
[----:B------:R0:W-:Y:S01]  /*5eb0*/  STG.E.U8 desc[UR36][R2.64], R5 ;  /* 0x0000000502007986 */ /* 0x0001e2000c101124 */
[----:B------:R-:W-:Y:S05]  /*5ec0*/  BRA `(.L_x_1054) ;  /* 0x0000000800107947 */ /* 0x000fea0003800000 */
.L_x_1065:
        /* <DEDUP_REMOVED lines=13> */
.L_x_1069:
[----:B------:R-:W-:Y:S01]  /*5fa0*/  IMAD.MOV.U32 R0, RZ, RZ, 0x7f ;  /* 0x0000007fff007424 */ /* 0x000fe200078e00ff */
[----:B------:R-:W-:-:S04]  /*5fb0*/  ISETP.GT.U32.AND P0, PT, R4, 0x7f800000, PT ;  /* 0x7f8000000400780c */ /* 0x000fc80003f04070 */
[----:B------:R-:W-:-:S09]  /*5fc0*/  SEL R0, R0, 0x7c, P0 ;  /* 0x0000007c00007807 */ /* 0x000fd20000000000 */
.L_x_1070:
[----:B------:R-:W-:Y:S05]  /*5fd0*/  BSYNC B0 ;  /* 0x0000000000007941 */ /* 0x000fea0003800000 */
.L_x_1068:
[----:B------:R-:W-:-:S04]  /*5fe0*/  LOP3.LUT R4, R5, 0x80000000, RZ, 0xc0, !PT ;  /* 0x8000000005047812 */ /* 0x000fc800078ec0ff */
[----:B------:R-:W-:-:S04]  /*5ff0*/  SHF.R.U32.HI R5, RZ, 0x18, R4 ;  /* 0x00000018ff057819 */ /* 0x000fc80000011604 */
[----:B------:R-:W-:-:S05]  /*6000*/  LOP3.LUT R5, R0, R5, RZ, 0xfc, !PT ;  /* 0x0000000500057212 */ /* 0x000fca00078efcff */
[----:B------:R0:W-:Y:S01]  /*6010*/  STG.E.U8 desc[UR36][R2.64], R5 ;  /* 0x0000000502007986 */ /* 0x0001e2000c101124 */
[----:B------:R-:W-:Y:S05]  /*6020*/  BRA `(.L_x_1054) ;  /* 0x0000000400b87947 */ /* 0x000fea0003800000 */
.L_x_1064:
[----:B------:R-:W-:-:S05]  /*6030*/  HADD2.F32 R0, -RZ, R24.H0_H0 ;  /* 0x20000018ff007230 */ /* 0x000fca0000004100 */
[----:B------:R-:W-:-:S05]  /*6040*/  F2FP.BF16.F32.PACK_AB R0, RZ, R0 ;  /* 0x00000000ff00723e */ /* 0x000fca00000010ff */
[----:B------:R0:W-:Y:S01]  /*6050*/  STG.E.U16 desc[UR36][R2.64], R0 ;  /* 0x0000000002007986 */ /* 0x0001e2000c101524 */
[----:B------:R-:W-:Y:S05]  /*6060*/  BRA `(.L_x_1054) ;  /* 0x0000000400a87947 */ /* 0x000fea0003800000 */
.L_x_1061:
        /* <DEDUP_REMOVED lines=12> */
.L_x_1073:
        /* <DEDUP_REMOVED lines=17> */
.L_x_1076:
[----:B------:R-:W-:-:S04]  /*6240*/  LOP3.LUT R0, R7, 0x80000000, RZ, 0xc0, !PT ;  /* 0x8000000007007812 */ /* 0x000fc800078ec0ff */
[----:B------:R-:W-:-:S04]  /*6250*/  SHF.R.U32.HI R5, RZ, 0x18, R0 ;  /* 0x00000018ff057819 */ /* 0x000fc80000011600 */
[----:B------:R-:W-:-:S04]  /*6260*/  LOP3.LUT R4, R4, R5, RZ, 0xfc, !PT ;  /* 0x0000000504047212 */ /* 0x000fc800078efcff */
[----:B------:R-:W-:-:S07]  /*6270*/  PRMT R0, R4, 0x7610, R0 ;  /* 0x0000761004007816 */ /* 0x000fce0000000000 */
.L_x_1075:
[----:B------:R-:W-:Y:S05]  /*6280*/  BSYNC B0 ;  /* 0x0000000000007941 */ /* 0x000fea0003800000 */
.L_x_1074:
[----:B------:R3:W-:Y:S01]  /*6290*/  STG.E.U8 desc[UR36][R2.64], R0 ;  /* 0x0000000002007986 */ /* 0x0007e2000c101124 */
[----:B------:R-:W-:Y:S05]  /*62a0*/  BRA `(.L_x_1054) ;  /* 0x0000000400187947 */ /* 0x000fea0003800000 */
.L_x_1072:
        /* <DEDUP_REMOVED lines=17> */
.L_x_1079:
[----:B------:R-:W-:-:S04]  /*63c0*/  LOP3.LUT R0, R7, 0x80000000, RZ, 0xc0, !PT ;  /* 0x8000000007007812 */ /* 0x000fc800078ec0ff */
[----:B------:R-:W-:-:S04]  /*63d0*/  SHF.R.U32.HI R5, RZ, 0x18, R0 ;  /* 0x00000018ff057819 */ /* 0x000fc80000011600 */
[----:B------:R-:W-:-:S04]  /*63e0*/  LOP3.LUT R4, R4, R5, RZ, 0xfc, !PT ;  /* 0x0000000504047212 */ /* 0x000fc800078efcff */
[----:B------:R-:W-:-:S07]  /*63f0*/  PRMT R0, R4, 0x7610, R0 ;  /* 0x0000761004007816 */ /* 0x000fce0000000000 */
.L_x_1078:
[----:B------:R-:W-:Y:S05]  /*6400*/  BSYNC B0 ;  /* 0x0000000000007941 */ /* 0x000fea0003800000 */
.L_x_1077:
[----:B------:R0:W-:Y:S01]  /*6410*/  STG.E.U8 desc[UR36][R2.64], R0 ;  /* 0x0000000002007986 */ /* 0x0001e2000c101124 */
[----:B------:R-:W-:Y:S05]  /*6420*/  BRA `(.L_x_1054) ;  /* 0x0000000000b87947 */ /* 0x000fea0003800000 */
.L_x_1071:
        /* <DEDUP_REMOVED lines=22> */
.L_x_1053:
        /* <DEDUP_REMOVED lines=16> */
.L_x_1082:
[----:B------:R-:W-:Y:S05]  /*6690*/  BRA `(.L_x_1054) ;  /* 0x00000000001c7947 */ /* 0x000fea0003800000 */
.L_x_1081:
[----:B------:R-:W-:-:S06]  /*66a0*/  HADD2.F32 R4, -RZ, R24.H0_H0 ;  /* 0x20000018ff047230 */ /* 0x000fcc0000004100 */
[----:B------:R-:W0:Y:S02]  /*66b0*/  F2I.U64.TRUNC R4, R4 ;  /* 0x0000000400047311 */ /* 0x000e24000020d800 */
[----:B0-----:R2:W-:Y:S01]  /*66c0*/  STG.E.64 desc[UR36][R2.64], R4 ;  /* 0x0000000402007986 */ /* 0x0015e2000c101b24 */
[----:B------:R-:W-:Y:S05]  /*66d0*/  BRA `(.L_x_1054) ;  /* 0x00000000000c7947 */ /* 0x000fea0003800000 */
.L_x_1080:
[----:B------:R-:W-:-:S04]  /*66e0*/  HADD2.F32 R24, -RZ, R24.H0_H0 ;  /* 0x20000018ff187230 */ /* 0x000fc80000004100 */
[----:B------:R-:W0:Y:S02]  /*66f0*/  F2I.FTZ.U32.TRUNC.NTZ R5, R24 ;  /* 0x0000001800057305 */ /* 0x000e24000021f000 */
[----:B0-----:R0:W-:Y:S02]  /*6700*/  STG.E desc[UR36][R2.64], R5 ;  /* 0x0000000502007986 */ /* 0x0011e4000c101924 */
.L_x_1054:
[----:B------:R-:W-:-:S05]  /*6710*/  VIADD R17, R17, 0x80 ;  /* 0x0000008011117836 */ /* 0x000fca0000000000 */
[----:B------:R-:W-:-:S13]  /*6720*/  ISETP.GE.AND P0, PT, R17, R16, PT ;  /* 0x000000101100720c */ /* 0x000fda0003f06270 */
        /* <DEDUP_REMOVED lines=19> */
[----:B------:R-:W-:-:S06]  /*6860*/  HADD2.F32 R23, -RZ, R23.H0_H0 ;  /* 0x20000017ff177230 */ /* 0x000fcc0000004100 */
[----:B------:R-:W0:Y:S02]  /*6870*/  F2I.FTZ.TRUNC.NTZ R23, R23 ;  /* 0x0000001700177305 */ /* 0x000e24000021f100 */
[----:B0-----:R4:W-:Y:S01]  /*6880*/  STG.E.U8 desc[UR36][R2.64], R23 ;  /* 0x0000001702007986 */ /* 0x0019e2000c101124 */
[----:B------:R-:W-:Y:S05]  /*6890*/  BRA `(.L_x_1088) ;  /* 0x0000000c00947947 */ /* 0x000fea0003800000 */
.L_x_1086:
[----:B------:R-:W-:-:S06]  /*68a0*/  HADD2.F32 R5, -RZ, R23.H0_H0 ;  /* 0x20000017ff057230 */ /* 0x000fcc0000004100 */
[----:B------:R-:W0:Y:S02]  /*68b0*/  F2I.S64.TRUNC R4, R5 ;  /* 0x0000000500047311 */ /* 0x000e24000020d900 */
[----:B0-----:R3:W-:Y:S01]  /*68c0*/  STG.E.U8 desc[UR36][R2.64], R4 ;  /* 0x0000000402007986 */ /* 0x0017e2000c101124 */
[----:B------:R-:W-:Y:S05]  /*68d0*/  BRA `(.L_x_1088) ;  /* 0x0000000c00847947 */ /* 0x000fea0003800000 */
.L_x_1085:
        /* <DEDUP_REMOVED lines=10> */
.L_x_1090:
[----:B------:R-:W-:-:S06]  /*6980*/  HADD2.F32 R23, -RZ, R23.H0_H0 ;  /* 0x20000017ff177230 */ /* 0x000fcc0000004100 */
[----:B------:R-:W0:Y:S02]  /*6990*/  F2I.FTZ.TRUNC.NTZ R23, R23 ;  /* 0x0000001700177305 */ /* 0x000e24000021f100 */
[----:B0-----:R2:W-:Y:S01]  /*69a0*/  STG.E desc[UR36][R2.64], R23 ;  /* 0x0000001702007986 */ /* 0x0015e2000c101924 */
[----:B------:R-:W-:Y:S05]  /*69b0*/  BRA `(.L_x_1088) ;  /* 0x0000000c004c7947 */ /* 0x000fea0003800000 */
.L_x_1089:
[----:B------:R-:W-:-:S06]  /*69c0*/  HADD2.F32 R23, -RZ, R23.H0_H0 ;  /* 0x20000017ff177230 */ /* 0x000fcc0000004100 */
[----:B------:R-:W0:Y:S02]  /*69d0*/  F2I.FTZ.TRUNC.NTZ R23, R23 ;  /* 0x0000001700177305 */ /* 0x000e24000021f100 */
[----:B0-----:R0:W-:Y:S01]  /*69e0*/  STG.E.U16 desc[UR36][R2.64], R23 ;  /* 0x0000001702007986 */ /* 0x0011e2000c101524 */
[----:B------:R-:W-:Y:S05]  /*69f0*/  BRA `(.L_x_1088) ;  /* 0x0000000c003c7947 */ /* 0x000fea0003800000 */
.L_x_1084:
        /* <DEDUP_REMOVED lines=9> */
.L_x_1092:
[----:B------:R0:W-:Y:S01]  /*6a90*/  STG.E.U16 desc[UR36][R2.64], R23 ;  /* 0x0000001702007986 */ /* 0x0001e2000c101524 */
[----:B------:R-:W-:Y:S05]  /*6aa0*/  BRA `(.L_x_1088) ;  /* 0x0000000c00107947 */ /* 0x000fea0003800000 */
.L_x_1091:
        /* <DEDUP_REMOVED lines=10> */
.L_x_1094:
[----:B------:R-:W-:-:S05]  /*6b50*/  HADD2.F32 R0, -RZ, R23.H0_H0 ;  /* 0x20000017ff007230 */ /* 0x000fca0000004100 */
[----:B------:R-:W-:-:S04]  /*6b60*/  F2FP.F16.F32.PACK_AB R0, RZ, R0 ;  /* 0x00000000ff00723e */ /* 0x000fc800000000ff */
[----:B------:R-:W-:-:S05]  /*6b70*/  PRMT R0, R0, 0x5410, RZ ;  /* 0x0000541000007816 */ /* 0x000fca00000000ff */
[----:B------:R0:W-:Y:S01]  /*6b80*/  STG.E desc[UR36][R2.64], R0 ;  /* 0x0000000002007986 */ /* 0x0001e2000c101924 */
[----:B------:R-:W-:Y:S05]  /*6b90*/  BRA `(.L_x_1088) ;  /* 0x0000000800d47947 */ /* 0x000fea0003800000 */
.L_x_1093:
[----:B------:R-:W-:-:S05]  /*6ba0*/  HADD2.F32 R4, -RZ, R23.H0_H0 ;  /* 0x20000017ff047230 */ /* 0x000fca0000004100 */
[----:B------:R-:W-:-:S06]  /*6bb0*/  FMUL.FTZ R4, R4, 1 ;  /* 0x3f80000004047820 */ /* 0x000fcc0000410000 */
[----:B------:R-:W0:Y:S02]  /*6bc0*/  F2F.F64.F32 R4, R4 ;  /* 0x0000000400047310 */ /* 0x000e240000201800 */
[----:B0-----:R0:W-:Y:S01]  /*6bd0*/  STG.E.64 desc[UR36][R2.64], R4 ;  /* 0x0000000402007986 */ /* 0x0011e2000c101b24 */
[----:B------:R-:W-:Y:S05]  /*6be0*/  BRA `(.L_x_1088) ;  /* 0x0000000800c07947 */ /* 0x000fea0003800000 */
.L_x_1083:
        /* <DEDUP_REMOVED lines=13> */
.L_x_1097:
[----:B------:R-:W-:Y:S01]  /*6cc0*/  HADD2.F32 R23, -RZ, R23.H0_H0 ;  /* 0x20000017ff177230 */ /* 0x000fe20000004100 */
[----:B------:R-:W-:-:S04]  /*6cd0*/  CS2R R6, SRZ ;  /* 0x0000000000067805 */ /* 0x000fc8000001ff00 */
[----:B------:R-:W-:-:S06]  /*6ce0*/  FMUL.FTZ R4, R23, 1 ;  /* 0x3f80000017047820 */ /* 0x000fcc0000410000 */
[----:B------:R-:W0:Y:S02]  /*6cf0*/  F2F.F64.F32 R4, R4 ;  /* 0x0000000400047310 */ /* 0x000e240000201800 */
[----:B0-----:R0:W-:Y:S01]  /*6d00*/  STG.E.128 desc[UR36][R2.64], R4 ;  /* 0x0000000402007986 */ /* 0x0011e2000c101d24 */
[----:B------:R-:W-:Y:S05]  /*6d10*/  BRA `(.L_x_1088) ;  /* 0x0000000800747947 */ /* 0x000fea0003800000 */
.L_x_1096:
        /* <DEDUP_REMOVED lines=21> */
.L_x_1101:
[----:B------:R-:W-:Y:S05]  /*6e70*/  BSYNC B0 ;  /* 0x0000000000007941 */ /* 0x000fea0003800000 */
.L_x_1100:
[----:B------:R-:W-:-:S05]  /*6e80*/  LOP3.LUT R5, R0, R5, RZ, 0xfc, !PT ;  /* 0x0000000500057212 */ /* 0x000fca00078efcff */
[----:B------:R0:W-:Y:S01]  /*6e90*/  STG.E.U8 desc[UR36][R2.64], R5 ;  /* 0x0000000502007986 */ /* 0x0001e2000c101124 */
[----:B------:R-:W-:Y:S05]  /*6ea0*/  BRA `(.L_x_1088) ;  /* 0x0000000800107947 */ /* 0x000fea0003800000 */
.L_x_1099:
        /* <DEDUP_REMOVED lines=13> */
.L_x_1103:
[----:B------:R-:W-:Y:S01]  /*6f80*/  IMAD.MOV.U32 R0, RZ, RZ, 0x7f ;  /* 0x0000007fff007424 */ /* 0x000fe200078e00ff */
[----:B------:R-:W-:-:S04]  /*6f90*/  ISETP.GT.U32.AND P0, PT, R4, 0x7f800000, PT ;  /* 0x7f8000000400780c */ /* 0x000fc80003f04070 */
[----:B------:R-:W-:-:S09]  /*6fa0*/  SEL R0, R0, 0x7c, P0 ;  /* 0x0000007c00007807 */ /* 0x000fd20000000000 */
.L_x_1104:
[----:B------:R-:W-:Y:S05]  /*6fb0*/  BSYNC B0 ;  /* 0x0000000000007941 */ /* 0x000fea0003800000 */
.L_x_1102:
[----:B------:R-:W-:-:S04]  /*6fc0*/  LOP3.LUT R4, R23, 0x80000000, RZ, 0xc0, !PT ;  /* 0x8000000017047812 */ /* 0x000fc800078ec0ff */
[----:B------:R-:W-:-:S04]  /*6fd0*/  SHF.R.U32.HI R5, RZ, 0x18, R4 ;  /* 0x00000018ff057819 */ /* 0x000fc80000011604 */
[----:B------:R-:W-:-:S05]  /*6fe0*/  LOP3.LUT R5, R0, R5, RZ, 0xfc, !PT ;  /* 0x0000000500057212 */ /* 0x000fca00078efcff */
[----:B------:R0:W-:Y:S01]  /*6ff0*/  STG.E.U8 desc[UR36][R2.64], R5 ;  /* 0x0000000502007986 */ /* 0x0001e2000c101124 */
[----:B------:R-:W-:Y:S05]  /*7000*/  BRA `(.L_x_1088) ;  /* 0x0000000400b87947 */ /* 0x000fea0003800000 */
.L_x_1098:
[----:B------:R-:W-:-:S05]  /*7010*/  HADD2.F32 R0, -RZ, R23.H0_H0 ;  /* 0x20000017ff007230 */ /* 0x000fca0000004100 */
[----:B------:R-:W-:-:S05]  /*7020*/  F2FP.BF16.F32.PACK_AB R0, RZ, R0 ;  /* 0x00000000ff00723e */ /* 0x000fca00000010ff */
[----:B------:R0:W-:Y:S01]  /*7030*/  STG.E.U16 desc[UR36][R2.64], R0 ;  /* 0x0000000002007986 */ /* 0x0001e2000c101524 */
[----:B------:R-:W-:Y:S05]  /*7040*/  BRA `(.L_x_1088) ;  /* 0x0000000400a87947 */ /* 0x000fea0003800000 */
.L_x_1095:
        /* <DEDUP_REMOVED lines=12> */
.L_x_1107:
        /* <DEDUP_REMOVED lines=17> */
.L_x_1110:
[----:B------:R-:W-:-:S04]  /*7220*/  LOP3.LUT R0, R23, 0x80000000, RZ, 0xc0, !PT ;  /* 0x8000000017007812 */ /* 0x000fc800078ec0ff */
[----:B------:R-:W-:-:S04]  /*7230*/  SHF.R.U32.HI R5, RZ, 0x18, R0 ;  /* 0x00000018ff057819 */ /* 0x000fc80000011600 */
[----:B------:R-:W-:-:S04]  /*7240*/  LOP3.LUT R4, R4, R5, RZ, 0xfc, !PT ;  /* 0x0000000504047212 */ /* 0x000fc800078efcff */
[----:B------:R-:W-:-:S07]  /*7250*/  PRMT R0, R4, 0x7610, R0 ;  /* 0x0000761004007816 */ /* 0x000fce0000000000 */
.L_x_1109:
[----:B------:R-:W-:Y:S05]  /*7260*/  BSYNC B0 ;  /* 0x0000000000007941 */ /* 0x000fea0003800000 */
.L_x_1108:
[----:B------:R0:W-:Y:S01]  /*7270*/  STG.E.U8 desc[UR36][R2.64], R0 ;  /* 0x0000000002007986 */ /* 0x0001e2000c101124 */
[----:B------:R-:W-:Y:S05]  /*7280*/  BRA `(.L_x_1088) ;  /* 0x0000000400187947 */ /* 0x000fea0003800000 */
.L_x_1106:
        /* <DEDUP_REMOVED lines=17> */
.L_x_1113:
[----:B------:R-:W-:-:S04]  /*73a0*/  LOP3.LUT R0, R23, 0x80000000, RZ, 0xc0, !PT ;  /* 0x8000000017007812 */ /* 0x000fc800078ec0ff */
[----:B------:R-:W-:-:S04]  /*73b0*/  SHF.R.U32.HI R5, RZ, 0x18, R0 ;  /* 0x00000018ff057819 */ /* 0x000fc80000011600 */
[----:B------:R-:W-:-:S04]  /*73c0*/  LOP3.LUT R4, R4, R5, RZ, 0xfc, !PT ;  /* 0x0000000504047212 */ /* 0x000fc800078efcff */
[----:B------:R-:W-:-:S07]  /*73d0*/  PRMT R0, R4, 0x7610, R0 ;  /* 0x0000761004007816 */ /* 0x000fce0000000000 */
.L_x_1112:
[----:B------:R-:W-:Y:S05]  /*73e0*/  BSYNC B0 ;  /* 0x0000000000007941 */ /* 0x000fea0003800000 */
.L_x_1111:
[----:B------:R0:W-:Y:S01]  /*73f0*/  STG.E.U8 desc[UR36][R2.64], R0 ;  /* 0x0000000002007986 */ /* 0x0001e2000c101124 */
[----:B------:R-:W-:Y:S05]  /*7400*/  BRA `(.L_x_1088) ;  /* 0x0000000000b87947 */ /* 0x000fea0003800000 */
.L_x_1105:
[----:B------:R-:W-:-:S13]  /*7410*/  ISETP.NE.AND P0, PT, R0, 0x1c, PT ;  /* 0x0000001c0000780c */ /* 0x000fda0003f05270 */
[----:B------:R-:W-:Y:S05]  /*7420*/  @!P0 BRA `(.L_x_1114) ;  /* 0x0000000000a48947 */ /* 0x000fea0003800000 */
[----:B------:R-:W-:-:S13]  /*7430*/  ISETP.NE.AND P0, PT, R0, 0x1d, PT ;  /* 0x0000001d0000780c */ /* 0x000fda0003f05270 */
[----:B------:R-:W-:Y:S05]  /*7440*/  @!P0 BRA `(.L_x_1115) ;  /* 0x00000000008c8947 */ /* 0x000fea0003800000 */
[----:B------:R-:W-:-:S13]  /*7450*/  ISETP.NE.AND P0, PT, R0, 0x2c, PT ;  /* 0x0000002c0000780c */ /* 0x000fda0003f05270 */
[----:B------:R-:W-:Y:S05]  /*7460*/  @P0 BRA `(.L_x_1087) ;  /* 0x0000000000400947 */ /* 0x000fea0003800000 */
[----:B------:R-:W-:Y:S02]  /*7470*/  HADD2.F32 R23, -RZ, R23.H0_H0 ;  /* 0x20000017ff177230 */ /* 0x000fe40000004100 */
        /* <DEDUP_REMOVED lines=15> */
.L_x_1087:
        /* <DEDUP_REMOVED lines=16> */
.L_x_1116:
[----:B------:R-:W-:Y:S05]  /*7670*/  BRA `(.L_x_1088) ;  /* 0x00000000001c7947 */ /* 0x000fea0003800000 */
.L_x_1115:
[----:B------:R-:W-:-:S06]  /*7680*/  HADD2.F32 R4, -RZ, R23.H0_H0 ;  /* 0x20000017ff047230 */ /* 0x000fcc0000004100 */
[----:B------:R-:W0:Y:S02]  /*7690*/  F2I.U64.TRUNC R4, R4 ;  /* 0x0000000400047311 */ /* 0x000e24000020d800 */
[----:B0-----:R0:W-:Y:S01]  /*76a0*/  STG.E.64 desc[UR36][R2.64], R4 ;  /* 0x0000000402007986 */ /* 0x0011e2000c101b24 */
[----:B------:R-:W-:Y:S05]  /*76b0*/  BRA `(.L_x_1088) ;  /* 0x00000000000c7947 */ /* 0x000fea0003800000 */
.L_x_1114:
[----:B------:R-:W-:-:S06]  /*76c0*/  HADD2.F32 R23, -RZ, R23.H0_H0 ;  /* 0x20000017ff177230 */ /* 0x000fcc0000004100 */
[----:B------:R-:W0:Y:S02]  /*76d0*/  F2I.FTZ.U32.TRUNC.NTZ R23, R23 ;  /* 0x0000001700177305 */ /* 0x000e24000021f000 */
[----:B0-----:R0:W-:Y:S02]  /*76e0*/  STG.E desc[UR36][R2.64], R23 ;  /* 0x0000001702007986 */ /* 0x0011e4000c101924 */
.L_x_1088:
[----:B------:R-:W-:-:S07]  /*76f0*/  VIADD R17, R17, 0x80 ;  /* 0x0000008011117836 */ /* 0x000fce0000000000 */
.L_x_1048:
[----:B------:R-:W-:Y:S05]  /*7700*/  BSYNC B6 ;  /* 0x0000000000067941 */ /* 0x000fea0003800000 */
.L_x_1047:
[----:B------:R-:W-:-:S13]  /*7710*/  ISETP.GE.AND P0, PT, R17, R16, PT ;  /* 0x000000101100720c */ /* 0x000fda0003f06270 */
[----:B------:R-:W-:Y:S05]  /*7720*/  @P0 EXIT ;  /* 0x000000000000094d */ /* 0x000fea0003800000 */
[----:B01234-:R-:W0:Y:S01]  /*7730*/  LDC.64 R2, c[0x0][0x218] ;  /* 0x00008600ff027b82 */ /* 0x01fe220000000a00 */
        /* <DEDUP_REMOVED lines=20> */
.L_x_1120:
[----:B------:R-:W-:-:S06]  /*7880*/  HADD2.F32 R5, -RZ, R22.H0_H0 ;  /* 0x20000016ff057230 */ /* 0x000fcc0000004100 */
[----:B------:R-:W0:Y:S02]  /*7890*/  F2I.S64.TRUNC R4, R5 ;  /* 0x0000000500047311 */ /* 0x000e24000020d900 */
[----:B0-----:R-:W-:Y:S01]  /*78a0*/  STG.E.U8 desc[UR36][R2.64], R4 ;  /* 0x0000000402007986 */ /* 0x001fe2000c101124 */
[----:B------:R-:W-:Y:S05]  /*78b0*/  EXIT ;  /* 0x000000000000794d */ /* 0x000fea0003800000 */
.L_x_1119:
        /* <DEDUP_REMOVED lines=10> */
.L_x_1123:
[----:B------:R-:W-:-:S04]  /*7960*/  HADD2.F32 R22, -RZ, R22.H0_H0 ;  /* 0x20000016ff167230 */ /* 0x000fc80000004100 */
[----:B------:R-:W0:Y:S02]  /*7970*/  F2I.FTZ.TRUNC.NTZ R5, R22 ;  /* 0x0000001600057305 */ /* 0x000e24000021f100 */
[----:B0-----:R-:W-:Y:S01]  /*7980*/  STG.E desc[UR36][R2.64], R5 ;  /* 0x0000000502007986 */ /* 0x001fe2000c101924 */
[----:B------:R-:W-:Y:S05]  /*7990*/  EXIT ;  /* 0x000000000000794d */ /* 0x000fea0003800000 */
.L_x_1122:
[----:B------:R-:W-:-:S04]  /*79a0*/  HADD2.F32 R22, -RZ, R22.H0_H0 ;  /* 0x20000016ff167230 */ /* 0x000fc80000004100 */
[----:B------:R-:W0:Y:S02]  /*79b0*/  F2I.FTZ.TRUNC.NTZ R5, R22 ;  /* 0x0000001600057305 */ /* 0x000e24000021f100 */
[----:B0-----:R-:W-:Y:S01]  /*79c0*/  STG.E.U16 desc[UR36][R2.64], R5 ;  /* 0x0000000502007986 */ /* 0x001fe2000c101524 */
[----:B------:R-:W-:Y:S05]  /*79d0*/  EXIT ;  /* 0x000000000000794d */ /* 0x000fea0003800000 */
.L_x_1118:
        /* <DEDUP_REMOVED lines=9> */
.L_x_1125:
[----:B------:R-:W-:Y:S01]  /*7a70*/  STG.E.U16 desc[UR36][R2.64], R22 ;  /* 0x0000001602007986 */ /* 0x000fe2000c101524 */
[----:B------:R-:W-:Y:S05]  /*7a80*/  EXIT ;  /* 0x000000000000794d */ /* 0x000fea0003800000 */
.L_x_1124:
        /* <DEDUP_REMOVED lines=10> */
.L_x_1127:
[----:B------:R-:W-:-:S05]  /*7b30*/  HADD2.F32 R0, -RZ, R22.H0_H0 ;  /* 0x20000016ff007230 */ /* 0x000fca0000004100 */
[----:B------:R-:W-:-:S04]  /*7b40*/  F2FP.F16.F32.PACK_AB R0, RZ, R0 ;  /* 0x00000000ff00723e */ /* 0x000fc800000000ff */
[----:B------:R-:W-:-:S05]  /*7b50*/  PRMT R0, R0, 0x5410, RZ ;  /* 0x0000541000007816 */ /* 0x000fca00000000ff */
[----:B------:R-:W-:Y:S01]  /*7b60*/  STG.E desc[UR36][R2.64], R0 ;  /* 0x0000000002007986 */ /* 0x000fe2000c101924 */
[----:B------:R-:W-:Y:S05]  /*7b70*/  EXIT ;  /* 0x000000000000794d */ /* 0x000fea0003800000 */
.L_x_1126:
[----:B------:R-:W-:-:S05]  /*7b80*/  HADD2.F32 R4, -RZ, R22.H0_H0 ;  /* 0x20000016ff047230 */ /* 0x000fca0000004100 */
[----:B------:R-:W-:-:S06]  /*7b90*/  FMUL.FTZ R4, R4, 1 ;  /* 0x3f80000004047820 */ /* 0x000fcc0000410000 */
[----:B------:R-:W0:Y:S02]  /*7ba0*/  F2F.F64.F32 R4, R4 ;  /* 0x0000000400047310 */ /* 0x000e240000201800 */
[----:B0-----:R-:W-:Y:S01]  /*7bb0*/  STG.E.64 desc[UR36][R2.64], R4 ;  /* 0x0000000402007986 */ /* 0x001fe2000c101b24 */
[----:B------:R-:W-:Y:S05]  /*7bc0*/  EXIT ;  /* 0x000000000000794d */ /* 0x000fea0003800000 */
.L_x_1117:
        /* <DEDUP_REMOVED lines=13> */
.L_x_1130:
[----:B------:R-:W-:Y:S01]  /*7ca0*/  HADD2.F32 R22, -RZ, R22.H0_H0 ;  /* 0x20000016ff167230 */ /* 0x000fe20000004100 */
[----:B------:R-:W-:-:S04]  /*7cb0*/  CS2R R6, SRZ ;  /* 0x0000000000067805 */ /* 0x000fc8000001ff00 */
[----:B------:R-:W-:-:S06]  /*7cc0*/  FMUL.FTZ R4, R22, 1 ;  /* 0x3f80000016047820 */ /* 0x000fcc0000410000 */
[----:B------:R-:W0:Y:S02]  /*7cd0*/  F2F.F64.F32 R4, R4 ;  /* 0x0000000400047310 */ /* 0x000e240000201800 */
[----:B0-----:R-:W-:Y:S01]  /*7ce0*/  STG.E.128 desc[UR36][R2.64], R4 ;  /* 0x0000000402007986 */ /* 0x001fe2000c101d24 */
[----:B------:R-:W-:Y:S05]  /*7cf0*/  EXIT ;  /* 0x000000000000794d */ /* 0x000fea0003800000 */
.L_x_1129:
        /* <DEDUP_REMOVED lines=21> */
.L_x_1134:
[----:B------:R-:W-:Y:S05]  /*7e50*/  BSYNC B0 ;  /* 0x0000000000007941 */ /* 0x000fea0003800000 */
.L_x_1133:
[----:B------:R-:W-:-:S05]  /*7e60*/  LOP3.LUT R5, R0, R5, RZ, 0xfc, !PT ;  /* 0x0000000500057212 */ /* 0x000fca00078efcff */
[----:B------:R-:W-:Y:S01]  /*7e70*/  STG.E.U8 desc[UR36][R2.64], R5 ;  /* 0x0000000502007986 */ /* 0x000fe2000c101124 */
[----:B------:R-:W-:Y:S05]  /*7e80*/  EXIT ;  /* 0x000000000000794d */ /* 0x000fea0003800000 */
.L_x_1132:
        /* <DEDUP_REMOVED lines=13> */
.L_x_1136:
[----:B------:R-:W-:Y:S01]  /*7f60*/  IMAD.MOV.U32 R0, RZ, RZ, 0x7f ;  /* 0x0000007fff007424 */ /* 0x000fe200078e00ff */
[----:B------:R-:W-:-:S04]  /*7f70*/  ISETP.GT.U32.AND P0, PT, R4, 0x7f800000, PT ;  /* 0x7f8000000400780c */ /* 0x000fc80003f04070 */
[----:B------:R-:W-:-:S09]  /*7f80*/  SEL R0, R0, 0x7c, P0 ;  /* 0x0000007c00007807 */ /* 0x000fd20000000000 */
.L_x_1137:
[----:B------:R-:W-:Y:S05]  /*7f90*/  BSYNC B0 ;  /* 0x0000000000007941 */ /* 0x000fea0003800000 */
.L_x_1135:
[----:B------:R-:W-:-:S04]  /*7fa0*/  LOP3.LUT R4, R5, 0x80000000, RZ, 0xc0, !PT ;  /* 0x8000000005047812 */ /* 0x000fc800078ec0ff */
[----:B------:R-:W-:-:S04]  /*7fb0*/  SHF.R.U32.HI R5, RZ, 0x18, R4 ;  /* 0x00000018ff057819 */ /* 0x000fc80000011604 */
[----:B------:R-:W-:-:S05]  /*7fc0*/  LOP3.LUT R5, R0, R5, RZ, 0xfc, !PT ;  /* 0x0000000500057212 */ /* 0x000fca00078efcff */
[----:B------:R-:W-:Y:S01]  /*7fd0*/  STG.E.U8 desc[UR36][R2.64], R5 ;  /* 0x0000000502007986 */ /* 0x000fe2000c101124 */
[----:B------:R-:W-:Y:S05]  /*7fe0*/  EXIT ;  /* 0x000000000000794d */ /* 0x000fea0003800000 */
.L_x_1131:
[----:B------:R-:W-:-:S05]  /*7ff0*/  HADD2.F32 R0, -RZ, R22.H0_H0 ;  /* 0x20000016ff007230 */ /* 0x000fca0000004100 */
[----:B------:R-:W-:-:S05]  /*8000*/  F2FP.BF16.F32.PACK_AB R0, RZ, R0 ;  /* 0x00000000ff00723e */ /* 0x000fca00000010ff */
[----:B------:R-:W-:Y:S01]  /*8010*/  STG.E.U16 desc[UR36][R2.64], R0 ;  /* 0x0000000002007986 */ /* 0x000fe2000c101524 */
[----:B------:R-:W-:Y:S05]  /*8020*/  EXIT ;  /* 0x000000000000794d */ /* 0x000fea0003800000 */
.L_x_1128:
        /* <DEDUP_REMOVED lines=12> */
.L_x_1140:
        /* <DEDUP_REMOVED lines=17> */
.L_x_1143:
[----:B------:R-:W-:-:S04]  /*8200*/  LOP3.LUT R0, R7, 0x80000000, RZ, 0xc0, !PT ;  /* 0x8000000007007812 */ /* 0x000fc800078ec0ff */
[----:B------:R-:W-:-:S04]  /*8210*/  SHF.R.U32.HI R5, RZ, 0x18, R0 ;  /* 0x00000018ff057819 */ /* 0x000fc80000011600 */
[----:B------:R-:W-:-:S04]  /*8220*/  LOP3.LUT R4, R4, R5, RZ, 0xfc, !PT ;  /* 0x0000000504047212 */ /* 0x000fc800078efcff */
[----:B------:R-:W-:-:S07]  /*8230*/  PRMT R0, R4, 0x7610, R0 ;  /* 0x0000761004007816 */ /* 0x000fce0000000000 */
.L_x_1142:
[----:B------:R-:W-:Y:S05]  /*8240*/  BSYNC B0 ;  /* 0x0000000000007941 */ /* 0x000fea0003800000 */
.L_x_1141:
[----:B------:R-:W-:Y:S01]  /*8250*/  STG.E.U8 desc[UR36][R2.64], R0 ;  /* 0x0000000002007986 */ /* 0x000fe2000c101124 */
[----:B------:R-:W-:Y:S05]  /*8260*/  EXIT ;  /* 0x000000000000794d */ /* 0x000fea0003800000 */
.L_x_1139:
        /* <DEDUP_REMOVED lines=17> */
.L_x_1146:
[----:B------:R-:W-:-:S04]  /*8380*/  LOP3.LUT R0, R7, 0x80000000, RZ, 0xc0, !PT ;  /* 0x8000000007007812 */ /* 0x000fc800078ec0ff */
[----:B------:R-:W-:-:S04]  /*8390*/  SHF.R.U32.HI R5, RZ, 0x18, R0 ;  /* 0x00000018ff057819 */ /* 0x000fc80000011600 */
[----:B------:R-:W-:-:S04]  /*83a0*/  LOP3.LUT R4, R4, R5, RZ, 0xfc, !PT ;  /* 0x0000000504047212 */ /* 0x000fc800078efcff */
[----:B------:R-:W-:-:S07]  /*83b0*/  PRMT R0, R4, 0x7610, R0 ;  /* 0x0000761004007816 */ /* 0x000fce0000000000 */
.L_x_1145:
[----:B------:R-:W-:Y:S05]  /*83c0*/  BSYNC B0 ;  /* 0x0000000000007941 */ /* 0x000fea0003800000 */
.L_x_1144:
[----:B------:R-:W-:Y:S01]  /*83d0*/  STG.E.U8 desc[UR36][R2.64], R0 ;  /* 0x0000000002007986 */ /* 0x000fe2000c101124 */
[----:B------:R-:W-:Y:S05]  /*83e0*/  EXIT ;  /* 0x000000000000794d */ /* 0x000fea0003800000 */
.L_x_1138:
        /* <DEDUP_REMOVED lines=22> */
.L_x_1121:
        /* <DEDUP_REMOVED lines=16> */
.L_x_1149:
[----:B------:R-:W-:Y:S05]  /*8650*/  EXIT ;  /* 0x000000000000794d */ /* 0x000fea0003800000 */
.L_x_1148:
[----:B------:R-:W-:-:S06]  /*8660*/  HADD2.F32 R4, -RZ, R22.H0_H0 ;  /* 0x20000016ff047230 */ /* 0x000fcc0000004100 */
[----:B------:R-:W0:Y:S02]  /*8670*/  F2I.U64.TRUNC R4, R4 ;  /* 0x0000000400047311 */ /* 0x000e24000020d800 */
[----:B0-----:R-:W-:Y:S01]  /*8680*/  STG.E.64 desc[UR36][R2.64], R4 ;  /* 0x0000000402007986 */ /* 0x001fe2000c101b24 */
[----:B------:R-:W-:Y:S05]  /*8690*/  EXIT ;  /* 0x000000000000794d */ /* 0x000fea0003800000 */
.L_x_1147:
[----:B------:R-:W-:-:S04]  /*86a0*/  HADD2.F32 R22, -RZ, R22.H0_H0 ;  /* 0x20000016ff167230 */ /* 0x000fc80000004100 */
[----:B------:R-:W0:Y:S02]  /*86b0*/  F2I.FTZ.U32.TRUNC.NTZ R5, R22 ;  /* 0x0000001600057305 */ /* 0x000e24000021f000 */
[----:B0-----:R-:W-:Y:S01]  /*86c0*/  STG.E desc[UR36][R2.64], R5 ;  /* 0x0000000502007986 */ /* 0x001fe2000c101924 */
[----:B------:R-:W-:Y:S05]  /*86d0*/  EXIT ;  /* 0x000000000000794d */ /* 0x000fea0003800000 */
.L_x_1150:
        /* <DEDUP_REMOVED lines=10> */
.L_x_13259:


//--------------------- .text._ZN2at6native18elementwise_kernelILi128ELi4EZNS0_22gpu_kernel_impl_nocastIZZZNS0_16log2_kernel_cudaERNS_18TensorIteratorBaseEENKUlvE0_clEvENKUlvE1_clEvEUlN3c104HalfEE_EEvS4_RKT_EUliE_EEviT1_ --------------------------
	.section	.text._ZN2at6native18elementwise_kernelILi128ELi4EZNS0_22gpu_kernel_impl_nocastIZZZNS0_16log2_kernel_cudaERNS_18TensorIteratorBaseEENKUlvE0_clEvENKUlvE1_clEvEUlN3c104HalfEE_EEvS4_RKT_EUliE_EEviT1_,"ax",@progbits
	.align	128
        .global         _ZN2at6native18elementwise_kernelILi128ELi4EZNS0_22gpu_kernel_impl_nocastIZZZNS0_16log2_kernel_cudaERNS_18TensorIteratorBaseEENKUlvE0_clEvENKUlvE1_clEvEUlN3c104HalfEE_EEvS4_RKT_EUliE_EEviT1_
        .type           _ZN2at6native18elementwise_kernelILi128ELi4EZNS0_22gpu_kernel_impl_nocastIZZZNS0_16log2_kernel_cudaERNS_18TensorIteratorBaseEENKUlvE0_clEvENKUlvE1_clEvEUlN3c104HalfEE_EEvS4_RKT_EUliE_EEviT1_,@function
        .size           _ZN2at6native18elementwise_kernelILi128ELi4EZNS0_22gpu_kernel_impl_nocastIZZZNS0_16log2_kernel_cudaERNS_18TensorIteratorBaseEENKUlvE0_clEvENKUlvE1_clEvEUlN3c104HalfEE_EEvS4_RKT_EUliE_EEviT1_,(.L_x_13260 - _ZN2at6native18elementwise_kernelILi128ELi4EZNS0_22gpu_kernel_impl_nocastIZZZNS0_16log2_kernel_cudaERNS_18TensorIteratorBaseEENKUlvE0_clEvENKUlvE1_clEvEUlN3c104HalfEE_EEvS4_RKT_EUliE_EEviT1_)
        .other          _ZN2at6native18elementwise_kernelILi128ELi4EZNS0_22gpu_kernel_impl_nocastIZZZNS0_16log2_kernel_cudaERNS_18TensorIteratorBaseEENKUlvE0_clEvENKUlvE1_clEvEUlN3c104HalfEE_EEvS4_RKT_EUliE_EEviT1_,@"STO_CUDA_ENTRY STV_DEFAULT"
_ZN2at6native18elementwise_kernelILi128ELi4EZNS0_22gpu_kernel_impl_nocastIZZZNS0_16log2_kernel_cudaERNS_18TensorIteratorBaseEENKUlvE0_clEvENKUlvE1_clEvEUlN3c104HalfEE_EEvS4_RKT_EUliE_EEviT1_:
.text._ZN2at6native18elementwise_kernelILi128ELi4EZNS0_22gpu_kernel_impl_nocastIZZZNS0_16log2_kernel_cudaERNS_18TensorIteratorBaseEENKUlvE0_clEvENKUlvE1_clEvEUlN3c104HalfEE_EEvS4_RKT_EUliE_EEviT1_:
        /* <DEDUP_REMOVED lines=291> */
[----:B------:R-:W-:Y:S01]  /*1230*/  IMAD.MOV.U32 R4, RZ, RZ, RZ ;  /* 0x000000ffff047224 */ /* 0x000fe200078e00ff */
[----:B------:R-:W-:Y:S01]  /*1240*/  ULDC.64 UR8, c[0x0][0x330] ;  /* 0x0000cc0000087ab9 */ /* 0x000fe20000000a00 */
[----:B------:R-:W-:Y:S02]  /*1250*/  ULDC UR7, c[0x0][0x338] ;  /* 0x0000ce0000077ab9 */ /* 0x000fe40000000800 */
[----:B------:R-:W-:-:S05]  /*1260*/  IMAD.HI.U32 R8, R5, UR9, R4 ;  /* 0x0000000905087c27 */ /* 0x000fca000f8e0004 */
[----:B------:R-:W-:-:S03]  /*1270*/  SHF.R.U32.HI R9, RZ, UR7, R8 ;  /* 0x00000007ff097c19 */ /* 0x000fc60008011608 */
        /* <DEDUP_REMOVED lines=15> */
.L_x_1153:
[----:B------:R-:W-:Y:S02]  /*1370*/  ULDC.64 UR8, c[0x0][0x418] ;  /* 0x0001060000087ab9 */ /* 0x000fe40000000a00 */
[----:B------:R-:W-:-:S04]  /*1380*/  IADD3 R4, P0, R2, UR8, RZ ;  /* 0x0000000802047c10 */ /* 0x000fc8000ff1e0ff */
[----:B------:R-:W-:Y:S01]  /*1390*/  IADD3.X R5, RZ, UR9, RZ, P0, !PT ;  /* 0x00000009ff057c10 */ /* 0x000fe200087fe4ff */
[----:B------:R-:W-:-:S04]  /*13a0*/  ULDC.64 UR8, c[0x0][0x410] ;  /* 0x0001040000087ab9 */ /* 0x000fc80000000a00 */
[----:B------:R-:W2:Y:S01]  /*13b0*/  LDG.E.U16 R4, desc[UR4][R4.64] ;  /* 0x0000000404047981 */ /* 0x000ea2000c1e1500 */
[----:B------:R-:W-:Y:S02]  /*13c0*/  IADD3 R2, P0, R3, UR8, RZ ;  /* 0x0000000803027c10 */ /* 0x000fe4000ff1e0ff */
[----:B------:R-:W-:Y:S02]  /*13d0*/  IADD3 R0, R0, 0x80, RZ ;  /* 0x0000008000007810 */ /* 0x000fe40007ffe0ff */
[----:B------:R-:W-:Y:S01]  /*13e0*/  IADD3.X R3, RZ, UR9, RZ, P0, !PT ;  /* 0x00000009ff037c10 */ /* 0x000fe200087fe4ff */
[----:B--2---:R-:W-:-:S06]  /*13f0*/  HADD2.F32 R6, -RZ, R4.H0_H0 ;  /* 0x20000004ff067230 */ /* 0x004fcc0000004100 */
[----:B------:R-:W0:Y:S02]  /*1400*/  MUFU.LG2 R6, R6 ;  /* 0x0000000600067308 */ /* 0x000e240000000c00 */
[----:B0-----:R-:W-:-:S05]  /*1410*/  F2FP.F16.F32.PACK_AB R5, RZ, R6 ;  /* 0x00000006ff05723e */ /* 0x001fca00000000ff */
[----:B------:R0:W-:Y:S02]  /*1420*/  STG.E.U16 desc[UR4][R2.64], R5 ;  /* 0x0000000502007986 */ /* 0x0001e4000c101504 */
.L_x_1152:
[----:B------:R-:W-:Y:S05]  /*1430*/  BSYNC B0 ;  /* 0x0000000000007941 */ /* 0x000fea0003800000 */
.L_x_1151:
[----:B------:R-:W-:Y:S01]  /*1440*/  ISETP.GE.AND P0, PT, R0, UR6, PT ;  /* 0x0000000600007c0c */ /* 0x000fe2000bf06270 */
[----:B------:R-:W-:-:S12]  /*1450*/  BSSY B0, `(.L_x_1154) ;  /* 0x0000278000007945 */ /* 0x000fd80003800000 */
[----:B------:R-:W-:Y:S05]  /*1460*/  @P0 BRA `(.L_x_1155) ;  /* 0x0000002400d80947 */ /* 0x000fea0003800000 */
[----:B------:R-:W1:Y:S01]  /*1470*/  LDC R8, c[0x0][0x218] ;  /* 0x00008600ff087b82 */ /* 0x000e620000000800 */
[----:B0-----:R-:W-:Y:S02]  /*1480*/  CS2R R2, SRZ ;  /* 0x0000000000027805 */ /* 0x001fe4000001ff00 */
[----:B-1----:R-:W-:-:S13]  /*1490*/  ISETP.NE.AND P0, PT, R8, RZ, PT ;  /* 0x000000ff0800720c */ /* 0x002fda0003f05270 */
[----:B------:R-:W-:Y:S05]  /*14a0*/  @!P0 BRA `(.L_x_1156) ;  /* 0x0000001000a88947 */ /* 0x000fea0003800000 */
[----:B------:R-:W-:Y:S01]  /*14b0*/  MOV R2, RZ ;  /* 0x000000ff00027202 */ /* 0x000fe20000000f00 */
[----:B------:R-:W-:Y:S01]  /*14c0*/  ULDC.64 UR8, c[0x0][0x220] ;  /* 0x0000880000087ab9 */ /* 0x000fe20000000a00 */
[----:B------:R-:W-:Y:S01]  /*14d0*/  MOV R3, R0 ;  /* 0x0000000000037202 */ /* 0x000fe20000000f00 */
[----:B------:R-:W-:Y:S01]  /*14e0*/  ULDC UR7, c[0x0][0x21c] ;  /* 0x0000870000077ab9 */ /* 0x000fe20000000800 */
[----:B------:R-:W-:Y:S01]  /*14f0*/  ISETP.NE.AND P0, PT, R8, 0x1, PT ;  /* 0x000000010800780c */ /* 0x000fe20003f05270 */
        /* <DEDUP_REMOVED lines=293> */
.L_x_1156:
        /* <DEDUP_REMOVED lines=8> */
[----:B------:R-:W-:Y:S01]  /*27d0*/  ISETP.GE.AND P0, PT, R0, UR6, PT ;  /* 0x0000000600007c0c */ /* 0x000fe2000bf06270 */
[----:B--2---:R-:W-:-:S06]  /*27e0*/  HADD2.F32 R6, -RZ, R4.H0_H0 ;  /* 0x20000004ff067230 */ /* 0x004fcc0000004100 */
[----:B------:R-:W0:Y:S02]  /*27f0*/  MUFU.LG2 R6, R6 ;  /* 0x0000000600067308 */ /* 0x000e240000000c00 */
[----:B0-----:R-:W-:-:S05]  /*2800*/  F2FP.F16.F32.PACK_AB R5, RZ, R6 ;  /* 0x00000006ff05723e */ /* 0x001fca00000000ff */
        /* <DEDUP_REMOVED lines=304> */
.L_x_1157:
        /* <DEDUP_REMOVED lines=12> */
.L_x_1155:
[----:B------:R-:W-:Y:S05]  /*3bd0*/  BSYNC B0 ;  /* 0x0000000000007941 */ /* 0x000fea0003800000 */
.L_x_1154:
[----:B------:R-:W-:-:S13]  /*3be0*/  ISETP.GE.AND P0, PT, R0, UR6, PT ;  /* 0x0000000600007c0c */ /* 0x000fda000bf06270 */
[----:B------:R-:W-:Y:S05]  /*3bf0*/  @P0 EXIT ;  /* 0x000000000000094d */ /* 0x000fea0003800000 */
[----:B------:R-:W3:Y:S01]  /*3c00*/  LDC R8, c[0x0][0x218] ;  /* 0x00008600ff087b82 */ /* 0x000ee20000000800 */
[----:B012---:R-:W-:Y:S02]  /*3c10*/  CS2R R2, SRZ ;  /* 0x0000000000027805 */ /* 0x007fe4000001ff00 */
[----:B---3--:R-:W-:-:S13]  /*3c20*/  ISETP.NE.AND P0, PT, R8, RZ, PT ;  /* 0x000000ff0800720c */ /* 0x008fda0003f05270 */
[----:B------:R-:W-:Y:S05]  /*3c30*/  @!P0 BRA `(.L_x_1158) ;  /* 0x0000001000a88947 */ /* 0x000fea0003800000 */
[----:B------:R-:W-:Y:S01]  /*3c40*/  HFMA2.MMA R2, -RZ, RZ, 0, 0 ;  /* 0x00000000ff027435 */ /* 0x000fe200000001ff */
[----:B------:R-:W-:Y:S01]  /*3c50*/  IMAD.MOV.U32 R3, RZ, RZ, R0 ;  /* 0x000000ffff037224 */ /* 0x000fe200078e0000 */
[----:B------:R-:W-:Y:S01]  /*3c60*/  ULDC.64 UR6, c[0x0][0x220] ;  /* 0x0000880000067ab9 */ /* 0x000fe20000000a00 */
[----:B------:R-:W-:-:S07]  /*3c70*/  ISETP.NE.AND P0, PT, R8, 0x1, PT ;  /* 0x000000010800780c */ /* 0x000fce0003f05270 */
        /* <DEDUP_REMOVED lines=280> */
[----:B------:R-:W-:Y:S01]  /*4e00*/  @P0 MOV R6, RZ ;  /* 0x000000ff00060202 */ /* 0x000fe20000000f00 */
[----:B------:R-:W-:Y:S01]  /*4e10*/  ULDC.64 UR6, c[0x0][0x400] ;  /* 0x0001000000067ab9 */ /* 0x000fe20000000a00 */
[----:B------:R-:W-:-:S05]  /*4e20*/  IADD3 R4, -R7, RZ, RZ ;  /* 0x000000ff07047210 */ /* 0x000fca0007ffe1ff */
[----:B------:R-:W1:Y:S01]  /*4e30*/  @P0 LDC R11, c[0x0][0x33c] ;  /* 0x0000cf00ff0b0b82 */ /* 0x000e620000000800 */
[----:B------:R-:W-:-:S04]  /*4e40*/  IMAD R4, R4, UR8, R5 ;  /* 0x0000000804047c24 */ /* 0x000fc8000f8e0205 */
[C---:B------:R-:W-:Y:S02]  /*4e50*/  IMAD R3, R4.reuse, UR6, R3 ;  /* 0x0000000604037c24 */ /* 0x040fe4000f8e0203 */
[----:B------:R-:W-:Y:S01]  /*4e60*/  IMAD R2, R4, UR7, R2 ;  /* 0x0000000704027c24 */ /* 0x000fe2000f8e0202 */
[----:B------:R-:W2:Y:S01]  /*4e70*/  @P0 LDC.64 R12, c[0x0][0x408] ;  /* 0x00010200ff0c0b82 */ /* 0x000ea20000000a00 */
[----:B0-----:R-:W-:-:S05]  /*4e80*/  @P0 IMAD.HI.U32 R0, R7, R8, R6 ;  /* 0x0000000807000227 */ /* 0x001fca00078e0006 */
[----:B------:R-:W-:-:S04]  /*4e90*/  @P0 SHF.R.U32.HI R0, RZ, R9, R0 ;  /* 0x00000009ff000219 */ /* 0x000fc80000011600 */
[----:B------:R-:W-:-:S05]  /*4ea0*/  @P0 IADD3 R6, -R0, RZ, RZ ;  /* 0x000000ff00060210 */ /* 0x000fca0007ffe1ff */
[----:B-1----:R-:W-:-:S04]  /*4eb0*/  @P0 IMAD R6, R11, R6, R7 ;  /* 0x000000060b060224 */ /* 0x002fc800078e0207 */
[C---:B--2---:R-:W-:Y:S02]  /*4ec0*/  @P0 IMAD R3, R6.reuse, R12, R3 ;  /* 0x0000000c06030224 */ /* 0x044fe400078e0203 */
[----:B------:R-:W-:-:S07]  /*4ed0*/  @P0 IMAD R2, R6, R13, R2 ;  /* 0x0000000d06020224 */ /* 0x000fce00078e0202 */
.L_x_1158:
[----:B------:R-:W-:Y:S02]  /*4ee0*/  ULDC.64 UR6, c[0x0][0x418] ;  /* 0x0001060000067ab9 */ /* 0x000fe40000000a00 */
[----:B------:R-:W-:-:S04]  /*4ef0*/  IADD3 R4, P0, R2, UR6, RZ ;  /* 0x0000000602047c10 */ /* 0x000fc8000ff1e0ff */
[----:B------:R-:W-:Y:S01]  /*4f00*/  IADD3.X R5, RZ, UR7, RZ, P0, !PT ;  /* 0x00000007ff057c10 */ /* 0x000fe200087fe4ff */
[----:B------:R-:W-:-:S04]  /*4f10*/  ULDC.64 UR6, c[0x0][0x410] ;  /* 0x0001040000067ab9 */ /* 0x000fc80000000a00 */
[----:B------:R-:W2:Y:S01]  /*4f20*/  LDG.E.U16 R4, desc[UR4][R4.64] ;  /* 0x0000000404047981 */ /* 0x000ea2000c1e1500 */
[----:B------:R-:W-:-:S04]  /*4f30*/  IADD3 R2, P0, R3, UR6, RZ ;  /* 0x0000000603027c10 */ /* 0x000fc8000ff1e0ff */
[----:B------:R-:W-:Y:S01]  /*4f40*/  IADD3.X R3, RZ, UR7, RZ, P0, !PT ;  /* 0x00000007ff037c10 */ /* 0x000fe200087fe4ff */
[----:B--2---:R-:W-:-:S06]  /*4f50*/  HADD2.F32 R0, -RZ, R4.H0_H0 ;  /* 0x20000004ff007230 */ /* 0x004fcc0000004100 */
[----:B------:R-:W0:Y:S02]  /*4f60*/  MUFU.LG2 R0, R0 ;  /* 0x0000000000007308 */ /* 0x000e240000000c00 */
[----:B0-----:R-:W-:-:S05]  /*4f70*/  F2FP.F16.F32.PACK_AB R5, RZ, R0 ;  /* 0x00000000ff05723e */ /* 0x001fca00000000ff */
[----:B------:R-:W-:Y:S01]  /*4f80*/  STG.E.U16 desc[UR4][R2.64], R5 ;  /* 0x0000000502007986 */ /* 0x000fe2000c101504 */
[----:B------:R-:W-:Y:S05]  /*4f90*/  EXIT ;  /* 0x000000000000794d */ /* 0x000fea0003800000 */
.L_x_1159:
        /* <DEDUP_REMOVED lines=14> */
.L_x_13260:


//--------------------- .text._ZN2at6native27unrolled_elementwise_kernelIZZZNS0_16log2_kernel_cudaERNS_18TensorIteratorBaseEENKUlvE0_clEvENKUlvE1_clEvEUlN3c104HalfEE_St5arrayIPcLm2EELi4E23TrivialOffsetCalculatorILi1EjESD_NS0_6memory15LoadWithoutCastENSE_16StoreWithoutCastEEEviT_T0_T2_T3_T4_T5_ --------------------------
	.section	.text._ZN2at6native27unrolled_elementwise_kernelIZZZNS0_16log2_kernel_cudaERNS_18TensorIteratorBaseEENKUlvE0_clEvENKUlvE1_clEvEUlN3c104HalfEE_St5arrayIPcLm2EELi4E23TrivialOffsetCalculatorILi1EjESD_NS0_6memory15LoadWithoutCastENSE_16StoreWithoutCastEEEviT_T0_T2_T3_T4_T5_,"ax",@progbits
	.align	128
        .global         _ZN2at6native27unrolled_elementwise_kernelIZZZNS0_16log2_kernel_cudaERNS_18TensorIteratorBaseEENKUlvE0_clEvENKUlvE1_clEvEUlN3c104HalfEE_St5arrayIPcLm2EELi4E23TrivialOffsetCalculatorILi1EjESD_NS0_6memory15LoadWithoutCastENSE_16StoreWithoutCastEEEviT_T0_T2_T3_T4_T5_
        .type           _ZN2at6native27unrolled_elementwise_kernelIZZZNS0_16log2_kernel_cudaERNS_18TensorIteratorBaseEENKUlvE0_clEvENKUlvE1_clEvEUlN3c104HalfEE_St5arrayIPcLm2EELi4E23TrivialOffsetCalculatorILi1EjESD_NS0_6memory15LoadWithoutCastENSE_16StoreWithoutCastEEEviT_T0_T2_T3_T4_T5_,@function
        .size           _ZN2at6native27unrolled_elementwise_kernelIZZZNS0_16log2_kernel_cudaERNS_18TensorIteratorBaseEENKUlvE0_clEvENKUlvE1_clEvEUlN3c104HalfEE_St5arrayIPcLm2EELi4E23TrivialOffsetCalculatorILi1EjESD_NS0_6memory15LoadWithoutCastENSE_16StoreWithoutCastEEEviT_T0_T2_T3_T4_T5_,(.L_x_13261 - _ZN2at6native27unrolled_elementwise_kernelIZZZNS0_16log2_kernel_cudaERNS_18TensorIteratorBaseEENKUlvE0_clEvENKUlvE1_clEvEUlN3c104HalfEE_St5arrayIPcLm2EELi4E23TrivialOffsetCalculatorILi1EjESD_NS0_6memory15LoadWithoutCastENSE_16StoreWithoutCastEEEviT_T0_T2_T3_T4_T5_)
        .other          _ZN2at6native27unrolled_elementwise_kernelIZZZNS0_16log2_kernel_cudaERNS_18TensorIteratorBaseEENKUlvE0_clEvENKUlvE1_clEvEUlN3c104HalfEE_St5arrayIPcLm2EELi4E23TrivialOffsetCalculatorILi1EjESD_NS0_6memory15LoadWithoutCastENSE_16StoreWithoutCastEEEviT_T0_T2_T3_T4_T5_,@"STO_CUDA_ENTRY STV_DEFAULT"
_ZN2at6native27unrolled_elementwise_kernelIZZZNS0_16log2_kernel_cudaERNS_18TensorIteratorBaseEENKUlvE0_clEvENKUlvE1_clEvEUlN3c104HalfEE_St5arrayIPcLm2EELi4E23TrivialOffsetCalculatorILi1EjESD_NS0_6memory15LoadWithoutCastENSE_16StoreWithoutCastEEEviT_T0_T2_T3_T4_T5_:
.text._ZN2at6native27unrolled_elementwise_kernelIZZZNS0_16log2_kernel_cudaERNS_18TensorIteratorBaseEENKUlvE0_clEvENKUlvE1_clEvEUlN3c104HalfEE_St5arrayIPcLm2EELi4E23TrivialOffsetCalculatorILi1EjESD_NS0_6memory15LoadWithoutCastENSE_16StoreWithoutCastEEEviT_T0_T2_T3_T4_T5_:
        /* <DEDUP_REMOVED lines=13> */
[----:B------:R-:W-:Y:S01]  /*00d0*/  @!P1 LEA R17, R0, R19, 0x9 ;  /* 0x0000001300119211 */ /* 0x000fe200078e48ff */
[----:B------:R-:W-:Y:S01]  /*00e0*/  @!P1 VIADD R19, R19, 0x80 ;  /* 0x0000008013139836 */ /* 0x000fe20000000000 */
[----:B------:R-:W1:Y:S04]  /*00f0*/  @!P1 LDC.64 R14, c[0x0][0x220] ;  /* 0x00008800ff0e9b82 */ /* 0x000e680000000a00 */
[----:B------:R-:W-:Y:S01]  /*0100*/  ISETP.GE.AND P3, PT, R19, R2, PT ;  /* 0x000000021300720c */ /* 0x000fe20003f66270 */
[----:B0-----:R-:W-:Y:S01]  /*0110*/  @!P0 IMAD.WIDE.U32 R12, R11, 0x2, R12 ;  /* 0x000000020b0c8825 */ /* 0x001fe200078e000c */
[----:B------:R-:W-:-:S06]  /*0120*/  PRMT R11, RZ, 0x7610, R11 ;  /* 0x00007610ff0b7816 */ /* 0x000fcc000000000b */
[----:B------:R-:W2:Y:S05]  /*0130*/  @!P0 LDG.E.U16 R11, desc[UR4][R12.64] ;  /* 0x000000040c0b8981 */ /* 0x000eaa000c1e1500 */
[----:B------:R-:W0:Y:S01]  /*0140*/  @!P3 LDC.64 R6, c[0x0][0x220] ;  /* 0x00008800ff06bb82 */ /* 0x000e220000000a00 */
[----:B------:R-:W-:Y:S01]  /*0150*/  PRMT R18, RZ, 0x7610, R18 ;  /* 0x00007610ff127816 */ /* 0x000fe20000000012 */
[----:B-1----:R-:W-:Y:S01]  /*0160*/  @!P1 IMAD.WIDE.U32 R14, R17, 0x2, R14 ;  /* 0x00000002110e9825 */ /* 0x002fe200078e000e */
[----:B------:R-:W-:-:S03]  /*0170*/  @!P3 LEA R17, R0, R19, 0x9 ;  /* 0x000000130011b211 */ /* 0x000fc600078e48ff */
[----:B------:R-:W-:Y:S01]  /*0180*/  @!P3 VIADD R19, R19, 0x80 ;  /* 0x000000801313b836 */ /* 0x000fe20000000000 */
[----:B------:R-:W3:Y:S01]  /*0190*/  @!P1 LDG.E.U16 R8, desc[UR4][R14.64] ;  /* 0x000000040e089981 */ /* 0x000ee2000c1e1500 */
[----:B0-----:R-:W-:-:S05]  /*01a0*/  @!P3 IMAD.WIDE.U32 R6, R17, 0x2, R6 ;  /* 0x000000021106b825 */ /* 0x001fca00078e0006 */
[----:B------:R0:W4:Y:S01]  /*01b0*/  @!P3 LDG.E.U16 R18, desc[UR4][R6.64] ;  /* 0x000000040612b981 */ /* 0x000122000c1e1500 */
[----:B------:R-:W-:Y:S02]  /*01c0*/  ISETP.GE.AND P2, PT, R19, R2, PT ;  /* 0x000000021300720c */ /* 0x000fe40003f46270 */
[----:B------:R-:W-:Y:S01]  /*01d0*/  PRMT R10, RZ, 0x7610, R10 ;  /* 0x00007610ff0a7816 */ /* 0x000fe2000000000a */
[----:B0-----:R-:W0:Y:S10]  /*01e0*/  @!P0 LDC.64 R6, c[0x0][0x218] ;  /* 0x00008600ff068b82 */ /* 0x001e340000000a00 */
[----:B------:R-:W1:Y:S01]  /*01f0*/  @!P2 LDC.64 R16, c[0x0][0x220] ;  /* 0x00008800ff10ab82 */ /* 0x000e620000000a00 */
[----:B------:R-:W-:-:S02]  /*0200*/  @!P2 IMAD R19, R0, 0x200, R19 ;  /* 0x000002000013a824 */ /* 0x000fc400078e0213 */
[----:B------:R-:W-:-:S05]  /*0210*/  VIADD R13, R9, 0x100 ;  /* 0x00000100090d7836 */ /* 0x000fca0000000000 */
[----:B------:R-:W-:Y:S02]  /*0220*/  ISETP.GE.AND P3, PT, R13, R2, PT ;  /* 0x000000020d00720c */ /* 0x000fe40003f66270 */
[----:B------:R-:W-:Y:S01]  /*0230*/  @!P0 LEA R15, R0, R9, 0x9 ;  /* 0x00000009000f8211 */ /* 0x000fe200078e48ff */
[----:B-1----:R-:W-:Y:S01]  /*0240*/  @!P2 IMAD.WIDE.U32 R16, R19, 0x2, R16 ;  /* 0x000000021310a825 */ /* 0x002fe200078e0010 */
[----:B------:R-:W-:-:S04]  /*0250*/  IADD3 R19, R9, 0x80, RZ ;  /* 0x0000008009137810 */ /* 0x000fc80007ffe0ff */
[----:B------:R1:W5:Y:S01]  /*0260*/  @!P2 LDG.E.U16 R10, desc[UR4][R16.64] ;  /* 0x00000004100aa981 */ /* 0x000362000c1e1500 */
[----:B------:R-:W-:Y:S01]  /*0270*/  ISETP.GE.AND P2, PT, R19, R2, PT ;  /* 0x000000021300720c */ /* 0x000fe20003f46270 */
[----:B0-----:R-:W-:-:S04]  /*0280*/  @!P0 IMAD.WIDE.U32 R6, R15, 0x2, R6 ;  /* 0x000000020f068825 */ /* 0x001fc800078e0006 */
[----:B------:R-:W-:Y:S02]  /*0290*/  VIADD R13, R9, 0x180 ;  /* 0x00000180090d7836 */ /* 0x000fe40000000000 */
[----:B------:R-:W-:-:S05]  /*02a0*/  @!P0 IMAD.MOV.U32 R9, RZ, RZ, R19 ;  /* 0x000000ffff098224 */ /* 0x000fca00078e0013 */
[-C--:B------:R-:W-:Y:S01]  /*02b0*/  ISETP.GE.AND P4, PT, R9, R2.reuse, PT ;  /* 0x000000020900720c */ /* 0x080fe20003f86270 */
[----:B------:R-:W-:Y:S01]  /*02c0*/  BSSY B0, `(.L_x_1160) ;  /* 0x0000018000007945 */ /* 0x000fe20003800000 */
[----:B------:R-:W-:Y:S01]  /*02d0*/  ISETP.GE.AND P1, PT, R13, R2, PT ;  /* 0x000000020d00720c */ /* 0x000fe20003f26270 */
[----:B--2---:R-:W-:-:S06]  /*02e0*/  @!P0 HADD2.F32 R11, -RZ, R11.H0_H0 ;  /* 0x2000000bff0b8230 */ /* 0x004fcc0000004100 */
[----:B------:R-:W0:Y:S01]  /*02f0*/  @!P0 MUFU.LG2 R11, R11 ;  /* 0x0000000b000b8308 */ /* 0x000e220000000c00 */
[----:B---3--:R-:W-:Y:S01]  /*0300*/  @!P2 HADD2.F32 R8, -RZ, R8.H0_H0 ;  /* 0x20000008ff08a230 */ /* 0x008fe20000004100 */
[----:B0-----:R-:W-:-:S06]  /*0310*/  @!P0 F2FP.F16.F32.PACK_AB R5, RZ, R11 ;  /* 0x0000000bff05823e */ /* 0x001fcc00000000ff */
[----:B------:R-:W0:Y:S01]  /*0320*/  @!P2 MUFU.LG2 R8, R8 ;  /* 0x000000080008a308 */ /* 0x000e220000000c00 */
[----:B------:R1:W-:Y:S01]  /*0330*/  @!P0 STG.E.U16 desc[UR4][R6.64], R5 ;  /* 0x0000000506008986 */ /* 0x0003e2000c101504 */
[----:B----4-:R-:W-:-:S06]  /*0340*/  @!P3 HADD2.F32 R18, -RZ, R18.H0_H0 ;  /* 0x20000012ff12b230 */ /* 0x010fcc0000004100 */
[----:B------:R-:W2:Y:S01]  /*0350*/  @!P3 MUFU.LG2 R18, R18 ;  /* 0x000000120012b308 */ /* 0x000ea20000000c00 */
[----:B0-----:R-:W-:Y:S02]  /*0360*/  @!P2 F2FP.F16.F32.PACK_AB R4, RZ, R8 ;  /* 0x00000008ff04a23e */ /* 0x001fe400000000ff */
[----:B--2---:R-:W-:Y:S01]  /*0370*/  @!P3 F2FP.F16.F32.PACK_AB R3, RZ, R18 ;  /* 0x00000012ff03b23e */ /* 0x004fe200000000ff */
[----:B-1----:R-:W-:Y:S06]  /*0380*/  @P4 BRA `(.L_x_1161) ;  /* 0x00000000002c4947 */ /* 0x002fec0003800000 */
[----:B------:R-:W0:Y:S01]  /*0390*/  LDC.64 R6, c[0x0][0x218] ;  /* 0x00008600ff067b82 */ /* 0x000e220000000a00 */
[----:B------:R-:W-:Y:S01]  /*03a0*/  LEA R5, R0, R9, 0x9 ;  /* 0x0000000900057211 */ /* 0x000fe200078e48ff */
[----:B------:R-:W-:Y:S01]  /*03b0*/  VIADD R9, R9, 0x80 ;  /* 0x0000008009097836 */ /* 0x000fe20000000000 */
[----:B------:R-:W-:-:S04]  /*03c0*/  PRMT R8, R4, 0x7610, R8 ;  /* 0x0000761004087816 */ /* 0x000fc80000000008 */
[----:B------:R-:W-:-:S13]  /*03d0*/  ISETP.GE.AND P0, PT, R9, R2, PT ;  /* 0x000000020900720c */ /* 0x000fda0003f06270 */
[----:B------:R-:W-:Y:S01]  /*03e0*/  @!P0 LEA R11, R0, R9, 0x9 ;  /* 0x00000009000b8211 */ /* 0x000fe200078e48ff */
[----:B------:R-:W-:Y:S02]  /*03f0*/  @!P0 VIADD R9, R9, 0x80 ;  /* 0x0000008009098836 */ /* 0x000fe40000000000 */
[----:B0-----:R-:W-:-:S04]  /*0400*/  IMAD.WIDE.U32 R4, R5, 0x2, R6 ;  /* 0x0000000205047825 */ /* 0x001fc800078e0006 */
[----:B------:R-:W-:Y:S01]  /*0410*/  @!P0 IMAD.WIDE.U32 R6, R11, 0x2, R6 ;  /* 0x000000020b068825 */ /* 0x000fe200078e0006 */
[----:B------:R0:W-:Y:S04]  /*0420*/  STG.E.U16 desc[UR4][R4.64], R8 ;  /* 0x0000000804007986 */ /* 0x0001e8000c101504 */
[----:B------:R0:W-:Y:S02]  /*0430*/  @!P0 STG.E.U16 desc[UR4][R6.64], R3 ;  /* 0x0000000306008986 */ /* 0x0001e4000c101504 */
.L_x_1161:
[----:B------:R-:W-:Y:S05]  /*0440*/  BSYNC B0 ;  /* 0x0000000000007941 */ /* 0x000fea0003800000 */
.L_x_1160:
[----:B------:R-:W-:Y:S01]  /*0450*/  ISETP.GE.AND P0, PT, R9, R2, PT ;  /* 0x000000020900720c */ /* 0x000fe20003f06270 */
[----:B-----5:R-:W-:-:S12]  /*0460*/  @!P1 HADD2.F32 R10, -RZ, R10.H0_H0 ;  /* 0x2000000aff0a9230 */ /* 0x020fd80000004100 */
[----:B------:R-:W-:Y:S05]  /*0470*/  @P0 EXIT ;  /* 0x000000000000094d */ /* 0x000fea0003800000 */
[----:B0-----:R-:W0:Y:S01]  /*0480*/  LDC.64 R2, c[0x0][0x218] ;  /* 0x00008600ff027b82 */ /* 0x001e220000000a00 */
[----:B------:R-:W1:Y:S01]  /*0490*/  @!P1 MUFU.LG2 R10, R10 ;  /* 0x0000000a000a9308 */ /* 0x000e620000000c00 */
[----:B------:R-:W-:Y:S02]  /*04a0*/  LEA R9, R0, R9, 0x9 ;  /* 0x0000000900097211 */ /* 0x000fe400078e48ff */
[----:B-1----:R-:W-:-:S03]  /*04b0*/  @!P1 F2FP.F16.F32.PACK_AB R4, RZ, R10 ;  /* 0x0000000aff04923e */ /* 0x002fc600000000ff */
[----:B0-----:R-:W-:-:S05]  /*04c0*/  IMAD.WIDE.U32 R2, R9, 0x2, R2 ;  /* 0x0000000209027825 */ /* 0x001fca00078e0002 */
[----:B------:R-:W-:Y:S01]  /*04d0*/  STG.E.U16 desc[UR4][R2.64], R4 ;  /* 0x0000000402007986 */ /* 0x000fe2000c101504 */
[----:B------:R-:W-:Y:S05]  /*04e0*/  EXIT ;  /* 0x000000000000794d */ /* 0x000fea0003800000 */
.L_x_1162:
        /* <DEDUP_REMOVED lines=9> */
.L_x_13261:


//--------------------- .text._ZN2at6native29vectorized_elementwise_kernelILi2EZZZNS0_16log2_kernel_cudaERNS_18TensorIteratorBaseEENKUlvE0_clEvENKUlvE1_clEvEUlN3c104HalfEE_St5arrayIPcLm2EEEEviT0_T1_ --------------------------
	.section	.text._ZN2at6native29vectorized_elementwise_kernelILi2EZZZNS0_16log2_kernel_cudaERNS_18TensorIteratorBaseEENKUlvE0_clEvENKUlvE1_clEvEUlN3c104HalfEE_St5arrayIPcLm2EEEEviT0_T1_,"ax",@progbits
	.align	128
        .global         _ZN2at6native29vectorized_elementwise_kernelILi2EZZZNS0_16log2_kernel_cudaERNS_18TensorIteratorBaseEENKUlvE0_clEvENKUlvE1_clEvEUlN3c104HalfEE_St5arrayIPcLm2EEEEviT0_T1_
        .type           _ZN2at6native29vectorized_elementwise_kernelILi2EZZZNS0_16log2_kernel_cudaERNS_18TensorIteratorBaseEENKUlvE0_clEvENKUlvE1_clEvEUlN3c104HalfEE_St5arrayIPcLm2EEEEviT0_T1_,@function
        .size           _ZN2at6native29vectorized_elementwise_kernelILi2EZZZNS0_16log2_kernel_cudaERNS_18TensorIteratorBaseEENKUlvE0_clEvENKUlvE1_clEvEUlN3c104HalfEE_St5arrayIPcLm2EEEEviT0_T1_,(.L_x_13262 - _ZN2at6native29vectorized_elementwise_kernelILi2EZZZNS0_16log2_kernel_cudaERNS_18TensorIteratorBaseEENKUlvE0_clEvENKUlvE1_clEvEUlN3c104HalfEE_St5arrayIPcLm2EEEEviT0_T1_)
        .other          _ZN2at6native29vectorized_elementwise_kernelILi2EZZZNS0_16log2_kernel_cudaERNS_18TensorIteratorBaseEENKUlvE0_clEvENKUlvE1_clEvEUlN3c104HalfEE_St5arrayIPcLm2EEEEviT0_T1_,@"STO_CUDA_ENTRY STV_DEFAULT"
_ZN2at6native29vectorized_elementwise_kernelILi2EZZZNS0_16log2_kernel_cudaERNS_18TensorIteratorBaseEENKUlvE0_clEvENKUlvE1_clEvEUlN3c104HalfEE_St5arrayIPcLm2EEEEviT0_T1_:
.text._ZN2at6native29vectorized_elementwise_kernelILi2EZZZNS0_16log2_kernel_cudaERNS_18TensorIteratorBaseEENKUlvE0_clEvENKUlvE1_clEvEUlN3c104HalfEE_St5arrayIPcLm2EEEEviT0_T1_:
        /* <DEDUP_REMOVED lines=19> */
[--C-:B--2---:R-:W-:Y:S02]  /*0130*/  HADD2.F32 R2, -RZ, R6.reuse.H0_H0 ;  /* 0x20000006ff027230 */ /* 0x104fe40000004100 */
[----:B------:R-:W-:Y:S02]  /*0140*/  HADD2.F32 R6, -RZ, R6.H1_H1 ;  /* 0x30000006ff067230 */ /* 0x000fe40000004100 */
[--C-:B---3--:R-:W-:Y:S02]  /*0150*/  HADD2.F32 R8, -RZ, R9.reuse.H0_H0 ;  /* 0x20000009ff087230 */ /* 0x108fe40000004100 */
[----:B------:R-:W-:Y:S01]  /*0160*/  HADD2.F32 R9, -RZ, R9.H1_H1 ;  /* 0x30000009ff097230 */ /* 0x000fe20000004100 */
[----:B------:R0:W-:Y:S01]  /*0170*/  MUFU.LG2 R7, R6 ;  /* 0x0000000600077308 */ /* 0x0001e20000000c00 */
[--C-:B----4-:R-:W-:Y:S02]  /*0180*/  HADD2.F32 R10, -RZ, R11.reuse.H0_H0 ;  /* 0x2000000bff0a7230 */ /* 0x110fe40000004100 */
[----:B------:R-:W-:-:S02]  /*0190*/  HADD2.F32 R11, -RZ, R11.H1_H1 ;  /* 0x3000000bff0b7230 */ /* 0x000fc40000004100 */
[----:B-----5:R-:W-:-:S03]  /*01a0*/  HADD2.F32 R12, -RZ, R13.H0_H0 ;  /* 0x2000000dff0c7230 */ /* 0x020fc60000004100 */
[----:B------:R-:W1:Y:S01]  /*01b0*/  MUFU.LG2 R2, R2 ;  /* 0x0000000200027308 */ /* 0x000e620000000c00 */
[----:B0-----:R-:W-:-:S07]  /*01c0*/  HADD2.F32 R6, -RZ, R13.H1_H1 ;  /* 0x3000000dff067230 */ /* 0x001fce0000004100 */
[----:B------:R-:W-:Y:S08]  /*01d0*/  MUFU.LG2 R8, R8 ;  /* 0x0000000800087308 */ /* 0x000ff00000000c00 */
[----:B------:R-:W0:Y:S01]  /*01e0*/  MUFU.LG2 R9, R9 ;  /* 0x0000000900097308 */ /* 0x000e220000000c00 */
[----:B-1----:R-:W-:-:S05]  /*01f0*/  F2FP.F16.F32.PACK_AB R7, R7, R2 ;  /* 0x000000020707723e */ /* 0x002fca00000000ff */
[----:B------:R-:W-:Y:S02]  /*0200*/  STG.E desc[UR4][R4.64], R7 ;  /* 0x0000000704007986 */ /* 0x000fe4000c101904 */
[----:B------:R-:W-:Y:S08]  /*0210*/  MUFU.LG2 R10, R10 ;  /* 0x0000000a000a7308 */ /* 0x000ff00000000c00 */
[----:B------:R-:W1:Y:S01]  /*0220*/  MUFU.LG2 R11, R11 ;  /* 0x0000000b000b7308 */ /* 0x000e620000000c00 */
[----:B0-----:R-:W-:-:S05]  /*0230*/  F2FP.F16.F32.PACK_AB R9, R9, R8 ;  /* 0x000000080909723e */ /* 0x001fca00000000ff */
[----:B------:R-:W-:Y:S02]  /*0240*/  STG.E desc[UR4][R4.64+0x200], R9 ;  /* 0x0002000904007986 */ /* 0x000fe4000c101904 */
[----:B------:R-:W-:Y:S08]  /*0250*/  MUFU.LG2 R12, R12 ;  /* 0x0000000c000c7308 */ /* 0x000ff00000000c00 */
[----:B------:R-:W0:Y:S01]  /*0260*/  MUFU.LG2 R13, R6 ;  /* 0x00000006000d7308 */ /* 0x000e220000000c00 */
[----:B-1----:R-:W-:-:S05]  /*0270*/  F2FP.F16.F32.PACK_AB R3, R11, R10 ;  /* 0x0000000a0b03723e */ /* 0x002fca00000000ff */
[----:B------:R-:W-:Y:S01]  /*0280*/  STG.E desc[UR4][R4.64+0x400], R3 ;  /* 0x0004000304007986 */ /* 0x000fe2000c101904 */
[----:B0-----:R-:W-:-:S05]  /*0290*/  F2FP.F16.F32.PACK_AB R13, R13, R12 ;  /* 0x0000000c0d0d723e */ /* 0x001fca00000000ff */
[----:B------:R-:W-:Y:S01]  /*02a0*/  STG.E desc[UR4][R4.64+0x600], R13 ;  /* 0x0006000d04007986 */ /* 0x000fe2000c101904 */
[----:B------:R-:W-:Y:S05]  /*02b0*/  EXIT ;  /* 0x000000000000794d */ /* 0x000fea0003800000 */
.L_x_1163:
[----:B------:R-:W0:Y:S01]  /*02c0*/  S2R R24, SR_TID.X ;  /* 0x0000000000187919 */ /* 0x000e220000002100 */
[----:B------:R-:W-:Y:S02]  /*02d0*/  PRMT R2, RZ, 0x7610, R2 ;  /* 0x00007610ff027816 */ /* 0x000fe40000000002 */
[----:B0-----:R-:W-:Y:S01]  /*02e0*/  ISETP.GE.AND P0, PT, R24, R5, PT ;  /* 0x000000051800720c */ /* 0x001fe20003f06270 */
[----:B------:R-:W-:-:S12]  /*02f0*/  IMAD.MOV.U32 R0, RZ, RZ, R24 ;  /* 0x000000ffff007224 */ /* 0x000fd800078e0018 */
[----:B------:R-:W-:Y:S01]  /*0300*/  @!P0 IADD3 R0, R24, 0x80, RZ ;  /* 0x0000008018008810 */ /* 0x000fe20007ffe0ff */
[----:B------:R-:W0:Y:S01]  /*0310*/  @!P0 LDC.64 R20, c[0x0][0x220] ;  /* 0x00008800ff148b82 */ /* 0x000e220000000a00 */
[----:B------:R-:W-:Y:S01]  /*0320*/  PRMT R28, RZ, 0x7610, R28 ;  /* 0x00007610ff1c7816 */ /* 0x000fe2000000001c */
[----:B------:R-:W-:Y:S01]  /*0330*/  @!P0 IMAD.IADD R15, R3, 0x1, R24 ;  /* 0x00000001030f8824 */ /* 0x000fe200078e0218 */
[----:B------:R-:W-:-:S13]  /*0340*/  ISETP.GE.AND P5, PT, R0, R5, PT ;  /* 0x000000050000720c */ /* 0x000fda0003fa6270 */
[----:B------:R-:W-:Y:S01]  /*0350*/  @!P5 IMAD.IADD R27, R3, 0x1, R0 ;  /* 0x00000001031bd824 */ /* 0x000fe200078e0200 */
[----:B------:R-:W1:Y:S01]  /*0360*/  @!P5 LDC.64 R12, c[0x0][0x220] ;  /* 0x00008800ff0cdb82 */ /* 0x000e620000000a00 */
[----:B------:R-:W-:-:S05]  /*0370*/  @!P5 VIADD R0, R0, 0x80 ;  /* 0x000000800000d836 */ /* 0x000fca0000000000 */
[----:B------:R-:W-:Y:S01]  /*0380*/  ISETP.GE.AND P6, PT, R0, R5, PT ;  /* 0x000000050000720c */ /* 0x000fe20003fc6270 */
[----:B0-----:R-:W-:-:S05]  /*0390*/  @!P0 IMAD.WIDE.U32 R20, R15, 0x2, R20 ;  /* 0x000000020f148825 */ /* 0x001fca00078e0014 */
[----:B------:R-:W2:Y:S07]  /*03a0*/  @!P0 LDG.E.U16 R2, desc[UR4][R20.64] ;  /* 0x0000000414028981 */ /* 0x000eae000c1e1500 */
[----:B------:R-:W-:Y:S01]  /*03b0*/  @!P6 IADD3 R29, R3, R0, RZ ;  /* 0x00000000031de210 */ /* 0x000fe20007ffe0ff */
[----:B------:R-:W-:Y:S01]  /*03c0*/  @!P6 VIADD R0, R0, 0x80 ;  /* 0x000000800000e836 */ /* 0x000fe20000000000 */
[----:B------:R-:W0:Y:S01]  /*03d0*/  @!P6 LDC.64 R18, c[0x0][0x220] ;  /* 0x00008800ff12eb82 */ /* 0x000e220000000a00 */
[----:B-1----:R-:W-:-:S03]  /*03e0*/  @!P5 IMAD.WIDE.U32 R12, R27, 0x2, R12 ;  /* 0x000000021b0cd825 */ /* 0x002fc600078e000c */
[----:B------:R-:W-:-:S13]  /*03f0*/  ISETP.GE.AND P1, PT, R0, R5, PT ;  /* 0x000000050000720c */ /* 0x000fda0003f26270 */
[----:B------:R-:W-:Y:S01]  /*0400*/  @!P1 IMAD.IADD R4, R3, 0x1, R0 ;  /* 0x0000000103049824 */ /* 0x000fe200078e0200 */
[----:B------:R-:W-:Y:S01]  /*0410*/  @!P1 IADD3 R0, R0, 0x80, RZ ;  /* 0x0000008000009810 */ /* 0x000fe20007ffe0ff */
[----:B------:R-:W1:Y:S03]  /*0420*/  @!P1 LDC.64 R16, c[0x0][0x220] ;  /* 0x00008800ff109b82 */ /* 0x000e660000000a00 */
        /* <DEDUP_REMOVED lines=11> */
[----:B0-----:R-:W0:Y:S01]  /*04e0*/  @!P3 LDC.64 R12, c[0x0][0x220] ;  /* 0x00008800ff0cbb82 */ /* 0x001e220000000a00 */
[----:B------:R-:W5:Y:S03]  /*04f0*/  @!P6 LDG.E.U16 R28, desc[UR4][R18.64] ;  /* 0x00000004121ce981 */ /* 0x000f66000c1e1500 */
[----:B------:R-:W-:-:S13]  /*0500*/  ISETP.GE.AND P4, PT, R0, R5, PT ;  /* 0x000000050000720c */ /* 0x000fda0003f86270 */
[----:B------:R-:W-:Y:S01]  /*0510*/  @!P4 IADD3 R29, R3, R0, RZ ;  /* 0x00000000031dc210 */ /* 0x000fe20007ffe0ff */
[----:B------:R-:W-:Y:S01]  /*0520*/  @!P4 VIADD R0, R0, 0x80 ;  /* 0x000000800000c836 */ /* 0x000fe20000000000 */
[----:B------:R-:W-:Y:S01]  /*0530*/  PRMT R4, RZ, 0x7610, R4 ;  /* 0x00007610ff047816 */ /* 0x000fe20000000004 */
[----:B------:R-:W1:Y:S03]  /*0540*/  @!P4 LDC.64 R20, c[0x0][0x220] ;  /* 0x00008800ff14cb82 */ /* 0x000e660000000a00 */
[----:B------:R-:W-:Y:S02]  /*0550*/  ISETP.GE.AND P5, PT, R0, R5, PT ;  /* 0x000000050000720c */ /* 0x000fe40003fa6270 */
[----:B------:R3:W4:Y:S11]  /*0560*/  @!P1 LDG.E.U16 R4, desc[UR4][R16.64] ;  /* 0x0000000410049981 */ /* 0x000736000c1e1500 */
[----:B---3--:R-:W3:Y:S01]  /*0570*/  @!P5 LDC.64 R16, c[0x0][0x220] ;  /* 0x00008800ff10db82 */ /* 0x008ee20000000a00 */
[----:B0-----:R-:W-:Y:S01]  /*0580*/  @!P3 IMAD.WIDE.U32 R12, R25, 0x2, R12 ;  /* 0x00000002190cb825 */ /* 0x001fe200078e000c */
[----:B------:R-:W-:-:S02]  /*0590*/  @!P5 IADD3 R25, R3, R0, RZ ;  /* 0x000000000319d210 */ /* 0x000fc40007ffe0ff */
[----:B------:R-:W-:Y:S01]  /*05a0*/  PRMT R18, RZ, 0x7610, R18 ;  /* 0x00007610ff127816 */ /* 0x000fe20000000012 */
[----:B------:R-:W-:Y:S01]  /*05b0*/  @!P2 IMAD.WIDE.U32 R14, R23, 0x2, R14 ;  /* 0x00000002170ea825 */ /* 0x000fe200078e000e */
[----:B------:R-:W-:Y:S02]  /*05c0*/  PRMT R23, RZ, 0x7610, R23 ;  /* 0x00007610ff177816 */ /* 0x000fe40000000017 */
[----:B------:R-:W-:Y:S01]  /*05d0*/  PRMT R19, RZ, 0x7610, R19 ;  /* 0x00007610ff137816 */ /* 0x000fe20000000013 */
[----:B-1----:R-:W-:Y:S01]  /*05e0*/  @!P4 IMAD.WIDE.U32 R20, R29, 0x2, R20 ;  /* 0x000000021d14c825 */ /* 0x002fe200078e0014 */
[----:B------:R-:W-:Y:S01]  /*05f0*/  PRMT R0, RZ, 0x7610, R0 ;  /* 0x00007610ff007816 */ /* 0x000fe20000000000 */
[----:B------:R-:W4:Y:S04]  /*0600*/  @!P3 LDG.E.U16 R18, desc[UR4][R12.64] ;  /* 0x000000040c12b981 */ /* 0x000f28000c1e1500 */
[----:B------:R0:W4:Y:S04]  /*0610*/  @!P2 LDG.E.U16 R23, desc[UR4][R14.64] ;  /* 0x000000040e17a981 */ /* 0x000128000c1e1500 */
[----:B------:R1:W4:Y:S01]  /*0620*/  @!P4 LDG.E.U16 R19, desc[UR4][R20.64] ;  /* 0x000000041413c981 */ /* 0x000322000c1e1500 */
[----:B---3--:R-:W-:-:S05]  /*0630*/  @!P5 IMAD.WIDE.U32 R16, R25, 0x2, R16 ;  /* 0x000000021910d825 */ /* 0x008fca00078e0010 */
[----:B------:R3:W4:Y:S01]  /*0640*/  @!P5 LDG.E.U16 R0, desc[UR4][R16.64] ;  /* 0x000000041000d981 */ /* 0x000722000c1e1500 */
[----:B0-----:R-:W-:-:S05]  /*0650*/  VIADD R14, R24, 0x100 ;  /* 0x00000100180e7836 */ /* 0x001fca0000000000 */
[----:B------:R-:W-:Y:S01]  /*0660*/  ISETP.GE.AND P5, PT, R14, R5, PT ;  /* 0x000000050e00720c */ /* 0x000fe20003fa6270 */
[----:B------:R-:W-:-:S05]  /*0670*/  VIADD R12, R24, 0x180 ;  /* 0x00000180180c7836 */ /* 0x000fca0000000000 */
[----:B------:R-:W-:Y:S02]  /*0680*/  ISETP.GE.AND P2, PT, R12, R5, PT ;  /* 0x000000050c00720c */ /* 0x000fe40003f46270 */
[----:B------:R-:W-:-:S04]  /*0690*/  IADD3 R12, R24, 0x200, RZ ;  /* 0x00000200180c7810 */ /* 0x000fc80007ffe0ff */
[----:B------:R-:W-:Y:S01]  /*06a0*/  ISETP.GE.AND P3, PT, R12, R5, PT ;  /* 0x000000050c00720c */ /* 0x000fe20003f66270 */
[C---:B------:R-:W-:Y:S01]  /*06b0*/  VIADD R12, R24.reuse, 0x280 ;  /* 0x00000280180c7836 */ /* 0x040fe20000000000 */
[----:B-1----:R-:W-:-:S04]  /*06c0*/  IADD3 R20, R24, 0x300, RZ ;  /* 0x0000030018147810 */ /* 0x002fc80007ffe0ff */
[-C--:B------:R-:W-:Y:S02]  /*06d0*/  ISETP.GE.AND P4, PT, R12, R5.reuse, PT ;  /* 0x000000050c00720c */ /* 0x080fe40003f86270 */
[----:B------:R-:W0:Y:S01]  /*06e0*/  @!P0 LDC.64 R12, c[0x0][0x218] ;  /* 0x00008600ff0c8b82 */ /* 0x000e220000000a00 */
[----:B------:R-:W-:Y:S01]  /*06f0*/  ISETP.GE.AND P6, PT, R20, R5, PT ;  /* 0x000000051400720c */ /* 0x000fe20003fc6270 */
[C---:B------:R-:W-:Y:S01]  /*0700*/  VIADD R20, R24.reuse, 0x380 ;  /* 0x0000038018147836 */ /* 0x040fe20000000000 */
[----:B------:R-:W-:-:S04]  /*0710*/  IADD3 R14, R24, 0x80, RZ ;  /* 0x00000080180e7810 */ /* 0x000fc80007ffe0ff */
[----:B------:R-:W-:Y:S02]  /*0720*/  ISETP.GE.AND P1, PT, R14, R5, PT ;  /* 0x000000050e00720c */ /* 0x000fe40003f26270 */
[----:B------:R-:W-:Y:S01]  /*0730*/  @!P0 IADD3 R21, R3, R24, RZ ;  /* 0x0000001803158210 */ /* 0x000fe20007ffe0ff */
[----:B------:R-:W-:-:S04]  /*0740*/  @!P0 IMAD.MOV.U32 R24, RZ, RZ, R14 ;  /* 0x000000ffff188224 */ /* 0x000fc800078e000e */
[----:B0-----:R-:W-:Y:S01]  /*0750*/  @!P0 IMAD.WIDE.U32 R12, R21, 0x2, R12 ;  /* 0x00000002150c8825 */ /* 0x001fe200078e000c */
[----:B------:R-:W-:Y:S04]  /*0760*/  BSSY B0, `(.L_x_1164) ;  /* 0x0000047000007945 */ /* 0x000fe80003800000 */
[----:B------:R-:W-:Y:S01]  /*0770*/  BSSY B1, `(.L_x_1165) ;  /* 0x000003f000017945 */ /* 0x000fe20003800000 */
[----:B--2---:R-:W-:-:S06]  /*0780*/  @!P0 HADD2.F32 R2, -RZ, R2.H0_H0 ;  /* 0x20000002ff028230 */ /* 0x004fcc0000004100 */
[----:B------:R-:W0:Y:S02]  /*0790*/  @!P0 MUFU.LG2 R2, R2 ;  /* 0x0000000200028308 */ /* 0x000e240000000c00 */
[----:B0-----:R-:W-:Y:S01]  /*07a0*/  @!P0 F2FP.F16.F32.PACK_AB R26, RZ, R2 ;  /* 0x00000002ff1a823e */ /* 0x001fe200000000ff */
[----:B-----5:R-:W-:-:S05]  /*07b0*/  @!P5 HADD2.F32 R28, -RZ, R28.H0_H0 ;  /* 0x2000001cff1cd230 */ /* 0x020fca0000004100 */
[----:B---3--:R-:W0:Y:S01]  /*07c0*/  @!P5 MUFU.LG2 R16, R28 ;  /* 0x0000001c0010d308 */ /* 0x008e220000000c00 */
[----:B----4-:R-:W-:Y:S01]  /*07d0*/  @!P1 HADD2.F32 R15, -RZ, R27.H0_H0 ;  /* 0x2000001bff0f9230 */ /* 0x010fe20000004100 */
[----:B0-----:R-:W-:Y:S02]  /*07e0*/  @!P5 F2FP.F16.F32.PACK_AB R6, RZ, R16 ;  /* 0x00000010ff06d23e */ /* 0x001fe400000000ff */
[----:B------:R-:W-:Y:S01]  /*07f0*/  ISETP.GE.AND P5, PT, R20, R5, PT ;  /* 0x000000051400720c */ /* 0x000fe20003fa6270 */
[----:B------:R-:W-:-:S03]  /*0800*/  @!P2 HADD2.F32 R4, -RZ, R4.H0_H0 ;  /* 0x20000004ff04a230 */ /* 0x000fc60000004100 */
[----:B------:R-:W0:Y:S01]  /*0810*/  @!P1 MUFU.LG2 R15, R15 ;  /* 0x0000000f000f9308 */ /* 0x000e220000000c00 */
[----:B------:R1:W-:Y:S01]  /*0820*/  @!P0 STG.E.U16 desc[UR4][R12.64], R26 ;  /* 0x0000001a0c008986 */ /* 0x0003e2000c101504 */
[----:B------:R-:W-:-:S06]  /*0830*/  ISETP.GE.AND P0, PT, R24, R5, PT ;  /* 0x000000051800720c */ /* 0x000fcc0003f06270 */
[----:B------:R-:W2:Y:S01]  /*0840*/  @!P2 MUFU.LG2 R4, R4 ;  /* 0x000000040004a308 */ /* 0x000ea20000000c00 */
[----:B------:R-:W-:Y:S02]  /*0850*/  @!P4 HADD2.F32 R17, -RZ, R18.H0_H0 ;  /* 0x20000012ff11c230 */ /* 0x000fe40000004100 */
[----:B------:R-:W-:Y:S02]  /*0860*/  @!P3 HADD2.F32 R16, -RZ, R23.H0_H0 ;  /* 0x20000017ff10b230 */ /* 0x000fe40000004100 */
[----:B------:R-:W-:-:S03]  /*0870*/  @!P6 HADD2.F32 R19, -RZ, R19.H0_H0 ;  /* 0x20000013ff13e230 */ /* 0x000fc60000004100 */
[----:B------:R-:W-:Y:S01]  /*0880*/  @!P4 MUFU.LG2 R17, R17 ;  /* 0x000000110011c308 */ /* 0x000fe20000000c00 */
[----:B------:R-:W-:-:S07]  /*0890*/  @!P5 HADD2.F32 R0, -RZ, R0.H0_H0 ;  /* 0x20000000ff00d230 */ /* 0x000fce0000004100 */
[----:B------:R-:W3:Y:S08]  /*08a0*/  @!P3 MUFU.LG2 R16, R16 ;  /* 0x000000100010b308 */ /* 0x000ef00000000c00 */
[----:B------:R-:W4:Y:S08]  /*08b0*/  @!P6 MUFU.LG2 R19, R19 ;  /* 0x000000130013e308 */ /* 0x000f300000000c00 */
[----:B------:R-:W5:Y:S01]  /*08c0*/  @!P5 MUFU.LG2 R0, R0 ;  /* 0x000000000000d308 */ /* 0x000f620000000c00 */
[----:B0-----:R-:W-:-:S02]  /*08d0*/  @!P1 F2FP.F16.F32.PACK_AB R7, RZ, R15 ;  /* 0x0000000fff07923e */ /* 0x001fc400000000ff */
[----:B--2---:R-:W-:Y:S02]  /*08e0*/  @!P2 F2FP.F16.F32.PACK_AB R8, RZ, R4 ;  /* 0x00000004ff08a23e */ /* 0x004fe400000000ff */
[----:B---3--:R-:W-:Y:S02]  /*08f0*/  @!P3 F2FP.F16.F32.PACK_AB R9, RZ, R16 ;  /* 0x00000010ff09b23e */ /* 0x008fe400000000ff */
[----:B------:R-:W-:Y:S02]  /*0900*/  @!P4 F2FP.F16.F32.PACK_AB R10, RZ, R17 ;  /* 0x00000011ff0ac23e */ /* 0x000fe400000000ff */
[----:B----4-:R-:W-:Y:S02]  /*0910*/  @!P6 F2FP.F16.F32.PACK_AB R11, RZ, R19 ;  /* 0x00000013ff0be23e */ /* 0x010fe400000000ff */
[----:B-----5:R-:W-:Y:S01]  /*0920*/  @!P5 F2FP.F16.F32.PACK_AB R22, RZ, R0 ;  /* 0x00000000ff16d23e */ /* 0x020fe200000000ff */
[----:B-1----:R-:W-:Y:S06]  /*0930*/  @P0 BRA `(.L_x_1166) ;  /* 0x0000000000300947 */ /* 0x002fec0003800000 */
[----:B------:R-:W0:Y:S01]  /*0940*/  LDC.64 R12, c[0x0][0x218] ;  /* 0x00008600ff0c7b82 */ /* 0x000e220000000a00 */
[----:B------:R-:W-:Y:S01]  /*0950*/  IADD3 R15, R3, R24, RZ ;  /* 0x00000018030f7210 */ /* 0x000fe20007ffe0ff */
        /* <DEDUP_REMOVED lines=10> */
.L_x_1166:
[----:B------:R-:W-:-:S13]  /*0a00*/  ISETP.GE.AND P0, PT, R24, R5, PT ;  /* 0x000000051800720c */ /* 0x000fda0003f06270 */
[----:B------:R-:W-:Y:S05]  /*0a10*/  @P0 BRA `(.L_x_1168) ;  /* 0x0000000000300947 */ /* 0x000fea0003800000 */
[----:B0-----:R-:W0:Y:S01]  /*0a20*/  LDC.64 R6, c[0x0][0x218] ;  /* 0x00008600ff067b82 */ /* 0x001e220000000a00 */
[----:B------:R-:W-:Y:S01]  /*0a30*/  IADD3 R13, R3, R24, RZ ;  /* 0x00000018030d7210 */ /* 0x000fe20007ffe0ff */
[----:B------:R-:W-:-:S04]  /*0a40*/  VIADD R24, R24, 0x80 ;  /* 0x0000008018187836 */ /* 0x000fc80000000000 */
[----:B0-----:R-:W-:-:S05]  /*0a50*/  IMAD.WIDE.U32 R6, R13, 0x2, R6 ;  /* 0x000000020d067825 */ /* 0x001fca00078e0006 */
[----:B------:R1:W-:Y:S02]  /*0a60*/  STG.E.U16 desc[UR4][R6.64], R8 ;  /* 0x0000000806007986 */ /* 0x0003e4000c101504 */
.L_x_1167:
[----:B------:R-:W-:-:S13]  /*0a70*/  ISETP.GE.AND P0, PT, R24, R5, PT ;  /* 0x000000051800720c */ /* 0x000fda0003f06270 */
[----:B------:R-:W-:Y:S05]  /*0a80*/  @P0 BRA `(.L_x_1169) ;  /* 0x0000000000340947 */ /* 0x000fea0003800000 */
[----:B01----:R-:W0:Y:S01]  /*0a90*/  LDC.64 R6, c[0x0][0x218] ;  /* 0x00008600ff067b82 */ /* 0x003e220000000a00 */
[----:B------:R-:W-:Y:S01]  /*0aa0*/  IADD3 R13, R3, R24, RZ ;  /* 0x00000018030d7210 */ /* 0x000fe20007ffe0ff */
[----:B------:R-:W-:-:S04]  /*0ab0*/  VIADD R24, R24, 0x80 ;  /* 0x0000008018187836 */ /* 0x000fc80000000000 */
[----:B0-----:R-:W-:-:S05]  /*0ac0*/  IMAD.WIDE.U32 R6, R13, 0x2, R6 ;  /* 0x000000020d067825 */ /* 0x001fca00078e0006 */
[----:B------:R1:W-:Y:S02]  /*0ad0*/  STG.E.U16 desc[UR4][R6.64], R9 ;  /* 0x0000000906007986 */ /* 0x0003e4000c101504 */
.L_x_1168:
        /* <DEDUP_REMOVED lines=8> */
.L_x_1169:
[----:B------:R-:W-:Y:S05]  /*0b60*/  BSYNC B1 ;  /* 0x0000000000017941 */ /* 0x000fea0003800000 */
.L_x_1165:
[----:B------:R-:W-:-:S13]  /*0b70*/  ISETP.GE.AND P0, PT, R24, R5, PT ;  /* 0x000000051800720c */ /* 0x000fda0003f06270 */
[----:B012---:R-:W0:Y:S01]  /*0b80*/  @!P0 LDC.64 R6, c[0x0][0x218] ;  /* 0x00008600ff068b82 */ /* 0x007e220000000a00 */
[----:B------:R-:W-:Y:S01]  /*0b90*/  @!P0 IADD3 R9, R3, R24, RZ ;  /* 0x0000001803098210 */ /* 0x000fe20007ffe0ff */
[----:B------:R-:W-:-:S04]  /*0ba0*/  @!P0 VIADD R24, R24, 0x80 ;  /* 0x0000008018188836 */ /* 0x000fc80000000000 */
[----:B0-----:R-:W-:-:S05]  /*0bb0*/  @!P0 IMAD.WIDE.U32 R6, R9, 0x2, R6 ;  /* 0x0000000209068825 */ /* 0x001fca00078e0006 */
[----:B------:R2:W-:Y:S02]  /*0bc0*/  @!P0 STG.E.U16 desc[UR4][R6.64], R11 ;  /* 0x0000000b06008986 */ /* 0x0005e4000c101504 */
.L_x_1170:
[----:B------:R-:W-:Y:S05]  /*0bd0*/  BSYNC B0 ;  /* 0x0000000000007941 */ /* 0x000fea0003800000 */
.L_x_1164:
[----:B------:R-:W-:Y:S05]  /*0be0*/  WARPSYNC.ALL ;  /* 0x0000000000007948 */ /* 0x000fea0003800000 */
[----:B------:R-:W-:-:S13]  /*0bf0*/  ISETP.GE.AND P0, PT, R24, R5, PT ;  /* 0x000000051800720c */ /* 0x000fda0003f06270 */
[----:B------:R-:W-:Y:S05]  /*0c00*/  @P0 EXIT ;  /* 0x000000000000094d */ /* 0x000fea0003800000 */
[----:B------:R-:W3:Y:S01]  /*0c10*/  LDC.64 R4, c[0x0][0x218] ;  /* 0x00008600ff047b82 */ /* 0x000ee20000000a00 */
[----:B------:R-:W-:-:S05]  /*0c20*/  IADD3 R3, R3, R24, RZ ;  /* 0x0000001803037210 */ /* 0x000fca0007ffe0ff */
[----:B---3--:R-:W-:-:S05]  /*0c30*/  IMAD.WIDE.U32 R2, R3, 0x2, R4 ;  /* 0x0000000203027825 */ /* 0x008fca00078e0004 */
[----:B------:R-:W-:Y:S01]  /*0c40*/  STG.E.U16 desc[UR4][R2.64], R22 ;  /* 0x0000001602007986 */ /* 0x000fe2000c101504 */
[----:B------:R-:W-:Y:S05]  /*0c50*/  EXIT ;  /* 0x000000000000794d */ /* 0x000fea0003800000 */
.L_x_1171:
        /* <DEDUP_REMOVED lines=10> */
.L_x_13262:


//--------------------- .text._ZN2at6native29vectorized_elementwise_kernelILi4EZZZNS0_16log2_kernel_cudaERNS_18TensorIteratorBaseEENKUlvE0_clEvENKUlvE1_clEvEUlN3c104HalfEE_St5arrayIPcLm2EEEEviT0_T1_ --------------------------
	.section	.text._ZN2at6native29vectorized_elementwise_kernelILi4EZZZNS0_16log2_kernel_cudaERNS_18TensorIteratorBaseEENKUlvE0_clEvENKUlvE1_clEvEUlN3c104HalfEE_St5arrayIPcLm2EEEEviT0_T1_,"ax",@progbits
	.align	128
        .global         _ZN2at6native29vectorized_elementwise_kernelILi4EZZZNS0_16log2_kernel_cudaERNS_18TensorIteratorBaseEENKUlvE0_clEvENKUlvE1_clEvEUlN3c104HalfEE_St5arrayIPcLm2EEEEviT0_T1_
        .type           _ZN2at6native29vectorized_elementwise_kernelILi4EZZZNS0_16log2_kernel_cudaERNS_18TensorIteratorBaseEENKUlvE0_clEvENKUlvE1_clEvEUlN3c104HalfEE_St5arrayIPcLm2EEEEviT0_T1_,@function
        .size           _ZN2at6native29vectorized_elementwise_kernelILi4EZZZNS0_16log2_kernel_cudaERNS_18TensorIteratorBaseEENKUlvE0_clEvENKUlvE1_clEvEUlN3c104HalfEE_St5arrayIPcLm2EEEEviT0_T1_,(.L_x_13263 - _ZN2at6native29vectorized_elementwise_kernelILi4EZZZNS0_16log2_kernel_cudaERNS_18TensorIteratorBaseEENKUlvE0_clEvENKUlvE1_clEvEUlN3c104HalfEE_St5arrayIPcLm2EEEEviT0_T1_)
        .other          _ZN2at6native29vectorized_elementwise_kernelILi4EZZZNS0_16log2_kernel_cudaERNS_18TensorIteratorBaseEENKUlvE0_clEvENKUlvE1_clEvEUlN3c104HalfEE_St5arrayIPcLm2EEEEviT0_T1_,@"STO_CUDA_ENTRY STV_DEFAULT"
_ZN2at6native29vectorized_elementwise_kernelILi4EZZZNS0_16log2_kernel_cudaERNS_18TensorIteratorBaseEENKUlvE0_clEvENKUlvE1_clEvEUlN3c104HalfEE_St5arrayIPcLm2EEEEviT0_T1_:
.text._ZN2at6native29vectorized_elementwise_kernelILi4EZZZNS0_16log2_kernel_cudaERNS_18TensorIteratorBaseEENKUlvE0_clEvENKUlvE1_clEvEUlN3c104HalfEE_St5arrayIPcLm2EEEEviT0_T1_:
        /* <DEDUP_REMOVED lines=16> */
[----:B------:R-:W-:-:S04]  /*0100*/  IMAD.WIDE R6, R0, 0x8, R6 ;  /* 0x0000000800067825 */ /* 0x000fc800078e0206 */
[--C-:B--2---:R-:W-:Y:S02]  /*0110*/  HADD2.F32 R2, -RZ, R10.reuse.H0_H0 ;  /* 0x2000000aff027230 */ /* 0x104fe40000004100 */
[----:B------:R-:W-:Y:S02]  /*0120*/  HADD2.F32 R8, -RZ, R10.H1_H1 ;  /* 0x3000000aff087230 */ /* 0x000fe40000004100 */
[----:B------:R-:W-:Y:S02]  /*0130*/  HADD2.F32 R10, -RZ, R11.H0_H0 ;  /* 0x2000000bff0a7230 */ /* 0x000fe40000004100 */
[----:B---3--:R-:W-:Y:S01]  /*0140*/  HADD2.F32 R12, -RZ, R4.H0_H0 ;  /* 0x20000004ff0c7230 */ /* 0x008fe20000004100 */
[----:B------:R-:W-:Y:S01]  /*0150*/  MUFU.LG2 R2, R2 ;  /* 0x0000000200027308 */ /* 0x000fe20000000c00 */
[----:B------:R-:W-:Y:S02]  /*0160*/  HADD2.F32 R14, -RZ, R5.H0_H0 ;  /* 0x20000005ff0e7230 */ /* 0x000fe40000004100 */
[----:B------:R-:W-:-:S02]  /*0170*/  HADD2.F32 R11, -RZ, R11.H1_H1 ;  /* 0x3000000bff0b7230 */ /* 0x000fc40000004100 */
[----:B------:R-:W-:Y:S02]  /*0180*/  HADD2.F32 R5, -RZ, R5.H1_H1 ;  /* 0x30000005ff057230 */ /* 0x000fe40000004100 */
[----:B------:R-:W-:Y:S01]  /*0190*/  HADD2.F32 R4, -RZ, R4.H1_H1 ;  /* 0x30000004ff047230 */ /* 0x000fe20000004100 */
[----:B------:R-:W-:Y:S08]  /*01a0*/  MUFU.LG2 R12, R12 ;  /* 0x0000000c000c7308 */ /* 0x000ff00000000c00 */
[----:B------:R-:W0:Y:S08]  /*01b0*/  MUFU.LG2 R13, R4 ;  /* 0x00000004000d7308 */ /* 0x000e300000000c00 */
[----:B------:R-:W1:Y:S08]  /*01c0*/  MUFU.LG2 R9, R8 ;  /* 0x0000000800097308 */ /* 0x000e700000000c00 */
[----:B------:R-:W-:Y:S01]  /*01d0*/  MUFU.LG2 R10, R10 ;  /* 0x0000000a000a7308 */ /* 0x000fe20000000c00 */
[----:B0-----:R-:W-:-:S07]  /*01e0*/  F2FP.F16.F32.PACK_AB R12, R13, R12 ;  /* 0x0000000c0d0c723e */ /* 0x001fce00000000ff */
[----:B------:R-:W0:Y:S01]  /*01f0*/  MUFU.LG2 R11, R11 ;  /* 0x0000000b000b7308 */ /* 0x000e220000000c00 */
[----:B-1----:R-:W-:-:S07]  /*0200*/  F2FP.F16.F32.PACK_AB R2, R9, R2 ;  /* 0x000000020902723e */ /* 0x002fce00000000ff */
[----:B------:R-:W-:Y:S08]  /*0210*/  MUFU.LG2 R14, R14 ;  /* 0x0000000e000e7308 */ /* 0x000ff00000000c00 */
[----:B------:R-:W1:Y:S01]  /*0220*/  MUFU.LG2 R5, R5 ;  /* 0x0000000500057308 */ /* 0x000e620000000c00 */
[----:B0-----:R-:W-:-:S05]  /*0230*/  F2FP.F16.F32.PACK_AB R3, R11, R10 ;  /* 0x0000000a0b03723e */ /* 0x001fca00000000ff */
[----:B------:R-:W-:Y:S01]  /*0240*/  STG.E.64 desc[UR4][R6.64], R2 ;  /* 0x0000000206007986 */ /* 0x000fe2000c101b04 */
[----:B-1----:R-:W-:-:S05]  /*0250*/  F2FP.F16.F32.PACK_AB R13, R5, R14 ;  /* 0x0000000e050d723e */ /* 0x002fca00000000ff */
[----:B------:R-:W-:Y:S01]  /*0260*/  STG.E.64 desc[UR4][R6.64+0x400], R12 ;  /* 0x0004000c06007986 */ /* 0x000fe2000c101b04 */
[----:B------:R-:W-:Y:S05]  /*0270*/  EXIT ;  /* 0x000000000000794d */ /* 0x000fea0003800000 */
.L_x_1172:
        /* <DEDUP_REMOVED lines=116> */
.L_x_1175:
[----:B------:R-:W-:-:S13]  /*09c0*/  ISETP.GE.AND P0, PT, R24, R5, PT ;  /* 0x000000051800720c */ /* 0x000fda0003f06270 */
[----:B------:R-:W-:Y:S05]  /*09d0*/  @P0 BRA `(.L_x_1177) ;  /* 0x0000000000300947 */ /* 0x000fea0003800000 */
[----:B0-----:R-:W0:Y:S01]  /*09e0*/  LDC.64 R6, c[0x0][0x218] ;  /* 0x00008600ff067b82 */ /* 0x001e220000000a00 */
[----:B------:R-:W-:Y:S01]  /*09f0*/  IADD3 R13, R3, R24, RZ ;  /* 0x00000018030d7210 */ /* 0x000fe20007ffe0ff */
[----:B------:R-:W-:-:S04]  /*0a00*/  VIADD R24, R24, 0x80 ;  /* 0x0000008018187836 */ /* 0x000fc80000000000 */
[----:B0-----:R-:W-:-:S05]  /*0a10*/  IMAD.WIDE.U32 R6, R13, 0x2, R6 ;  /* 0x000000020d067825 */ /* 0x001fca00078e0006 */
[----:B------:R1:W-:Y:S02]  /*0a20*/  STG.E.U16 desc[UR4][R6.64], R8 ;  /* 0x0000000806007986 */ /* 0x0003e4000c101504 */
.L_x_1176:
[----:B------:R-:W-:-:S13]  /*0a30*/  ISETP.GE.AND P0, PT, R24, R5, PT ;  /* 0x000000051800720c */ /* 0x000fda0003f06270 */
[----:B------:R-:W-:Y:S05]  /*0a40*/  @P0 BRA `(.L_x_1178) ;  /* 0x0000000000340947 */ /* 0x000fea0003800000 */
[----:B01----:R-:W0:Y:S01]  /*0a50*/  LDC.64 R6, c[0x0][0x218] ;  /* 0x00008600ff067b82 */ /* 0x003e220000000a00 */
[----:B------:R-:W-:Y:S01]  /*0a60*/  IADD3 R13, R3, R24, RZ ;  /* 0x00000018030d7210 */ /* 0x000fe20007ffe0ff */
[----:B------:R-:W-:-:S04]  /*0a70*/  VIADD R24, R24, 0x80 ;  /* 0x0000008018187836 */ /* 0x000fc80000000000 */
[----:B0-----:R-:W-:-:S05]  /*0a80*/  IMAD.WIDE.U32 R6, R13, 0x2, R6 ;  /* 0x000000020d067825 */ /* 0x001fca00078e0006 */
[----:B------:R1:W-:Y:S02]  /*0a90*/  STG.E.U16 desc[UR4][R6.64], R9 ;  /* 0x0000000906007986 */ /* 0x0003e4000c101504 */
.L_x_1177:
        /* <DEDUP_REMOVED lines=8> */
.L_x_1178:
[----:B------:R-:W-:Y:S05]  /*0b20*/  BSYNC B1 ;  /* 0x0000000000017941 */ /* 0x000fea0003800000 */
.L_x_1174:
[----:B------:R-:W-:-:S13]  /*0b30*/  ISETP.GE.AND P0, PT, R24, R5, PT ;  /* 0x000000051800720c */ /* 0x000fda0003f06270 */
[----:B012---:R-:W0:Y:S01]  /*0b40*/  @!P0 LDC.64 R6, c[0x0][0x218] ;  /* 0x00008600ff068b82 */ /* 0x007e220000000a00 */
[----:B------:R-:W-:Y:S01]  /*0b50*/  @!P0 IADD3 R9, R3, R24, RZ ;  /* 0x0000001803098210 */ /* 0x000fe20007ffe0ff */
[----:B------:R-:W-:-:S04]  /*0b60*/  @!P0 VIADD R24, R24, 0x80 ;  /* 0x0000008018188836 */ /* 0x000fc80000000000 */
[----:B0-----:R-:W-:-:S05]  /*0b70*/  @!P0 IMAD.WIDE.U32 R6, R9, 0x2, R6 ;  /* 0x0000000209068825 */ /* 0x001fca00078e0006 */
[----:B------:R2:W-:Y:S02]  /*0b80*/  @!P0 STG.E.U16 desc[UR4][R6.64], R11 ;  /* 0x0000000b06008986 */ /* 0x0005e4000c101504 */
.L_x_1179:
[----:B------:R-:W-:Y:S05]  /*0b90*/  BSYNC B0 ;  /* 0x0000000000007941 */ /* 0x000fea0003800000 */
.L_x_1173:
        /* <DEDUP_REMOVED lines=8> */
.L_x_1180:
        /* <DEDUP_REMOVED lines=14> */
.L_x_13263:


//--------------------- .text._ZN2at6native29vectorized_elementwise_kernelILi8EZZZNS0_16log2_kernel_cudaERNS_18TensorIteratorBaseEENKUlvE0_clEvENKUlvE1_clEvEUlN3c104HalfEE_St5arrayIPcLm2EEEEviT0_T1_ --------------------------
	.section	.text._ZN2at6native29vectorized_elementwise_kernelILi8EZZZNS0_16log2_kernel_cudaERNS_18TensorIteratorBaseEENKUlvE0_clEvENKUlvE1_clEvEUlN3c104HalfEE_St5arrayIPcLm2EEEEviT0_T1_,"ax",@progbits
	.align	128
        .global         _ZN2at6native29vectorized_elementwise_kernelILi8EZZZNS0_16log2_kernel_cudaERNS_18TensorIteratorBaseEENKUlvE0_clEvENKUlvE1_clEvEUlN3c104HalfEE_St5arrayIPcLm2EEEEviT0_T1_
        .type           _ZN2at6native29vectorized_elementwise_kernelILi8EZZZNS0_16log2_kernel_cudaERNS_18TensorIteratorBaseEENKUlvE0_clEvENKUlvE1_clEvEUlN3c104HalfEE_St5arrayIPcLm2EEEEviT0_T1_,@function
        .size           _ZN2at6native29vectorized_elementwise_kernelILi8EZZZNS0_16log2_kernel_cudaERNS_18TensorIteratorBaseEENKUlvE0_clEvENKUlvE1_clEvEUlN3c104HalfEE_St5arrayIPcLm2EEEEviT0_T1_,(.L_x_13264 - _ZN2at6native29vectorized_elementwise_kernelILi8EZZZNS0_16log2_kernel_cudaERNS_18TensorIteratorBaseEENKUlvE0_clEvENKUlvE1_clEvEUlN3c104HalfEE_St5arrayIPcLm2EEEEviT0_T1_)
        .other          _ZN2at6native29vectorized_elementwise_kernelILi8EZZZNS0_16log2_kernel_cudaERNS_18TensorIteratorBaseEENKUlvE0_clEvENKUlvE1_clEvEUlN3c104HalfEE_St5arrayIPcLm2EEEEviT0_T1_,@"STO_CUDA_ENTRY STV_DEFAULT"
_ZN2at6native29vectorized_elementwise_kernelILi8EZZZNS0_16log2_kernel_cudaERNS_18TensorIteratorBaseEENKUlvE0_clEvENKUlvE1_clEvEUlN3c104HalfEE_St5arrayIPcLm2EEEEviT0_T1_:
.text._ZN2at6native29vectorized_elementwise_kernelILi8EZZZNS0_16log2_kernel_cudaERNS_18TensorIteratorBaseEENKUlvE0_clEvENKUlvE1_clEvEUlN3c104HalfEE_St5arrayIPcLm2EEEEviT0_T1_:
        /* <DEDUP_REMOVED lines=13> */
[--C-:B--2---:R-:W-:Y:S02]  /*00d0*/  HADD2.F32 R2, -RZ, R4.reuse.H0_H0 ;  /* 0x20000004ff027230 */ /* 0x104fe40000004100 */
[----:B------:R-:W-:Y:S02]  /*00e0*/  HADD2.F32 R9, -RZ, R4.H1_H1 ;  /* 0x30000004ff097230 */ /* 0x000fe40000004100 */
[--C-:B------:R-:W-:Y:S01]  /*00f0*/  HADD2.F32 R10, -RZ, R5.reuse.H0_H0 ;  /* 0x20000005ff0a7230 */ /* 0x100fe20000004100 */
[----:B------:R0:W-:Y:S01]  /*0100*/  MUFU.LG2 R8, R2 ;  /* 0x0000000200087308 */ /* 0x0001e20000000c00 */
[----:B------:R-:W-:Y:S02]  /*0110*/  HADD2.F32 R11, -RZ, R5.H1_H1 ;  /* 0x30000005ff0b7230 */ /* 0x000fe40000004100 */
[----:B------:R-:W1:Y:S01]  /*0120*/  LDC.64 R4, c[0x0][0x218] ;  /* 0x00008600ff047b82 */ /* 0x000e620000000a00 */
[----:B------:R-:W-:-:S02]  /*0130*/  HADD2.F32 R12, -RZ, R6.H0_H0 ;  /* 0x20000006ff0c7230 */ /* 0x000fc40000004100 */
[----:B------:R-:W-:Y:S02]  /*0140*/  HADD2.F32 R13, -RZ, R6.H1_H1 ;  /* 0x30000006ff0d7230 */ /* 0x000fe40000004100 */
[--C-:B------:R-:W-:Y:S01]  /*0150*/  HADD2.F32 R14, -RZ, R7.reuse.H0_H0 ;  /* 0x20000007ff0e7230 */ /* 0x100fe20000004100 */
[----:B------:R-:W2:Y:S01]  /*0160*/  MUFU.LG2 R9, R9 ;  /* 0x0000000900097308 */ /* 0x000ea20000000c00 */
[----:B------:R-:W-:-:S07]  /*0170*/  HADD2.F32 R15, -RZ, R7.H1_H1 ;  /* 0x30000007ff0f7230 */ /* 0x000fce0000004100 */
[----:B------:R-:W-:Y:S08]  /*0180*/  MUFU.LG2 R10, R10 ;  /* 0x0000000a000a7308 */ /* 0x000ff00000000c00 */
[----:B------:R-:W3:Y:S01]  /*0190*/  MUFU.LG2 R11, R11 ;  /* 0x0000000b000b7308 */ /* 0x000ee20000000c00 */
[----:B-1----:R-:W-:-:S07]  /*01a0*/  IMAD.WIDE.U32 R4, R3, 0x2, R4 ;  /* 0x0000000203047825 */ /* 0x002fce00078e0004 */
[----:B------:R-:W-:Y:S01]  /*01b0*/  MUFU.LG2 R12, R12 ;  /* 0x0000000c000c7308 */ /* 0x000fe20000000c00 */
[----:B0-----:R-:W-:Y:S01]  /*01c0*/  IMAD.WIDE R2, R0, 0x10, R4 ;  /* 0x0000001000027825 */ /* 0x001fe200078e0204 */
[----:B--2---:R-:W-:-:S06]  /*01d0*/  F2FP.F16.F32.PACK_AB R4, R9, R8 ;  /* 0x000000080904723e */ /* 0x004fcc00000000ff */
[----:B------:R-:W0:Y:S01]  /*01e0*/  MUFU.LG2 R13, R13 ;  /* 0x0000000d000d7308 */ /* 0x000e220000000c00 */
[----:B---3--:R-:W-:-:S07]  /*01f0*/  F2FP.F16.F32.PACK_AB R5, R11, R10 ;  /* 0x0000000a0b05723e */ /* 0x008fce00000000ff */
[----:B------:R-:W-:Y:S08]  /*0200*/  MUFU.LG2 R14, R14 ;  /* 0x0000000e000e7308 */ /* 0x000ff00000000c00 */
[----:B------:R-:W1:Y:S01]  /*0210*/  MUFU.LG2 R7, R15 ;  /* 0x0000000f00077308 */ /* 0x000e620000000c00 */
[----:B0-----:R-:W-:Y:S02]  /*0220*/  F2FP.F16.F32.PACK_AB R6, R13, R12 ;  /* 0x0000000c0d06723e */ /* 0x001fe400000000ff */
[----:B-1----:R-:W-:-:S05]  /*0230*/  F2FP.F16.F32.PACK_AB R7, R7, R14 ;  /* 0x0000000e0707723e */ /* 0x002fca00000000ff */
[----:B------:R-:W-:Y:S01]  /*0240*/  STG.E.128 desc[UR4][R2.64], R4 ;  /* 0x0000000402007986 */ /* 0x000fe2000c101d04 */
[----:B------:R-:W-:Y:S05]  /*0250*/  EXIT ;  /* 0x000000000000794d */ /* 0x000fea0003800000 */
.L_x_1181:
        /* <DEDUP_REMOVED lines=116> */
.L_x_1184:
[----:B------:R-:W-:-:S13]  /*09a0*/  ISETP.GE.AND P0, PT, R24, R5, PT ;  /* 0x000000051800720c */ /* 0x000fda0003f06270 */
[----:B------:R-:W-:Y:S05]  /*09b0*/  @P0 BRA `(.L_x_1186) ;  /* 0x0000000000300947 */ /* 0x000fea0003800000 */
[----:B0-----:R-:W0:Y:S01]  /*09c0*/  LDC.64 R6, c[0x0][0x218] ;  /* 0x00008600ff067b82 */ /* 0x001e220000000a00 */
[----:B------:R-:W-:Y:S01]  /*09d0*/  IADD3 R13, R3, R24, RZ ;  /* 0x00000018030d7210 */ /* 0x000fe20007ffe0ff */
[----:B------:R-:W-:-:S04]  /*09e0*/  VIADD R24, R24, 0x80 ;  /* 0x0000008018187836 */ /* 0x000fc80000000000 */
[----:B0-----:R-:W-:-:S05]  /*09f0*/  IMAD.WIDE.U32 R6, R13, 0x2, R6 ;  /* 0x000000020d067825 */ /* 0x001fca00078e0006 */
[----:B------:R1:W-:Y:S02]  /*0a00*/  STG.E.U16 desc[UR4][R6.64], R8 ;  /* 0x0000000806007986 */ /* 0x0003e4000c101504 */
.L_x_1185:
[----:B------:R-:W-:-:S13]  /*0a10*/  ISETP.GE.AND P0, PT, R24, R5, PT ;  /* 0x000000051800720c */ /* 0x000fda0003f06270 */
[----:B------:R-:W-:Y:S05]  /*0a20*/  @P0 BRA `(.L_x_1187) ;  /* 0x0000000000340947 */ /* 0x000fea0003800000 */
[----:B01----:R-:W0:Y:S01]  /*0a30*/  LDC.64 R6, c[0x0][0x218] ;  /* 0x00008600ff067b82 */ /* 0x003e220000000a00 */
[----:B------:R-:W-:Y:S01]  /*0a40*/  IADD3 R13, R3, R24, RZ ;  /* 0x00000018030d7210 */ /* 0x000fe20007ffe0ff */
[----:B------:R-:W-:-:S04]  /*0a50*/  VIADD R24, R24, 0x80 ;  /* 0x0000008018187836 */ /* 0x000fc80000000000 */
[----:B0-----:R-:W-:-:S05]  /*0a60*/  IMAD.WIDE.U32 R6, R13, 0x2, R6 ;  /* 0x000000020d067825 */ /* 0x001fca00078e0006 */
[----:B------:R1:W-:Y:S02]  /*0a70*/  STG.E.U16 desc[UR4][R6.64], R9 ;  /* 0x0000000906007986 */ /* 0x0003e4000c101504 */
.L_x_1186:
        /* <DEDUP_REMOVED lines=8> */
.L_x_1187:
[----:B------:R-:W-:Y:S05]  /*0b00*/  BSYNC B1 ;  /* 0x0000000000017941 */ /* 0x000fea0003800000 */
.L_x_1183:
[----:B------:R-:W-:-:S13]  /*0b10*/  ISETP.GE.AND P0, PT, R24, R5, PT ;  /* 0x000000051800720c */ /* 0x000fda0003f06270 */
[----:B012---:R-:W0:Y:S01]  /*0b20*/  @!P0 LDC.64 R6, c[0x0][0x218] ;  /* 0x00008600ff068b82 */ /* 0x007e220000000a00 */
[----:B------:R-:W-:Y:S01]  /*0b30*/  @!P0 IADD3 R9, R3, R24, RZ ;  /* 0x0000001803098210 */ /* 0x000fe20007ffe0ff */
[----:B------:R-:W-:-:S04]  /*0b40*/  @!P0 VIADD R24, R24, 0x80 ;  /* 0x0000008018188836 */ /* 0x000fc80000000000 */
[----:B0-----:R-:W-:-:S05]  /*0b50*/  @!P0 IMAD.WIDE.U32 R6, R9, 0x2, R6 ;  /* 0x0000000209068825 */ /* 0x001fca00078e0006 */
[----:B------:R2:W-:Y:S02]  /*0b60*/  @!P0 STG.E.U16 desc[UR4][R6.64], R11 ;  /* 0x0000000b06008986 */ /* 0x0005e4000c101504 */
.L_x_1188:
[----:B------:R-:W-:Y:S05]  /*0b70*/  BSYNC B0 ;  /* 0x0000000000007941 */ /* 0x000fea0003800000 */
.L_x_1182:
        /* <DEDUP_REMOVED lines=8> */
.L_x_1189:
        /* <DEDUP_REMOVED lines=16> */
.L_x_13264:


//--------------------- .text._ZN2at6native18elementwise_kernelILi128ELi4EZNS0_15gpu_kernel_implIZZZNS0_16log2_kernel_cudaERNS_18TensorIteratorBaseEENKUlvE0_clEvENKUlvE0_clEvEUlfE_EEvS4_RKT_EUliE_EEviT1_ --------------------------
	.section	.text._ZN2at6native18elementwise_kernelILi128ELi4EZNS0_15gpu_kernel_implIZZZNS0_16log2_kernel_cudaERNS_18TensorIteratorBaseEENKUlvE0_clEvENKUlvE0_clEvEUlfE_EEvS4_RKT_EUliE_EEviT1_,"ax",@progbits
	.align	128
        .global         _ZN2at6native18elementwise_kernelILi128ELi4EZNS0_15gpu_kernel_implIZZZNS0_16log2_kernel_cudaERNS_18TensorIteratorBaseEENKUlvE0_clEvENKUlvE0_clEvEUlfE_EEvS4_RKT_EUliE_EEviT1_
        .type           _ZN2at6native18elementwise_kernelILi128ELi4EZNS0_15gpu_kernel_implIZZZNS0_16log2_kernel_cudaERNS_18TensorIteratorBaseEENKUlvE0_clEvENKUlvE0_clEvEUlfE_EEvS4_RKT_EUliE_EEviT1_,@function
        .size           _ZN2at6native18elementwise_kernelILi128ELi4EZNS0_15gpu_kernel_implIZZZNS0_16log2_kernel_cudaERNS_18TensorIteratorBaseEENKUlvE0_clEvENKUlvE0_clEvEUlfE_EEvS4_RKT_EUliE_EEviT1_,(.L_x_13265 - _ZN2at6native18elementwise_kernelILi128ELi4EZNS0_15gpu_kernel_implIZZZNS0_16log2_kernel_cudaERNS_18TensorIteratorBaseEENKUlvE0_clEvENKUlvE0_clEvEUlfE_EEvS4_RKT_EUliE_EEviT1_)
        .other          _ZN2at6native18elementwise_kernelILi128ELi4EZNS0_15gpu_kernel_implIZZZNS0_16log2_kernel_cudaERNS_18TensorIteratorBaseEENKUlvE0_clEvENKUlvE0_clEvEUlfE_EEvS4_RKT_EUliE_EEviT1_,@"STO_CUDA_ENTRY STV_DEFAULT"
_ZN2at6native18elementwise_kernelILi128ELi4EZNS0_15gpu_kernel_implIZZZNS0_16log2_kernel_cudaERNS_18TensorIteratorBaseEENKUlvE0_clEvENKUlvE0_clEvEUlfE_EEvS4_RKT_EUliE_EEviT1_:
.text._ZN2at6native18elementwise_kernelILi128ELi4EZNS0_15gpu_kernel_implIZZZNS0_16log2_kernel_cudaERNS_18TensorIteratorBaseEENKUlvE0_clEvENKUlvE0_clEvEUlfE_EEvS4_RKT_EUliE_EEviT1_:
        /* <DEDUP_REMOVED lines=313> */
.L_x_1192:
[----:B------:R-:W0:Y:S01]  /*1390*/  LDC.U8 R5, c[0x0][0x422] ;  /* 0x00010880ff057b82 */ /* 0x000e220000000000 */
[----:B------:R-:W-:Y:S01]  /*13a0*/  ULDC.64 UR4, c[0x0][0x410] ;  /* 0x0001040000047ab9 */ /* 0x000fe20000000a00 */
[----:B------:R-:W-:Y:S01]  /*13b0*/  ULDC.64 UR6, c[0x0][0x418] ;  /* 0x0001060000067ab9 */ /* 0x000fe20000000a00 */
[----:B------:R-:W-:Y:S01]  /*13c0*/  IADD3 R16, P1, R16, UR4, RZ ;  /* 0x0000000410107c10 */ /* 0x000fe2000ff3e0ff */
[----:B------:R-:W-:Y:S01]  /*13d0*/  BSSY B6, `(.L_x_1193) ;  /* 0x00000e0000067945 */ /* 0x000fe20003800000 */
        /* <DEDUP_REMOVED lines=15> */
[----:B--2---:R-:W0:Y:S01]  /*14d0*/  I2F.S16 R0, R0 ;  /* 0x0000000000007306 */ /* 0x004e220000101400 */
[----:B------:R-:W-:Y:S05]  /*14e0*/  BRA `(.L_x_1199) ;  /* 0x0000000c00387947 */ /* 0x000fea0003800000 */
.L_x_1197:
[----:B------:R-:W2:Y:S02]  /*14f0*/  LDG.E.U8 R0, desc[UR36][R2.64] ;  /* 0x0000002402007981 */ /* 0x000ea4000c1e1100 */
[----:B--2---:R-:W-:Y:S01]  /*1500*/  I2FP.F32.U32 R0, R0 ;  /* 0x0000000000007245 */ /* 0x004fe20000201000 */
[----:B------:R-:W-:Y:S06]  /*1510*/  BRA `(.L_x_1199) ;  /* 0x0000000c002c7947 */ /* 0x000fec0003800000 */
.L_x_1196:
[----:B------:R-:W-:-:S13]  /*1520*/  ISETP.NE.AND P0, PT, R4, 0x2, PT ;  /* 0x000000020400780c */ /* 0x000fda0003f05270 */
[----:B------:R-:W-:Y:S05]  /*1530*/  @!P0 BRA `(.L_x_1200) ;  /* 0x0000000000288947 */ /* 0x000fea0003800000 */
[----:B------:R-:W-:-:S13]  /*1540*/  ISETP.NE.AND P0, PT, R4, 0x3, PT ;  /* 0x000000030400780c */ /* 0x000fda0003f05270 */
[----:B------:R-:W-:Y:S05]  /*1550*/  @!P0 BRA `(.L_x_1201) ;  /* 0x0000000000148947 */ /* 0x000fea0003800000 */
[----:B------:R-:W-:-:S13]  /*1560*/  ISETP.NE.AND P0, PT, R4, 0x4, PT ;  /* 0x000000040400780c */ /* 0x000fda0003f05270 */
[----:B------:R-:W-:Y:S05]  /*1570*/  @P0 BRA `(.L_x_1198) ;  /* 0x0000000800b80947 */ /* 0x000fea0003800000 */
[----:B------:R-:W2:Y:S02]  /*1580*/  LDG.E.64 R2, desc[UR36][R2.64] ;  /* 0x0000002402027981 */ /* 0x000ea4000c1e1b00 */
[----:B--2---:R4:W0:Y:S01]  /*1590*/  I2F.S64 R0, R2 ;  /* 0x0000000200007312 */ /* 0x0048220000301400 */
[----:B------:R-:W-:Y:S05]  /*15a0*/  BRA `(.L_x_1199) ;  /* 0x0000000c00087947 */ /* 0x000fea0003800000 */
.L_x_1201:
[----:B------:R-:W2:Y:S02]  /*15b0*/  LDG.E R0, desc[UR36][R2.64] ;  /* 0x0000002402007981 */ /* 0x000ea4000c1e1900 */
[----:B--2---:R-:W-:Y:S01]  /*15c0*/  I2FP.F32.S32 R0, R0 ;  /* 0x0000000000007245 */ /* 0x004fe20000201400 */
[----:B------:R-:W-:Y:S06]  /*15d0*/  BRA `(.L_x_1199) ;  /* 0x0000000800fc7947 */ /* 0x000fec0003800000 */
.L_x_1200:
[----:B------:R-:W2:Y:S02]  /*15e0*/  LDG.E.U16 R0, desc[UR36][R2.64] ;  /* 0x0000002402007981 */ /* 0x000ea4000c1e1500 */
[----:B--2---:R-:W0:Y:S01]  /*15f0*/  I2F.S16 R0, R0 ;  /* 0x0000000000007306 */ /* 0x004e220000101400 */
[----:B------:R-:W-:Y:S05]  /*1600*/  BRA `(.L_x_1199) ;  /* 0x0000000800f07947 */ /* 0x000fea0003800000 */
.L_x_1195:
[----:B------:R-:W-:-:S13]  /*1610*/  ISETP.GT.AND P0, PT, R4, 0x6, PT ;  /* 0x000000060400780c */ /* 0x000fda0003f04270 */
[----:B------:R-:W-:Y:S05]  /*1620*/  @P0 BRA `(.L_x_1202) ;  /* 0x0000000000240947 */ /* 0x000fea0003800000 */
[----:B------:R-:W-:-:S13]  /*1630*/  ISETP.NE.AND P0, PT, R4, 0x5, PT ;  /* 0x000000050400780c */ /* 0x000fda0003f05270 */
[----:B------:R-:W-:Y:S05]  /*1640*/  @!P0 BRA `(.L_x_1203) ;  /* 0x0000000000108947 */ /* 0x000fea0003800000 */
[----:B------:R-:W-:-:S13]  /*1650*/  ISETP.NE.AND P0, PT, R4, 0x6, PT ;  /* 0x000000060400780c */ /* 0x000fda0003f05270 */
[----:B------:R-:W-:Y:S05]  /*1660*/  @P0 BRA `(.L_x_1198) ;  /* 0x00000008007c0947 */ /* 0x000fea0003800000 */
[----:B------:R2:W5:Y:S01]  /*1670*/  LDG.E R0, desc[UR36][R2.64] ;  /* 0x0000002402007981 */ /* 0x000562000c1e1900 */
[----:B------:R-:W-:Y:S05]  /*1680*/  BRA `(.L_x_1199) ;  /* 0x0000000800d07947 */ /* 0x000fea0003800000 */
.L_x_1203:
[----:B------:R-:W2:Y:S02]  /*1690*/  LDG.E.U16 R0, desc[UR36][R2.64] ;  /* 0x0000002402007981 */ /* 0x000ea4000c1e1500 */
[----:B--2---:R-:W-:Y:S01]  /*16a0*/  HADD2.F32 R0, -RZ, R0.H0_H0 ;  /* 0x20000000ff007230 */ /* 0x004fe20000004100 */
[----:B------:R-:W-:Y:S06]  /*16b0*/  BRA `(.L_x_1199) ;  /* 0x0000000800c47947 */ /* 0x000fec0003800000 */
.L_x_1202:
[----:B------:R-:W-:-:S13]  /*16c0*/  ISETP.NE.AND P0, PT, R4, 0x7, PT ;  /* 0x000000070400780c */ /* 0x000fda0003f05270 */
[----:B------:R-:W-:Y:S05]  /*16d0*/  @!P0 BRA `(.L_x_1204) ;  /* 0x0000000000248947 */ /* 0x000fea0003800000 */
[----:B------:R-:W-:-:S13]  /*16e0*/  ISETP.NE.AND P0, PT, R4, 0x8, PT ;  /* 0x000000080400780c */ /* 0x000fda0003f05270 */
[----:B------:R-:W-:Y:S05]  /*16f0*/  @!P0 BRA `(.L_x_1205) ;  /* 0x0000000000108947 */ /* 0x000fea0003800000 */
[----:B------:R-:W-:-:S13]  /*1700*/  ISETP.NE.AND P0, PT, R4, 0x9, PT ;  /* 0x000000090400780c */ /* 0x000fda0003f05270 */
[----:B------:R-:W-:Y:S05]  /*1710*/  @P0 BRA `(.L_x_1198) ;  /* 0x0000000800500947 */ /* 0x000fea0003800000 */
[----:B------:R3:W5:Y:S01]  /*1720*/  LDG.E R0, desc[UR36][R2.64] ;  /* 0x0000002402007981 */ /* 0x000762000c1e1900 */
[----:B------:R-:W-:Y:S05]  /*1730*/  BRA `(.L_x_1199) ;  /* 0x0000000800a47947 */ /* 0x000fea0003800000 */
.L_x_1205:
[----:B------:R-:W2:Y:S02]  /*1740*/  LDG.E.U16 R0, desc[UR36][R2.64] ;  /* 0x0000002402007981 */ /* 0x000ea4000c1e1500 */
[----:B--2---:R-:W-:Y:S01]  /*1750*/  HADD2.F32 R0, -RZ, R0.H0_H0 ;  /* 0x20000000ff007230 */ /* 0x004fe20000004100 */
[----:B------:R-:W-:Y:S06]  /*1760*/  BRA `(.L_x_1199) ;  /* 0x0000000800987947 */ /* 0x000fec0003800000 */
.L_x_1204:
[----:B------:R-:W2:Y:S01]  /*1770*/  LDG.E.64 R2, desc[UR36][R2.64] ;  /* 0x0000002402027981 */ /* 0x000ea2000c1e1b00 */
[----:B------:R-:W-:Y:S01]  /*1780*/  UMOV UR4, 0xf0000000 ;  /* 0xf000000000047882 */ /* 0x000fe20000000000 */
[----:B------:R-:W-:Y:S01]  /*1790*/  UMOV UR5, 0x380fffff ;  /* 0x380fffff00057882 */ /* 0x000fe20000000000 */
[----:B--2---:R-:W0:Y:S01]  /*17a0*/  F2F.F32.F64 R0, R2 ;  /* 0x0000000200007310 */ /* 0x004e220000301000 */
[----:B------:R-:W-:-:S14]  /*17b0*/  DSETP.GEU.AND P0, PT, |R2|, UR4, PT ;  /* 0x0000000402007e2a */ /* 0x000fdc000bf0e200 */
[----:B0-----:R-:W-:Y:S01]  /*17c0*/  @!P0 FMUL R0, R0, 1.175494350822287508e-38 ;  /* 0x0080000000008820 */ /* 0x001fe20000400000 */
[----:B------:R-:W-:Y:S06]  /*17d0*/  BRA `(.L_x_1199) ;  /* 0x00000008007c7947 */ /* 0x000fec0003800000 */
.L_x_1194:
        /* <DEDUP_REMOVED lines=10> */
[----:B------:R-:W-:Y:S01]  /*1880*/  FSEL R0, RZ, 1, !P0 ;  /* 0x3f800000ff007808 */ /* 0x000fe20004000000 */
[----:B------:R-:W-:Y:S08]  /*1890*/  BRA `(.L_x_1199) ;  /* 0x00000008004c7947 */ /* 0x000ff00003800000 */
.L_x_1208:
[----:B------:R-:W2:Y:S01]  /*18a0*/  LDG.E.64 R2, desc[UR36][R2.64] ;  /* 0x0000002402027981 */ /* 0x000ea2000c1e1b00 */
[----:B------:R-:W-:Y:S01]  /*18b0*/  UMOV UR4, 0xf0000000 ;  /* 0xf000000000047882 */ /* 0x000fe20000000000 */
[----:B------:R-:W-:Y:S01]  /*18c0*/  UMOV UR5, 0x380fffff ;  /* 0x380fffff00057882 */ /* 0x000fe20000000000 */
[----:B--2---:R-:W0:Y:S01]  /*18d0*/  F2F.F32.F64 R0, R2 ;  /* 0x0000000200007310 */ /* 0x004e220000301000 */
[----:B------:R-:W-:-:S14]  /*18e0*/  DSETP.GEU.AND P0, PT, |R2|, UR4, PT ;  /* 0x0000000402007e2a */ /* 0x000fdc000bf0e200 */
[----:B0-----:R-:W-:Y:S01]  /*18f0*/  @!P0 FMUL R0, R0, 1.175494350822287508e-38 ;  /* 0x0080000000008820 */ /* 0x001fe20000400000 */
[----:B------:R-:W-:Y:S06]  /*1900*/  BRA `(.L_x_1199) ;  /* 0x0000000800307947 */ /* 0x000fec0003800000 */
.L_x_1207:
        /* <DEDUP_REMOVED lines=24> */
[----:B------:R-:W-:Y:S01]  /*1a90*/  LOP3.LUT R0, R5, 0x80000000, R0, 0xf8, !PT ;  /* 0x8000000005007812 */ /* 0x000fe200078ef800 */
[----:B------:R-:W-:Y:S06]  /*1aa0*/  BRA `(.L_x_1199) ;  /* 0x0000000400c87947 */ /* 0x000fec0003800000 */
.L_x_1210:
        /* <DEDUP_REMOVED lines=11> */
[----:B------:R-:W-:Y:S01]  /*1b60*/  LOP3.LUT R0, R4, 0x80000000, R5, 0xf8, !PT ;  /* 0x8000000004007812 */ /* 0x000fe200078ef805 */
[----:B------:R-:W-:Y:S06]  /*1b70*/  BRA `(.L_x_1199) ;  /* 0x0000000400947947 */ /* 0x000fec0003800000 */
.L_x_1209:
[----:B------:R-:W2:Y:S02]  /*1b80*/  LDG.E.U16 R0, desc[UR36][R2.64] ;  /* 0x0000002402007981 */ /* 0x000ea4000c1e1500 */
[----:B--2---:R-:W-:Y:S01]  /*1b90*/  IMAD.U32 R0, R0, 0x10000, RZ ;  /* 0x0001000000007824 */ /* 0x004fe200078e00ff */
[----:B------:R-:W-:Y:S06]  /*1ba0*/  BRA `(.L_x_1199) ;  /* 0x0000000400887947 */ /* 0x000fec0003800000 */
.L_x_1206:
        /* <DEDUP_REMOVED lines=9> */
[----:B--2---:R-:W-:Y:S01]  /*1c40*/  I2FP.F32.U32 R0, R0 ;  /* 0x0000000000007245 */ /* 0x004fe20000201000 */
[----:B------:R-:W-:Y:S06]  /*1c50*/  BRA `(.L_x_1199) ;  /* 0x00000004005c7947 */ /* 0x000fec0003800000 */
.L_x_1213:
[----:B------:R-:W2:Y:S01]  /*1c60*/  LDG.E.U8 R2, desc[UR36][R2.64] ;  /* 0x0000002402027981 */ /* 0x000ea2000c1e1100 */
        /* <DEDUP_REMOVED lines=19> */
.L_x_1215:
[----:B------:R-:W-:Y:S05]  /*1da0*/  BSYNC B0 ;  /* 0x0000000000007941 */ /* 0x000fea0003800000 */
.L_x_1214:
[----:B------:R-:W-:Y:S01]  /*1db0*/  LEA R3, R0, 0x3b800000, 0x17 ;  /* 0x3b80000000037811 */ /* 0x000fe200078eb8ff */
[----:B------:R-:W-:-:S05]  /*1dc0*/  IMAD.SHL.U32 R0, R2, 0x100000, RZ ;  /* 0x0010000002007824 */ /* 0x000fca00078e00ff */
[----:B------:R-:W-:Y:S01]  /*1dd0*/  LOP3.LUT R0, R3, R0, R4, 0xfe, !PT ;  /* 0x0000000003007212 */ /* 0x000fe200078efe04 */
[----:B------:R-:W-:Y:S06]  /*1de0*/  BRA `(.L_x_1199) ;  /* 0x0000000000f87947 */ /* 0x000fec0003800000 */
.L_x_1212:
        /* <DEDUP_REMOVED lines=20> */
.L_x_1217:
[----:B------:R-:W-:Y:S05]  /*1f30*/  BSYNC B0 ;  /* 0x0000000000007941 */ /* 0x000fea0003800000 */
.L_x_1216:
[----:B------:R-:W-:Y:S01]  /*1f40*/  LEA R3, R0, 0x37800000, 0x17 ;  /* 0x3780000000037811 */ /* 0x000fe200078eb8ff */
[----:B------:R-:W-:-:S05]  /*1f50*/  IMAD.SHL.U32 R0, R2, 0x200000, RZ ;  /* 0x0020000002007824 */ /* 0x000fca00078e00ff */
[----:B------:R-:W-:Y:S01]  /*1f60*/  LOP3.LUT R0, R3, R0, R4, 0xfe, !PT ;  /* 0x0000000003007212 */ /* 0x000fe200078efe04 */
[----:B------:R-:W-:Y:S06]  /*1f70*/  BRA `(.L_x_1199) ;  /* 0x0000000000947947 */ /* 0x000fec0003800000 */
.L_x_1211:
[----:B------:R-:W-:-:S13]  /*1f80*/  ISETP.NE.AND P0, PT, R4, 0x1c, PT ;  /* 0x0000001c0400780c */ /* 0x000fda0003f05270 */
[----:B------:R-:W-:Y:S05]  /*1f90*/  @!P0 BRA `(.L_x_1218) ;  /* 0x0000000000848947 */ /* 0x000fea0003800000 */
[----:B------:R-:W-:-:S13]  /*1fa0*/  ISETP.NE.AND P0, PT, R4, 0x1d, PT ;  /* 0x0000001d0400780c */ /* 0x000fda0003f05270 */
[----:B------:R-:W-:Y:S05]  /*1fb0*/  @!P0 BRA `(.L_x_1219) ;  /* 0x0000000000708947 */ /* 0x000fea0003800000 */
[----:B------:R-:W-:-:S13]  /*1fc0*/  ISETP.NE.AND P0, PT, R4, 0x2c, PT ;  /* 0x0000002c0400780c */ /* 0x000fda0003f05270 */
[----:B------:R-:W-:Y:S05]  /*1fd0*/  @P0 BRA `(.L_x_1198) ;  /* 0x0000000000200947 */ /* 0x000fea0003800000 */
[----:B------:R-:W2:Y:S01]  /*1fe0*/  LDG.E.U8 R2, desc[UR36][R2.64] ;  /* 0x0000002402027981 */ /* 0x000ea2000c1e1100 */
[----:B------:R-:W-:Y:S01]  /*1ff0*/  IMAD.MOV.U32 R0, RZ, RZ, 0x400000 ;  /* 0x00400000ff007424 */ /* 0x000fe200078e00ff */
[----:B--2---:R-:W-:-:S13]  /*2000*/  ISETP.NE.AND P0, PT, R2, RZ, PT ;  /* 0x000000ff0200720c */ /* 0x004fda0003f05270 */
[----:B------:R-:W-:Y:S05]  /*2010*/  @!P0 BRA `(.L_x_1199) ;  /* 0x00000000006c8947 */ /* 0x000fea0003800000 */
[----:B------:R-:W-:-:S13]  /*2020*/  ISETP.NE.AND P0, PT, R2, 0xff, PT ;  /* 0x000000ff0200780c */ /* 0x000fda0003f05270 */
[----:B------:R-:W-:Y:S02]  /*2030*/  @!P0 IMAD.MOV.U32 R0, RZ, RZ, 0x7f800001 ;  /* 0x7f800001ff008424 */ /* 0x000fe400078e00ff */
[----:B------:R-:W-:Y:S01]  /*2040*/  @P0 IMAD.SHL.U32 R0, R2, 0x800000, RZ ;  /* 0x0080000002000824 */ /* 0x000fe200078e00ff */
[----:B------:R-:W-:Y:S06]  /*2050*/  BRA `(.L_x_1199) ;  /* 0x00000000005c7947 */ /* 0x000fec0003800000 */
.L_x_1198:
        /* <DEDUP_REMOVED lines=16> */
.L_x_1220:
[----:B------:R-:W-:Y:S01]  /*2160*/  IMAD.MOV.U32 R0, RZ, RZ, RZ ;  /* 0x000000ffff007224 */ /* 0x000fe200078e00ff */
[----:B------:R-:W-:Y:S06]  /*2170*/  BRA `(.L_x_1199) ;  /* 0x0000000000147947 */ /* 0x000fec0003800000 */
.L_x_1219:
[----:B------:R-:W2:Y:S02]  /*2180*/  LDG.E.64 R2, desc[UR36][R2.64] ;  /* 0x0000002402027981 */ /* 0x000ea4000c1e1b00 */
[----:B--2---:R0:W1:Y:S01]  /*2190*/  I2F.U64 R0, R2 ;  /* 0x0000000200007312 */ /* 0x0040620000301000 */
[----:B------:R-:W-:Y:S05]  /*21a0*/  BRA `(.L_x_1199) ;  /* 0x0000000000087947 */ /* 0x000fea0003800000 */
.L_x_1218:
[----:B------:R-:W2:Y:S02]  /*21b0*/  LDG.E R0, desc[UR36][R2.64] ;  /* 0x0000002402007981 */ /* 0x000ea4000c1e1900 */
[----:B--2---:R-:W-:-:S07]  /*21c0*/  I2FP.F32.U32 R0, R0 ;  /* 0x0000000000007245 */ /* 0x004fce0000201000 */
.L_x_1199:
[----:B------:R-:W-:Y:S05]  /*21d0*/  BSYNC B6 ;  /* 0x0000000000067941 */ /* 0x000fea0003800000 */
.L_x_1193:
[----:B------:R-:W0:Y:S02]  /*21e0*/  LDC.U8 R4, c[0x0][0x421] ;  /* 0x00010840ff047b82 */ /* 0x000e240000000000 */
[----:B012345:R0:W1:Y:S01]  /*21f0*/  MUFU.LG2 R2, R0 ;  /* 0x0000000000027308 */ /* 0x03f0620000000c00 */
[----:B------:R-:W-:-:S04]  /*2200*/  PRMT R3, R4, 0x9910, RZ ;  /* 0x0000991004037816 */ /* 0x000fc800000000ff */
[----:B------:R-:W-:-:S13]  /*2210*/  ISETP.GT.AND P0, PT, R3, 0x9, PT ;  /* 0x000000090300780c */ /* 0x000fda0003f04270 */
[----:B01----:R-:W-:Y:S05]  /*2220*/  @P0 BRA `(.L_x_1221) ;  /* 0x0000000000e80947 */ /* 0x003fea0003800000 */
        /* <DEDUP_REMOVED lines=8> */
[----:B------:R-:W0:Y:S02]  /*22b0*/  F2I.FTZ.TRUNC.NTZ R3, R2 ;  /* 0x0000000200037305 */ /* 0x000e24000021f100 */
[----:B0-----:R0:W-:Y:S01]  /*22c0*/  STG.E.U8 desc[UR36][R16.64], R3 ;  /* 0x0000000310007986 */ /* 0x0011e2000c101124 */
[----:B------:R-:W-:Y:S05]  /*22d0*/  BRA `(.L_x_1226) ;  /* 0x0000000c00507947 */ /* 0x000fea0003800000 */
.L_x_1224:
[----:B------:R-:W0:Y:S02]  /*22e0*/  F2I.S64.TRUNC R2, R2 ;  /* 0x0000000200027311 */ /* 0x000e24000020d900 */
[----:B0-----:R-:W-:-:S05]  /*22f0*/  IMAD.MOV.U32 R5, RZ, RZ, R2 ;  /* 0x000000ffff057224 */ /* 0x001fca00078e0002 */
[----:B------:R0:W-:Y:S01]  /*2300*/  STG.E.U8 desc[UR36][R16.64], R5 ;  /* 0x0000000510007986 */ /* 0x0001e2000c101124 */
[----:B------:R-:W-:Y:S05]  /*2310*/  BRA `(.L_x_1226) ;  /* 0x0000000c00407947 */ /* 0x000fea0003800000 */
.L_x_1223:
[----:B------:R-:W-:-:S13]  /*2320*/  ISETP.NE.AND P0, PT, R3, 0x2, PT ;  /* 0x000000020300780c */ /* 0x000fda0003f05270 */
[----:B------:R-:W-:Y:S05]  /*2330*/  @!P0 BRA `(.L_x_1227) ;  /* 0x0000000000288947 */ /* 0x000fea0003800000 */
[----:B------:R-:W-:-:S13]  /*2340*/  ISETP.NE.AND P0, PT, R3, 0x3, PT ;  /* 0x000000030300780c */ /* 0x000fda0003f05270 */
[----:B------:R-:W-:Y:S05]  /*2350*/  @!P0 BRA `(.L_x_1228) ;  /* 0x0000000000148947 */ /* 0x000fea0003800000 */
[----:B------:R-:W-:-:S13]  /*2360*/  ISETP.NE.AND P0, PT, R3, 0x4, PT ;  /* 0x000000040300780c */ /* 0x000fda0003f05270 */
[----:B------:R-:W-:Y:S05]  /*2370*/  @P0 BRA `(.L_x_1225) ;  /* 0x0000000800d00947 */ /* 0x000fea0003800000 */
[----:B------:R-:W0:Y:S02]  /*2380*/  F2I.S64.TRUNC R2, R2 ;  /* 0x0000000200027311 */ /* 0x000e24000020d900 */
[----:B0-----:R0:W-:Y:S01]  /*2390*/  STG.E.64 desc[UR36][R16.64], R2 ;  /* 0x0000000210007986 */ /* 0x0011e2000c101b24 */
[----:B------:R-:W-:Y:S05]  /*23a0*/  BRA `(.L_x_1226) ;  /* 0x0000000c001c7947 */ /* 0x000fea0003800000 */
.L_x_1228:
[----:B------:R-:W0:Y:S02]  /*23b0*/  F2I.FTZ.TRUNC.NTZ R3, R2 ;  /* 0x0000000200037305 */ /* 0x000e24000021f100 */
[----:B0-----:R0:W-:Y:S01]  /*23c0*/  STG.E desc[UR36][R16.64], R3 ;  /* 0x0000000310007986 */ /* 0x0011e2000c101924 */
[----:B------:R-:W-:Y:S05]  /*23d0*/  BRA `(.L_x_1226) ;  /* 0x0000000c00107947 */ /* 0x000fea0003800000 */
.L_x_1227:
[----:B------:R-:W0:Y:S02]  /*23e0*/  F2I.FTZ.TRUNC.NTZ R3, R2 ;  /* 0x0000000200037305 */ /* 0x000e24000021f100 */
[----:B0-----:R0:W-:Y:S01]  /*23f0*/  STG.E.U16 desc[UR36][R16.64], R3 ;  /* 0x0000000310007986 */ /* 0x0011e2000c101524 */
[----:B------:R-:W-:Y:S05]  /*2400*/  BRA `(.L_x_1226) ;  /* 0x0000000c00047947 */ /* 0x000fea0003800000 */
.L_x_1222:
[----:B------:R-:W-:-:S13]  /*2410*/  ISETP.GT.AND P0, PT, R3, 0x6, PT ;  /* 0x000000060300780c */ /* 0x000fda0003f04270 */
[----:B------:R-:W-:Y:S05]  /*2420*/  @P0 BRA `(.L_x_1229) ;  /* 0x0000000000240947 */ /* 0x000fea0003800000 */
[----:B------:R-:W-:-:S13]  /*2430*/  ISETP.NE.AND P0, PT, R3, 0x5, PT ;  /* 0x000000050300780c */ /* 0x000fda0003f05270 */
[----:B------:R-:W-:Y:S05]  /*2440*/  @!P0 BRA `(.L_x_1230) ;  /* 0x0000000000108947 */ /* 0x000fea0003800000 */
[----:B------:R-:W-:-:S13]  /*2450*/  ISETP.NE.AND P0, PT, R3, 0x6, PT ;  /* 0x000000060300780c */ /* 0x000fda0003f05270 */
[----:B------:R-:W-:Y:S05]  /*2460*/  @P0 BRA `(.L_x_1225) ;  /* 0x0000000800940947 */ /* 0x000fea0003800000 */
[----:B------:R0:W-:Y:S01]  /*2470*/  STG.E desc[UR36][R16.64], R2 ;  /* 0x0000000210007986 */ /* 0x0001e2000c101924 */
[----:B------:R-:W-:Y:S05]  /*2480*/  BRA `(.L_x_1226) ;  /* 0x0000000800e47947 */ /* 0x000fea0003800000 */
.L_x_1230:
[----:B------:R-:W-:-:S05]  /*2490*/  F2FP.F16.F32.PACK_AB R2, RZ, R2 ;  /* 0x00000002ff02723e */ /* 0x000fca00000000ff */
[----:B------:R0:W-:Y:S01]  /*24a0*/  STG.E.U16 desc[UR36][R16.64], R2 ;  /* 0x0000000210007986 */ /* 0x0001e2000c101524 */
[----:B------:R-:W-:Y:S05]  /*24b0*/  BRA `(.L_x_1226) ;  /* 0x0000000800d87947 */ /* 0x000fea0003800000 */
.L_x_1229:
[----:B------:R-:W-:-:S13]  /*24c0*/  ISETP.NE.AND P0, PT, R3, 0x7, PT ;  /* 0x000000070300780c */ /* 0x000fda0003f05270 */
[----:B------:R-:W-:Y:S05]  /*24d0*/  @!P0 BRA `(.L_x_1231) ;  /* 0x00000000002c8947 */ /* 0x000fea0003800000 */
[----:B------:R-:W-:-:S13]  /*24e0*/  ISETP.NE.AND P0, PT, R3, 0x8, PT ;  /* 0x000000080300780c */ /* 0x000fda0003f05270 */
[----:B------:R-:W-:Y:S05]  /*24f0*/  @!P0 BRA `(.L_x_1232) ;  /* 0x0000000000148947 */ /* 0x000fea0003800000 */
[----:B------:R-:W-:-:S13]  /*2500*/  ISETP.NE.AND P0, PT, R3, 0x9, PT ;  /* 0x000000090300780c */ /* 0x000fda0003f05270 */
[----:B------:R-:W-:Y:S05]  /*2510*/  @P0 BRA `(.L_x_1225) ;  /* 0x0000000800680947 */ /* 0x000fea0003800000 */
[----:B------:R-:W-:-:S05]  /*2520*/  IMAD.MOV.U32 R3, RZ, RZ, RZ ;  /* 0x000000ffff037224 */ /* 0x000fca00078e00ff */
[----:B------:R0:W-:Y:S01]  /*2530*/  STG.E.64 desc[UR36][R16.64], R2 ;  /* 0x0000000210007986 */ /* 0x0001e2000c101b24 */
[----:B------:R-:W-:Y:S05]  /*2540*/  BRA `(.L_x_1226) ;  /* 0x0000000800b47947 */ /* 0x000fea0003800000 */
.L_x_1232:
[----:B------:R-:W-:-:S04]  /*2550*/  F2FP.F16.F32.PACK_AB R3, RZ, R2 ;  /* 0x00000002ff03723e */ /* 0x000fc800000000ff */
[----:B------:R-:W-:-:S05]  /*2560*/  PRMT R3, R3, 0x5410, RZ ;  /* 0x0000541003037816 */ /* 0x000fca00000000ff */
[----:B------:R0:W-:Y:S01]  /*2570*/  STG.E desc[UR36][R16.64], R3 ;  /* 0x0000000310007986 */ /* 0x0001e2000c101924 */
[----:B------:R-:W-:Y:S05]  /*2580*/  BRA `(.L_x_1226) ;  /* 0x0000000800a47947 */ /* 0x000fea0003800000 */
.L_x_1231:
[----:B------:R-:W-:-:S06]  /*2590*/  FMUL.FTZ R2, R2, 1 ;  /* 0x3f80000002027820 */ /* 0x000fcc0000410000 */
[----:B------:R-:W0:Y:S02]  /*25a0*/  F2F.F64.F32 R2, R2 ;  /* 0x0000000200027310 */ /* 0x000e240000201800 */
[----:B0-----:R0:W-:Y:S01]  /*25b0*/  STG.E.64 desc[UR36][R16.64], R2 ;  /* 0x0000000210007986 */ /* 0x0011e2000c101b24 */
[----:B------:R-:W-:Y:S05]  /*25c0*/  BRA `(.L_x_1226) ;  /* 0x0000000800947947 */ /* 0x000fea0003800000 */
.L_x_1221:
        /* <DEDUP_REMOVED lines=8> */
[----:B------:R-:W-:-:S04]  /*2650*/  FSETP.NEU.FTZ.AND P0, PT, R2, RZ, PT ;  /* 0x000000ff0200720b */ /* 0x000fc80003f1d000 */
[----:B------:R-:W-:-:S05]  /*2660*/  SEL R3, RZ, 0x1, !P0 ;  /* 0x00000001ff037807 */ /* 0x000fca0004000000 */
[----:B------:R0:W-:Y:S01]  /*2670*/  STG.E.U8 desc[UR36][R16.64], R3 ;  /* 0x0000000310007986 */ /* 0x0001e2000c101124 */
[----:B------:R-:W-:Y:S05]  /*2680*/  BRA `(.L_x_1226) ;  /* 0x0000000800647947 */ /* 0x000fea0003800000 */
.L_x_1235:
[----:B------:R-:W-:Y:S01]  /*2690*/  FMUL.FTZ R4, R2, 1 ;  /* 0x3f80000002047820 */ /* 0x000fe20000410000 */
[----:B------:R-:W-:-:S05]  /*26a0*/  CS2R R6, SRZ ;  /* 0x0000000000067805 */ /* 0x000fca000001ff00 */
[----:B------:R-:W0:Y:S02]  /*26b0*/  F2F.F64.F32 R4, R4 ;  /* 0x0000000400047310 */ /* 0x000e240000201800 */
[----:B0-----:R0:W-:Y:S01]  /*26c0*/  STG.E.128 desc[UR36][R16.64], R4 ;  /* 0x0000000410007986 */ /* 0x0011e2000c101d24 */
[----:B------:R-:W-:Y:S05]  /*26d0*/  BRA `(.L_x_1226) ;  /* 0x0000000800507947 */ /* 0x000fea0003800000 */
.L_x_1234:
[----:B------:R-:W-:-:S13]  /*26e0*/  ISETP.NE.AND P0, PT, R3, 0xf, PT ;  /* 0x0000000f0300780c */ /* 0x000fda0003f05270 */
[----:B------:R-:W-:Y:S05]  /*26f0*/  @!P0 BRA `(.L_x_1236) ;  /* 0x0000000000ac8947 */ /* 0x000fea0003800000 */
[----:B------:R-:W-:-:S13]  /*2700*/  ISETP.NE.AND P0, PT, R3, 0x17, PT ;  /* 0x000000170300780c */ /* 0x000fda0003f05270 */
[----:B------:R-:W-:Y:S05]  /*2710*/  @!P0 BRA `(.L_x_1237) ;  /* 0x0000000000508947 */ /* 0x000fea0003800000 */
[----:B------:R-:W-:-:S13]  /*2720*/  ISETP.NE.AND P0, PT, R3, 0x18, PT ;  /* 0x000000180300780c */ /* 0x000fda0003f05270 */
[----:B------:R-:W-:Y:S05]  /*2730*/  @P0 BRA `(.L_x_1225) ;  /* 0x0000000400e00947 */ /* 0x000fea0003800000 */
[C---:B------:R-:W-:Y:S01]  /*2740*/  LOP3.LUT R4, R2.reuse, 0x7fffffff, RZ, 0xc0, !PT ;  /* 0x7fffffff02047812 */ /* 0x040fe200078ec0ff */
[----:B------:R-:W-:Y:S01]  /*2750*/  BSSY B0, `(.L_x_1238) ;  /* 0x000000d000007945 */ /* 0x000fe20003800000 */
[----:B------:R-:W-:Y:S02]  /*2760*/  LOP3.LUT R0, R2, 0x80000000, RZ, 0xc0, !PT ;  /* 0x8000000002007812 */ /* 0x000fe400078ec0ff */
[----:B------:R-:W-:Y:S02]  /*2770*/  ISETP.GT.U32.AND P0, PT, R4, 0x43efffff, PT ;  /* 0x43efffff0400780c */ /* 0x000fe40003f04070 */
[----:B------:R-:W-:Y:S01]  /*2780*/  SHF.R.U32.HI R5, RZ, 0x18, R0 ;  /* 0x00000018ff057819 */ /* 0x000fe20000011600 */
[----:B------:R-:W-:-:S10]  /*2790*/  IMAD.MOV.U32 R0, RZ, RZ, 0x7f ;  /* 0x0000007fff007424 */ /* 0x000fd400078e00ff */
[----:B------:R-:W-:Y:S05]  /*27a0*/  @P0 BRA `(.L_x_1239) ;  /* 0x00000000001c0947 */ /* 0x000fea0003800000 */
[----:B------:R-:W-:-:S13]  /*27b0*/  ISETP.GE.U32.AND P0, PT, R4, 0x3c800000, PT ;  /* 0x3c8000000400780c */ /* 0x000fda0003f06070 */
[----:B------:R-:W-:-:S04]  /*27c0*/  @P0 SHF.R.U32.HI R0, RZ, 0x14, R2 ;  /* 0x00000014ff000819 */ /* 0x000fc80000011602 */
[----:B------:R-:W-:-:S04]  /*27d0*/  @P0 LOP3.LUT R3, R0, 0x1, RZ, 0xc0, !PT ;  /* 0x0000000100030812 */ /* 0x000fc800078ec0ff */
[----:B------:R-:W-:Y:S01]  /*27e0*/  @P0 IADD3 R3, R2, 0x407ffff, R3 ;  /* 0x0407ffff02030810 */ /* 0x000fe20007ffe003 */
[----:B------:R-:W-:-:S03]  /*27f0*/  @!P0 FADD.FTZ R2, R4, 16384 ;  /* 0x4680000004028421 */ /* 0x000fc60000010000 */
[----:B------:R-:W-:Y:S01]  /*2800*/  @P0 SHF.R.U32.HI R0, RZ, 0x14, R3 ;  /* 0x00000014ff000819 */ /* 0x000fe20000011603 */
[----:B------:R-:W-:-:S07]  /*2810*/  @!P0 VIADD R0, R2, 0xb9800000 ;  /* 0xb980000002008836 */ /* 0x000fce0000000000 */
.L_x_1239:
[----:B------:R-:W-:Y:S05]  /*2820*/  BSYNC B0 ;  /* 0x0000000000007941 */ /* 0x000fea0003800000 */
.L_x_1238:
[----:B------:R-:W-:-:S05]  /*2830*/  LOP3.LUT R5, R0, R5, RZ, 0xfc, !PT ;  /* 0x0000000500057212 */ /* 0x000fca00078efcff */
[----:B------:R0:W-:Y:S01]  /*2840*/  STG.E.U8 desc[UR36][R16.64], R5 ;  /* 0x0000000510007986 */ /* 0x0001e2000c101124 */
[----:B------:R-:W-:Y:S05]  /*2850*/  BRA `(.L_x_1226) ;  /* 0x0000000400f07947 */ /* 0x000fea0003800000 */
.L_x_1237:
[----:B------:R-:W-:Y:S01]  /*2860*/  LOP3.LUT R4, R2, 0x7fffffff, RZ, 0xc0, !PT ;  /* 0x7fffffff02047812 */ /* 0x000fe200078ec0ff */
[----:B------:R-:W-:Y:S03]  /*2870*/  BSSY B0, `(.L_x_1240) ;  /* 0x000000e000007945 */ /* 0x000fe60003800000 */
[----:B------:R-:W-:-:S13]  /*2880*/  ISETP.GT.U32.AND P0, PT, R4, 0x477fffff, PT ;  /* 0x477fffff0400780c */ /* 0x000fda0003f04070 */
[----:B------:R-:W-:Y:S05]  /*2890*/  @P0 BRA `(.L_x_1241) ;  /* 0x0000000000200947 */ /* 0x000fea0003800000 */
[----:B------:R-:W-:-:S13]  /*28a0*/  ISETP.GE.U32.AND P0, PT, R4, 0x38800000, PT ;  /* 0x388000000400780c */ /* 0x000fda0003f06070 */
[----:B------:R-:W-:-:S04]  /*28b0*/  @P0 SHF.R.U32.HI R0, RZ, 0x15, R2 ;  /* 0x00000015ff000819 */ /* 0x000fc80000011602 */
[----:B------:R-:W-:-:S04]  /*28c0*/  @P0 LOP3.LUT R3, R0, 0x1, RZ, 0xc0, !PT ;  /* 0x0000000100030812 */ /* 0x000fc800078ec0ff */
[----:B------:R-:W-:Y:S01]  /*28d0*/  @P0 IADD3 R0, R2, 0x80fffff, R3 ;  /* 0x080fffff02000810 */ /* 0x000fe20007ffe003 */
[----:B------:R-:W-:-:S03]  /*28e0*/  @!P0 FADD.FTZ R3, R4, 128 ;  /* 0x4300000004038421 */ /* 0x000fc60000010000 */
[----:B------:R-:W-:Y:S01]  /*28f0*/  @P0 SHF.R.U32.HI R0, RZ, 0x15, R0 ;  /* 0x00000015ff000819 */ /* 0x000fe20000011600 */
[----:B------:R-:W-:Y:S01]  /*2900*/  @!P0 VIADD R0, R3, 0xbd000000 ;  /* 0xbd00000003008836 */ /* 0x000fe20000000000 */
[----:B------:R-:W-:Y:S06]  /*2910*/  BRA `(.L_x_1242) ;  /* 0x00000000000c7947 */ /* 0x000fec0003800000 */
.L_x_1241:
[----:B------:R-:W-:Y:S01]  /*2920*/  IMAD.MOV.U32 R0, RZ, RZ, 0x7f ;  /* 0x0000007fff007424 */ /* 0x000fe200078e00ff */
[----:B------:R-:W-:-:S04]  /*2930*/  ISETP.GT.U32.AND P0, PT, R4, 0x7f800000, PT ;  /* 0x7f8000000400780c */ /* 0x000fc80003f04070 */
[----:B------:R-:W-:-:S09]  /*2940*/  SEL R0, R0, 0x7c, P0 ;  /* 0x0000007c00007807 */ /* 0x000fd20000000000 */
.L_x_1242:
[----:B------:R-:W-:Y:S05]  /*2950*/  BSYNC B0 ;  /* 0x0000000000007941 */ /* 0x000fea0003800000 */
.L_x_1240:
[----:B------:R-:W-:-:S04]  /*2960*/  LOP3.LUT R2, R2, 0x80000000, RZ, 0xc0, !PT ;  /* 0x8000000002027812 */ /* 0x000fc800078ec0ff */
[----:B------:R-:W-:-:S04]  /*2970*/  SHF.R.U32.HI R3, RZ, 0x18, R2 ;  /* 0x00000018ff037819 */ /* 0x000fc80000011602 */
[----:B------:R-:W-:-:S05]  /*2980*/  LOP3.LUT R3, R0, R3, RZ, 0xfc, !PT ;  /* 0x0000000300037212 */ /* 0x000fca00078efcff */
[----:B------:R0:W-:Y:S01]  /*2990*/  STG.E.U8 desc[UR36][R16.64], R3 ;  /* 0x0000000310007986 */ /* 0x0001e2000c101124 */
[----:B------:R-:W-:Y:S05]  /*29a0*/  BRA `(.L_x_1226) ;  /* 0x00000004009c7947 */ /* 0x000fea0003800000 */
.L_x_1236:
[----:B------:R-:W-:-:S05]  /*29b0*/  F2FP.BF16.F32.PACK_AB R2, RZ, R2 ;  /* 0x00000002ff02723e */ /* 0x000fca00000010ff */
[----:B------:R0:W-:Y:S01]  /*29c0*/  STG.E.U16 desc[UR36][R16.64], R2 ;  /* 0x0000000210007986 */ /* 0x0001e2000c101524 */
[----:B------:R-:W-:Y:S05]  /*29d0*/  BRA `(.L_x_1226) ;  /* 0x0000000400907947 */ /* 0x000fea0003800000 */
.L_x_1233:
        /* <DEDUP_REMOVED lines=8> */
[----:B------:R-:W0:Y:S02]  /*2a60*/  F2I.FTZ.U32.TRUNC.NTZ R3, R2 ;  /* 0x0000000200037305 */ /* 0x000e24000021f000 */
[----:B0-----:R4:W-:Y:S01]  /*2a70*/  STG.E.U16 desc[UR36][R16.64], R3 ;  /* 0x0000000310007986 */ /* 0x0019e2000c101524 */
[----:B------:R-:W-:Y:S05]  /*2a80*/  BRA `(.L_x_1226) ;  /* 0x0000000400647947 */ /* 0x000fea0003800000 */
.L_x_1245:
[----:B------:R-:W-:Y:S01]  /*2a90*/  LOP3.LUT R3, R2, 0x7fffffff, RZ, 0xc0, !PT ;  /* 0x7fffffff02037812 */ /* 0x000fe200078ec0ff */
[----:B------:R-:W-:Y:S01]  /*2aa0*/  BSSY B0, `(.L_x_1246) ;  /* 0x0000013000007945 */ /* 0x000fe20003800000 */
[----:B------:R-:W-:Y:S02]  /*2ab0*/  IMAD.MOV.U32 R8, RZ, RZ, 0x80 ;  /* 0x00000080ff087424 */ /* 0x000fe400078e00ff */
        /* <DEDUP_REMOVED lines=13> */
.L_x_1248:
[----:B------:R-:W-:-:S04]  /*2b90*/  LOP3.LUT R2, R2, 0x80000000, RZ, 0xc0, !PT ;  /* 0x8000000002027812 */ /* 0x000fc800078ec0ff */
[----:B------:R-:W-:-:S04]  /*2ba0*/  SHF.R.U32.HI R3, RZ, 0x18, R2 ;  /* 0x00000018ff037819 */ /* 0x000fc80000011602 */
[----:B------:R-:W-:-:S04]  /*2bb0*/  LOP3.LUT R0, R0, R3, RZ, 0xfc, !PT ;  /* 0x0000000300007212 */ /* 0x000fc800078efcff */
[----:B------:R-:W-:-:S07]  /*2bc0*/  PRMT R8, R0, 0x7610, R8 ;  /* 0x0000761000087816 */ /* 0x000fce0000000008 */
.L_x_1247:
[----:B------:R-:W-:Y:S05]  /*2bd0*/  BSYNC B0 ;  /* 0x0000000000007941 */ /* 0x000fea0003800000 */
.L_x_1246:
[----:B------:R0:W-:Y:S01]  /*2be0*/  STG.E.U8 desc[UR36][R16.64], R8 ;  /* 0x0000000810007986 */ /* 0x0001e2000c101124 */
[----:B------:R-:W-:Y:S05]  /*2bf0*/  BRA `(.L_x_1226) ;  /* 0x0000000400087947 */ /* 0x000fea0003800000 */
.L_x_1244:
        /* <DEDUP_REMOVED lines=16> */
.L_x_1251:
[----:B------:R-:W-:-:S04]  /*2d00*/  LOP3.LUT R2, R2, 0x80000000, RZ, 0xc0, !PT ;  /* 0x8000000002027812 */ /* 0x000fc800078ec0ff */
[----:B------:R-:W-:-:S04]  /*2d10*/  SHF.R.U32.HI R3, RZ, 0x18, R2 ;  /* 0x00000018ff037819 */ /* 0x000fc80000011602 */
[----:B------:R-:W-:-:S04]  /*2d20*/  LOP3.LUT R0, R0, R3, RZ, 0xfc, !PT ;  /* 0x0000000300007212 */ /* 0x000fc800078efcff */
[----:B------:R-:W-:-:S07]  /*2d30*/  PRMT R8, R0, 0x7610, R8 ;  /* 0x0000761000087816 */ /* 0x000fce0000000008 */
.L_x_1250:
[----:B------:R-:W-:Y:S05]  /*2d40*/  BSYNC B0 ;  /* 0x0000000000007941 */ /* 0x000fea0003800000 */
.L_x_1249:
[----:B------:R3:W-:Y:S01]  /*2d50*/  STG.E.U8 desc[UR36][R16.64], R8 ;  /* 0x0000000810007986 */ /* 0x0007e2000c101124 */
[----:B------:R-:W-:Y:S05]  /*2d60*/  BRA `(.L_x_1226) ;  /* 0x0000000000ac7947 */ /* 0x000fea0003800000 */
.L_x_1243:
[----:B------:R-:W-:-:S13]  /*2d70*/  ISETP.NE.AND P0, PT, R3, 0x1c, PT ;  /* 0x0000001c0300780c */ /* 0x000fda0003f05270 */
[----:B------:R-:W-:Y:S05]  /*2d80*/  @!P0 BRA `(.L_x_1252) ;  /* 0x00000000009c8947 */ /* 0x000fea0003800000 */
[----:B------:R-:W-:-:S13]  /*2d90*/  ISETP.NE.AND P0, PT, R3, 0x1d, PT ;  /* 0x0000001d0300780c */ /* 0x000fda0003f05270 */
[----:B------:R-:W-:Y:S05]  /*2da0*/  @!P0 BRA `(.L_x_1253) ;  /* 0x0000000000888947 */ /* 0x000fea0003800000 */
[----:B------:R-:W-:-:S13]  /*2db0*/  ISETP.NE.AND P0, PT, R3, 0x2c, PT ;  /* 0x0000002c0300780c */ /* 0x000fda0003f05270 */
[----:B------:R-:W-:Y:S05]  /*2dc0*/  @P0 BRA `(.L_x_1225) ;  /* 0x00000000003c0947 */ /* 0x000fea0003800000 */
        /* <DEDUP_REMOVED lines=15> */
.L_x_1225:
        /* <DEDUP_REMOVED lines=16> */
.L_x_1254:
[----:B------:R-:W-:Y:S05]  /*2fc0*/  BRA `(.L_x_1226) ;  /* 0x0000000000147947 */ /* 0x000fea0003800000 */
.L_x_1253:
[----:B------:R-:W0:Y:S02]  /*2fd0*/  F2I.U64.TRUNC R2, R2 ;  /* 0x0000000200027311 */ /* 0x000e24000020d800 */
[----:B0-----:R2:W-:Y:S01]  /*2fe0*/  STG.E.64 desc[UR36][R16.64], R2 ;  /* 0x0000000210007986 */ /* 0x0015e2000c101b24 */
[----:B------:R-:W-:Y:S05]  /*2ff0*/  BRA `(.L_x_1226) ;  /* 0x0000000000087947 */ /* 0x000fea0003800000 */
.L_x_1252:
[----:B------:R-:W0:Y:S02]  /*3000*/  F2I.FTZ.U32.TRUNC.NTZ R3, R2 ;  /* 0x0000000200037305 */ /* 0x000e24000021f000 */
[----:B0-----:R0:W-:Y:S02]  /*3010*/  STG.E desc[UR36][R16.64], R3 ;  /* 0x0000000310007986 */ /* 0x0011e4000c101924 */
.L_x_1226:
[----:B------:R-:W-:-:S04]  /*3020*/  IMAD R18, R23, 0x200, R18 ;  /* 0x0000020017127824 */ /* 0x000fc800078e0212 */
[----:B------:R-:W-:-:S07]  /*3030*/  VIADD R19, R18, 0x80 ;  /* 0x0000008012137836 */ /* 0x000fce0000000000 */
.L_x_1191:
[----:B------:R-:W-:Y:S05]  /*3040*/  BSYNC B7 ;  /* 0x0000000000077941 */ /* 0x000fea0003800000 */
.L_x_1190:
        /* <DEDUP_REMOVED lines=307> */
.L_x_1257:
        /* <DEDUP_REMOVED lines=22> */
.L_x_1262:
[----:B------:R-:W2:Y:S02]  /*44e0*/  LDG.E.U8 R0, desc[UR36][R2.64] ;  /* 0x0000002402007981 */ /* 0x000ea4000c1e1100 */
[----:B--2---:R-:W-:Y:S01]  /*44f0*/  I2FP.F32.U32 R0, R0 ;  /* 0x0000000000007245 */ /* 0x004fe20000201000 */
[----:B------:R-:W-:Y:S06]  /*4500*/  BRA `(.L_x_1264) ;  /* 0x0000000c002c7947 */ /* 0x000fec0003800000 */
.L_x_1261:
[----:B------:R-:W-:-:S13]  /*4510*/  ISETP.NE.AND P0, PT, R4, 0x2, PT ;  /* 0x000000020400780c */ /* 0x000fda0003f05270 */
[----:B------:R-:W-:Y:S05]  /*4520*/  @!P0 BRA `(.L_x_1265) ;  /* 0x0000000000288947 */ /* 0x000fea0003800000 */
[----:B------:R-:W-:-:S13]  /*4530*/  ISETP.NE.AND P0, PT, R4, 0x3, PT ;  /* 0x000000030400780c */ /* 0x000fda0003f05270 */
[----:B------:R-:W-:Y:S05]  /*4540*/  @!P0 BRA `(.L_x_1266) ;  /* 0x0000000000148947 */ /* 0x000fea0003800000 */
[----:B------:R-:W-:-:S13]  /*4550*/  ISETP.NE.AND P0, PT, R4, 0x4, PT ;  /* 0x000000040400780c */ /* 0x000fda0003f05270 */
[----:B------:R-:W-:Y:S05]  /*4560*/  @P0 BRA `(.L_x_1263) ;  /* 0x0000000800b80947 */ /* 0x000fea0003800000 */
[----:B------:R-:W2:Y:S02]  /*4570*/  LDG.E.64 R2, desc[UR36][R2.64] ;  /* 0x0000002402027981 */ /* 0x000ea4000c1e1b00 */
[----:B--2---:R2:W3:Y:S01]  /*4580*/  I2F.S64 R0, R2 ;  /* 0x0000000200007312 */ /* 0x0044e20000301400 */
[----:B------:R-:W-:Y:S05]  /*4590*/  BRA `(.L_x_1264) ;  /* 0x0000000c00087947 */ /* 0x000fea0003800000 */
.L_x_1266:
[----:B------:R-:W2:Y:S02]  /*45a0*/  LDG.E R0, desc[UR36][R2.64] ;  /* 0x0000002402007981 */ /* 0x000ea4000c1e1900 */
[----:B--2---:R-:W-:Y:S01]  /*45b0*/  I2FP.F32.S32 R0, R0 ;  /* 0x0000000000007245 */ /* 0x004fe20000201400 */
[----:B------:R-:W-:Y:S06]  /*45c0*/  BRA `(.L_x_1264) ;  /* 0x0000000800fc7947 */ /* 0x000fec0003800000 */
.L_x_1265:
[----:B------:R-:W2:Y:S02]  /*45d0*/  LDG.E.U16 R0, desc[UR36][R2.64] ;  /* 0x0000002402007981 */ /* 0x000ea4000c1e1500 */
[----:B--2---:R-:W1:Y:S01]  /*45e0*/  I2F.S16 R0, R0 ;  /* 0x0000000000007306 */ /* 0x004e620000101400 */
[----:B------:R-:W-:Y:S05]  /*45f0*/  BRA `(.L_x_1264) ;  /* 0x0000000800f07947 */ /* 0x000fea0003800000 */
.L_x_1260:
        /* <DEDUP_REMOVED lines=8> */
.L_x_1268:
[----:B------:R-:W2:Y:S02]  /*4680*/  LDG.E.U16 R0, desc[UR36][R2.64] ;  /* 0x0000002402007981 */ /* 0x000ea4000c1e1500 */
[----:B--2---:R-:W-:Y:S01]  /*4690*/  HADD2.F32 R0, -RZ, R0.H0_H0 ;  /* 0x20000000ff007230 */ /* 0x004fe20000004100 */
[----:B------:R-:W-:Y:S06]  /*46a0*/  BRA `(.L_x_1264) ;  /* 0x0000000800c47947 */ /* 0x000fec0003800000 */
.L_x_1267:
        /* <DEDUP_REMOVED lines=8> */
.L_x_1270:
[----:B------:R-:W2:Y:S02]  /*4730*/  LDG.E.U16 R0, desc[UR36][R2.64] ;  /* 0x0000002402007981 */ /* 0x000ea4000c1e1500 */
[----:B--2---:R-:W-:Y:S01]  /*4740*/  HADD2.F32 R0, -RZ, R0.H0_H0 ;  /* 0x20000000ff007230 */ /* 0x004fe20000004100 */
[----:B------:R-:W-:Y:S06]  /*4750*/  BRA `(.L_x_1264) ;  /* 0x0000000800987947 */ /* 0x000fec0003800000 */
.L_x_1269:
[----:B------:R-:W2:Y:S01]  /*4760*/  LDG.E.64 R2, desc[UR36][R2.64] ;  /* 0x0000002402027981 */ /* 0x000ea2000c1e1b00 */
[----:B------:R-:W-:Y:S01]  /*4770*/  UMOV UR4, 0xf0000000 ;  /* 0xf000000000047882 */ /* 0x000fe20000000000 */
[----:B------:R-:W-:Y:S01]  /*4780*/  UMOV UR5, 0x380fffff ;  /* 0x380fffff00057882 */ /* 0x000fe20000000000 */
[----:B--2---:R-:W0:Y:S01]  /*4790*/  F2F.F32.F64 R0, R2 ;  /* 0x0000000200007310 */ /* 0x004e220000301000 */
[----:B------:R-:W-:-:S14]  /*47a0*/  DSETP.GEU.AND P0, PT, |R2|, UR4, PT ;  /* 0x0000000402007e2a */ /* 0x000fdc000bf0e200 */
[----:B0-----:R-:W-:Y:S01]  /*47b0*/  @!P0 FMUL R0, R0, 1.175494350822287508e-38 ;  /* 0x0080000000008820 */ /* 0x001fe20000400000 */
[----:B------:R-:W-:Y:S06]  /*47c0*/  BRA `(.L_x_1264) ;  /* 0x00000008007c7947 */ /* 0x000fec0003800000 */
.L_x_1259:
        /* <DEDUP_REMOVED lines=12> */
.L_x_1273:
[----:B------:R-:W2:Y:S01]  /*4890*/  LDG.E.64 R2, desc[UR36][R2.64] ;  /* 0x0000002402027981 */ /* 0x000ea2000c1e1b00 */
[----:B------:R-:W-:Y:S01]  /*48a0*/  UMOV UR4, 0xf0000000 ;  /* 0xf000000000047882 */ /* 0x000fe20000000000 */
[----:B------:R-:W-:Y:S01]  /*48b0*/  UMOV UR5, 0x380fffff ;  /* 0x380fffff00057882 */ /* 0x000fe20000000000 */
[----:B--2---:R-:W0:Y:S01]  /*48c0*/  F2F.F32.F64 R0, R2 ;  /* 0x0000000200007310 */ /* 0x004e220000301000 */
[----:B------:R-:W-:-:S14]  /*48d0*/  DSETP.GEU.AND P0, PT, |R2|, UR4, PT ;  /* 0x0000000402007e2a */ /* 0x000fdc000bf0e200 */
[----:B0-----:R-:W-:Y:S01]  /*48e0*/  @!P0 FMUL R0, R0, 1.175494350822287508e-38 ;  /* 0x0080000000008820 */ /* 0x001fe20000400000 */
[----:B------:R-:W-:Y:S06]  /*48f0*/  BRA `(.L_x_1264) ;  /* 0x0000000800307947 */ /* 0x000fec0003800000 */
.L_x_1272:
        /* <DEDUP_REMOVED lines=26> */
.L_x_1275:
        /* <DEDUP_REMOVED lines=13> */
.L_x_1274:
[----:B------:R-:W2:Y:S02]  /*4b70*/  LDG.E.U16 R0, desc[UR36][R2.64] ;  /* 0x0000002402007981 */ /* 0x000ea4000c1e1500 */
[----:B--2---:R-:W-:Y:S01]  /*4b80*/  IMAD.U32 R0, R0, 0x10000, RZ ;  /* 0x0001000000007824 */ /* 0x004fe200078e00ff */
[----:B------:R-:W-:Y:S06]  /*4b90*/  BRA `(.L_x_1264) ;  /* 0x0000000400887947 */ /* 0x000fec0003800000 */
.L_x_1271:
        /* <DEDUP_REMOVED lines=11> */
.L_x_1278:
        /* <DEDUP_REMOVED lines=20> */
.L_x_1280:
[----:B------:R-:W-:Y:S05]  /*4d90*/  BSYNC B0 ;  /* 0x0000000000007941 */ /* 0x000fea0003800000 */
.L_x_1279:
[----:B------:R-:W-:Y:S01]  /*4da0*/  LEA R3, R0, 0x3b800000, 0x17 ;  /* 0x3b80000000037811 */ /* 0x000fe200078eb8ff */
[----:B------:R-:W-:-:S05]  /*4db0*/  IMAD.SHL.U32 R0, R2, 0x100000, RZ ;  /* 0x0010000002007824 */ /* 0x000fca00078e00ff */
[----:B------:R-:W-:Y:S01]  /*4dc0*/  LOP3.LUT R0, R3, R0, R4, 0xfe, !PT ;  /* 0x0000000003007212 */ /* 0x000fe200078efe04 */
[----:B------:R-:W-:Y:S06]  /*4dd0*/  BRA `(.L_x_1264) ;  /* 0x0000000000f87947 */ /* 0x000fec0003800000 */
.L_x_1277:
        /* <DEDUP_REMOVED lines=20> */
.L_x_1282:
[----:B------:R-:W-:Y:S05]  /*4f20*/  BSYNC B0 ;  /* 0x0000000000007941 */ /* 0x000fea0003800000 */
.L_x_1281:
[----:B------:R-:W-:Y:S01]  /*4f30*/  LEA R3, R0, 0x37800000, 0x17 ;  /* 0x3780000000037811 */ /* 0x000fe200078eb8ff */
[----:B------:R-:W-:-:S05]  /*4f40*/  IMAD.SHL.U32 R0, R2, 0x200000, RZ ;  /* 0x0020000002007824 */ /* 0x000fca00078e00ff */
[----:B------:R-:W-:Y:S01]  /*4f50*/  LOP3.LUT R0, R3, R0, R4, 0xfe, !PT ;  /* 0x0000000003007212 */ /* 0x000fe200078efe04 */
[----:B------:R-:W-:Y:S06]  /*4f60*/  BRA `(.L_x_1264) ;  /* 0x0000000000947947 */ /* 0x000fec0003800000 */
.L_x_1276:
        /* <DEDUP_REMOVED lines=14> */
.L_x_1263:
        /* <DEDUP_REMOVED lines=16> */
.L_x_1285:
[----:B------:R-:W-:Y:S01]  /*5150*/  IMAD.MOV.U32 R0, RZ, RZ, RZ ;  /* 0x000000ffff007224 */ /* 0x000fe200078e00ff */
[----:B------:R-:W-:Y:S06]  /*5160*/  BRA `(.L_x_1264) ;  /* 0x0000000000147947 */ /* 0x000fec0003800000 */
.L_x_1284:
[----:B------:R-:W2:Y:S02]  /*5170*/  LDG.E.64 R2, desc[UR36][R2.64] ;  /* 0x0000002402027981 */ /* 0x000ea4000c1e1b00 */
[----:B--2---:R0:W1:Y:S01]  /*5180*/  I2F.U64 R0, R2 ;  /* 0x0000000200007312 */ /* 0x0040620000301000 */
[----:B------:R-:W-:Y:S05]  /*5190*/  BRA `(.L_x_1264) ;  /* 0x0000000000087947 */ /* 0x000fea0003800000 */
.L_x_1283:
[----:B------:R-:W2:Y:S02]  /*51a0*/  LDG.E R0, desc[UR36][R2.64] ;  /* 0x0000002402007981 */ /* 0x000ea4000c1e1900 */
[----:B--2---:R-:W-:-:S07]  /*51b0*/  I2FP.F32.U32 R0, R0 ;  /* 0x0000000000007245 */ /* 0x004fce0000201000 */
.L_x_1264:
[----:B------:R-:W-:Y:S05]  /*51c0*/  BSYNC B6 ;  /* 0x0000000000067941 */ /* 0x000fea0003800000 */
.L_x_1258:
        /* <DEDUP_REMOVED lines=16> */
.L_x_1289:
[----:B------:R-:W0:Y:S02]  /*52d0*/  F2I.S64.TRUNC R2, R2 ;  /* 0x0000000200027311 */ /* 0x000e24000020d900 */
[----:B0-----:R-:W-:-:S05]  /*52e0*/  IMAD.MOV.U32 R5, RZ, RZ, R2 ;  /* 0x000000ffff057224 */ /* 0x001fca00078e0002 */
[----:B------:R4:W-:Y:S01]  /*52f0*/  STG.E.U8 desc[UR36][R16.64], R5 ;  /* 0x0000000510007986 */ /* 0x0009e2000c101124 */
[----:B------:R-:W-:Y:S05]  /*5300*/  BRA `(.L_x_1291) ;  /* 0x0000000c00407947 */ /* 0x000fea0003800000 */
.L_x_1288:
        /* <DEDUP_REMOVED lines=9> */
.L_x_1293:
[----:B------:R-:W0:Y:S02]  /*53a0*/  F2I.FTZ.TRUNC.NTZ R3, R2 ;  /* 0x0000000200037305 */ /* 0x000e24000021f100 */
[----:B0-----:R2:W-:Y:S01]  /*53b0*/  STG.E desc[UR36][R16.64], R3 ;  /* 0x0000000310007986 */ /* 0x0015e2000c101924 */
[----:B------:R-:W-:Y:S05]  /*53c0*/  BRA `(.L_x_1291) ;  /* 0x0000000c00107947 */ /* 0x000fea0003800000 */
.L_x_1292:
[----:B------:R-:W0:Y:S02]  /*53d0*/  F2I.FTZ.TRUNC.NTZ R3, R2 ;  /* 0x0000000200037305 */ /* 0x000e24000021f100 */
[----:B0-----:R0:W-:Y:S01]  /*53e0*/  STG.E.U16 desc[UR36][R16.64], R3 ;  /* 0x0000000310007986 */ /* 0x0011e2000c101524 */
[----:B------:R-:W-:Y:S05]  /*53f0*/  BRA `(.L_x_1291) ;  /* 0x0000000c00047947 */ /* 0x000fea0003800000 */
.L_x_1287:
        /* <DEDUP_REMOVED lines=8> */
.L_x_1295:
[----:B------:R-:W-:-:S05]  /*5480*/  F2FP.F16.F32.PACK_AB R2, RZ, R2 ;  /* 0x00000002ff02723e */ /* 0x000fca00000000ff */
[----:B------:R0:W-:Y:S01]  /*5490*/  STG.E.U16 desc[UR36][R16.64], R2 ;  /* 0x0000000210007986 */ /* 0x0001e2000c101524 */
[----:B------:R-:W-:Y:S05]  /*54a0*/  BRA `(.L_x_1291) ;  /* 0x0000000800d87947 */ /* 0x000fea0003800000 */
.L_x_1294:
        /* <DEDUP_REMOVED lines=9> */
.L_x_1297:
[----:B------:R-:W-:-:S04]  /*5540*/  F2FP.F16.F32.PACK_AB R3, RZ, R2 ;  /* 0x00000002ff03723e */ /* 0x000fc800000000ff */
[----:B------:R-:W-:-:S05]  /*5550*/  PRMT R3, R3, 0x5410, RZ ;  /* 0x0000541003037816 */ /* 0x000fca00000000ff */
[----:B------:R0:W-:Y:S01]  /*5560*/  STG.E desc[UR36][R16.64], R3 ;  /* 0x0000000310007986 */ /* 0x0001e2000c101924 */
[----:B------:R-:W-:Y:S05]  /*5570*/  BRA `(.L_x_1291) ;  /* 0x0000000800a47947 */ /* 0x000fea0003800000 */
.L_x_1296:
[----:B------:R-:W-:-:S06]  /*5580*/  FMUL.FTZ R2, R2, 1 ;  /* 0x3f80000002027820 */ /* 0x000fcc0000410000 */
[----:B------:R-:W0:Y:S02]  /*5590*/  F2F.F64.F32 R2, R2 ;  /* 0x0000000200027310 */ /* 0x000e240000201800 */
[----:B0-----:R0:W-:Y:S01]  /*55a0*/  STG.E.64 desc[UR36][R16.64], R2 ;  /* 0x0000000210007986 */ /* 0x0011e2000c101b24 */
[----:B------:R-:W-:Y:S05]  /*55b0*/  BRA `(.L_x_1291) ;  /* 0x0000000800947947 */ /* 0x000fea0003800000 */
.L_x_1286:
        /* <DEDUP_REMOVED lines=12> */
.L_x_1300:
[----:B------:R-:W-:Y:S01]  /*5680*/  FMUL.FTZ R4, R2, 1 ;  /* 0x3f80000002047820 */ /* 0x000fe20000410000 */
[----:B------:R-:W-:-:S05]  /*5690*/  CS2R R6, SRZ ;  /* 0x0000000000067805 */ /* 0x000fca000001ff00 */
[----:B------:R-:W0:Y:S02]  /*56a0*/  F2F.F64.F32 R4, R4 ;  /* 0x0000000400047310 */ /* 0x000e240000201800 */
[----:B0-----:R0:W-:Y:S01]  /*56b0*/  STG.E.128 desc[UR36][R16.64], R4 ;  /* 0x0000000410007986 */ /* 0x0011e2000c101d24 */
[----:B------:R-:W-:Y:S05]  /*56c0*/  BRA `(.L_x_1291) ;  /* 0x0000000800507947 */ /* 0x000fea0003800000 */
.L_x_1299:
        /* <DEDUP_REMOVED lines=20> */
.L_x_1304:
[----:B------:R-:W-:Y:S05]  /*5810*/  BSYNC B0 ;  /* 0x0000000000007941 */ /* 0x000fea0003800000 */
.L_x_1303:
[----:B------:R-:W-:-:S05]  /*5820*/  LOP3.LUT R5, R0, R5, RZ, 0xfc, !PT ;  /* 0x0000000500057212 */ /* 0x000fca00078efcff */
[----:B------:R0:W-:Y:S01]  /*5830*/  STG.E.U8 desc[UR36][R16.64], R5 ;  /* 0x0000000510007986 */ /* 0x0001e2000c101124 */
[----:B------:R-:W-:Y:S05]  /*5840*/  BRA `(.L_x_1291) ;  /* 0x0000000400f07947 */ /* 0x000fea0003800000 */
.L_x_1302:
        /* <DEDUP_REMOVED lines=12> */
.L_x_1306:
[----:B------:R-:W-:Y:S01]  /*5910*/  IMAD.MOV.U32 R0, RZ, RZ, 0x7f ;  /* 0x0000007fff007424 */ /* 0x000fe200078e00ff */
[----:B------:R-:W-:-:S04]  /*5920*/  ISETP.GT.U32.AND P0, PT, R4, 0x7f800000, PT ;  /* 0x7f8000000400780c */ /* 0x000fc80003f04070 */
[----:B------:R-:W-:-:S09]  /*5930*/  SEL R0, R0, 0x7c, P0 ;  /* 0x0000007c00007807 */ /* 0x000fd20000000000 */
.L_x_1307:
[----:B------:R-:W-:Y:S05]  /*5940*/  BSYNC B0 ;  /* 0x0000000000007941 */ /* 0x000fea0003800000 */
.L_x_1305:
[----:B------:R-:W-:-:S04]  /*5950*/  LOP3.LUT R2, R2, 0x80000000, RZ, 0xc0, !PT ;  /* 0x8000000002027812 */ /* 0x000fc800078ec0ff */
[----:B------:R-:W-:-:S04]  /*5960*/  SHF.R.U32.HI R3, RZ, 0x18, R2 ;  /* 0x00000018ff037819 */ /* 0x000fc80000011602 */
[----:B------:R-:W-:-:S05]  /*5970*/  LOP3.LUT R3, R0, R3, RZ, 0xfc, !PT ;  /* 0x0000000300037212 */ /* 0x000fca00078efcff */
[----:B------:R0:W-:Y:S01]  /*5980*/  STG.E.U8 desc[UR36][R16.64], R3 ;  /* 0x0000000310007986 */ /* 0x0001e2000c101124 */
[----:B------:R-:W-:Y:S05]  /*5990*/  BRA `(.L_x_1291) ;  /* 0x00000004009c7947 */ /* 0x000fea0003800000 */
.L_x_1301:
[----:B------:R-:W-:-:S05]  /*59a0*/  F2FP.BF16.F32.PACK_AB R2, RZ, R2 ;  /* 0x00000002ff02723e */ /* 0x000fca00000010ff */
[----:B------:R0:W-:Y:S01]  /*59b0*/  STG.E.U16 desc[UR36][R16.64], R2 ;  /* 0x0000000210007986 */ /* 0x0001e2000c101524 */
[----:B------:R-:W-:Y:S05]  /*59c0*/  BRA `(.L_x_1291) ;  /* 0x0000000400907947 */ /* 0x000fea0003800000 */
.L_x_1298:
        /* <DEDUP_REMOVED lines=11> */
.L_x_1310:
        /* <DEDUP_REMOVED lines=16> */
.L_x_1313:
[----:B------:R-:W-:-:S04]  /*5b80*/  LOP3.LUT R2, R2, 0x80000000, RZ, 0xc0, !PT ;  /* 0x8000000002027812 */ /* 0x000fc800078ec0ff */
[----:B------:R-:W-:-:S04]  /*5b90*/  SHF.R.U32.HI R3, RZ, 0x18, R2 ;  /* 0x00000018ff037819 */ /* 0x000fc80000011602 */
[----:B------:R-:W-:-:S04]  /*5ba0*/  LOP3.LUT R0, R0, R3, RZ, 0xfc, !PT ;  /* 0x0000000300007212 */ /* 0x000fc800078efcff */
[----:B------:R-:W-:-:S07]  /*5bb0*/  PRMT R8, R0, 0x7610, R8 ;  /* 0x0000761000087816 */ /* 0x000fce0000000008 */
.L_x_1312:
[----:B------:R-:W-:Y:S05]  /*5bc0*/  BSYNC B0 ;  /* 0x0000000000007941 */ /* 0x000fea0003800000 */
.L_x_1311:
[----:B------:R0:W-:Y:S01]  /*5bd0*/  STG.E.U8 desc[UR36][R16.64], R8 ;  /* 0x0000000810007986 */ /* 0x0001e2000c101124 */
[----:B------:R-:W-:Y:S05]  /*5be0*/  BRA `(.L_x_1291) ;  /* 0x0000000400087947 */ /* 0x000fea0003800000 */
.L_x_1309:
        /* <DEDUP_REMOVED lines=16> */
.L_x_1316:
[----:B------:R-:W-:-:S04]  /*5cf0*/  LOP3.LUT R2, R2, 0x80000000, RZ, 0xc0, !PT ;  /* 0x8000000002027812 */ /* 0x000fc800078ec0ff */
[----:B------:R-:W-:-:S04]  /*5d00*/  SHF.R.U32.HI R3, RZ, 0x18, R2 ;  /* 0x00000018ff037819 */ /* 0x000fc80000011602 */
[----:B------:R-:W-:-:S04]  /*5d10*/  LOP3.LUT R0, R0, R3, RZ, 0xfc, !PT ;  /* 0x0000000300007212 */ /* 0x000fc800078efcff */
[----:B------:R-:W-:-:S07]  /*5d20*/  PRMT R8, R0, 0x7610, R8 ;  /* 0x0000761000087816 */ /* 0x000fce0000000008 */
.L_x_1315:
[----:B------:R-:W-:Y:S05]  /*5d30*/  BSYNC B0 ;  /* 0x0000000000007941 */ /* 0x000fea0003800000 */
.L_x_1314:
[----:B------:R0:W-:Y:S01]  /*5d40*/  STG.E.U8 desc[UR36][R16.64], R8 ;  /* 0x0000000810007986 */ /* 0x0001e2000c101124 */
[----:B------:R-:W-:Y:S05]  /*5d50*/  BRA `(.L_x_1291) ;  /* 0x0000000000ac7947 */ /* 0x000fea0003800000 */
.L_x_1308:
        /* <DEDUP_REMOVED lines=21> */
.L_x_1290:
        /* <DEDUP_REMOVED lines=16> */
.L_x_1319:
[----:B------:R-:W-:Y:S05]  /*5fb0*/  BRA `(.L_x_1291) ;  /* 0x0000000000147947 */ /* 0x000fea0003800000 */
.L_x_1318:
[----:B------:R-:W0:Y:S02]  /*5fc0*/  F2I.U64.TRUNC R2, R2 ;  /* 0x0000000200027311 */ /* 0x000e24000020d800 */
[----:B0-----:R0:W-:Y:S01]  /*5fd0*/  STG.E.64 desc[UR36][R16.64], R2 ;  /* 0x0000000210007986 */ /* 0x0011e2000c101b24 */
[----:B------:R-:W-:Y:S05]  /*5fe0*/  BRA `(.L_x_1291) ;  /* 0x0000000000087947 */ /* 0x000fea0003800000 */
.L_x_1317:
[----:B------:R-:W0:Y:S02]  /*5ff0*/  F2I.FTZ.U32.TRUNC.NTZ R3, R2 ;  /* 0x0000000200037305 */ /* 0x000e24000021f000 */
[----:B0-----:R0:W-:Y:S02]  /*6000*/  STG.E desc[UR36][R16.64], R3 ;  /* 0x0000000310007986 */ /* 0x0011e4000c101924 */
.L_x_1291:
[----:B------:R-:W-:-:S07]  /*6010*/  VIADD R19, R19, 0x80 ;  /* 0x0000008013137836 */ /* 0x000fce0000000000 */
.L_x_1256:
[----:B------:R-:W-:Y:S05]  /*6020*/  BSYNC B7 ;  /* 0x0000000000077941 */ /* 0x000fea0003800000 */
.L_x_1255:
        /* <DEDUP_REMOVED lines=307> */
.L_x_1322:
        /* <DEDUP_REMOVED lines=20> */
[----:B--2---:R-:W3:Y:S01]  /*74a0*/  I2F.S16 R0, R0 ;  /* 0x0000000000007306 */ /* 0x004ee20000101400 */
[----:B------:R-:W-:Y:S05]  /*74b0*/  BRA `(.L_x_1329) ;  /* 0x0000000c00387947 */ /* 0x000fea0003800000 */
.L_x_1327:
[----:B------:R-:W2:Y:S02]  /*74c0*/  LDG.E.U8 R0, desc[UR36][R2.64] ;  /* 0x0000002402007981 */ /* 0x000ea4000c1e1100 */
[----:B--2---:R-:W-:Y:S01]  /*74d0*/  I2FP.F32.U32 R0, R0 ;  /* 0x0000000000007245 */ /* 0x004fe20000201000 */
[----:B------:R-:W-:Y:S06]  /*74e0*/  BRA `(.L_x_1329) ;  /* 0x0000000c002c7947 */ /* 0x000fec0003800000 */
.L_x_1326:
[----:B------:R-:W-:-:S13]  /*74f0*/  ISETP.NE.AND P0, PT, R4, 0x2, PT ;  /* 0x000000020400780c */ /* 0x000fda0003f05270 */
[----:B------:R-:W-:Y:S05]  /*7500*/  @!P0 BRA `(.L_x_1330) ;  /* 0x0000000000288947 */ /* 0x000fea0003800000 */
[----:B------:R-:W-:-:S13]  /*7510*/  ISETP.NE.AND P0, PT, R4, 0x3, PT ;  /* 0x000000030400780c */ /* 0x000fda0003f05270 */
[----:B------:R-:W-:Y:S05]  /*7520*/  @!P0 BRA `(.L_x_1331) ;  /* 0x0000000000148947 */ /* 0x000fea0003800000 */
[----:B------:R-:W-:-:S13]  /*7530*/  ISETP.NE.AND P0, PT, R4, 0x4, PT ;  /* 0x000000040400780c */ /* 0x000fda0003f05270 */
[----:B------:R-:W-:Y:S05]  /*7540*/  @P0 BRA `(.L_x_1328) ;  /* 0x0000000800b80947 */ /* 0x000fea0003800000 */
[----:B------:R-:W2:Y:S02]  /*7550*/  LDG.E.64 R2, desc[UR36][R2.64] ;  /* 0x0000002402027981 */ /* 0x000ea4000c1e1b00 */
[----:B--2---:R1:W2:Y:S01]  /*7560*/  I2F.S64 R0, R2 ;  /* 0x0000000200007312 */ /* 0x0042a20000301400 */
[----:B------:R-:W-:Y:S05]  /*7570*/  BRA `(.L_x_1329) ;  /* 0x0000000c00087947 */ /* 0x000fea0003800000 */
.L_x_1331:
[----:B------:R-:W2:Y:S02]  /*7580*/  LDG.E R0, desc[UR36][R2.64] ;  /* 0x0000002402007981 */ /* 0x000ea4000c1e1900 */
[----:B--2---:R-:W-:Y:S01]  /*7590*/  I2FP.F32.S32 R0, R0 ;  /* 0x0000000000007245 */ /* 0x004fe20000201400 */
[----:B------:R-:W-:Y:S06]  /*75a0*/  BRA `(.L_x_1329) ;  /* 0x0000000800fc7947 */ /* 0x000fec0003800000 */
.L_x_1330:
[----:B------:R-:W2:Y:S02]  /*75b0*/  LDG.E.U16 R0, desc[UR36][R2.64] ;  /* 0x0000002402007981 */ /* 0x000ea4000c1e1500 */
[----:B--2---:R-:W0:Y:S01]  /*75c0*/  I2F.S16 R0, R0 ;  /* 0x0000000000007306 */ /* 0x004e220000101400 */
[----:B------:R-:W-:Y:S05]  /*75d0*/  BRA `(.L_x_1329) ;  /* 0x0000000800f07947 */ /* 0x000fea0003800000 */
.L_x_1325:
        /* <DEDUP_REMOVED lines=8> */
.L_x_1333:
[----:B------:R-:W2:Y:S02]  /*7660*/  LDG.E.U16 R0, desc[UR36][R2.64] ;  /* 0x0000002402007981 */ /* 0x000ea4000c1e1500 */
[----:B--2---:R-:W-:Y:S01]  /*7670*/  HADD2.F32 R0, -RZ, R0.H0_H0 ;  /* 0x20000000ff007230 */ /* 0x004fe20000004100 */
[----:B------:R-:W-:Y:S06]  /*7680*/  BRA `(.L_x_1329) ;  /* 0x0000000800c47947 */ /* 0x000fec0003800000 */
.L_x_1332:
        /* <DEDUP_REMOVED lines=8> */
.L_x_1335:
[----:B------:R-:W2:Y:S02]  /*7710*/  LDG.E.U16 R0, desc[UR36][R2.64] ;  /* 0x0000002402007981 */ /* 0x000ea4000c1e1500 */
[----:B--2---:R-:W-:Y:S01]  /*7720*/  HADD2.F32 R0, -RZ, R0.H0_H0 ;  /* 0x20000000ff007230 */ /* 0x004fe20000004100 */
[----:B------:R-:W-:Y:S06]  /*7730*/  BRA `(.L_x_1329) ;  /* 0x0000000800987947 */ /* 0x000fec0003800000 */
.L_x_1334:
[----:B------:R-:W2:Y:S01]  /*7740*/  LDG.E.64 R2, desc[UR36][R2.64] ;  /* 0x0000002402027981 */ /* 0x000ea2000c1e1b00 */
[----:B------:R-:W-:Y:S01]  /*7750*/  UMOV UR4, 0xf0000000 ;  /* 0xf000000000047882 */ /* 0x000fe20000000000 */
[----:B------:R-:W-:Y:S01]  /*7760*/  UMOV UR5, 0x380fffff ;  /* 0x380fffff00057882 */ /* 0x000fe20000000000 */
[----:B--2---:R-:W0:Y:S01]  /*7770*/  F2F.F32.F64 R0, R2 ;  /* 0x0000000200007310 */ /* 0x004e220000301000 */
[----:B------:R-:W-:-:S14]  /*7780*/  DSETP.GEU.AND P0, PT, |R2|, UR4, PT ;  /* 0x0000000402007e2a */ /* 0x000fdc000bf0e200 */
[----:B0-----:R-:W-:Y:S01]  /*7790*/  @!P0 FMUL R0, R0, 1.175494350822287508e-38 ;  /* 0x0080000000008820 */ /* 0x001fe20000400000 */
[----:B------:R-:W-:Y:S06]  /*77a0*/  BRA `(.L_x_1329) ;  /* 0x00000008007c7947 */ /* 0x000fec0003800000 */
.L_x_1324:
        /* <DEDUP_REMOVED lines=12> */
.L_x_1338:
[----:B------:R-:W2:Y:S01]  /*7870*/  LDG.E.64 R2, desc[UR36][R2.64] ;  /* 0x0000002402027981 */ /* 0x000ea2000c1e1b00 */
[----:B------:R-:W-:Y:S01]  /*7880*/  UMOV UR4, 0xf0000000 ;  /* 0xf000000000047882 */ /* 0x000fe20000000000 */
[----:B------:R-:W-:Y:S01]  /*7890*/  UMOV UR5, 0x380fffff ;  /* 0x380fffff00057882 */ /* 0x000fe20000000000 */
[----:B--2---:R-:W0:Y:S01]  /*78a0*/  F2F.F32.F64 R0, R2 ;  /* 0x0000000200007310 */ /* 0x004e220000301000 */
[----:B------:R-:W-:-:S14]  /*78b0*/  DSETP.GEU.AND P0, PT, |R2|, UR4, PT ;  /* 0x0000000402007e2a */ /* 0x000fdc000bf0e200 */
[----:B0-----:R-:W-:Y:S01]  /*78c0*/  @!P0 FMUL R0, R0, 1.175494350822287508e-38 ;  /* 0x0080000000008820 */ /* 0x001fe20000400000 */
[----:B------:R-:W-:Y:S06]  /*78d0*/  BRA `(.L_x_1329) ;  /* 0x0000000800307947 */ /* 0x000fec0003800000 */
.L_x_1337:
        /* <DEDUP_REMOVED lines=26> */
.L_x_1340:
        /* <DEDUP_REMOVED lines=13> */
.L_x_1339:
[----:B------:R-:W2:Y:S02]  /*7b50*/  LDG.E.U16 R0, desc[UR36][R2.64] ;  /* 0x0000002402007981 */ /* 0x000ea4000c1e1500 */
[----:B--2---:R-:W-:Y:S01]  /*7b60*/  IMAD.U32 R0, R0, 0x10000, RZ ;  /* 0x0001000000007824 */ /* 0x004fe200078e00ff */
[----:B------:R-:W-:Y:S06]  /*7b70*/  BRA `(.L_x_1329) ;  /* 0x0000000400887947 */ /* 0x000fec0003800000 */
.L_x_1336:
        /* <DEDUP_REMOVED lines=11> */
.L_x_1343:
        /* <DEDUP_REMOVED lines=20> */
.L_x_1345:
[----:B------:R-:W-:Y:S05]  /*7d70*/  BSYNC B0 ;  /* 0x0000000000007941 */ /* 0x000fea0003800000 */
.L_x_1344:
[----:B------:R-:W-:Y:S01]  /*7d80*/  LEA R3, R0, 0x3b800000, 0x17 ;  /* 0x3b80000000037811 */ /* 0x000fe200078eb8ff */
[----:B------:R-:W-:-:S05]  /*7d90*/  IMAD.SHL.U32 R0, R2, 0x100000, RZ ;  /* 0x0010000002007824 */ /* 0x000fca00078e00ff */
[----:B------:R-:W-:Y:S01]  /*7da0*/  LOP3.LUT R0, R3, R0, R4, 0xfe, !PT ;  /* 0x0000000003007212 */ /* 0x000fe200078efe04 */
[----:B------:R-:W-:Y:S06]  /*7db0*/  BRA `(.L_x_1329) ;  /* 0x0000000000f87947 */ /* 0x000fec0003800000 */
.L_x_1342:
        /* <DEDUP_REMOVED lines=20> */
.L_x_1347:
[----:B------:R-:W-:Y:S05]  /*7f00*/  BSYNC B0 ;  /* 0x0000000000007941 */ /* 0x000fea0003800000 */
.L_x_1346:
[----:B------:R-:W-:Y:S01]  /*7f10*/  LEA R3, R0, 0x37800000, 0x17 ;  /* 0x3780000000037811 */ /* 0x000fe200078eb8ff */
[----:B------:R-:W-:-:S05]  /*7f20*/  IMAD.SHL.U32 R0, R2, 0x200000, RZ ;  /* 0x0020000002007824 */ /* 0x000fca00078e00ff */
[----:B------:R-:W-:Y:S01]  /*7f30*/  LOP3.LUT R0, R3, R0, R4, 0xfe, !PT ;  /* 0x0000000003007212 */ /* 0x000fe200078efe04 */
[----:B------:R-:W-:Y:S06]  /*7f40*/  BRA `(.L_x_1329) ;  /* 0x0000000000947947 */ /* 0x000fec0003800000 */
.L_x_1341:
        /* <DEDUP_REMOVED lines=14> */
.L_x_1328:
        /* <DEDUP_REMOVED lines=16> */
.L_x_1350:
[----:B------:R-:W-:Y:S01]  /*8130*/  IMAD.MOV.U32 R0, RZ, RZ, RZ ;  /* 0x000000ffff007224 */ /* 0x000fe200078e00ff */
[----:B------:R-:W-:Y:S06]  /*8140*/  BRA `(.L_x_1329) ;  /* 0x0000000000147947 */ /* 0x000fec0003800000 */
.L_x_1349:
[----:B------:R-:W2:Y:S02]  /*8150*/  LDG.E.64 R2, desc[UR36][R2.64] ;  /* 0x0000002402027981 */ /* 0x000ea4000c1e1b00 */
[----:B--2---:R0:W1:Y:S01]  /*8160*/  I2F.U64 R0, R2 ;  /* 0x0000000200007312 */ /* 0x0040620000301000 */
[----:B------:R-:W-:Y:S05]  /*8170*/  BRA `(.L_x_1329) ;  /* 0x0000000000087947 */ /* 0x000fea0003800000 */
.L_x_1348:
[----:B------:R-:W2:Y:S02]  /*8180*/  LDG.E R0, desc[UR36][R2.64] ;  /* 0x0000002402007981 */ /* 0x000ea4000c1e1900 */
[----:B--2---:R-:W-:-:S07]  /*8190*/  I2FP.F32.U32 R0, R0 ;  /* 0x0000000000007245 */ /* 0x004fce0000201000 */
.L_x_1329:
[----:B------:R-:W-:Y:S05]  /*81a0*/  BSYNC B6 ;  /* 0x0000000000067941 */ /* 0x000fea0003800000 */
.L_x_1323:
        /* <DEDUP_REMOVED lines=16> */
.L_x_1354:
[----:B------:R-:W0:Y:S02]  /*82b0*/  F2I.S64.TRUNC R2, R2 ;  /* 0x0000000200027311 */ /* 0x000e24000020d900 */
[----:B0-----:R-:W-:-:S05]  /*82c0*/  IMAD.MOV.U32 R5, RZ, RZ, R2 ;  /* 0x000000ffff057224 */ /* 0x001fca00078e0002 */
[----:B------:R0:W-:Y:S01]  /*82d0*/  STG.E.U8 desc[UR36][R16.64], R5 ;  /* 0x0000000510007986 */ /* 0x0001e2000c101124 */
[----:B------:R-:W-:Y:S05]  /*82e0*/  BRA `(.L_x_1356) ;  /* 0x0000000c00407947 */ /* 0x000fea0003800000 */
.L_x_1353:
        /* <DEDUP_REMOVED lines=9> */
.L_x_1358:
[----:B------:R-:W0:Y:S02]  /*8380*/  F2I.FTZ.TRUNC.NTZ R3, R2 ;  /* 0x0000000200037305 */ /* 0x000e24000021f100 */
[----:B0-----:R0:W-:Y:S01]  /*8390*/  STG.E desc[UR36][R16.64], R3 ;  /* 0x0000000310007986 */ /* 0x0011e2000c101924 */
[----:B------:R-:W-:Y:S05]  /*83a0*/  BRA `(.L_x_1356) ;  /* 0x0000000c00107947 */ /* 0x000fea0003800000 */
.L_x_1357:
[----:B------:R-:W0:Y:S02]  /*83b0*/  F2I.FTZ.TRUNC.NTZ R3, R2 ;  /* 0x0000000200037305 */ /* 0x000e24000021f100 */
[----:B0-----:R0:W-:Y:S01]  /*83c0*/  STG.E.U16 desc[UR36][R16.64], R3 ;  /* 0x0000000310007986 */ /* 0x0011e2000c101524 */
[----:B------:R-:W-:Y:S05]  /*83d0*/  BRA `(.L_x_1356) ;  /* 0x0000000c00047947 */ /* 0x000fea0003800000 */
.L_x_1352:
        /* <DEDUP_REMOVED lines=8> */
.L_x_1360:
[----:B------:R-:W-:-:S05]  /*8460*/  F2FP.F16.F32.PACK_AB R2, RZ, R2 ;  /* 0x00000002ff02723e */ /* 0x000fca00000000ff */
[----:B------:R0:W-:Y:S01]  /*8470*/  STG.E.U16 desc[UR36][R16.64], R2 ;  /* 0x0000000210007986 */ /* 0x0001e2000c101524 */
[----:B------:R-:W-:Y:S05]  /*8480*/  BRA `(.L_x_1356) ;  /* 0x0000000800d87947 */ /* 0x000fea0003800000 */
.L_x_1359:
        /* <DEDUP_REMOVED lines=9> */
.L_x_1362:
[----:B------:R-:W-:-:S04]  /*8520*/  F2FP.F16.F32.PACK_AB R3, RZ, R2 ;  /* 0x00000002ff03723e */ /* 0x000fc800000000ff */
[----:B------:R-:W-:-:S05]  /*8530*/  PRMT R3, R3, 0x5410, RZ ;  /* 0x0000541003037816 */ /* 0x000fca00000000ff */
[----:B------:R0:W-:Y:S01]  /*8540*/  STG.E desc[UR36][R16.64], R3 ;  /* 0x0000000310007986 */ /* 0x0001e2000c101924 */
[----:B------:R-:W-:Y:S05]  /*8550*/  BRA `(.L_x_1356) ;  /* 0x0000000800a47947 */ /* 0x000fea0003800000 */
.L_x_1361:
[----:B------:R-:W-:-:S06]  /*8560*/  FMUL.FTZ R2, R2, 1 ;  /* 0x3f80000002027820 */ /* 0x000fcc0000410000 */
[----:B------:R-:W0:Y:S02]  /*8570*/  F2F.F64.F32 R2, R2 ;  /* 0x0000000200027310 */ /* 0x000e240000201800 */
[----:B0-----:R0:W-:Y:S01]  /*8580*/  STG.E.64 desc[UR36][R16.64], R2 ;  /* 0x0000000210007986 */ /* 0x0011e2000c101b24 */
[----:B------:R-:W-:Y:S05]  /*8590*/  BRA `(.L_x_1356) ;  /* 0x0000000800947947 */ /* 0x000fea0003800000 */
.L_x_1351:
        /* <DEDUP_REMOVED lines=12> */
.L_x_1365:
[----:B------:R-:W-:Y:S01]  /*8660*/  FMUL.FTZ R4, R2, 1 ;  /* 0x3f80000002047820 */ /* 0x000fe20000410000 */
[----:B------:R-:W-:-:S05]  /*8670*/  CS2R R6, SRZ ;  /* 0x0000000000067805 */ /* 0x000fca000001ff00 */
[----:B------:R-:W0:Y:S02]  /*8680*/  F2F.F64.F32 R4, R4 ;  /* 0x0000000400047310 */ /* 0x000e240000201800 */
[----:B0-----:R0:W-:Y:S01]  /*8690*/  STG.E.128 desc[UR36][R16.64], R4 ;  /* 0x0000000410007986 */ /* 0x0011e2000c101d24 */
[----:B------:R-:W-:Y:S05]  /*86a0*/  BRA `(.L_x_1356) ;  /* 0x0000000800507947 */ /* 0x000fea0003800000 */
.L_x_1364:
        /* <DEDUP_REMOVED lines=20> */
.L_x_1369:
[----:B------:R-:W-:Y:S05]  /*87f0*/  BSYNC B0 ;  /* 0x0000000000007941 */ /* 0x000fea0003800000 */
.L_x_1368:
[----:B------:R-:W-:-:S05]  /*8800*/  LOP3.LUT R5, R0, R5, RZ, 0xfc, !PT ;  /* 0x0000000500057212 */ /* 0x000fca00078efcff */
[----:B------:R0:W-:Y:S01]  /*8810*/  STG.E.U8 desc[UR36][R16.64], R5 ;  /* 0x0000000510007986 */ /* 0x0001e2000c101124 */
[----:B------:R-:W-:Y:S05]  /*8820*/  BRA `(.L_x_1356) ;  /* 0x0000000400f07947 */ /* 0x000fea0003800000 */
.L_x_1367:
        /* <DEDUP_REMOVED lines=12> */
.L_x_1371:
[----:B------:R-:W-:Y:S01]  /*88f0*/  IMAD.MOV.U32 R0, RZ, RZ, 0x7f ;  /* 0x0000007fff007424 */ /* 0x000fe200078e00ff */
[----:B------:R-:W-:-:S04]  /*8900*/  ISETP.GT.U32.AND P0, PT, R4, 0x7f800000, PT ;  /* 0x7f8000000400780c */ /* 0x000fc80003f04070 */
[----:B------:R-:W-:-:S09]  /*8910*/  SEL R0, R0, 0x7c, P0 ;  /* 0x0000007c00007807 */ /* 0x000fd20000000000 */
.L_x_1372:
[----:B------:R-:W-:Y:S05]  /*8920*/  BSYNC B0 ;  /* 0x0000000000007941 */ /* 0x000fea0003800000 */
.L_x_1370:
[----:B------:R-:W-:-:S04]  /*8930*/  LOP3.LUT R2, R2, 0x80000000, RZ, 0xc0, !PT ;  /* 0x8000000002027812 */ /* 0x000fc800078ec0ff */
[----:B------:R-:W-:-:S04]  /*8940*/  SHF.R.U32.HI R3, RZ, 0x18, R2 ;  /* 0x00000018ff037819 */ /* 0x000fc80000011602 */
[----:B------:R-:W-:-:S05]  /*8950*/  LOP3.LUT R3, R0, R3, RZ, 0xfc, !PT ;  /* 0x0000000300037212 */ /* 0x000fca00078efcff */
[----:B------:R0:W-:Y:S01]  /*8960*/  STG.E.U8 desc[UR36][R16.64], R3 ;  /* 0x0000000310007986 */ /* 0x0001e2000c101124 */
[----:B------:R-:W-:Y:S05]  /*8970*/  BRA `(.L_x_1356) ;  /* 0x00000004009c7947 */ /* 0x000fea0003800000 */
.L_x_1366:
[----:B------:R-:W-:-:S05]  /*8980*/  F2FP.BF16.F32.PACK_AB R2, RZ, R2 ;  /* 0x00000002ff02723e */ /* 0x000fca00000010ff */
[----:B------:R0:W-:Y:S01]  /*8990*/  STG.E.U16 desc[UR36][R16.64], R2 ;  /* 0x0000000210007986 */ /* 0x0001e2000c101524 */
[----:B------:R-:W-:Y:S05]  /*89a0*/  BRA `(.L_x_1356) ;  /* 0x0000000400907947 */ /* 0x000fea0003800000 */
.L_x_1363:
        /* <DEDUP_REMOVED lines=11> */
.L_x_1375:
        /* <DEDUP_REMOVED lines=16> */
.L_x_1378:
[----:B------:R-:W-:-:S04]  /*8b60*/  LOP3.LUT R2, R2, 0x80000000, RZ, 0xc0, !PT ;  /* 0x8000000002027812 */ /* 0x000fc800078ec0ff */
[----:B------:R-:W-:-:S04]  /*8b70*/  SHF.R.U32.HI R3, RZ, 0x18, R2 ;  /* 0x00000018ff037819 */ /* 0x000fc80000011602 */
[----:B------:R-:W-:-:S04]  /*8b80*/  LOP3.LUT R0, R0, R3, RZ, 0xfc, !PT ;  /* 0x0000000300007212 */ /* 0x000fc800078efcff */
[----:B------:R-:W-:-:S07]  /*8b90*/  PRMT R8, R0, 0x7610, R8 ;  /* 0x0000761000087816 */ /* 0x000fce0000000008 */
.L_x_1377:
[----:B------:R-:W-:Y:S05]  /*8ba0*/  BSYNC B0 ;  /* 0x0000000000007941 */ /* 0x000fea0003800000 */
.L_x_1376:
[----:B------:R3:W-:Y:S01]  /*8bb0*/  STG.E.U8 desc[UR36][R16.64], R8 ;  /* 0x0000000810007986 */ /* 0x0007e2000c101124 */
[----:B------:R-:W-:Y:S05]  /*8bc0*/  BRA `(.L_x_1356) ;  /* 0x0000000400087947 */ /* 0x000fea0003800000 */
.L_x_1374:
        /* <DEDUP_REMOVED lines=16> */
.L_x_1381:
[----:B------:R-:W-:-:S04]  /*8cd0*/  LOP3.LUT R2, R2, 0x80000000, RZ, 0xc0, !PT ;  /* 0x8000000002027812 */ /* 0x000fc800078ec0ff */
[----:B------:R-:W-:-:S04]  /*8ce0*/  SHF.R.U32.HI R3, RZ, 0x18, R2 ;  /* 0x00000018ff037819 */ /* 0x000fc80000011602 */
[----:B------:R-:W-:-:S04]  /*8cf0*/  LOP3.LUT R0, R0, R3, RZ, 0xfc, !PT ;  /* 0x0000000300007212 */ /* 0x000fc800078efcff */
[----:B------:R-:W-:-:S07]  /*8d00*/  PRMT R8, R0, 0x7610, R8 ;  /* 0x0000761000087816 */ /* 0x000fce0000000008 */
.L_x_1380:
[----:B------:R-:W-:Y:S05]  /*8d10*/  BSYNC B0 ;  /* 0x0000000000007941 */ /* 0x000fea0003800000 */
.L_x_1379:
[----:B------:R0:W-:Y:S01]  /*8d20*/  STG.E.U8 desc[UR36][R16.64], R8 ;  /* 0x0000000810007986 */ /* 0x0001e2000c101124 */
[----:B------:R-:W-:Y:S05]  /*8d30*/  BRA `(.L_x_1356) ;  /* 0x0000000000ac7947 */ /* 0x000fea0003800000 */
.L_x_1373:
        /* <DEDUP_REMOVED lines=21> */
.L_x_1355:
        /* <DEDUP_REMOVED lines=16> */
.L_x_1384:
[----:B------:R-:W-:Y:S05]  /*8f90*/  BRA `(.L_x_1356) ;  /* 0x0000000000147947 */ /* 0x000fea0003800000 */
.L_x_1383:
[----:B------:R-:W0:Y:S02]  /*8fa0*/  F2I.U64.TRUNC R2, R2 ;  /* 0x0000000200027311 */ /* 0x000e24000020d800 */
[----:B0-----:R2:W-:Y:S01]  /*8fb0*/  STG.E.64 desc[UR36][R16.64], R2 ;  /* 0x0000000210007986 */ /* 0x0015e2000c101b24 */
[----:B------:R-:W-:Y:S05]  /*8fc0*/  BRA `(.L_x_1356) ;  /* 0x0000000000087947 */ /* 0x000fea0003800000 */
.L_x_1382:
[----:B------:R-:W0:Y:S02]  /*8fd0*/  F2I.FTZ.U32.TRUNC.NTZ R3, R2 ;  /* 0x0000000200037305 */ /* 0x000e24000021f000 */
[----:B0-----:R0:W-:Y:S02]  /*8fe0*/  STG.E desc[UR36][R16.64], R3 ;  /* 0x0000000310007986 */ /* 0x0011e4000c101924 */
.L_x_1356:
[----:B------:R-:W-:-:S07]  /*8ff0*/  VIADD R19, R19, 0x80 ;  /* 0x0000008013137836 */ /* 0x000fce0000000000 */
.L_x_1321:
[----:B------:R-:W-:Y:S05]  /*9000*/  BSYNC B7 ;  /* 0x0000000000077941 */ /* 0x000fea0003800000 */
.L_x_1320:
        /* <DEDUP_REMOVED lines=306> */
.L_x_1385:
        /* <DEDUP_REMOVED lines=20> */
[----:B--2---:R-:W2:Y:S01]  /*a470*/  I2F.S16 R0, R0 ;  /* 0x0000000000007306 */ /* 0x004ea20000101400 */
[----:B------:R-:W-:Y:S05]  /*a480*/  BRA `(.L_x_1392) ;  /* 0x0000000c00387947 */ /* 0x000fea0003800000 */
.L_x_1390:
[----:B------:R-:W2:Y:S02]  /*a490*/  LDG.E.U8 R0, desc[UR36][R2.64] ;  /* 0x0000002402007981 */ /* 0x000ea4000c1e1100 */
[----:B--2---:R-:W-:Y:S01]  /*a4a0*/  I2FP.F32.U32 R0, R0 ;  /* 0x0000000000007245 */ /* 0x004fe20000201000 */
[----:B------:R-:W-:Y:S06]  /*a4b0*/  BRA `(.L_x_1392) ;  /* 0x0000000c002c7947 */ /* 0x000fec0003800000 */
.L_x_1389:
[----:B------:R-:W-:-:S13]  /*a4c0*/  ISETP.NE.AND P0, PT, R4, 0x2, PT ;  /* 0x000000020400780c */ /* 0x000fda0003f05270 */
[----:B------:R-:W-:Y:S05]  /*a4d0*/  @!P0 BRA `(.L_x_1393) ;  /* 0x0000000000288947 */ /* 0x000fea0003800000 */
[----:B------:R-:W-:-:S13]  /*a4e0*/  ISETP.NE.AND P0, PT, R4, 0x3, PT ;  /* 0x000000030400780c */ /* 0x000fda0003f05270 */
[----:B------:R-:W-:Y:S05]  /*a4f0*/  @!P0 BRA `(.L_x_1394) ;  /* 0x0000000000148947 */ /* 0x000fea0003800000 */
[----:B------:R-:W-:-:S13]  /*a500*/  ISETP.NE.AND P0, PT, R4, 0x4, PT ;  /* 0x000000040400780c */ /* 0x000fda0003f05270 */
[----:B------:R-:W-:Y:S05]  /*a510*/  @P0 BRA `(.L_x_1391) ;  /* 0x0000000800b80947 */ /* 0x000fea0003800000 */
[----:B------:R-:W2:Y:S02]  /*a520*/  LDG.E.64 R2, desc[UR36][R2.64] ;  /* 0x0000002402027981 */ /* 0x000ea4000c1e1b00 */
[----:B--2---:R3:W4:Y:S01]  /*a530*/  I2F.S64 R0, R2 ;  /* 0x0000000200007312 */ /* 0x0047220000301400 */
[----:B------:R-:W-:Y:S05]  /*a540*/  BRA `(.L_x_1392) ;  /* 0x0000000c00087947 */ /* 0x000fea0003800000 */
.L_x_1394:
[----:B------:R-:W2:Y:S02]  /*a550*/  LDG.E R0, desc[UR36][R2.64] ;  /* 0x0000002402007981 */ /* 0x000ea4000c1e1900 */
[----:B--2---:R-:W-:Y:S01]  /*a560*/  I2FP.F32.S32 R0, R0 ;  /* 0x0000000000007245 */ /* 0x004fe20000201400 */
[----:B------:R-:W-:Y:S06]  /*a570*/  BRA `(.L_x_1392) ;  /* 0x0000000800fc7947 */ /* 0x000fec0003800000 */
.L_x_1393:
[----:B------:R-:W2:Y:S02]  /*a580*/  LDG.E.U16 R0, desc[UR36][R2.64] ;  /* 0x0000002402007981 */ /* 0x000ea4000c1e1500 */
[----:B--2---:R-:W0:Y:S01]  /*a590*/  I2F.S16 R0, R0 ;  /* 0x0000000000007306 */ /* 0x004e220000101400 */
[----:B------:R-:W-:Y:S05]  /*a5a0*/  BRA `(.L_x_1392) ;  /* 0x0000000800f07947 */ /* 0x000fea0003800000 */
.L_x_1388:
        /* <DEDUP_REMOVED lines=8> */
.L_x_1396:
[----:B------:R-:W2:Y:S02]  /*a630*/  LDG.E.U16 R0, desc[UR36][R2.64] ;  /* 0x0000002402007981 */ /* 0x000ea4000c1e1500 */
[----:B--2---:R-:W-:Y:S01]  /*a640*/  HADD2.F32 R0, -RZ, R0.H0_H0 ;  /* 0x20000000ff007230 */ /* 0x004fe20000004100 */
[----:B------:R-:W-:Y:S06]  /*a650*/  BRA `(.L_x_1392) ;  /* 0x0000000800c47947 */ /* 0x000fec0003800000 */
.L_x_1395:
        /* <DEDUP_REMOVED lines=8> */
.L_x_1398:
[----:B------:R-:W2:Y:S02]  /*a6e0*/  LDG.E.U16 R0, desc[UR36][R2.64] ;  /* 0x0000002402007981 */ /* 0x000ea4000c1e1500 */
[----:B--2---:R-:W-:Y:S01]  /*a6f0*/  HADD2.F32 R0, -RZ, R0.H0_H0 ;  /* 0x20000000ff007230 */ /* 0x004fe20000004100 */
[----:B------:R-:W-:Y:S06]  /*a700*/  BRA `(.L_x_1392) ;  /* 0x0000000800987947 */ /* 0x000fec0003800000 */
.L_x_1397:
[----:B------:R-:W2:Y:S01]  /*a710*/  LDG.E.64 R2, desc[UR36][R2.64] ;  /* 0x0000002402027981 */ /* 0x000ea2000c1e1b00 */
[----:B------:R-:W-:Y:S01]  /*a720*/  UMOV UR4, 0xf0000000 ;  /* 0xf000000000047882 */ /* 0x000fe20000000000 */
[----:B------:R-:W-:Y:S01]  /*a730*/  UMOV UR5, 0x380fffff ;  /* 0x380fffff00057882 */ /* 0x000fe20000000000 */
[----:B--2---:R-:W0:Y:S01]  /*a740*/  F2F.F32.F64 R0, R2 ;  /* 0x0000000200007310 */ /* 0x004e220000301000 */
[----:B------:R-:W-:-:S14]  /*a750*/  DSETP.GEU.AND P0, PT, |R2|, UR4, PT ;  /* 0x0000000402007e2a */ /* 0x000fdc000bf0e200 */
[----:B0-----:R-:W-:Y:S01]  /*a760*/  @!P0 FMUL R0, R0, 1.175494350822287508e-38 ;  /* 0x0080000000008820 */ /* 0x001fe20000400000 */
[----:B------:R-:W-:Y:S06]  /*a770*/  BRA `(.L_x_1392) ;  /* 0x00000008007c7947 */ /* 0x000fec0003800000 */
.L_x_1387:
        /* <DEDUP_REMOVED lines=12> */
.L_x_1401:
[----:B------:R-:W2:Y:S01]  /*a840*/  LDG.E.64 R2, desc[UR36][R2.64] ;  /* 0x0000002402027981 */ /* 0x000ea2000c1e1b00 */
[----:B------:R-:W-:Y:S01]  /*a850*/  UMOV UR4, 0xf0000000 ;  /* 0xf000000000047882 */ /* 0x000fe20000000000 */
[----:B------:R-:W-:Y:S01]  /*a860*/  UMOV UR5, 0x380fffff ;  /* 0x380fffff00057882 */ /* 0x000fe20000000000 */
[----:B--2---:R-:W0:Y:S01]  /*a870*/  F2F.F32.F64 R0, R2 ;  /* 0x0000000200007310 */ /* 0x004e220000301000 */
[----:B------:R-:W-:-:S14]  /*a880*/  DSETP.GEU.AND P0, PT, |R2|, UR4, PT ;  /* 0x0000000402007e2a */ /* 0x000fdc000bf0e200 */
[----:B0-----:R-:W-:Y:S01]  /*a890*/  @!P0 FMUL R0, R0, 1.175494350822287508e-38 ;  /* 0x0080000000008820 */ /* 0x001fe20000400000 */
[----:B------:R-:W-:Y:S06]  /*a8a0*/  BRA `(.L_x_1392) ;  /* 0x0000000800307947 */ /* 0x000fec0003800000 */
.L_x_1400:
        /* <DEDUP_REMOVED lines=26> */
.L_x_1403:
        /* <DEDUP_REMOVED lines=13> */
.L_x_1402:
[----:B------:R-:W2:Y:S02]  /*ab20*/  LDG.E.U16 R0, desc[UR36][R2.64] ;  /* 0x0000002402007981 */ /* 0x000ea4000c1e1500 */
[----:B--2---:R-:W-:Y:S01]  /*ab30*/  IMAD.U32 R0, R0, 0x10000, RZ ;  /* 0x0001000000007824 */ /* 0x004fe200078e00ff */
[----:B------:R-:W-:Y:S06]  /*ab40*/  BRA `(.L_x_1392) ;  /* 0x0000000400887947 */ /* 0x000fec0003800000 */
.L_x_1399:
        /* <DEDUP_REMOVED lines=11> */
.L_x_1406:
        /* <DEDUP_REMOVED lines=20> */
.L_x_1408:
[----:B------:R-:W-:Y:S05]  /*ad40*/  BSYNC B0 ;  /* 0x0000000000007941 */ /* 0x000fea0003800000 */
.L_x_1407:
[----:B------:R-:W-:Y:S01]  /*ad50*/  LEA R3, R0, 0x3b800000, 0x17 ;  /* 0x3b80000000037811 */ /* 0x000fe200078eb8ff */
[----:B------:R-:W-:-:S05]  /*ad60*/  IMAD.SHL.U32 R0, R2, 0x100000, RZ ;  /* 0x0010000002007824 */ /* 0x000fca00078e00ff */
[----:B------:R-:W-:Y:S01]  /*ad70*/  LOP3.LUT R0, R3, R0, R4, 0xfe, !PT ;  /* 0x0000000003007212 */ /* 0x000fe200078efe04 */
[----:B------:R-:W-:Y:S06]  /*ad80*/  BRA `(.L_x_1392) ;  /* 0x0000000000f87947 */ /* 0x000fec0003800000 */
.L_x_1405:
        /* <DEDUP_REMOVED lines=20> */
.L_x_1410:
[----:B------:R-:W-:Y:S05]  /*aed0*/  BSYNC B0 ;  /* 0x0000000000007941 */ /* 0x000fea0003800000 */
.L_x_1409:
[----:B------:R-:W-:Y:S01]  /*aee0*/  LEA R3, R0, 0x37800000, 0x17 ;  /* 0x3780000000037811 */ /* 0x000fe200078eb8ff */
[----:B------:R-:W-:-:S05]  /*aef0*/  IMAD.SHL.U32 R0, R2, 0x200000, RZ ;  /* 0x0020000002007824 */ /* 0x000fca00078e00ff */
[----:B------:R-:W-:Y:S01]  /*af00*/  LOP3.LUT R0, R3, R0, R4, 0xfe, !PT ;  /* 0x0000000003007212 */ /* 0x000fe200078efe04 */
[----:B------:R-:W-:Y:S06]  /*af10*/  BRA `(.L_x_1392) ;  /* 0x0000000000947947 */ /* 0x000fec0003800000 */
.L_x_1404:
        /* <DEDUP_REMOVED lines=14> */
.L_x_1391:
        /* <DEDUP_REMOVED lines=16> */
.L_x_1413:
[----:B------:R-:W-:Y:S01]  /*b100*/  IMAD.MOV.U32 R0, RZ, RZ, RZ ;  /* 0x000000ffff007224 */ /* 0x000fe200078e00ff */
[----:B------:R-:W-:Y:S06]  /*b110*/  BRA `(.L_x_1392) ;  /* 0x0000000000147947 */ /* 0x000fec0003800000 */
.L_x_1412:
[----:B------:R-:W2:Y:S02]  /*b120*/  LDG.E.64 R2, desc[UR36][R2.64] ;  /* 0x0000002402027981 */ /* 0x000ea4000c1e1b00 */
[----:B--2---:R0:W1:Y:S01]  /*b130*/  I2F.U64 R0, R2 ;  /* 0x0000000200007312 */ /* 0x0040620000301000 */
[----:B------:R-:W-:Y:S05]  /*b140*/  BRA `(.L_x_1392) ;  /* 0x0000000000087947 */ /* 0x000fea0003800000 */
.L_x_1411:
[----:B------:R-:W2:Y:S02]  /*b150*/  LDG.E R0, desc[UR36][R2.64] ;  /* 0x0000002402007981 */ /* 0x000ea4000c1e1900 */
[----:B--2---:R-:W-:-:S07]  /*b160*/  I2FP.F32.U32 R0, R0 ;  /* 0x0000000000007245 */ /* 0x004fce0000201000 */
.L_x_1392:
[----:B------:R-:W-:Y:S05]  /*b170*/  BSYNC B6 ;  /* 0x0000000000067941 */ /* 0x000fea0003800000 */
.L_x_1386:
        /* <DEDUP_REMOVED lines=14> */
[----:B0-----:R-:W-:Y:S01]  /*b260*/  STG.E.U8 desc[UR36][R16.64], R3 ;  /* 0x0000000310007986 */ /* 0x001fe2000c101124 */
[----:B------:R-:W-:Y:S05]  /*b270*/  EXIT ;  /* 0x000000000000794d */ /* 0x000fea0003800000 */
.L_x_1417:
[----:B------:R-:W0:Y:S02]  /*b280*/  F2I.S64.TRUNC R2, R2 ;  /* 0x0000000200027311 */ /* 0x000e24000020d900 */
[----:B0-----:R-:W-:-:S05]  /*b290*/  IMAD.MOV.U32 R5, RZ, RZ, R2 ;  /* 0x000000ffff057224 */ /* 0x001fca00078e0002 */
[----:B------:R-:W-:Y:S01]  /*b2a0*/  STG.E.U8 desc[UR36][R16.64], R5 ;  /* 0x0000000510007986 */ /* 0x000fe2000c101124 */
[----:B------:R-:W-:Y:S05]  /*b2b0*/  EXIT ;  /* 0x000000000000794d */ /* 0x000fea0003800000 */
.L_x_1416:
[----:B------:R-:W-:-:S13]  /*b2c0*/  ISETP.NE.AND P0, PT, R3, 0x2, PT ;  /* 0x000000020300780c */ /* 0x000fda0003f05270 */
[----:B------:R-:W-:Y:S05]  /*b2d0*/  @!P0 BRA `(.L_x_1419) ;  /* 0x0000000000288947 */ /* 0x000fea0003800000 */
[----:B------:R-:W-:-:S13]  /*b2e0*/  ISETP.NE.AND P0, PT, R3, 0x3, PT ;  /* 0x000000030300780c */ /* 0x000fda0003f05270 */
[----:B------:R-:W-:Y:S05]  /*b2f0*/  @!P0 BRA `(.L_x_1420) ;  /* 0x0000000000148947 */ /* 0x000fea0003800000 */
[----:B------:R-:W-:-:S13]  /*b300*/  ISETP.NE.AND P0, PT, R3, 0x4, PT ;  /* 0x000000040300780c */ /* 0x000fda0003f05270 */
[----:B------:R-:W-:Y:S05]  /*b310*/  @P0 BRA `(.L_x_1418) ;  /* 0x0000000800d00947 */ /* 0x000fea0003800000 */
[----:B------:R-:W0:Y:S02]  /*b320*/  F2I.S64.TRUNC R2, R2 ;  /* 0x0000000200027311 */ /* 0x000e24000020d900 */
[----:B0-----:R-:W-:Y:S01]  /*b330*/  STG.E.64 desc[UR36][R16.64], R2 ;  /* 0x0000000210007986 */ /* 0x001fe2000c101b24 */
[----:B------:R-:W-:Y:S05]  /*b340*/  EXIT ;  /* 0x000000000000794d */ /* 0x000fea0003800000 */
.L_x_1420:
[----:B------:R-:W0:Y:S02]  /*b350*/  F2I.FTZ.TRUNC.NTZ R3, R2 ;  /* 0x0000000200037305 */ /* 0x000e24000021f100 */
[----:B0-----:R-:W-:Y:S01]  /*b360*/  STG.E desc[UR36][R16.64], R3 ;  /* 0x0000000310007986 */ /* 0x001fe2000c101924 */
[----:B------:R-:W-:Y:S05]  /*b370*/  EXIT ;  /* 0x000000000000794d */ /* 0x000fea0003800000 */
.L_x_1419:
[----:B------:R-:W0:Y:S02]  /*b380*/  F2I.FTZ.TRUNC.NTZ R3, R2 ;  /* 0x0000000200037305 */ /* 0x000e24000021f100 */
[----:B0-----:R-:W-:Y:S01]  /*b390*/  STG.E.U16 desc[UR36][R16.64], R3 ;  /* 0x0000000310007986 */ /* 0x001fe2000c101524 */
[----:B------:R-:W-:Y:S05]  /*b3a0*/  EXIT ;  /* 0x000000000000794d */ /* 0x000fea0003800000 */
.L_x_1415:
[----:B------:R-:W-:-:S13]  /*b3b0*/  ISETP.GT.AND P0, PT, R3, 0x6, PT ;  /* 0x000000060300780c */ /* 0x000fda0003f04270 */
[----:B------:R-:W-:Y:S05]  /*b3c0*/  @P0 BRA `(.L_x_1421) ;  /* 0x0000000000240947 */ /* 0x000fea0003800000 */
[----:B------:R-:W-:-:S13]  /*b3d0*/  ISETP.NE.AND P0, PT, R3, 0x5, PT ;  /* 0x000000050300780c */ /* 0x000fda0003f05270 */
[----:B------:R-:W-:Y:S05]  /*b3e0*/  @!P0 BRA `(.L_x_1422) ;  /* 0x0000000000108947 */ /* 0x000fea0003800000 */
[----:B------:R-:W-:-:S13]  /*b3f0*/  ISETP.NE.AND P0, PT, R3, 0x6, PT ;  /* 0x000000060300780c */ /* 0x000fda0003f05270 */
[----:B------:R-:W-:Y:S05]  /*b400*/  @P0 BRA `(.L_x_1418) ;  /* 0x0000000800940947 */ /* 0x000fea0003800000 */
[----:B------:R-:W-:Y:S01]  /*b410*/  STG.E desc[UR36][R16.64], R2 ;  /* 0x0000000210007986 */ /* 0x000fe2000c101924 */
[----:B------:R-:W-:Y:S05]  /*b420*/  EXIT ;  /* 0x000000000000794d */ /* 0x000fea0003800000 */
.L_x_1422:
[----:B------:R-:W-:-:S05]  /*b430*/  F2FP.F16.F32.PACK_AB R2, RZ, R2 ;  /* 0x00000002ff02723e */ /* 0x000fca00000000ff */
[----:B------:R-:W-:Y:S01]  /*b440*/  STG.E.U16 desc[UR36][R16.64], R2 ;  /* 0x0000000210007986 */ /* 0x000fe2000c101524 */
[----:B------:R-:W-:Y:S05]  /*b450*/  EXIT ;  /* 0x000000000000794d */ /* 0x000fea0003800000 */
.L_x_1421:
[----:B------:R-:W-:-:S13]  /*b460*/  ISETP.NE.AND P0, PT, R3, 0x7, PT ;  /* 0x000000070300780c */ /* 0x000fda0003f05270 */
[----:B------:R-:W-:Y:S05]  /*b470*/  @!P0 BRA `(.L_x_1423) ;  /* 0x00000000002c8947 */ /* 0x000fea0003800000 */
[----:B------:R-:W-:-:S13]  /*b480*/  ISETP.NE.AND P0, PT, R3, 0x8, PT ;  /* 0x000000080300780c */ /* 0x000fda0003f05270 */
[----:B------:R-:W-:Y:S05]  /*b490*/  @!P0 BRA `(.L_x_1424) ;  /* 0x0000000000148947 */ /* 0x000fea0003800000 */
[----:B------:R-:W-:-:S13]  /*b4a0*/  ISETP.NE.AND P0, PT, R3, 0x9, PT ;  /* 0x000000090300780c */ /* 0x000fda0003f05270 */
[----:B------:R-:W-:Y:S05]  /*b4b0*/  @P0 BRA `(.L_x_1418) ;  /* 0x0000000800680947 */ /* 0x000fea0003800000 */
[----:B------:R-:W-:-:S05]  /*b4c0*/  IMAD.MOV.U32 R3, RZ, RZ, RZ ;  /* 0x000000ffff037224 */ /* 0x000fca00078e00ff */
[----:B------:R-:W-:Y:S01]  /*b4d0*/  STG.E.64 desc[UR36][R16.64], R2 ;  /* 0x0000000210007986 */ /* 0x000fe2000c101b24 */
[----:B------:R-:W-:Y:S05]  /*b4e0*/  EXIT ;  /* 0x000000000000794d */ /* 0x000fea0003800000 */
.L_x_1424:
[----:B------:R-:W-:-:S04]  /*b4f0*/  F2FP.F16.F32.PACK_AB R3, RZ, R2 ;  /* 0x00000002ff03723e */ /* 0x000fc800000000ff */
[----:B------:R-:W-:-:S05]  /*b500*/  PRMT R3, R3, 0x5410, RZ ;  /* 0x0000541003037816 */ /* 0x000fca00000000ff */
[----:B------:R-:W-:Y:S01]  /*b510*/  STG.E desc[UR36][R16.64], R3 ;  /* 0x0000000310007986 */ /* 0x000fe2000c101924 */
[----:B------:R-:W-:Y:S05]  /*b520*/  EXIT ;  /* 0x000000000000794d */ /* 0x000fea0003800000 */
.L_x_1423:
[----:B------:R-:W-:-:S06]  /*b530*/  FMUL.FTZ R2, R2, 1 ;  /* 0x3f80000002027820 */ /* 0x000fcc0000410000 */
[----:B------:R-:W0:Y:S02]  /*b540*/  F2F.F64.F32 R2, R2 ;  /* 0x0000000200027310 */ /* 0x000e240000201800 */
[----:B0-----:R-:W-:Y:S01]  /*b550*/  STG.E.64 desc[UR36][R16.64], R2 ;  /* 0x0000000210007986 */ /* 0x001fe2000c101b24 */
[----:B------:R-:W-:Y:S05]  /*b560*/  EXIT ;  /* 0x000000000000794d */ /* 0x000fea0003800000 */
.L_x_1414:
        /* <DEDUP_REMOVED lines=10> */
[----:B------:R-:W-:Y:S01]  /*b610*/  STG.E.U8 desc[UR36][R16.64], R3 ;  /* 0x0000000310007986 */ /* 0x000fe2000c101124 */
[----:B------:R-:W-:Y:S05]  /*b620*/  EXIT ;  /* 0x000000000000794d */ /* 0x000fea0003800000 */
.L_x_1427:
[----:B------:R-:W-:Y:S01]  /*b630*/  FMUL.FTZ R4, R2, 1 ;  /* 0x3f80000002047820 */ /* 0x000fe20000410000 */
[----:B------:R-:W-:-:S05]  /*b640*/  CS2R R6, SRZ ;  /* 0x0000000000067805 */ /* 0x000fca000001ff00 */
[----:B------:R-:W0:Y:S02]  /*b650*/  F2F.F64.F32 R4, R4 ;  /* 0x0000000400047310 */ /* 0x000e240000201800 */
[----:B0-----:R-:W-:Y:S01]  /*b660*/  STG.E.128 desc[UR36][R16.64], R4 ;  /* 0x0000000410007986 */ /* 0x001fe2000c101d24 */
[----:B------:R-:W-:Y:S05]  /*b670*/  EXIT ;  /* 0x000000000000794d */ /* 0x000fea0003800000 */
.L_x_1426:
        /* <DEDUP_REMOVED lines=20> */
.L_x_1431:
[----:B------:R-:W-:Y:S05]  /*b7c0*/  BSYNC B0 ;  /* 0x0000000000007941 */ /* 0x000fea0003800000 */
.L_x_1430:
[----:B------:R-:W-:-:S05]  /*b7d0*/  LOP3.LUT R5, R0, R5, RZ, 0xfc, !PT ;  /* 0x0000000500057212 */ /* 0x000fca00078efcff */
[----:B------:R-:W-:Y:S01]  /*b7e0*/  STG.E.U8 desc[UR36][R16.64], R5 ;  /* 0x0000000510007986 */ /* 0x000fe2000c101124 */
[----:B------:R-:W-:Y:S05]  /*b7f0*/  EXIT ;  /* 0x000000000000794d */ /* 0x000fea0003800000 */
.L_x_1429:
        /* <DEDUP_REMOVED lines=12> */
.L_x_1433:
[----:B------:R-:W-:Y:S01]  /*b8c0*/  IMAD.MOV.U32 R0, RZ, RZ, 0x7f ;  /* 0x0000007fff007424 */ /* 0x000fe200078e00ff */
[----:B------:R-:W-:-:S04]  /*b8d0*/  ISETP.GT.U32.AND P0, PT, R4, 0x7f800000, PT ;  /* 0x7f8000000400780c */ /* 0x000fc80003f04070 */
[----:B------:R-:W-:-:S09]  /*b8e0*/  SEL R0, R0, 0x7c, P0 ;  /* 0x0000007c00007807 */ /* 0x000fd20000000000 */
.L_x_1434:
[----:B------:R-:W-:Y:S05]  /*b8f0*/  BSYNC B0 ;  /* 0x0000000000007941 */ /* 0x000fea0003800000 */
.L_x_1432:
[----:B------:R-:W-:-:S04]  /*b900*/  LOP3.LUT R2, R2, 0x80000000, RZ, 0xc0, !PT ;  /* 0x8000000002027812 */ /* 0x000fc800078ec0ff */
[----:B------:R-:W-:-:S04]  /*b910*/  SHF.R.U32.HI R3, RZ, 0x18, R2 ;  /* 0x00000018ff037819 */ /* 0x000fc80000011602 */
[----:B------:R-:W-:-:S05]  /*b920*/  LOP3.LUT R3, R0, R3, RZ, 0xfc, !PT ;  /* 0x0000000300037212 */ /* 0x000fca00078efcff */
[----:B------:R-:W-:Y:S01]  /*b930*/  STG.E.U8 desc[UR36][R16.64], R3 ;  /* 0x0000000310007986 */ /* 0x000fe2000c101124 */
[----:B------:R-:W-:Y:S05]  /*b940*/  EXIT ;  /* 0x000000000000794d */ /* 0x000fea0003800000 */
.L_x_1428:
[----:B------:R-:W-:-:S05]  /*b950*/  F2FP.BF16.F32.PACK_AB R2, RZ, R2 ;  /* 0x00000002ff02723e */ /* 0x000fca00000010ff */
[----:B------:R-:W-:Y:S01]  /*b960*/  STG.E.U16 desc[UR36][R16.64], R2 ;  /* 0x0000000210007986 */ /* 0x000fe2000c101524 */
[----:B------:R-:W-:Y:S05]  /*b970*/  EXIT ;  /* 0x000000000000794d */ /* 0x000fea0003800000 */
.L_x_1425:
        /* <DEDUP_REMOVED lines=9> */
[----:B0-----:R-:W-:Y:S01]  /*ba10*/  STG.E.U16 desc[UR36][R16.64], R3 ;  /* 0x0000000310007986 */ /* 0x001fe2000c101524 */
[----:B------:R-:W-:Y:S05]  /*ba20*/  EXIT ;  /* 0x000000000000794d */ /* 0x000fea0003800000 */
.L_x_1437:
        /* <DEDUP_REMOVED lines=16> */
.L_x_1440:
[----:B------:R-:W-:-:S04]  /*bb30*/  LOP3.LUT R2, R2, 0x80000000, RZ, 0xc0, !PT ;  /* 0x8000000002027812 */ /* 0x000fc800078ec0ff */
[----:B------:R-:W-:-:S04]  /*bb40*/  SHF.R.U32.HI R3, RZ, 0x18, R2 ;  /* 0x00000018ff037819 */ /* 0x000fc80000011602 */
[----:B------:R-:W-:-:S04]  /*bb50*/  LOP3.LUT R0, R0, R3, RZ, 0xfc, !PT ;  /* 0x0000000300007212 */ /* 0x000fc800078efcff */
[----:B------:R-:W-:-:S07]  /*bb60*/  PRMT R8, R0, 0x7610, R8 ;  /* 0x0000761000087816 */ /* 0x000fce0000000008 */
.L_x_1439:
[----:B------:R-:W-:Y:S05]  /*bb70*/  BSYNC B0 ;  /* 0x0000000000007941 */ /* 0x000fea0003800000 */
.L_x_1438:
[----:B------:R-:W-:Y:S01]  /*bb80*/  STG.E.U8 desc[UR36][R16.64], R8 ;  /* 0x0000000810007986 */ /* 0x000fe2000c101124 */
[----:B------:R-:W-:Y:S05]  /*bb90*/  EXIT ;  /* 0x000000000000794d */ /* 0x000fea0003800000 */
.L_x_1436:
        /* <DEDUP_REMOVED lines=16> */
.L_x_1443:
[----:B------:R-:W-:-:S04]  /*bca0*/  LOP3.LUT R2, R2, 0x80000000, RZ, 0xc0, !PT ;  /* 0x8000000002027812 */ /* 0x000fc800078ec0ff */
[----:B------:R-:W-:-:S04]  /*bcb0*/  SHF.R.U32.HI R3, RZ, 0x18, R2 ;  /* 0x00000018ff037819 */ /* 0x000fc80000011602 */
[----:B------:R-:W-:-:S04]  /*bcc0*/  LOP3.LUT R0, R0, R3, RZ, 0xfc, !PT ;  /* 0x0000000300007212 */ /* 0x000fc800078efcff */
[----:B------:R-:W-:-:S07]  /*bcd0*/  PRMT R8, R0, 0x7610, R8 ;  /* 0x0000761000087816 */ /* 0x000fce0000000008 */
.L_x_1442:
[----:B------:R-:W-:Y:S05]  /*bce0*/  BSYNC B0 ;  /* 0x0000000000007941 */ /* 0x000fea0003800000 */
.L_x_1441:
[----:B------:R-:W-:Y:S01]  /*bcf0*/  STG.E.U8 desc[UR36][R16.64], R8 ;  /* 0x0000000810007986 */ /* 0x000fe2000c101124 */
[----:B------:R-:W-:Y:S05]  /*bd00*/  EXIT ;  /* 0x000000000000794d */ /* 0x000fea0003800000 */
.L_x_1435:
        /* <DEDUP_REMOVED lines=21> */
.L_x_1418:
        /* <DEDUP_REMOVED lines=16> */
.L_x_1446:
[----:B------:R-:W-:Y:S05]  /*bf60*/  EXIT ;  /* 0x000000000000794d */ /* 0x000fea0003800000 */
.L_x_1445:
[----:B------:R-:W0:Y:S02]  /*bf70*/  F2I.U64.TRUNC R2, R2 ;  /* 0x0000000200027311 */ /* 0x000e24000020d800 */
[----:B0-----:R-:W-:Y:S01]  /*bf80*/  STG.E.64 desc[UR36][R16.64], R2 ;  /* 0x0000000210007986 */ /* 0x001fe2000c101b24 */
[----:B------:R-:W-:Y:S05]  /*bf90*/  EXIT ;  /* 0x000000000000794d */ /* 0x000fea0003800000 */
.L_x_1444:
[----:B------:R-:W0:Y:S02]  /*bfa0*/  F2I.FTZ.U32.TRUNC.NTZ R3, R2 ;  /* 0x0000000200037305 */ /* 0x000e24000021f000 */
[----:B0-----:R-:W-:Y:S01]  /*bfb0*/  STG.E desc[UR36][R16.64], R3 ;  /* 0x0000000310007986 */ /* 0x001fe2000c101924 */
[----:B------:R-:W-:Y:S05]  /*bfc0*/  EXIT ;  /* 0x000000000000794d */ /* 0x000fea0003800000 */
.L_x_1447:
        /* <DEDUP_REMOVED lines=11> */
.L_x_13265:


//--------------------- .text._ZN2at6native27unrolled_elementwise_kernelIZZZNS0_16log2_kernel_cudaERNS_18TensorIteratorBaseEENKUlvE0_clEvENKUlvE0_clEvEUlfE_St5arrayIPcLm2EELi4E23TrivialOffsetCalculatorILi1EjESB_NS0_6memory12LoadWithCastILi1EEENSC_13StoreWithCastILi1EEEEEviT_T0_T2_T3_T4_T5_ --------------------------
	.section	.text._ZN2at6native27unrolled_elementwise_kernelIZZZNS0_16log2_kernel_cudaERNS_18TensorIteratorBaseEENKUlvE0_clEvENKUlvE0_clEvEUlfE_St5arrayIPcLm2EELi4E23TrivialOffsetCalculatorILi1EjESB_NS0_6memory12LoadWithCastILi1EEENSC_13StoreWithCastILi1EEEEEviT_T0_T2_T3_T4_T5_,"ax",@progbits
	.align	128
        .global         _ZN2at6native27unrolled_elementwise_kernelIZZZNS0_16log2_kernel_cudaERNS_18TensorIteratorBaseEENKUlvE0_clEvENKUlvE0_clEvEUlfE_St5arrayIPcLm2EELi4E23TrivialOffsetCalculatorILi1EjESB_NS0_6memory12LoadWithCastILi1EEENSC_13StoreWithCastILi1EEEEEviT_T0_T2_T3_T4_T5_
        .type           _ZN2at6native27unrolled_elementwise_kernelIZZZNS0_16log2_kernel_cudaERNS_18TensorIteratorBaseEENKUlvE0_clEvENKUlvE0_clEvEUlfE_St5arrayIPcLm2EELi4E23TrivialOffsetCalculatorILi1EjESB_NS0_6memory12LoadWithCastILi1EEENSC_13StoreWithCastILi1EEEEEviT_T0_T2_T3_T4_T5_,@function
        .size           _ZN2at6native27unrolled_elementwise_kernelIZZZNS0_16log2_kernel_cudaERNS_18TensorIteratorBaseEENKUlvE0_clEvENKUlvE0_clEvEUlfE_St5arrayIPcLm2EELi4E23TrivialOffsetCalculatorILi1EjESB_NS0_6memory12LoadWithCastILi1EEENSC_13StoreWithCastILi1EEEEEviT_T0_T2_T3_T4_T5_,(.L_x_13266 - _ZN2at6native27unrolled_elementwise_kernelIZZZNS0_16log2_kernel_cudaERNS_18TensorIteratorBaseEENKUlvE0_clEvENKUlvE0_clEvEUlfE_St5arrayIPcLm2EELi4E23TrivialOffsetCalculatorILi1EjESB_NS0_6memory12LoadWithCastILi1EEENSC_13StoreWithCastILi1EEEEEviT_T0_T2_T3_T4_T5_)
        .other          _ZN2at6native27unrolled_elementwise_kernelIZZZNS0_16log2_kernel_cudaERNS_18TensorIteratorBaseEENKUlvE0_clEvENKUlvE0_clEvEUlfE_St5arrayIPcLm2EELi4E23TrivialOffsetCalculatorILi1EjESB_NS0_6memory12LoadWithCastILi1EEENSC_13StoreWithCastILi1EEEEEviT_T0_T2_T3_T4_T5_,@"STO_CUDA_ENTRY STV_DEFAULT"
_ZN2at6native27unrolled_elementwise_kernelIZZZNS0_16log2_kernel_cudaERNS_18TensorIteratorBaseEENKUlvE0_clEvENKUlvE0_clEvEUlfE_St5arrayIPcLm2EELi4E23TrivialOffsetCalculatorILi1EjESB_NS0_6memory12LoadWithCastILi1EEENSC_13StoreWithCastILi1EEEEEviT_T0_T2_T3_T4_T5_:
.text._ZN2at6native27unrolled_elementwise_kernelIZZZNS0_16log2_kernel_cudaERNS_18TensorIteratorBaseEENKUlvE0_clEvENKUlvE0_clEvEUlfE_St5arrayIPcLm2EELi4E23TrivialOffsetCalculatorILi1EjESB_NS0_6memory12LoadWithCastILi1EEENSC_13StoreWithCastILi1EEEEEviT_T0_T2_T3_T4_T5_:
[----:B------:R-:W0:Y:S01]  /*0000*/  LDC R1, c[0x0][0x28] ;  /* 0x00000a00ff017b82 */ /* 0x000e220000000800 */
[----:B------:R-:W1:Y:S07]  /*0010*/  S2R R2, SR_CTAID.X ;  /* 0x0000000000027919 */ /* 0x000e6e0000002500 */
[----:B------:R-:W1:Y:S01]  /*0020*/  LDC R17, c[0x0][0x210] ;  /* 0x00008400ff117b82 */ /* 0x000e620000000800 */
[----:B------:R-:W-:Y:S01]  /*0030*/  ULDC.64 UR36, c[0x0][0x208] ;  /* 0x0000820000247ab9 */ /* 0x000fe20000000a00 */
[----:B------:R-:W-:Y:S01]  /*0040*/  BSSY B7, `(.L_x_1448) ;  /* 0x00000ef000077945 */ /* 0x000fe20003800000 */
[----:B------:R-:W2:Y:S01]  /*0050*/  S2R R16, SR_TID.X ;  /* 0x0000000000107919 */ /* 0x000ea20000002100 */
[----:B------:R-:W-:-:S02]  /*0060*/  IMAD.MOV.U32 R18, RZ, RZ, RZ ;  /* 0x000000ffff127224 */ /* 0x000fc400078e00ff */
[----:B------:R-:W-:Y:S02]  /*0070*/  IMAD.MOV.U32 R23, RZ, RZ, RZ ;  /* 0x000000ffff177224 */ /* 0x000fe400078e00ff */
[----:B------:R-:W3:Y:S01]  /*0080*/  LDC.U8 R24, c[0x0][0x22c] ;  /* 0x00008b00ff187b82 */ /* 0x000ee20000000000 */
[----:B-1----:R-:W-:-:S05]  /*0090*/  IMAD R17, R2, -0x200, R17 ;  /* 0xfffffe0002117824 */ /* 0x002fca00078e0211 */
[----:B--2---:R-:W-:-:S13]  /*00a0*/  ISETP.GE.AND P0, PT, R16, R17, PT ;  /* 0x000000111000720c */ /* 0x004fda0003f06270 */
[----:B0--3--:R-:W-:Y:S05]  /*00b0*/  @P0 BRA `(.L_x_1449) ;  /* 0x0000000c009c0947 */ /* 0x009fea0003800000 */
[----:B------:R-:W0:Y:S01]  /*00c0*/  LDC.64 R4, c[0x0][0x220] ;  /* 0x00008800ff047b82 */ /* 0x000e220000000a00 */
[----:B------:R-:W-:Y:S01]  /*00d0*/  PRMT R0, R24, 0x9910, RZ ;  /* 0x0000991018007816 */ /* 0x000fe200000000ff */
[----:B------:R-:W-:Y:S01]  /*00e0*/  IMAD R16, R2, 0x200, R16 ;  /* 0x0000020002107824 */ /* 0x000fe200078e0210 */
[----:B------:R-:W-:Y:S01]  /*00f0*/  ULDC UR4, c[0x0][0x230] ;  /* 0x00008c0000047ab9 */ /* 0x000fe20000000800 */
[----:B------:R-:W-:Y:S01]  /*0100*/  BSSY B6, `(.L_x_1450) ;  /* 0x00000e0000067945 */ /* 0x000fe20003800000 */
        /* <DEDUP_REMOVED lines=14> */
[----:B--2---:R4:W0:Y:S01]  /*01f0*/  I2F.S16 R23, R4 ;  /* 0x0000000400177306 */ /* 0x0048220000101400 */
[----:B------:R-:W-:Y:S05]  /*0200*/  BRA `(.L_x_1456) ;  /* 0x0000000c003c7947 */ /* 0x000fea0003800000 */
.L_x_1454:
[----:B------:R-:W2:Y:S02]  /*0210*/  LDG.E.U8 R4, desc[UR36][R4.64] ;  /* 0x0000002404047981 */ /* 0x000ea4000c1e1100 */
[----:B--2---:R-:W-:Y:S01]  /*0220*/  I2FP.F32.U32 R23, R4 ;  /* 0x0000000400177245 */ /* 0x004fe20000201000 */
[----:B------:R-:W-:Y:S06]  /*0230*/  BRA `(.L_x_1456) ;  /* 0x0000000c00307947 */ /* 0x000fec0003800000 */
.L_x_1453:
[----:B------:R-:W-:-:S13]  /*0240*/  ISETP.NE.AND P0, PT, R0, 0x2, PT ;  /* 0x000000020000780c */ /* 0x000fda0003f05270 */
[----:B------:R-:W-:Y:S05]  /*0250*/  @!P0 BRA `(.L_x_1457) ;  /* 0x0000000000288947 */ /* 0x000fea0003800000 */
[----:B------:R-:W-:-:S13]  /*0260*/  ISETP.NE.AND P0, PT, R0, 0x3, PT ;  /* 0x000000030000780c */ /* 0x000fda0003f05270 */
[----:B------:R-:W-:Y:S05]  /*0270*/  @!P0 BRA `(.L_x_1458) ;  /* 0x0000000000148947 */ /* 0x000fea0003800000 */
[----:B------:R-:W-:-:S13]  /*0280*/  ISETP.NE.AND P0, PT, R0, 0x4, PT ;  /* 0x000000040000780c */ /* 0x000fda0003f05270 */
[----:B------:R-:W-:Y:S05]  /*0290*/  @P0 BRA `(.L_x_1455) ;  /* 0x0000000800bc0947 */ /* 0x000fea0003800000 */
[----:B------:R-:W2:Y:S02]  /*02a0*/  LDG.E.64 R4, desc[UR36][R4.64] ;  /* 0x0000002404047981 */ /* 0x000ea4000c1e1b00 */
[----:B--2---:R0:W1:Y:S01]  /*02b0*/  I2F.S64 R23, R4 ;  /* 0x0000000400177312 */ /* 0x0040620000301400 */
[----:B------:R-:W-:Y:S05]  /*02c0*/  BRA `(.L_x_1456) ;  /* 0x0000000c000c7947 */ /* 0x000fea0003800000 */
.L_x_1458:
[----:B------:R-:W2:Y:S02]  /*02d0*/  LDG.E R4, desc[UR36][R4.64] ;  /* 0x0000002404047981 */ /* 0x000ea4000c1e1900 */
[----:B--2---:R-:W-:Y:S01]  /*02e0*/  I2FP.F32.S32 R23, R4 ;  /* 0x0000000400177245 */ /* 0x004fe20000201400 */
[----:B------:R-:W-:Y:S06]  /*02f0*/  BRA `(.L_x_1456) ;  /* 0x0000000c00007947 */ /* 0x000fec0003800000 */
.L_x_1457:
[----:B------:R-:W2:Y:S02]  /*0300*/  LDG.E.U16 R4, desc[UR36][R4.64] ;  /* 0x0000002404047981 */ /* 0x000ea4000c1e1500 */
[----:B--2---:R2:W3:Y:S01]  /*0310*/  I2F.S16 R23, R4 ;  /* 0x0000000400177306 */ /* 0x0044e20000101400 */
[----:B------:R-:W-:Y:S05]  /*0320*/  BRA `(.L_x_1456) ;  /* 0x0000000800f47947 */ /* 0x000fea0003800000 */
.L_x_1452:
        /* <DEDUP_REMOVED lines=8> */
.L_x_1460:
[----:B------:R-:W2:Y:S02]  /*03b0*/  LDG.E.U16 R4, desc[UR36][R4.64] ;  /* 0x0000002404047981 */ /* 0x000ea4000c1e1500 */
[----:B--2---:R-:W-:Y:S01]  /*03c0*/  HADD2.F32 R23, -RZ, R4.H0_H0 ;  /* 0x20000004ff177230 */ /* 0x004fe20000004100 */
[----:B------:R-:W-:Y:S06]  /*03d0*/  BRA `(.L_x_1456) ;  /* 0x0000000800c87947 */ /* 0x000fec0003800000 */
.L_x_1459:
        /* <DEDUP_REMOVED lines=8> */
.L_x_1462:
[----:B------:R-:W2:Y:S02]  /*0460*/  LDG.E.U16 R4, desc[UR36][R4.64] ;  /* 0x0000002404047981 */ /* 0x000ea4000c1e1500 */
[----:B--2---:R-:W-:Y:S01]  /*0470*/  HADD2.F32 R23, -RZ, R4.H0_H0 ;  /* 0x20000004ff177230 */ /* 0x004fe20000004100 */
[----:B------:R-:W-:Y:S06]  /*0480*/  BRA `(.L_x_1456) ;  /* 0x00000008009c7947 */ /* 0x000fec0003800000 */
.L_x_1461:
[----:B------:R-:W2:Y:S01]  /*0490*/  LDG.E.64 R4, desc[UR36][R4.64] ;  /* 0x0000002404047981 */ /* 0x000ea2000c1e1b00 */
[----:B------:R-:W-:Y:S01]  /*04a0*/  UMOV UR4, 0xf0000000 ;  /* 0xf000000000047882 */ /* 0x000fe20000000000 */
[----:B------:R-:W-:Y:S01]  /*04b0*/  UMOV UR5, 0x380fffff ;  /* 0x380fffff00057882 */ /* 0x000fe20000000000 */
[----:B--2---:R-:W0:Y:S01]  /*04c0*/  F2F.F32.F64 R23, R4 ;  /* 0x0000000400177310 */ /* 0x004e220000301000 */
[----:B------:R-:W-:-:S14]  /*04d0*/  DSETP.GEU.AND P0, PT, |R4|, UR4, PT ;  /* 0x0000000404007e2a */ /* 0x000fdc000bf0e200 */
[----:B0-----:R-:W-:Y:S01]  /*04e0*/  @!P0 FMUL R23, R23, 1.175494350822287508e-38 ;  /* 0x0080000017178820 */ /* 0x001fe20000400000 */
[----:B------:R-:W-:Y:S06]  /*04f0*/  BRA `(.L_x_1456) ;  /* 0x0000000800807947 */ /* 0x000fec0003800000 */
.L_x_1451:
        /* <DEDUP_REMOVED lines=12> */
.L_x_1465:
[----:B------:R-:W2:Y:S01]  /*05c0*/  LDG.E.64 R4, desc[UR36][R4.64] ;  /* 0x0000002404047981 */ /* 0x000ea2000c1e1b00 */
[----:B------:R-:W-:Y:S01]  /*05d0*/  UMOV UR4, 0xf0000000 ;  /* 0xf000000000047882 */ /* 0x000fe20000000000 */
[----:B------:R-:W-:Y:S01]  /*05e0*/  UMOV UR5, 0x380fffff ;  /* 0x380fffff00057882 */ /* 0x000fe20000000000 */
[----:B--2---:R-:W0:Y:S01]  /*05f0*/  F2F.F32.F64 R23, R4 ;  /* 0x0000000400177310 */ /* 0x004e220000301000 */
[----:B------:R-:W-:-:S14]  /*0600*/  DSETP.GEU.AND P0, PT, |R4|, UR4, PT ;  /* 0x0000000404007e2a */ /* 0x000fdc000bf0e200 */
[----:B0-----:R-:W-:Y:S01]  /*0610*/  @!P0 FMUL R23, R23, 1.175494350822287508e-38 ;  /* 0x0080000017178820 */ /* 0x001fe20000400000 */
[----:B------:R-:W-:Y:S06]  /*0620*/  BRA `(.L_x_1456) ;  /* 0x0000000800347947 */ /* 0x000fec0003800000 */
.L_x_1464:
        /* <DEDUP_REMOVED lines=11> */
[----:B------:R-:W-:-:S05]  /*06e0*/  VIADD R6, R0, 0x1000000 ;  /* 0x0100000000067836 */ /* 0x000fca0000000000 */
[----:B------:R-:W-:Y:S02]  /*06f0*/  SHF.R.S32.HI R6, RZ, 0x8, R6 ;  /* 0x00000008ff067819 */ /* 0x000fe40000011406 */
[----:B0-----:R-:W-:-:S04]  /*0700*/  IADD3 R3, -R3, 0x1f, RZ ;  /* 0x0000001f03037810 */ /* 0x001fc80007ffe1ff */
[C---:B------:R-:W-:Y:S01]  /*0710*/  ISETP.GT.U32.AND P0, PT, R3.reuse, 0x4, PT ;  /* 0x000000040300780c */ /* 0x040fe20003f04070 */
[----:B------:R-:W-:-:S05]  /*0720*/  VIADD R3, R3, 0xfffffffc ;  /* 0xfffffffc03037836 */ /* 0x000fca0000000000 */
[----:B------:R-:W-:-:S04]  /*0730*/  SEL R3, R3, RZ, P0 ;  /* 0x000000ff03037207 */ /* 0x000fc80000000000 */
[C---:B------:R-:W-:Y:S01]  /*0740*/  SHF.L.U32 R4, R0.reuse, R3, RZ ;  /* 0x0000000300047219 */ /* 0x040fe200000006ff */
[----:B------:R-:W-:Y:S02]  /*0750*/  IMAD R7, R3, R8, 0x3c000000 ;  /* 0x3c00000003077424 */ /* 0x000fe400078e0208 */
[----:B------:R-:W-:-:S03]  /*0760*/  VIADD R3, R0, 0xffffffff ;  /* 0xffffffff00037836 */ /* 0x000fc60000000000 */
[----:B------:R-:W-:Y:S02]  /*0770*/  LEA.HI R7, R4, R7, RZ, 0x1c ;  /* 0x0000000704077211 */ /* 0x000fe400078fe0ff */
[----:B------:R-:W-:Y:S02]  /*0780*/  SHF.R.S32.HI R3, RZ, 0x1f, R3 ;  /* 0x0000001fff037819 */ /* 0x000fe40000011403 */
[----:B------:R-:W-:-:S04]  /*0790*/  LOP3.LUT R6, R7, 0x7f800000, R6, 0xf8, !PT ;  /* 0x7f80000007067812 */ /* 0x000fc800078ef806 */
[----:B------:R-:W-:-:S04]  /*07a0*/  LOP3.LUT R6, R6, R3, RZ, 0x30, !PT ;  /* 0x0000000306067212 */ /* 0x000fc800078e30ff */
[----:B------:R-:W-:Y:S01]  /*07b0*/  LOP3.LUT R23, R6, 0x80000000, R23, 0xf8, !PT ;  /* 0x8000000006177812 */ /* 0x000fe200078ef817 */
[----:B------:R-:W-:Y:S06]  /*07c0*/  BRA `(.L_x_1456) ;  /* 0x0000000400cc7947 */ /* 0x000fec0003800000 */
.L_x_1467:
        /* <DEDUP_REMOVED lines=12> */
[----:B------:R-:W-:Y:S01]  /*0890*/  LOP3.LUT R23, R23, 0x80000000, R0, 0xf8, !PT ;  /* 0x8000000017177812 */ /* 0x000fe200078ef800 */
[----:B------:R-:W-:Y:S06]  /*08a0*/  BRA `(.L_x_1456) ;  /* 0x0000000400947947 */ /* 0x000fec0003800000 */
.L_x_1466:
[----:B------:R-:W2:Y:S02]  /*08b0*/  LDG.E.U16 R4, desc[UR36][R4.64] ;  /* 0x0000002404047981 */ /* 0x000ea4000c1e1500 */
[----:B--2---:R-:W-:Y:S01]  /*08c0*/  IMAD.U32 R23, R4, 0x10000, RZ ;  /* 0x0001000004177824 */ /* 0x004fe200078e00ff */
[----:B------:R-:W-:Y:S06]  /*08d0*/  BRA `(.L_x_1456) ;  /* 0x0000000400887947 */ /* 0x000fec0003800000 */
.L_x_1463:
        /* <DEDUP_REMOVED lines=11> */
.L_x_1470:
        /* <DEDUP_REMOVED lines=20> */
.L_x_1472:
[----:B------:R-:W-:Y:S05]  /*0ad0*/  BSYNC B0 ;  /* 0x0000000000007941 */ /* 0x000fea0003800000 */
.L_x_1471:
[----:B------:R-:W-:Y:S01]  /*0ae0*/  IMAD.SHL.U32 R3, R3, 0x100000, RZ ;  /* 0x0010000003037824 */ /* 0x000fe200078e00ff */
[----:B------:R-:W-:-:S04]  /*0af0*/  LEA R0, R0, 0x3b800000, 0x17 ;  /* 0x3b80000000007811 */ /* 0x000fc800078eb8ff */
[----:B------:R-:W-:Y:S01]  /*0b00*/  LOP3.LUT R23, R0, R3, R23, 0xfe, !PT ;  /* 0x0000000300177212 */ /* 0x000fe200078efe17 */
[----:B------:R-:W-:Y:S06]  /*0b10*/  BRA `(.L_x_1456) ;  /* 0x0000000000f87947 */ /* 0x000fec0003800000 */
.L_x_1469:
        /* <DEDUP_REMOVED lines=20> */
.L_x_1474:
[----:B------:R-:W-:Y:S05]  /*0c60*/  BSYNC B0 ;  /* 0x0000000000007941 */ /* 0x000fea0003800000 */
.L_x_1473:
[----:B------:R-:W-:Y:S01]  /*0c70*/  IMAD.SHL.U32 R3, R3, 0x200000, RZ ;  /* 0x0020000003037824 */ /* 0x000fe200078e00ff */
[----:B------:R-:W-:-:S04]  /*0c80*/  LEA R0, R0, 0x37800000, 0x17 ;  /* 0x3780000000007811 */ /* 0x000fc800078eb8ff */
[----:B------:R-:W-:Y:S01]  /*0c90*/  LOP3.LUT R23, R0, R3, R23, 0xfe, !PT ;  /* 0x0000000300177212 */ /* 0x000fe200078efe17 */
[----:B------:R-:W-:Y:S06]  /*0ca0*/  BRA `(.L_x_1456) ;  /* 0x0000000000947947 */ /* 0x000fec0003800000 */
.L_x_1468:
        /* <DEDUP_REMOVED lines=14> */
.L_x_1455:
        /* <DEDUP_REMOVED lines=16> */
.L_x_1477:
[----:B------:R-:W-:Y:S01]  /*0e90*/  IMAD.MOV.U32 R23, RZ, RZ, RZ ;  /* 0x000000ffff177224 */ /* 0x000fe200078e00ff */
[----:B------:R-:W-:Y:S06]  /*0ea0*/  BRA `(.L_x_1456) ;  /* 0x0000000000147947 */ /* 0x000fec0003800000 */
.L_x_1476:
[----:B------:R-:W2:Y:S02]  /*0eb0*/  LDG.E.64 R4, desc[UR36][R4.64] ;  /* 0x0000002404047981 */ /* 0x000ea4000c1e1b00 */
[----:B--2---:R0:W1:Y:S01]  /*0ec0*/  I2F.U64 R23, R4 ;  /* 0x0000000400177312 */ /* 0x0040620000301000 */
[----:B------:R-:W-:Y:S05]  /*0ed0*/  BRA `(.L_x_1456) ;  /* 0x0000000000087947 */ /* 0x000fea0003800000 */
.L_x_1475:
[----:B------:R-:W2:Y:S02]  /*0ee0*/  LDG.E R4, desc[UR36][R4.64] ;  /* 0x0000002404047981 */ /* 0x000ea4000c1e1900 */
[----:B--2---:R-:W-:-:S07]  /*0ef0*/  I2FP.F32.U32 R23, R4 ;  /* 0x0000000400177245 */ /* 0x004fce0000201000 */
.L_x_1456:
[----:B------:R-:W-:Y:S05]  /*0f00*/  BSYNC B6 ;  /* 0x0000000000067941 */ /* 0x000fea0003800000 */
.L_x_1450:
[----:B------:R-:W2:Y:S02]  /*0f10*/  S2R R16, SR_TID.X ;  /* 0x0000000000107919 */ /* 0x000ea40000002100 */
[----:B--2---:R-:W-:-:S07]  /*0f20*/  VIADD R16, R16, 0x80 ;  /* 0x0000008010107836 */ /* 0x004fce0000000000 */
.L_x_1449:
[----:B------:R-:W-:Y:S05]  /*0f30*/  BSYNC B7 ;  /* 0x0000000000077941 */ /* 0x000fea0003800000 */
.L_x_1448:
[----:B------:R-:W-:Y:S01]  /*0f40*/  ISETP.GE.AND P0, PT, R16, R17, PT ;  /* 0x000000111000720c */ /* 0x000fe20003f06270 */
[----:B------:R-:W-:-:S12]  /*0f50*/  BSSY B7, `(.L_x_1478) ;  /* 0x00000e8000077945 */ /* 0x000fd80003800000 */
[----:B------:R-:W-:Y:S05]  /*0f60*/  @P0 BRA `(.L_x_1479) ;  /* 0x0000000c00980947 */ /* 0x000fea0003800000 */
[----:B0---4-:R-:W0:Y:S01]  /*0f70*/  LDC.64 R4, c[0x0][0x220] ;  /* 0x00008800ff047b82 */ /* 0x011e220000000a00 */
[----:B------:R-:W-:Y:S01]  /*0f80*/  IMAD R0, R2, 0x200, R16 ;  /* 0x0000020002007824 */ /* 0x000fe200078e0210 */
[----:B------:R-:W-:Y:S01]  /*0f90*/  PRMT R6, R24, 0x9910, RZ ;  /* 0x0000991018067816 */ /* 0x000fe200000000ff */
[----:B------:R-:W-:Y:S01]  /*0fa0*/  ULDC UR4, c[0x0][0x230] ;  /* 0x00008c0000047ab9 */ /* 0x000fe20000000800 */
[----:B------:R-:W-:Y:S01]  /*0fb0*/  BSSY B6, `(.L_x_1480) ;  /* 0x00000e0000067945 */ /* 0x000fe20003800000 */
        /* <DEDUP_REMOVED lines=17> */
.L_x_1484:
[----:B------:R-:W2:Y:S02]  /*10d0*/  LDG.E.U8 R4, desc[UR36][R4.64] ;  /* 0x0000002404047981 */ /* 0x000ea4000c1e1100 */
[----:B--2---:R-:W-:Y:S01]  /*10e0*/  I2FP.F32.U32 R18, R4 ;  /* 0x0000000400127245 */ /* 0x004fe20000201000 */
[----:B------:R-:W-:Y:S06]  /*10f0*/  BRA `(.L_x_1486) ;  /* 0x0000000c002c7947 */ /* 0x000fec0003800000 */
.L_x_1483:
        /* <DEDUP_REMOVED lines=9> */
.L_x_1488:
[----:B------:R-:W2:Y:S02]  /*1190*/  LDG.E R4, desc[UR36][R4.64] ;  /* 0x0000002404047981 */ /* 0x000ea4000c1e1900 */
[----:B--2---:R-:W-:Y:S01]  /*11a0*/  I2FP.F32.S32 R18, R4 ;  /* 0x0000000400127245 */ /* 0x004fe20000201400 */
[----:B------:R-:W-:Y:S06]  /*11b0*/  BRA `(.L_x_1486) ;  /* 0x0000000800fc7947 */ /* 0x000fec0003800000 */
.L_x_1487:
[----:B------:R-:W2:Y:S02]  /*11c0*/  LDG.E.U16 R4, desc[UR36][R4.64] ;  /* 0x0000002404047981 */ /* 0x000ea4000c1e1500 */
[----:B--2---:R0:W2:Y:S01]  /*11d0*/  I2F.S16 R18, R4 ;  /* 0x0000000400127306 */ /* 0x0040a20000101400 */
[----:B------:R-:W-:Y:S05]  /*11e0*/  BRA `(.L_x_1486) ;  /* 0x0000000800f07947 */ /* 0x000fea0003800000 */
.L_x_1482:
        /* <DEDUP_REMOVED lines=8> */
.L_x_1490:
[----:B------:R-:W2:Y:S02]  /*1270*/  LDG.E.U16 R4, desc[UR36][R4.64] ;  /* 0x0000002404047981 */ /* 0x000ea4000c1e1500 */
[----:B--2---:R-:W-:Y:S01]  /*1280*/  HADD2.F32 R18, -RZ, R4.H0_H0 ;  /* 0x20000004ff127230 */ /* 0x004fe20000004100 */
[----:B------:R-:W-:Y:S06]  /*1290*/  BRA `(.L_x_1486) ;  /* 0x0000000800c47947 */ /* 0x000fec0003800000 */
.L_x_1489:
        /* <DEDUP_REMOVED lines=8> */
.L_x_1492:
[----:B------:R-:W2:Y:S02]  /*1320*/  LDG.E.U16 R4, desc[UR36][R4.64] ;  /* 0x0000002404047981 */ /* 0x000ea4000c1e1500 */
[----:B--2---:R-:W-:Y:S01]  /*1330*/  HADD2.F32 R18, -RZ, R4.H0_H0 ;  /* 0x20000004ff127230 */ /* 0x004fe20000004100 */
[----:B------:R-:W-:Y:S06]  /*1340*/  BRA `(.L_x_1486) ;  /* 0x0000000800987947 */ /* 0x000fec0003800000 */
.L_x_1491:
[----:B------:R-:W2:Y:S01]  /*1350*/  LDG.E.64 R4, desc[UR36][R4.64] ;  /* 0x0000002404047981 */ /* 0x000ea2000c1e1b00 */
[----:B------:R-:W-:Y:S01]  /*1360*/  UMOV UR4, 0xf0000000 ;  /* 0xf000000000047882 */ /* 0x000fe20000000000 */
[----:B------:R-:W-:Y:S01]  /*1370*/  UMOV UR5, 0x380fffff ;  /* 0x380fffff00057882 */ /* 0x000fe20000000000 */
[----:B--2---:R-:W0:Y:S01]  /*1380*/  F2F.F32.F64 R18, R4 ;  /* 0x0000000400127310 */ /* 0x004e220000301000 */
[----:B------:R-:W-:-:S14]  /*1390*/  DSETP.GEU.AND P0, PT, |R4|, UR4, PT ;  /* 0x0000000404007e2a */ /* 0x000fdc000bf0e200 */
[----:B0-----:R-:W-:Y:S01]  /*13a0*/  @!P0 FMUL R18, R18, 1.175494350822287508e-38 ;  /* 0x0080000012128820 */ /* 0x001fe20000400000 */
[----:B------:R-:W-:Y:S06]  /*13b0*/  BRA `(.L_x_1486) ;  /* 0x00000008007c7947 */ /* 0x000fec0003800000 */
.L_x_1481:
        /* <DEDUP_REMOVED lines=12> */
.L_x_1495:
[----:B------:R-:W2:Y:S01]  /*1480*/  LDG.E.64 R4, desc[UR36][R4.64] ;  /* 0x0000002404047981 */ /* 0x000ea2000c1e1b00 */
[----:B------:R-:W-:Y:S01]  /*1490*/  UMOV UR4, 0xf0000000 ;  /* 0xf000000000047882 */ /* 0x000fe20000000000 */
[----:B------:R-:W-:Y:S01]  /*14a0*/  UMOV UR5, 0x380fffff ;  /* 0x380fffff00057882 */ /* 0x000fe20000000000 */
[----:B--2---:R-:W0:Y:S01]  /*14b0*/  F2F.F32.F64 R18, R4 ;  /* 0x0000000400127310 */ /* 0x004e220000301000 */
[----:B------:R-:W-:-:S14]  /*14c0*/  DSETP.GEU.AND P0, PT, |R4|, UR4, PT ;  /* 0x0000000404007e2a */ /* 0x000fdc000bf0e200 */
[----:B0-----:R-:W-:Y:S01]  /*14d0*/  @!P0 FMUL R18, R18, 1.175494350822287508e-38 ;  /* 0x0080000012128820 */ /* 0x001fe20000400000 */
[----:B------:R-:W-:Y:S06]  /*14e0*/  BRA `(.L_x_1486) ;  /* 0x0000000800307947 */ /* 0x000fec0003800000 */
.L_x_1494:
        /* <DEDUP_REMOVED lines=26> */
.L_x_1497:
        /* <DEDUP_REMOVED lines=8> */
[----:B------:R-:W-:Y:S01]  /*1710*/  @P0 FMUL.FTZ R18, R3, 1.9259299443872358531e-34 ;  /* 0x0780000003120820 */ /* 0x000fe20000410000 */
[----:B------:R-:W-:Y:S02]  /*1720*/  IMAD.SHL.U32 R3, R4, 0x1000000, RZ ;  /* 0x0100000004037824 */ /* 0x000fe400078e00ff */
[----:B------:R-:W-:-:S05]  /*1730*/  @!P0 FADD.FTZ R18, R0, -0.5 ;  /* 0xbf00000000128421 */ /* 0x000fca0000010000 */
[----:B------:R-:W-:Y:S01]  /*1740*/  LOP3.LUT R18, R18, 0x80000000, R3, 0xf8, !PT ;  /* 0x8000000012127812 */ /* 0x000fe200078ef803 */
[----:B------:R-:W-:Y:S06]  /*1750*/  BRA `(.L_x_1486) ;  /* 0x0000000400947947 */ /* 0x000fec0003800000 */
.L_x_1496:
[----:B------:R-:W2:Y:S02]  /*1760*/  LDG.E.U16 R4, desc[UR36][R4.64] ;  /* 0x0000002404047981 */ /* 0x000ea4000c1e1500 */
[----:B--2---:R-:W-:Y:S01]  /*1770*/  IMAD.U32 R18, R4, 0x10000, RZ ;  /* 0x0001000004127824 */ /* 0x004fe200078e00ff */
[----:B------:R-:W-:Y:S06]  /*1780*/  BRA `(.L_x_1486) ;  /* 0x0000000400887947 */ /* 0x000fec0003800000 */
.L_x_1493:
        /* <DEDUP_REMOVED lines=11> */
.L_x_1500:
        /* <DEDUP_REMOVED lines=20> */
.L_x_1502:
[----:B------:R-:W-:Y:S05]  /*1980*/  BSYNC B0 ;  /* 0x0000000000007941 */ /* 0x000fea0003800000 */
.L_x_1501:
[----:B------:R-:W-:Y:S01]  /*1990*/  IMAD.SHL.U32 R3, R3, 0x100000, RZ ;  /* 0x0010000003037824 */ /* 0x000fe200078e00ff */
[----:B------:R-:W-:-:S04]  /*19a0*/  LEA R5, R0, 0x3b800000, 0x17 ;  /* 0x3b80000000057811 */ /* 0x000fc800078eb8ff */
[----:B------:R-:W-:Y:S01]  /*19b0*/  LOP3.LUT R18, R5, R3, R18, 0xfe, !PT ;  /* 0x0000000305127212 */ /* 0x000fe200078efe12 */
[----:B------:R-:W-:Y:S06]  /*19c0*/  BRA `(.L_x_1486) ;  /* 0x0000000000f87947 */ /* 0x000fec0003800000 */
.L_x_1499:
        /* <DEDUP_REMOVED lines=20> */
.L_x_1504:
[----:B------:R-:W-:Y:S05]  /*1b10*/  BSYNC B0 ;  /* 0x0000000000007941 */ /* 0x000fea0003800000 */
.L_x_1503:
[----:B------:R-:W-:Y:S01]  /*1b20*/  IMAD.SHL.U32 R3, R3, 0x200000, RZ ;  /* 0x0020000003037824 */ /* 0x000fe200078e00ff */
[----:B------:R-:W-:-:S04]  /*1b30*/  LEA R5, R0, 0x37800000, 0x17 ;  /* 0x3780000000057811 */ /* 0x000fc800078eb8ff */
[----:B------:R-:W-:Y:S01]  /*1b40*/  LOP3.LUT R18, R5, R3, R18, 0xfe, !PT ;  /* 0x0000000305127212 */ /* 0x000fe200078efe12 */
[----:B------:R-:W-:Y:S06]  /*1b50*/  BRA `(.L_x_1486) ;  /* 0x0000000000947947 */ /* 0x000fec0003800000 */
.L_x_1498:
        /* <DEDUP_REMOVED lines=14> */
.L_x_1485:
        /* <DEDUP_REMOVED lines=15> */
[----:B01-3-5:R-:W-:Y:S05]  /*1d30*/  CALL.ABS.NOINC R14 ;  /* 0x000000000e007343 */ /* 0x02bfea0003c00000 */
.L_x_1507:
[----:B------:R-:W-:Y:S01]  /*1d40*/  IMAD.MOV.U32 R18, RZ, RZ, RZ ;  /* 0x000000ffff127224 */ /* 0x000fe200078e00ff */
[----:B------:R-:W-:Y:S06]  /*1d50*/  BRA `(.L_x_1486) ;  /* 0x0000000000147947 */ /* 0x000fec0003800000 */
.L_x_1506:
[----:B------:R-:W2:Y:S02]  /*1d60*/  LDG.E.64 R18, desc[UR36][R4.64] ;  /* 0x0000002404127981 */ /* 0x000ea4000c1e1b00 */
[----:B--2---:R0:W2:Y:S01]  /*1d70*/  I2F.U64 R18, R18 ;  /* 0x0000001200127312 */ /* 0x0040a20000301000 */
[----:B------:R-:W-:Y:S05]  /*1d80*/  BRA `(.L_x_1486) ;  /* 0x0000000000087947 */ /* 0x000fea0003800000 */
.L_x_1505:
[----:B------:R-:W2:Y:S02]  /*1d90*/  LDG.E R4, desc[UR36][R4.64] ;  /* 0x0000002404047981 */ /* 0x000ea4000c1e1900 */
[----:B--2---:R-:W-:-:S07]  /*1da0*/  I2FP.F32.U32 R18, R4 ;  /* 0x0000000400127245 */ /* 0x004fce0000201000 */
.L_x_1486:
[----:B------:R-:W-:Y:S05]  /*1db0*/  BSYNC B6 ;  /* 0x0000000000067941 */ /* 0x000fea0003800000 */
.L_x_1480:
[----:B------:R-:W-:-:S07]  /*1dc0*/  VIADD R16, R16, 0x80 ;  /* 0x0000008010107836 */ /* 0x000fce0000000000 */
.L_x_1479:
[----:B------:R-:W-:Y:S05]  /*1dd0*/  BSYNC B7 ;  /* 0x0000000000077941 */ /* 0x000fea0003800000 */
.L_x_1478:
[----:B------:R-:W-:Y:S01]  /*1de0*/  ISETP.GE.AND P0, PT, R16, R17, PT ;  /* 0x000000111000720c */ /* 0x000fe20003f06270 */
[----:B------:R-:W-:Y:S01]  /*1df0*/  BSSY B7, `(.L_x_1508) ;  /* 0x00000ea000077945 */ /* 0x000fe20003800000 */
[----:B0-----:R-:W-:Y:S02]  /*1e00*/  IMAD.MOV.U32 R19, RZ, RZ, RZ ;  /* 0x000000ffff137224 */ /* 0x001fe400078e00ff */
[----:B------:R-:W-:-:S09]  /*1e10*/  IMAD.MOV.U32 R22, RZ, RZ, RZ ;  /* 0x000000ffff167224 */ /* 0x000fd200078e00ff */
[----:B------:R-:W-:Y:S05]  /*1e20*/  @P0 BRA `(.L_x_1509) ;  /* 0x0000000c00980947 */ /* 0x000fea0003800000 */
[----:B--2-4-:R-:W0:Y:S01]  /*1e30*/  LDC.64 R4, c[0x0][0x220] ;  /* 0x00008800ff047b82 */ /* 0x014e220000000a00 */
        /* <DEDUP_REMOVED lines=19> */
[----:B--2---:R0:W2:Y:S01]  /*1f70*/  I2F.S16 R22, R4 ;  /* 0x0000000400167306 */ /* 0x0040a20000101400 */
[----:B------:R-:W-:Y:S05]  /*1f80*/  BRA `(.L_x_1516) ;  /* 0x0000000c00387947 */ /* 0x000fea0003800000 */
.L_x_1514:
[----:B------:R-:W2:Y:S02]  /*1f90*/  LDG.E.U8 R4, desc[UR36][R4.64] ;  /* 0x0000002404047981 */ /* 0x000ea4000c1e1100 */
[----:B--2---:R-:W-:Y:S01]  /*1fa0*/  I2FP.F32.U32 R22, R4 ;  /* 0x0000000400167245 */ /* 0x004fe20000201000 */
[----:B------:R-:W-:Y:S06]  /*1fb0*/  BRA `(.L_x_1516) ;  /* 0x0000000c002c7947 */ /* 0x000fec0003800000 */
.L_x_1513:
        /* <DEDUP_REMOVED lines=9> */
.L_x_1518:
[----:B------:R-:W2:Y:S02]  /*2050*/  LDG.E R4, desc[UR36][R4.64] ;  /* 0x0000002404047981 */ /* 0x000ea4000c1e1900 */
[----:B--2---:R-:W-:Y:S01]  /*2060*/  I2FP.F32.S32 R22, R4 ;  /* 0x0000000400167245 */ /* 0x004fe20000201400 */
[----:B------:R-:W-:Y:S06]  /*2070*/  BRA `(.L_x_1516) ;  /* 0x0000000800fc7947 */ /* 0x000fec0003800000 */
.L_x_1517:
[----:B------:R-:W2:Y:S02]  /*2080*/  LDG.E.U16 R4, desc[UR36][R4.64] ;  /* 0x0000002404047981 */ /* 0x000ea4000c1e1500 */
[----:B--2---:R4:W0:Y:S01]  /*2090*/  I2F.S16 R22, R4 ;  /* 0x0000000400167306 */ /* 0x0048220000101400 */
[----:B------:R-:W-:Y:S05]  /*20a0*/  BRA `(.L_x_1516) ;  /* 0x0000000800f07947 */ /* 0x000fea0003800000 */
.L_x_1512:
        /* <DEDUP_REMOVED lines=8> */
.L_x_1520:
[----:B------:R-:W2:Y:S02]  /*2130*/  LDG.E.U16 R4, desc[UR36][R4.64] ;  /* 0x0000002404047981 */ /* 0x000ea4000c1e1500 */
[----:B--2---:R-:W-:Y:S01]  /*2140*/  HADD2.F32 R22, -RZ, R4.H0_H0 ;  /* 0x20000004ff167230 */ /* 0x004fe20000004100 */
[----:B------:R-:W-:Y:S06]  /*2150*/  BRA `(.L_x_1516) ;  /* 0x0000000800c47947 */ /* 0x000fec0003800000 */
.L_x_1519:
        /* <DEDUP_REMOVED lines=8> */
.L_x_1522:
[----:B------:R-:W2:Y:S02]  /*21e0*/  LDG.E.U16 R4, desc[UR36][R4.64] ;  /* 0x0000002404047981 */ /* 0x000ea4000c1e1500 */
[----:B--2---:R-:W-:Y:S01]  /*21f0*/  HADD2.F32 R22, -RZ, R4.H0_H0 ;  /* 0x20000004ff167230 */ /* 0x004fe20000004100 */
[----:B------:R-:W-:Y:S06]  /*2200*/  BRA `(.L_x_1516) ;  /* 0x0000000800987947 */ /* 0x000fec0003800000 */
.L_x_1521:
[----:B------:R-:W2:Y:S01]  /*2210*/  LDG.E.64 R4, desc[UR36][R4.64] ;  /* 0x0000002404047981 */ /* 0x000ea2000c1e1b00 */
[----:B------:R-:W-:Y:S01]  /*2220*/  UMOV UR4, 0xf0000000 ;  /* 0xf000000000047882 */ /* 0x000fe20000000000 */
[----:B------:R-:W-:Y:S01]  /*2230*/  UMOV UR5, 0x380fffff ;  /* 0x380fffff00057882 */ /* 0x000fe20000000000 */
[----:B--2---:R-:W0:Y:S01]  /*2240*/  F2F.F32.F64 R22, R4 ;  /* 0x0000000400167310 */ /* 0x004e220000301000 */
[----:B------:R-:W-:-:S14]  /*2250*/  DSETP.GEU.AND P0, PT, |R4|, UR4, PT ;  /* 0x0000000404007e2a */ /* 0x000fdc000bf0e200 */
[----:B0-----:R-:W-:Y:S01]  /*2260*/  @!P0 FMUL R22, R22, 1.175494350822287508e-38 ;  /* 0x0080000016168820 */ /* 0x001fe20000400000 */
[----:B------:R-:W-:Y:S06]  /*2270*/  BRA `(.L_x_1516) ;  /* 0x00000008007c7947 */ /* 0x000fec0003800000 */
.L_x_1511:
        /* <DEDUP_REMOVED lines=12> */
.L_x_1525:
[----:B------:R-:W2:Y:S01]  /*2340*/  LDG.E.64 R4, desc[UR36][R4.64] ;  /* 0x0000002404047981 */ /* 0x000ea2000c1e1b00 */
[----:B------:R-:W-:Y:S01]  /*2350*/  UMOV UR4, 0xf0000000 ;  /* 0xf000000000047882 */ /* 0x000fe20000000000 */
[----:B------:R-:W-:Y:S01]  /*2360*/  UMOV UR5, 0x380fffff ;  /* 0x380fffff00057882 */ /* 0x000fe20000000000 */
[----:B--2---:R-:W0:Y:S01]  /*2370*/  F2F.F32.F64 R22, R4 ;  /* 0x0000000400167310 */ /* 0x004e220000301000 */
[----:B------:R-:W-:-:S14]  /*2380*/  DSETP.GEU.AND P0, PT, |R4|, UR4, PT ;  /* 0x0000000404007e2a */ /* 0x000fdc000bf0e200 */
[----:B0-----:R-:W-:Y:S01]  /*2390*/  @!P0 FMUL R22, R22, 1.175494350822287508e-38 ;  /* 0x0080000016168820 */ /* 0x001fe20000400000 */
[----:B------:R-:W-:Y:S06]  /*23a0*/  BRA `(.L_x_1516) ;  /* 0x0000000800307947 */ /* 0x000fec0003800000 */
.L_x_1524:
        /* <DEDUP_REMOVED lines=26> */
.L_x_1527:
        /* <DEDUP_REMOVED lines=13> */
.L_x_1526:
[----:B------:R-:W2:Y:S02]  /*2620*/  LDG.E.U16 R4, desc[UR36][R4.64] ;  /* 0x0000002404047981 */ /* 0x000ea4000c1e1500 */
[----:B--2---:R-:W-:Y:S01]  /*2630*/  IMAD.U32 R22, R4, 0x10000, RZ ;  /* 0x0001000004167824 */ /* 0x004fe200078e00ff */
[----:B------:R-:W-:Y:S06]  /*2640*/  BRA `(.L_x_1516) ;  /* 0x0000000400887947 */ /* 0x000fec0003800000 */
.L_x_1523:
        /* <DEDUP_REMOVED lines=11> */
.L_x_1530:
        /* <DEDUP_REMOVED lines=20> */
.L_x_1532:
[----:B------:R-:W-:Y:S05]  /*2840*/  BSYNC B0 ;  /* 0x0000000000007941 */ /* 0x000fea0003800000 */
.L_x_1531:
[----:B------:R-:W-:Y:S01]  /*2850*/  IMAD.SHL.U32 R3, R3, 0x100000, RZ ;  /* 0x0010000003037824 */ /* 0x000fe200078e00ff */
[----:B------:R-:W-:-:S04]  /*2860*/  LEA R5, R0, 0x3b800000, 0x17 ;  /* 0x3b80000000057811 */ /* 0x000fc800078eb8ff */
[----:B------:R-:W-:Y:S01]  /*2870*/  LOP3.LUT R22, R5, R3, R22, 0xfe, !PT ;  /* 0x0000000305167212 */ /* 0x000fe200078efe16 */
[----:B------:R-:W-:Y:S06]  /*2880*/  BRA `(.L_x_1516) ;  /* 0x0000000000f87947 */ /* 0x000fec0003800000 */
.L_x_1529:
        /* <DEDUP_REMOVED lines=20> */
.L_x_1534:
[----:B------:R-:W-:Y:S05]  /*29d0*/  BSYNC B0 ;  /* 0x0000000000007941 */ /* 0x000fea0003800000 */
.L_x_1533:
[----:B------:R-:W-:Y:S01]  /*29e0*/  IMAD.SHL.U32 R3, R3, 0x200000, RZ ;  /* 0x0020000003037824 */ /* 0x000fe200078e00ff */
[----:B------:R-:W-:-:S04]  /*29f0*/  LEA R5, R0, 0x37800000, 0x17 ;  /* 0x3780000000057811 */ /* 0x000fc800078eb8ff */
[----:B------:R-:W-:Y:S01]  /*2a00*/  LOP3.LUT R22, R5, R3, R22, 0xfe, !PT ;  /* 0x0000000305167212 */ /* 0x000fe200078efe16 */
[----:B------:R-:W-:Y:S06]  /*2a10*/  BRA `(.L_x_1516) ;  /* 0x0000000000947947 */ /* 0x000fec0003800000 */
.L_x_1528:
        /* <DEDUP_REMOVED lines=14> */
.L_x_1515:
        /* <DEDUP_REMOVED lines=16> */
.L_x_1537:
[----:B------:R-:W-:Y:S01]  /*2c00*/  IMAD.MOV.U32 R22, RZ, RZ, RZ ;  /* 0x000000ffff167224 */ /* 0x000fe200078e00ff */
[----:B------:R-:W-:Y:S06]  /*2c10*/  BRA `(.L_x_1516) ;  /* 0x0000000000147947 */ /* 0x000fec0003800000 */
.L_x_1536:
[----:B------:R-:W2:Y:S02]  /*2c20*/  LDG.E.64 R4, desc[UR36][R4.64] ;  /* 0x0000002404047981 */ /* 0x000ea4000c1e1b00 */
[----:B--2---:R0:W2:Y:S01]  /*2c30*/  I2F.U64 R22, R4 ;  /* 0x0000000400167312 */ /* 0x0040a20000301000 */
[----:B------:R-:W-:Y:S05]  /*2c40*/  BRA `(.L_x_1516) ;  /* 0x0000000000087947 */ /* 0x000fea0003800000 */
.L_x_1535:
[----:B------:R-:W2:Y:S02]  /*2c50*/  LDG.E R4, desc[UR36][R4.64] ;  /* 0x0000002404047981 */ /* 0x000ea4000c1e1900 */
[----:B--2---:R-:W-:-:S07]  /*2c60*/  I2FP.F32.U32 R22, R4 ;  /* 0x0000000400167245 */ /* 0x004fce0000201000 */
.L_x_1516:
[----:B------:R-:W-:Y:S05]  /*2c70*/  BSYNC B6 ;  /* 0x0000000000067941 */ /* 0x000fea0003800000 */
.L_x_1510:
[----:B------:R-:W-:-:S07]  /*2c80*/  VIADD R16, R16, 0x80 ;  /* 0x0000008010107836 */ /* 0x000fce0000000000 */
.L_x_1509:
[----:B------:R-:W-:Y:S05]  /*2c90*/  BSYNC B7 ;  /* 0x0000000000077941 */ /* 0x000fea0003800000 */
.L_x_1508:
[----:B------:R-:W-:Y:S01]  /*2ca0*/  ISETP.GE.AND P0, PT, R16, R17, PT ;  /* 0x000000111000720c */ /* 0x000fe20003f06270 */
[----:B------:R-:W-:-:S12]  /*2cb0*/  BSSY B6, `(.L_x_1538) ;  /* 0x00000e1000067945 */ /* 0x000fd80003800000 */
[----:B------:R-:W-:Y:S05]  /*2cc0*/  @P0 BRA `(.L_x_1539) ;  /* 0x0000000c007c0947 */ /* 0x000fea0003800000 */
[----:B0-2-4-:R-:W0:Y:S01]  /*2cd0*/  LDC.64 R4, c[0x0][0x220] ;  /* 0x00008800ff047b82 */ /* 0x015e220000000a00 */
        /* <DEDUP_REMOVED lines=19> */
.L_x_1543:
[----:B------:R-:W2:Y:S02]  /*2e10*/  LDG.E.U8 R4, desc[UR36][R4.64] ;  /* 0x0000002404047981 */ /* 0x000ea4000c1e1100 */
[----:B--2---:R-:W-:Y:S01]  /*2e20*/  I2FP.F32.U32 R19, R4 ;  /* 0x0000000400137245 */ /* 0x004fe20000201000 */
[----:B------:R-:W-:Y:S06]  /*2e30*/  BRA `(.L_x_1539) ;  /* 0x0000000c00207947 */ /* 0x000fec0003800000 */
.L_x_1542:
        /* <DEDUP_REMOVED lines=9> */
.L_x_1546:
[----:B------:R-:W2:Y:S02]  /*2ed0*/  LDG.E R4, desc[UR36][R4.64] ;  /* 0x0000002404047981 */ /* 0x000ea4000c1e1900 */
[----:B--2---:R-:W-:Y:S01]  /*2ee0*/  I2FP.F32.S32 R19, R4 ;  /* 0x0000000400137245 */ /* 0x004fe20000201400 */
[----:B------:R-:W-:Y:S06]  /*2ef0*/  BRA `(.L_x_1539) ;  /* 0x0000000800f07947 */ /* 0x000fec0003800000 */
.L_x_1545:
[----:B------:R-:W2:Y:S02]  /*2f00*/  LDG.E.U16 R4, desc[UR36][R4.64] ;  /* 0x0000002404047981 */ /* 0x000ea4000c1e1500 */
[----:B--2---:R0:W2:Y:S01]  /*2f10*/  I2F.S16 R19, R4 ;  /* 0x0000000400137306 */ /* 0x0040a20000101400 */
[----:B------:R-:W-:Y:S05]  /*2f20*/  BRA `(.L_x_1539) ;  /* 0x0000000800e47947 */ /* 0x000fea0003800000 */
.L_x_1541:
        /* <DEDUP_REMOVED lines=8> */
.L_x_1548:
[----:B------:R-:W2:Y:S02]  /*2fb0*/  LDG.E.U16 R4, desc[UR36][R4.64] ;  /* 0x0000002404047981 */ /* 0x000ea4000c1e1500 */
[----:B--2---:R-:W-:Y:S01]  /*2fc0*/  HADD2.F32 R19, -RZ, R4.H0_H0 ;  /* 0x20000004ff137230 */ /* 0x004fe20000004100 */
[----:B------:R-:W-:Y:S06]  /*2fd0*/  BRA `(.L_x_1539) ;  /* 0x0000000800b87947 */ /* 0x000fec0003800000 */
.L_x_1547:
        /* <DEDUP_REMOVED lines=8> */
.L_x_1550:
[----:B------:R-:W2:Y:S02]  /*3060*/  LDG.E.U16 R4, desc[UR36][R4.64] ;  /* 0x0000002404047981 */ /* 0x000ea4000c1e1500 */
[----:B--2---:R-:W-:Y:S01]  /*3070*/  HADD2.F32 R19, -RZ, R4.H0_H0 ;  /* 0x20000004ff137230 */ /* 0x004fe20000004100 */
[----:B------:R-:W-:Y:S06]  /*3080*/  BRA `(.L_x_1539) ;  /* 0x00000008008c7947 */ /* 0x000fec0003800000 */
.L_x_1549:
[----:B------:R-:W2:Y:S01]  /*3090*/  LDG.E.64 R4, desc[UR36][R4.64] ;  /* 0x0000002404047981 */ /* 0x000ea2000c1e1b00 */
[----:B------:R-:W-:Y:S01]  /*30a0*/  UMOV UR4, 0xf0000000 ;  /* 0xf000000000047882 */ /* 0x000fe20000000000 */
[----:B------:R-:W-:Y:S01]  /*30b0*/  UMOV UR5, 0x380fffff ;  /* 0x380fffff00057882 */ /* 0x000fe20000000000 */
[----:B--2---:R-:W0:Y:S01]  /*30c0*/  F2F.F32.F64 R19, R4 ;  /* 0x0000000400137310 */ /* 0x004e220000301000 */
[----:B------:R-:W-:-:S14]  /*30d0*/  DSETP.GEU.AND P0, PT, |R4|, UR4, PT ;  /* 0x0000000404007e2a */ /* 0x000fdc000bf0e200 */
[----:B0-----:R-:W-:Y:S01]  /*30e0*/  @!P0 FMUL R19, R19, 1.175494350822287508e-38 ;  /* 0x0080000013138820 */ /* 0x001fe20000400000 */
[----:B------:R-:W-:Y:S06]  /*30f0*/  BRA `(.L_x_1539) ;  /* 0x0000000800707947 */ /* 0x000fec0003800000 */
.L_x_1540:
        /* <DEDUP_REMOVED lines=12> */
.L_x_1553:
[----:B------:R-:W2:Y:S01]  /*31c0*/  LDG.E.64 R4, desc[UR36][R4.64] ;  /* 0x0000002404047981 */ /* 0x000ea2000c1e1b00 */
[----:B------:R-:W-:Y:S01]  /*31d0*/  UMOV UR4, 0xf0000000 ;  /* 0xf000000000047882 */ /* 0x000fe20000000000 */
[----:B------:R-:W-:Y:S01]  /*31e0*/  UMOV UR5, 0x380fffff ;  /* 0x380fffff00057882 */ /* 0x000fe20000000000 */
[----:B--2---:R-:W0:Y:S01]  /*31f0*/  F2F.F32.F64 R19, R4 ;  /* 0x0000000400137310 */ /* 0x004e220000301000 */
[----:B------:R-:W-:-:S14]  /*3200*/  DSETP.GEU.AND P0, PT, |R4|, UR4, PT ;  /* 0x0000000404007e2a */ /* 0x000fdc000bf0e200 */
[----:B0-----:R-:W-:Y:S01]  /*3210*/  @!P0 FMUL R19, R19, 1.175494350822287508e-38 ;  /* 0x0080000013138820 */ /* 0x001fe20000400000 */
[----:B------:R-:W-:Y:S06]  /*3220*/  BRA `(.L_x_1539) ;  /* 0x0000000800247947 */ /* 0x000fec0003800000 */
.L_x_1552:
        /* <DEDUP_REMOVED lines=26> */
.L_x_1555:
        /* <DEDUP_REMOVED lines=13> */
.L_x_1554:
[----:B------:R-:W2:Y:S02]  /*34a0*/  LDG.E.U16 R4, desc[UR36][R4.64] ;  /* 0x0000002404047981 */ /* 0x000ea4000c1e1500 */
[----:B--2---:R-:W-:Y:S01]  /*34b0*/  IMAD.U32 R19, R4, 0x10000, RZ ;  /* 0x0001000004137824 */ /* 0x004fe200078e00ff */
[----:B------:R-:W-:Y:S06]  /*34c0*/  BRA `(.L_x_1539) ;  /* 0x00000004007c7947 */ /* 0x000fec0003800000 */
.L_x_1551:
        /* <DEDUP_REMOVED lines=11> */
.L_x_1558:
[----:B------:R-:W2:Y:S02]  /*3580*/  LDG.E.U8 R3, desc[UR36][R4.64] ;  /* 0x0000002404037981 */ /* 0x000ea4000c1e1100 */
        /* <DEDUP_REMOVED lines=18> */
.L_x_1560:
[----:B------:R-:W-:Y:S05]  /*36b0*/  BSYNC B0 ;  /* 0x0000000000007941 */ /* 0x000fea0003800000 */
.L_x_1559:
[----:B------:R-:W-:Y:S01]  /*36c0*/  IMAD.SHL.U32 R3, R3, 0x100000, RZ ;  /* 0x0010000003037824 */ /* 0x000fe200078e00ff */
[----:B------:R-:W-:-:S04]  /*36d0*/  LEA R0, R0, 0x3b800000, 0x17 ;  /* 0x3b80000000007811 */ /* 0x000fc800078eb8ff */
[----:B------:R-:W-:Y:S01]  /*36e0*/  LOP3.LUT R19, R0, R3, R19, 0xfe, !PT ;  /* 0x0000000300137212 */ /* 0x000fe200078efe13 */
[----:B------:R-:W-:Y:S06]  /*36f0*/  BRA `(.L_x_1539) ;  /* 0x0000000000f07947 */ /* 0x000fec0003800000 */
.L_x_1557:
        /* <DEDUP_REMOVED lines=19> */
.L_x_1562:
[----:B------:R-:W-:Y:S05]  /*3830*/  BSYNC B0 ;  /* 0x0000000000007941 */ /* 0x000fea0003800000 */
.L_x_1561:
[----:B------:R-:W-:Y:S01]  /*3840*/  IMAD.SHL.U32 R3, R3, 0x200000, RZ ;  /* 0x0020000003037824 */ /* 0x000fe200078e00ff */
[----:B------:R-:W-:-:S04]  /*3850*/  LEA R0, R0, 0x37800000, 0x17 ;  /* 0x3780000000007811 */ /* 0x000fc800078eb8ff */
[----:B------:R-:W-:Y:S01]  /*3860*/  LOP3.LUT R19, R0, R3, R19, 0xfe, !PT ;  /* 0x0000000300137212 */ /* 0x000fe200078efe13 */
[----:B------:R-:W-:Y:S06]  /*3870*/  BRA `(.L_x_1539) ;  /* 0x0000000000907947 */ /* 0x000fec0003800000 */
.L_x_1556:
        /* <DEDUP_REMOVED lines=14> */
.L_x_1544:
        /* <DEDUP_REMOVED lines=16> */
.L_x_1565:
[----:B------:R-:W-:Y:S05]  /*3a60*/  BRA `(.L_x_1539) ;  /* 0x0000000000147947 */ /* 0x000fea0003800000 */
.L_x_1564:
[----:B------:R-:W2:Y:S02]  /*3a70*/  LDG.E.64 R4, desc[UR36][R4.64] ;  /* 0x0000002404047981 */ /* 0x000ea4000c1e1b00 */
[----:B--2---:R0:W2:Y:S01]  /*3a80*/  I2F.U64 R19, R4 ;  /* 0x0000000400137312 */ /* 0x0040a20000301000 */
[----:B------:R-:W-:Y:S05]  /*3a90*/  BRA `(.L_x_1539) ;  /* 0x0000000000087947 */ /* 0x000fea0003800000 */
.L_x_1563:
[----:B------:R-:W2:Y:S02]  /*3aa0*/  LDG.E R4, desc[UR36][R4.64] ;  /* 0x0000002404047981 */ /* 0x000ea4000c1e1900 */
[----:B--2---:R-:W-:-:S07]  /*3ab0*/  I2FP.F32.U32 R19, R4 ;  /* 0x0000000400137245 */ /* 0x004fce0000201000 */
.L_x_1539:
[----:B------:R-:W-:Y:S05]  /*3ac0*/  BSYNC B6 ;  /* 0x0000000000067941 */ /* 0x000fea0003800000 */
.L_x_1538:
[----:B------:R-:W0:Y:S01]  /*3ad0*/  S2R R25, SR_TID.X ;  /* 0x0000000000197919 */ /* 0x000e220000002100 */
[----:B------:R-:W1:Y:S01]  /*3ae0*/  LDC.U8 R16, c[0x0][0x234] ;  /* 0x00008d00ff107b82 */ /* 0x000e620000000000 */
[----:B------:R-:W-:Y:S01]  /*3af0*/  BSSY B6, `(.L_x_1566) ;  /* 0x000010c000067945 */ /* 0x000fe20003800000 */
[C---:B0-----:R-:W-:Y:S01]  /*3b00*/  VIADD R0, R25.reuse, 0x100 ;  /* 0x0000010019007836 */ /* 0x041fe20000000000 */
[C---:B------:R-:W-:Y:S01]  /*3b10*/  ISETP.GE.AND P0, PT, R25.reuse, R17, PT ;  /* 0x000000111900720c */ /* 0x040fe20003f06270 */
[----:B------:R-:W-:-:S03]  /*3b20*/  VIADD R26, R25, 0x80 ;  /* 0x00000080191a7836 */ /* 0x000fc60000000000 */
[----:B------:R-:W-:Y:S01]  /*3b30*/  ISETP.GE.AND P2, PT, R0, R17, PT ;  /* 0x000000110000720c */ /* 0x000fe20003f46270 */
[----:B------:R-:W-:-:S05]  /*3b40*/  VIADD R0, R25, 0x180 ;  /* 0x0000018019007836 */ /* 0x000fca0000000000 */
[----:B------:R-:W-:-:S03]  /*3b50*/  ISETP.GE.AND P1, PT, R0, R17, PT ;  /* 0x000000110000720c */ /* 0x000fc60003f26270 */
[----:B-12345:R0:W1:Y:S08]  /*3b60*/  @!P0 MUFU.LG2 R4, R23 ;  /* 0x0000001700048308 */ /* 0x03e0700000000c00 */
[----:B------:R-:W2:Y:S01]  /*3b70*/  @!P2 MUFU.LG2 R22, R22 ;  /* 0x000000160016a308 */ /* 0x000ea20000000c00 */
[----:B------:R-:W-:-:S07]  /*3b80*/  ISETP.GE.AND P2, PT, R26, R17, PT ;  /* 0x000000111a00720c */ /* 0x000fce0003f46270 */
[----:B------:R0:W3:Y:S08]  /*3b90*/  @!P1 MUFU.LG2 R24, R19 ;  /* 0x0000001300189308 */ /* 0x0000f00000000c00 */
[----:B------:R-:W4:Y:S01]  /*3ba0*/  @!P2 MUFU.LG2 R18, R18 ;  /* 0x000000120012a308 */ /* 0x000f220000000c00 */
[----:B012---:R-:W-:Y:S05]  /*3bb0*/  @P0 BRA `(.L_x_1567) ;  /* 0x0000000c00fc0947 */ /* 0x007fea0003800000 */
        /* <DEDUP_REMOVED lines=18> */
[----:B------:R-:W0:Y:S01]  /*3ce0*/  F2I.FTZ.TRUNC.NTZ R3, R4 ;  /* 0x0000000400037305 */ /* 0x000e22000021f100 */
[----:B------:R-:W-:Y:S01]  /*3cf0*/  IMAD.MOV.U32 R25, RZ, RZ, R26 ;  /* 0x000000ffff197224 */ /* 0x000fe200078e001a */
[----:B0-----:R0:W-:Y:S01]  /*3d00*/  STG.E.U8 desc[UR36][R8.64], R3 ;  /* 0x0000000308007986 */ /* 0x0011e2000c101124 */
[----:B------:R-:W-:Y:S05]  /*3d10*/  BRA `(.L_x_1567) ;  /* 0x0000000c00a47947 */ /* 0x000fea0003800000 */
.L_x_1571:
[----:B------:R-:W0:Y:S01]  /*3d20*/  F2I.S64.TRUNC R4, R4 ;  /* 0x0000000400047311 */ /* 0x000e22000020d900 */
[----:B------:R-:W-:Y:S02]  /*3d30*/  IMAD.MOV.U32 R25, RZ, RZ, R26 ;  /* 0x000000ffff197224 */ /* 0x000fe400078e001a */
[----:B0-----:R-:W-:-:S05]  /*3d40*/  IMAD.MOV.U32 R3, RZ, RZ, R4 ;  /* 0x000000ffff037224 */ /* 0x001fca00078e0004 */
[----:B------:R0:W-:Y:S01]  /*3d50*/  STG.E.U8 desc[UR36][R8.64], R3 ;  /* 0x0000000308007986 */ /* 0x0001e2000c101124 */
[----:B------:R-:W-:Y:S05]  /*3d60*/  BRA `(.L_x_1567) ;  /* 0x0000000c00907947 */ /* 0x000fea0003800000 */
.L_x_1570:
[----:B------:R-:W-:-:S13]  /*3d70*/  ISETP.NE.AND P0, PT, R0, 0x2, PT ;  /* 0x000000020000780c */ /* 0x000fda0003f05270 */
[----:B------:R-:W-:Y:S05]  /*3d80*/  @!P0 BRA `(.L_x_1573) ;  /* 0x0000000000308947 */ /* 0x000fea0003800000 */
[----:B------:R-:W-:-:S13]  /*3d90*/  ISETP.NE.AND P0, PT, R0, 0x3, PT ;  /* 0x000000030000780c */ /* 0x000fda0003f05270 */
[----:B------:R-:W-:Y:S05]  /*3da0*/  @!P0 BRA `(.L_x_1574) ;  /* 0x0000000000188947 */ /* 0x000fea0003800000 */
[----:B------:R-:W-:-:S13]  /*3db0*/  ISETP.NE.AND P0, PT, R0, 0x4, PT ;  /* 0x000000040000780c */ /* 0x000fda0003f05270 */
[----:B------:R-:W-:Y:S05]  /*3dc0*/  @P0 BRA `(.L_x_1572) ;  /* 0x0000000c00140947 */ /* 0x000fea0003800000 */
[----:B------:R-:W0:Y:S01]  /*3dd0*/  F2I.S64.TRUNC R4, R4 ;  /* 0x0000000400047311 */ /* 0x000e22000020d900 */
[----:B------:R-:W-:Y:S01]  /*3de0*/  IMAD.MOV.U32 R25, RZ, RZ, R26 ;  /* 0x000000ffff197224 */ /* 0x000fe200078e001a */
[----:B0-----:R0:W-:Y:S01]  /*3df0*/  STG.E.64 desc[UR36][R8.64], R4 ;  /* 0x0000000408007986 */ /* 0x0011e2000c101b24 */
[----:B------:R-:W-:Y:S05]  /*3e00*/  BRA `(.L_x_1567) ;  /* 0x0000000c00687947 */ /* 0x000fea0003800000 */
.L_x_1574:
[----:B------:R-:W0:Y:S01]  /*3e10*/  F2I.FTZ.TRUNC.NTZ R3, R4 ;  /* 0x0000000400037305 */ /* 0x000e22000021f100 */
[----:B------:R-:W-:Y:S01]  /*3e20*/  IMAD.MOV.U32 R25, RZ, RZ, R26 ;  /* 0x000000ffff197224 */ /* 0x000fe200078e001a */
[----:B0-----:R0:W-:Y:S01]  /*3e30*/  STG.E desc[UR36][R8.64], R3 ;  /* 0x0000000308007986 */ /* 0x0011e2000c101924 */
[----:B------:R-:W-:Y:S05]  /*3e40*/  BRA `(.L_x_1567) ;  /* 0x0000000c00587947 */ /* 0x000fea0003800000 */
.L_x_1573:
[----:B------:R-:W0:Y:S01]  /*3e50*/  F2I.FTZ.TRUNC.NTZ R3, R4 ;  /* 0x0000000400037305 */ /* 0x000e22000021f100 */
[----:B------:R-:W-:Y:S01]  /*3e60*/  IMAD.MOV.U32 R25, RZ, RZ, R26 ;  /* 0x000000ffff197224 */ /* 0x000fe200078e001a */
[----:B0-----:R0:W-:Y:S01]  /*3e70*/  STG.E.U16 desc[UR36][R8.64], R3 ;  /* 0x0000000308007986 */ /* 0x0011e2000c101524 */
[----:B------:R-:W-:Y:S05]  /*3e80*/  BRA `(.L_x_1567) ;  /* 0x0000000c00487947 */ /* 0x000fea0003800000 */
.L_x_1569:
[----:B------:R-:W-:-:S13]  /*3e90*/  ISETP.GT.AND P0, PT, R0, 0x6, PT ;  /* 0x000000060000780c */ /* 0x000fda0003f04270 */
[----:B------:R-:W-:Y:S05]  /*3ea0*/  @P0 BRA `(.L_x_1575) ;  /* 0x00000000002c0947 */ /* 0x000fea0003800000 */
[----:B------:R-:W-:-:S13]  /*3eb0*/  ISETP.NE.AND P0, PT, R0, 0x5, PT ;  /* 0x000000050000780c */ /* 0x000fda0003f05270 */
[----:B------:R-:W-:Y:S05]  /*3ec0*/  @!P0 BRA `(.L_x_1576) ;  /* 0x0000000000148947 */ /* 0x000fea0003800000 */
[----:B------:R-:W-:-:S13]  /*3ed0*/  ISETP.NE.AND P0, PT, R0, 0x6, PT ;  /* 0x000000060000780c */ /* 0x000fda0003f05270 */
[----:B------:R-:W-:Y:S05]  /*3ee0*/  @P0 BRA `(.L_x_1572) ;  /* 0x0000000800cc0947 */ /* 0x000fea0003800000 */
[----:B------:R0:W-:Y:S01]  /*3ef0*/  STG.E desc[UR36][R8.64], R4 ;  /* 0x0000000408007986 */ /* 0x0001e2000c101924 */
[----:B------:R-:W-:Y:S01]  /*3f00*/  IMAD.MOV.U32 R25, RZ, RZ, R26 ;  /* 0x000000ffff197224 */ /* 0x000fe200078e001a */
[----:B------:R-:W-:Y:S06]  /*3f10*/  BRA `(.L_x_1567) ;  /* 0x0000000c00247947 */ /* 0x000fec0003800000 */
.L_x_1576:
[----:B------:R-:W-:Y:S01]  /*3f20*/  F2FP.F16.F32.PACK_AB R4, RZ, R4 ;  /* 0x00000004ff04723e */ /* 0x000fe200000000ff */
[----:B------:R-:W-:-:S04]  /*3f30*/  IMAD.MOV.U32 R25, RZ, RZ, R26 ;  /* 0x000000ffff197224 */ /* 0x000fc800078e001a */
[----:B------:R0:W-:Y:S01]  /*3f40*/  STG.E.U16 desc[UR36][R8.64], R4 ;  /* 0x0000000408007986 */ /* 0x0001e2000c101524 */
[----:B------:R-:W-:Y:S05]  /*3f50*/  BRA `(.L_x_1567) ;  /* 0x0000000c00147947 */ /* 0x000fea0003800000 */
.L_x_1575:
[----:B------:R-:W-:-:S13]  /*3f60*/  ISETP.NE.AND P0, PT, R0, 0x7, PT ;  /* 0x000000070000780c */ /* 0x000fda0003f05270 */
[----:B------:R-:W-:Y:S05]  /*3f70*/  @!P0 BRA `(.L_x_1577) ;  /* 0x0000000000348947 */ /* 0x000fea0003800000 */
[----:B------:R-:W-:-:S13]  /*3f80*/  ISETP.NE.AND P0, PT, R0, 0x8, PT ;  /* 0x000000080000780c */ /* 0x000fda0003f05270 */
[----:B------:R-:W-:Y:S05]  /*3f90*/  @!P0 BRA `(.L_x_1578) ;  /* 0x0000000000188947 */ /* 0x000fea0003800000 */
[----:B------:R-:W-:-:S13]  /*3fa0*/  ISETP.NE.AND P0, PT, R0, 0x9, PT ;  /* 0x000000090000780c */ /* 0x000fda0003f05270 */
[----:B------:R-:W-:Y:S05]  /*3fb0*/  @P0 BRA `(.L_x_1572) ;  /* 0x0000000800980947 */ /* 0x000fea0003800000 */
[----:B------:R-:W-:Y:S02]  /*3fc0*/  IMAD.MOV.U32 R5, RZ, RZ, RZ ;  /* 0x000000ffff057224 */ /* 0x000fe400078e00ff */
[----:B------:R-:W-:-:S03]  /*3fd0*/  IMAD.MOV.U32 R25, RZ, RZ, R26 ;  /* 0x000000ffff197224 */ /* 0x000fc600078e001a */
[----:B------:R0:W-:Y:S01]  /*3fe0*/  STG.E.64 desc[UR36][R8.64], R4 ;  /* 0x0000000408007986 */ /* 0x0001e2000c101b24 */
[----:B------:R-:W-:Y:S05]  /*3ff0*/  BRA `(.L_x_1567) ;  /* 0x0000000800ec7947 */ /* 0x000fea0003800000 */
.L_x_1578:
[----:B------:R-:W-:Y:S01]  /*4000*/  F2FP.F16.F32.PACK_AB R3, RZ, R4 ;  /* 0x00000004ff03723e */ /* 0x000fe200000000ff */
[----:B------:R-:W-:-:S03]  /*4010*/  IMAD.MOV.U32 R25, RZ, RZ, R26 ;  /* 0x000000ffff197224 */ /* 0x000fc600078e001a */
[----:B------:R-:W-:-:S05]  /*4020*/  PRMT R3, R3, 0x5410, RZ ;  /* 0x0000541003037816 */ /* 0x000fca00000000ff */
[----:B------:R0:W-:Y:S01]  /*4030*/  STG.E desc[UR36][R8.64], R3 ;  /* 0x0000000308007986 */ /* 0x0001e2000c101924 */
[----:B------:R-:W-:Y:S05]  /*4040*/  BRA `(.L_x_1567) ;  /* 0x0000000800d87947 */ /* 0x000fea0003800000 */
.L_x_1577:
[----:B------:R-:W-:Y:S01]  /*4050*/  FMUL.FTZ R4, R4, 1 ;  /* 0x3f80000004047820 */ /* 0x000fe20000410000 */
[----:B------:R-:W-:-:S05]  /*4060*/  IMAD.MOV.U32 R25, RZ, RZ, R26 ;  /* 0x000000ffff197224 */ /* 0x000fca00078e001a */
[----:B------:R-:W0:Y:S02]  /*4070*/  F2F.F64.F32 R4, R4 ;  /* 0x0000000400047310 */ /* 0x000e240000201800 */
[----:B0-----:R0:W-:Y:S01]  /*4080*/  STG.E.64 desc[UR36][R8.64], R4 ;  /* 0x0000000408007986 */ /* 0x0011e2000c101b24 */
[----:B------:R-:W-:Y:S05]  /*4090*/  BRA `(.L_x_1567) ;  /* 0x0000000800c47947 */ /* 0x000fea0003800000 */
.L_x_1568:
        /* <DEDUP_REMOVED lines=8> */
[----:B------:R-:W-:Y:S01]  /*4120*/  FSETP.NEU.FTZ.AND P0, PT, R4, RZ, PT ;  /* 0x000000ff0400720b */ /* 0x000fe20003f1d000 */
[----:B------:R-:W-:-:S03]  /*4130*/  IMAD.MOV.U32 R25, RZ, RZ, R26 ;  /* 0x000000ffff197224 */ /* 0x000fc600078e001a */
[----:B------:R-:W-:-:S05]  /*4140*/  SEL R3, RZ, 0x1, !P0 ;  /* 0x00000001ff037807 */ /* 0x000fca0004000000 */
[----:B------:R0:W-:Y:S01]  /*4150*/  STG.E.U8 desc[UR36][R8.64], R3 ;  /* 0x0000000308007986 */ /* 0x0001e2000c101124 */
[----:B------:R-:W-:Y:S05]  /*4160*/  BRA `(.L_x_1567) ;  /* 0x0000000800907947 */ /* 0x000fea0003800000 */
.L_x_1581:
[----:B------:R-:W-:Y:S01]  /*4170*/  FMUL.FTZ R4, R4, 1 ;  /* 0x3f80000004047820 */ /* 0x000fe20000410000 */
[----:B------:R-:W-:Y:S01]  /*4180*/  CS2R R6, SRZ ;  /* 0x0000000000067805 */ /* 0x000fe2000001ff00 */
[----:B------:R-:W-:-:S04]  /*4190*/  IMAD.MOV.U32 R25, RZ, RZ, R26 ;  /* 0x000000ffff197224 */ /* 0x000fc800078e001a */
[----:B------:R-:W0:Y:S02]  /*41a0*/  F2F.F64.F32 R4, R4 ;  /* 0x0000000400047310 */ /* 0x000e240000201800 */
[----:B0-----:R0:W-:Y:S01]  /*41b0*/  STG.E.128 desc[UR36][R8.64], R4 ;  /* 0x0000000408007986 */ /* 0x0011e2000c101d24 */
[----:B------:R-:W-:Y:S05]  /*41c0*/  BRA `(.L_x_1567) ;  /* 0x0000000800787947 */ /* 0x000fea0003800000 */
.L_x_1580:
        /* <DEDUP_REMOVED lines=20> */
.L_x_1585:
[----:B------:R-:W-:Y:S05]  /*4310*/  BSYNC B0 ;  /* 0x0000000000007941 */ /* 0x000fea0003800000 */
.L_x_1584:
[----:B------:R-:W-:Y:S01]  /*4320*/  LOP3.LUT R5, R0, R5, RZ, 0xfc, !PT ;  /* 0x0000000500057212 */ /* 0x000fe200078efcff */
[----:B------:R-:W-:-:S04]  /*4330*/  IMAD.MOV.U32 R25, RZ, RZ, R26 ;  /* 0x000000ffff197224 */ /* 0x000fc800078e001a */
[----:B------:R0:W-:Y:S01]  /*4340*/  STG.E.U8 desc[UR36][R8.64], R5 ;  /* 0x0000000508007986 */ /* 0x0001e2000c101124 */
[----:B------:R-:W-:Y:S05]  /*4350*/  BRA `(.L_x_1567) ;  /* 0x0000000800147947 */ /* 0x000fea0003800000 */
.L_x_1583:
        /* <DEDUP_REMOVED lines=12> */
.L_x_1587:
[----:B------:R-:W-:Y:S01]  /*4420*/  IMAD.MOV.U32 R0, RZ, RZ, 0x7f ;  /* 0x0000007fff007424 */ /* 0x000fe200078e00ff */
[----:B------:R-:W-:-:S04]  /*4430*/  ISETP.GT.U32.AND P0, PT, R5, 0x7f800000, PT ;  /* 0x7f8000000500780c */ /* 0x000fc80003f04070 */
[----:B------:R-:W-:-:S09]  /*4440*/  SEL R0, R0, 0x7c, P0 ;  /* 0x0000007c00007807 */ /* 0x000fd20000000000 */
.L_x_1588:
[----:B------:R-:W-:Y:S05]  /*4450*/  BSYNC B0 ;  /* 0x0000000000007941 */ /* 0x000fea0003800000 */
.L_x_1586:
[----:B------:R-:W-:Y:S01]  /*4460*/  LOP3.LUT R4, R4, 0x80000000, RZ, 0xc0, !PT ;  /* 0x8000000004047812 */ /* 0x000fe200078ec0ff */
[----:B------:R-:W-:-:S03]  /*4470*/  IMAD.MOV.U32 R25, RZ, RZ, R26 ;  /* 0x000000ffff197224 */ /* 0x000fc600078e001a */
[----:B------:R-:W-:-:S04]  /*4480*/  SHF.R.U32.HI R3, RZ, 0x18, R4 ;  /* 0x00000018ff037819 */ /* 0x000fc80000011604 */
[----:B------:R-:W-:-:S05]  /*4490*/  LOP3.LUT R3, R0, R3, RZ, 0xfc, !PT ;  /* 0x0000000300037212 */ /* 0x000fca00078efcff */
[----:B------:R0:W-:Y:S01]  /*44a0*/  STG.E.U8 desc[UR36][R8.64], R3 ;  /* 0x0000000308007986 */ /* 0x0001e2000c101124 */
[----:B------:R-:W-:Y:S05]  /*44b0*/  BRA `(.L_x_1567) ;  /* 0x0000000400bc7947 */ /* 0x000fea0003800000 */
.L_x_1582:
[----:B------:R-:W-:Y:S01]  /*44c0*/  F2FP.BF16.F32.PACK_AB R4, RZ, R4 ;  /* 0x00000004ff04723e */ /* 0x000fe200000010ff */
[----:B------:R-:W-:-:S04]  /*44d0*/  IMAD.MOV.U32 R25, RZ, RZ, R26 ;  /* 0x000000ffff197224 */ /* 0x000fc800078e001a */
[----:B------:R0:W-:Y:S01]  /*44e0*/  STG.E.U16 desc[UR36][R8.64], R4 ;  /* 0x0000000408007986 */ /* 0x0001e2000c101524 */
[----:B------:R-:W-:Y:S05]  /*44f0*/  BRA `(.L_x_1567) ;  /* 0x0000000400ac7947 */ /* 0x000fea0003800000 */
.L_x_1579:
        /* <DEDUP_REMOVED lines=8> */
[----:B------:R-:W0:Y:S01]  /*4580*/  F2I.FTZ.U32.TRUNC.NTZ R3, R4 ;  /* 0x0000000400037305 */ /* 0x000e22000021f000 */
[----:B------:R-:W-:Y:S01]  /*4590*/  IMAD.MOV.U32 R25, RZ, RZ, R26 ;  /* 0x000000ffff197224 */ /* 0x000fe200078e001a */
[----:B0-----:R0:W-:Y:S01]  /*45a0*/  STG.E.U16 desc[UR36][R8.64], R3 ;  /* 0x0000000308007986 */ /* 0x0011e2000c101524 */
[----:B------:R-:W-:Y:S05]  /*45b0*/  BRA `(.L_x_1567) ;  /* 0x00000004007c7947 */ /* 0x000fea0003800000 */
.L_x_1591:
        /* <DEDUP_REMOVED lines=16> */
.L_x_1594:
[----:B------:R-:W-:-:S04]  /*46c0*/  LOP3.LUT R4, R4, 0x80000000, RZ, 0xc0, !PT ;  /* 0x8000000004047812 */ /* 0x000fc800078ec0ff */
[----:B------:R-:W-:-:S04]  /*46d0*/  SHF.R.U32.HI R4, RZ, 0x18, R4 ;  /* 0x00000018ff047819 */ /* 0x000fc80000011604 */
[----:B------:R-:W-:-:S04]  /*46e0*/  LOP3.LUT R3, R3, R4, RZ, 0xfc, !PT ;  /* 0x0000000403037212 */ /* 0x000fc800078efcff */
[----:B------:R-:W-:-:S07]  /*46f0*/  PRMT R0, R3, 0x7610, R0 ;  /* 0x0000761003007816 */ /* 0x000fce0000000000 */
.L_x_1593:
[----:B------:R-:W-:Y:S05]  /*4700*/  BSYNC B0 ;  /* 0x0000000000007941 */ /* 0x000fea0003800000 */
.L_x_1592:
[----:B------:R0:W-:Y:S01]  /*4710*/  STG.E.U8 desc[UR36][R8.64], R0 ;  /* 0x0000000008007986 */ /* 0x0001e2000c101124 */
[----:B------:R-:W-:Y:S01]  /*4720*/  IMAD.MOV.U32 R25, RZ, RZ, R26 ;  /* 0x000000ffff197224 */ /* 0x000fe200078e001a */
[----:B------:R-:W-:Y:S06]  /*4730*/  BRA `(.L_x_1567) ;  /* 0x00000004001c7947 */ /* 0x000fec0003800000 */
.L_x_1590:
        /* <DEDUP_REMOVED lines=16> */
.L_x_1597:
[----:B------:R-:W-:-:S04]  /*4840*/  LOP3.LUT R4, R4, 0x80000000, RZ, 0xc0, !PT ;  /* 0x8000000004047812 */ /* 0x000fc800078ec0ff */
[----:B------:R-:W-:-:S04]  /*4850*/  SHF.R.U32.HI R4, RZ, 0x18, R4 ;  /* 0x00000018ff047819 */ /* 0x000fc80000011604 */
[----:B------:R-:W-:-:S04]  /*4860*/  LOP3.LUT R3, R3, R4, RZ, 0xfc, !PT ;  /* 0x0000000403037212 */ /* 0x000fc800078efcff */
[----:B------:R-:W-:-:S07]  /*4870*/  PRMT R0, R3, 0x7610, R0 ;  /* 0x0000761003007816 */ /* 0x000fce0000000000 */
.L_x_1596:
[----:B------:R-:W-:Y:S05]  /*4880*/  BSYNC B0 ;  /* 0x0000000000007941 */ /* 0x000fea0003800000 */
.L_x_1595:
[----:B------:R0:W-:Y:S01]  /*4890*/  STG.E.U8 desc[UR36][R8.64], R0 ;  /* 0x0000000008007986 */ /* 0x0001e2000c101124 */
[----:B------:R-:W-:Y:S01]  /*48a0*/  IMAD.MOV.U32 R25, RZ, RZ, R26 ;  /* 0x000000ffff197224 */ /* 0x000fe200078e001a */
[----:B------:R-:W-:Y:S06]  /*48b0*/  BRA `(.L_x_1567) ;  /* 0x0000000000bc7947 */ /* 0x000fec0003800000 */
.L_x_1589:
[----:B------:R-:W-:-:S13]  /*48c0*/  ISETP.NE.AND P0, PT, R0, 0x1c, PT ;  /* 0x0000001c0000780c */ /* 0x000fda0003f05270 */
[----:B------:R-:W-:Y:S05]  /*48d0*/  @!P0 BRA `(.L_x_1598) ;  /* 0x0000000000a88947 */ /* 0x000fea0003800000 */
[----:B------:R-:W-:-:S13]  /*48e0*/  ISETP.NE.AND P0, PT, R0, 0x1d, PT ;  /* 0x0000001d0000780c */ /* 0x000fda0003f05270 */
[----:B------:R-:W-:Y:S05]  /*48f0*/  @!P0 BRA `(.L_x_1599) ;  /* 0x0000000000908947 */ /* 0x000fea0003800000 */
[----:B------:R-:W-:-:S13]  /*4900*/  ISETP.NE.AND P0, PT, R0, 0x2c, PT ;  /* 0x0000002c0000780c */ /* 0x000fda0003f05270 */
[----:B------:R-:W-:Y:S05]  /*4910*/  @P0 BRA `(.L_x_1572) ;  /* 0x0000000000400947 */ /* 0x000fea0003800000 */
[----:B------:R-:W-:Y:S01]  /*4920*/  SHF.R.U32.HI R5, RZ, 0x17, R4 ;  /* 0x00000017ff057819 */ /* 0x000fe20000011604 */
[----:B------:R-:W-:-:S03]  /*4930*/  IMAD.MOV.U32 R25, RZ, RZ, R26 ;  /* 0x000000ffff197224 */ /* 0x000fc600078e001a */
        /* <DEDUP_REMOVED lines=14> */
.L_x_1572:
        /* <DEDUP_REMOVED lines=16> */
.L_x_1600:
[----:B------:R-:W-:Y:S01]  /*4b20*/  IMAD.MOV.U32 R25, RZ, RZ, R26 ;  /* 0x000000ffff197224 */ /* 0x000fe200078e001a */
[----:B------:R-:W-:Y:S06]  /*4b30*/  BRA `(.L_x_1567) ;  /* 0x00000000001c7947 */ /* 0x000fec0003800000 */
.L_x_1599:
[----:B------:R-:W0:Y:S01]  /*4b40*/  F2I.U64.TRUNC R4, R4 ;  /* 0x0000000400047311 */ /* 0x000e22000020d800 */
[----:B------:R-:W-:Y:S01]  /*4b50*/  IMAD.MOV.U32 R25, RZ, RZ, R26 ;  /* 0x000000ffff197224 */ /* 0x000fe200078e001a */
[----:B0-----:R2:W-:Y:S01]  /*4b60*/  STG.E.64 desc[UR36][R8.64], R4 ;  /* 0x0000000408007986 */ /* 0x0015e2000c101b24 */
[----:B------:R-:W-:Y:S05]  /*4b70*/  BRA `(.L_x_1567) ;  /* 0x00000000000c7947 */ /* 0x000fea0003800000 */
.L_x_1598:
[----:B------:R-:W0:Y:S01]  /*4b80*/  F2I.FTZ.U32.TRUNC.NTZ R3, R4 ;  /* 0x0000000400037305 */ /* 0x000e22000021f000 */
[----:B------:R-:W-:Y:S01]  /*4b90*/  IMAD.MOV.U32 R25, RZ, RZ, R26 ;  /* 0x000000ffff197224 */ /* 0x000fe200078e001a */
[----:B0-----:R0:W-:Y:S06]  /*4ba0*/  STG.E desc[UR36][R8.64], R3 ;  /* 0x0000000308007986 */ /* 0x0011ec000c101924 */
.L_x_1567:
[----:B------:R-:W-:Y:S05]  /*4bb0*/  BSYNC B6 ;  /* 0x0000000000067941 */ /* 0x000fea0003800000 */
.L_x_1566:
[----:B------:R-:W-:Y:S01]  /*4bc0*/  ISETP.GE.AND P0, PT, R25, R17, PT ;  /* 0x000000111900720c */ /* 0x000fe20003f06270 */
[----:B------:R-:W-:-:S12]  /*4bd0*/  BSSY B6, `(.L_x_1601) ;  /* 0x00001d8000067945 */ /* 0x000fd80003800000 */
[----:B------:R-:W-:Y:S05]  /*4be0*/  @P0 BRA `(.L_x_1602) ;  /* 0x0000001c00580947 */ /* 0x000fea0003800000 */
[----:B012---:R-:W0:Y:S01]  /*4bf0*/  LDC.64 R8, c[0x0][0x218] ;  /* 0x00008600ff087b82 */ /* 0x007e220000000a00 */
        /* <DEDUP_REMOVED lines=17> */
[----:B----4-:R-:W0:Y:S02]  /*4d10*/  F2I.FTZ.TRUNC.NTZ R3, R18 ;  /* 0x0000001200037305 */ /* 0x010e24000021f100 */
[----:B0-----:R0:W-:Y:S01]  /*4d20*/  STG.E.U8 desc[UR36][R8.64], R3 ;  /* 0x0000000308007986 */ /* 0x0011e2000c101124 */
[----:B------:R-:W-:Y:S05]  /*4d30*/  BRA `(.L_x_1608) ;  /* 0x0000000c00507947 */ /* 0x000fea0003800000 */
.L_x_1606:
[----:B----4-:R-:W0:Y:S02]  /*4d40*/  F2I.S64.TRUNC R18, R18 ;  /* 0x0000001200127311 */ /* 0x010e24000020d900 */
[----:B0-----:R-:W-:-:S05]  /*4d50*/  IMAD.MOV.U32 R3, RZ, RZ, R18 ;  /* 0x000000ffff037224 */ /* 0x001fca00078e0012 */
[----:B------:R0:W-:Y:S01]  /*4d60*/  STG.E.U8 desc[UR36][R8.64], R3 ;  /* 0x0000000308007986 */ /* 0x0001e2000c101124 */
[----:B------:R-:W-:Y:S05]  /*4d70*/  BRA `(.L_x_1608) ;  /* 0x0000000c00407947 */ /* 0x000fea0003800000 */
.L_x_1605:
[----:B------:R-:W-:-:S13]  /*4d80*/  ISETP.NE.AND P0, PT, R0, 0x2, PT ;  /* 0x000000020000780c */ /* 0x000fda0003f05270 */
[----:B------:R-:W-:Y:S05]  /*4d90*/  @!P0 BRA `(.L_x_1609) ;  /* 0x0000000000288947 */ /* 0x000fea0003800000 */
[----:B------:R-:W-:-:S13]  /*4da0*/  ISETP.NE.AND P0, PT, R0, 0x3, PT ;  /* 0x000000030000780c */ /* 0x000fda0003f05270 */
[----:B------:R-:W-:Y:S05]  /*4db0*/  @!P0 BRA `(.L_x_1610) ;  /* 0x0000000000148947 */ /* 0x000fea0003800000 */
[----:B------:R-:W-:-:S13]  /*4dc0*/  ISETP.NE.AND P0, PT, R0, 0x4, PT ;  /* 0x000000040000780c */ /* 0x000fda0003f05270 */
[----:B------:R-:W-:Y:S05]  /*4dd0*/  @P0 BRA `(.L_x_1607) ;  /* 0x0000000800d00947 */ /* 0x000fea0003800000 */
[----:B----4-:R-:W0:Y:S02]  /*4de0*/  F2I.S64.TRUNC R18, R18 ;  /* 0x0000001200127311 */ /* 0x010e24000020d900 */
[----:B0-----:R0:W-:Y:S01]  /*4df0*/  STG.E.64 desc[UR36][R8.64], R18 ;  /* 0x0000001208007986 */ /* 0x0011e2000c101b24 */
[----:B------:R-:W-:Y:S05]  /*4e00*/  BRA `(.L_x_1608) ;  /* 0x0000000c001c7947 */ /* 0x000fea0003800000 */
.L_x_1610:
[----:B----4-:R-:W0:Y:S02]  /*4e10*/  F2I.FTZ.TRUNC.NTZ R3, R18 ;  /* 0x0000001200037305 */ /* 0x010e24000021f100 */
[----:B0-----:R0:W-:Y:S01]  /*4e20*/  STG.E desc[UR36][R8.64], R3 ;  /* 0x0000000308007986 */ /* 0x0011e2000c101924 */
[----:B------:R-:W-:Y:S05]  /*4e30*/  BRA `(.L_x_1608) ;  /* 0x0000000c00107947 */ /* 0x000fea0003800000 */
.L_x_1609:
[----:B----4-:R-:W0:Y:S02]  /*4e40*/  F2I.FTZ.TRUNC.NTZ R3, R18 ;  /* 0x0000001200037305 */ /* 0x010e24000021f100 */
[----:B0-----:R0:W-:Y:S01]  /*4e50*/  STG.E.U16 desc[UR36][R8.64], R3 ;  /* 0x0000000308007986 */ /* 0x0011e2000c101524 */
[----:B------:R-:W-:Y:S05]  /*4e60*/  BRA `(.L_x_1608) ;  /* 0x0000000c00047947 */ /* 0x000fea0003800000 */
.L_x_1604:
[----:B------:R-:W-:-:S13]  /*4e70*/  ISETP.GT.AND P0, PT, R0, 0x6, PT ;  /* 0x000000060000780c */ /* 0x000fda0003f04270 */
[----:B------:R-:W-:Y:S05]  /*4e80*/  @P0 BRA `(.L_x_1611) ;  /* 0x0000000000240947 */ /* 0x000fea0003800000 */
[----:B------:R-:W-:-:S13]  /*4e90*/  ISETP.NE.AND P0, PT, R0, 0x5, PT ;  /* 0x000000050000780c */ /* 0x000fda0003f05270 */
[----:B------:R-:W-:Y:S05]  /*4ea0*/  @!P0 BRA `(.L_x_1612) ;  /* 0x0000000000108947 */ /* 0x000fea0003800000 */
[----:B------:R-:W-:-:S13]  /*4eb0*/  ISETP.NE.AND P0, PT, R0, 0x6, PT ;  /* 0x000000060000780c */ /* 0x000fda0003f05270 */
[----:B------:R-:W-:Y:S05]  /*4ec0*/  @P0 BRA `(.L_x_1607) ;  /* 0x0000000800940947 */ /* 0x000fea0003800000 */
[----:B----4-:R0:W-:Y:S01]  /*4ed0*/  STG.E desc[UR36][R8.64], R18 ;  /* 0x0000001208007986 */ /* 0x0101e2000c101924 */
[----:B------:R-:W-:Y:S05]  /*4ee0*/  BRA `(.L_x_1608) ;  /* 0x0000000800e47947 */ /* 0x000fea0003800000 */
.L_x_1612:
[----:B----4-:R-:W-:-:S05]  /*4ef0*/  F2FP.F16.F32.PACK_AB R18, RZ, R18 ;  /* 0x00000012ff12723e */ /* 0x010fca00000000ff */
[----:B------:R0:W-:Y:S01]  /*4f00*/  STG.E.U16 desc[UR36][R8.64], R18 ;  /* 0x0000001208007986 */ /* 0x0001e2000c101524 */
[----:B------:R-:W-:Y:S05]  /*4f10*/  BRA `(.L_x_1608) ;  /* 0x0000000800d87947 */ /* 0x000fea0003800000 */
.L_x_1611:
[----:B------:R-:W-:-:S13]  /*4f20*/  ISETP.NE.AND P0, PT, R0, 0x7, PT ;  /* 0x000000070000780c */ /* 0x000fda0003f05270 */
[----:B------:R-:W-:Y:S05]  /*4f30*/  @!P0 BRA `(.L_x_1613) ;  /* 0x00000000002c8947 */ /* 0x000fea0003800000 */
[----:B------:R-:W-:-:S13]  /*4f40*/  ISETP.NE.AND P0, PT, R0, 0x8, PT ;  /* 0x000000080000780c */ /* 0x000fda0003f05270 */
[----:B------:R-:W-:Y:S05]  /*4f50*/  @!P0 BRA `(.L_x_1614) ;  /* 0x0000000000148947 */ /* 0x000fea0003800000 */
[----:B------:R-:W-:-:S13]  /*4f60*/  ISETP.NE.AND P0, PT, R0, 0x9, PT ;  /* 0x000000090000780c */ /* 0x000fda0003f05270 */
[----:B------:R-:W-:Y:S05]  /*4f70*/  @P0 BRA `(.L_x_1607) ;  /* 0x0000000800680947 */ /* 0x000fea0003800000 */
[----:B------:R-:W-:-:S05]  /*4f80*/  IMAD.MOV.U32 R19, RZ, RZ, RZ ;  /* 0x000000ffff137224 */ /* 0x000fca00078e00ff */
[----:B----4-:R0:W-:Y:S01]  /*4f90*/  STG.E.64 desc[UR36][R8.64], R18 ;  /* 0x0000001208007986 */ /* 0x0101e2000c101b24 */
[----:B------:R-:W-:Y:S05]  /*4fa0*/  BRA `(.L_x_1608) ;  /* 0x0000000800b47947 */ /* 0x000fea0003800000 */
.L_x_1614:
[----:B----4-:R-:W-:-:S04]  /*4fb0*/  F2FP.F16.F32.PACK_AB R3, RZ, R18 ;  /* 0x00000012ff03723e */ /* 0x010fc800000000ff */
[----:B------:R-:W-:-:S05]  /*4fc0*/  PRMT R3, R3, 0x5410, RZ ;  /* 0x0000541003037816 */ /* 0x000fca00000000ff */
[----:B------:R0:W-:Y:S01]  /*4fd0*/  STG.E desc[UR36][R8.64], R3 ;  /* 0x0000000308007986 */ /* 0x0001e2000c101924 */
[----:B------:R-:W-:Y:S05]  /*4fe0*/  BRA `(.L_x_1608) ;  /* 0x0000000800a47947 */ /* 0x000fea0003800000 */
.L_x_1613:
[----:B----4-:R-:W-:-:S06]  /*4ff0*/  FMUL.FTZ R4, R18, 1 ;  /* 0x3f80000012047820 */ /* 0x010fcc0000410000 */
[----:B------:R-:W0:Y:S02]  /*5000*/  F2F.F64.F32 R4, R4 ;  /* 0x0000000400047310 */ /* 0x000e240000201800 */
[----:B0-----:R0:W-:Y:S01]  /*5010*/  STG.E.64 desc[UR36][R8.64], R4 ;  /* 0x0000000408007986 */ /* 0x0011e2000c101b24 */
[----:B------:R-:W-:Y:S05]  /*5020*/  BRA `(.L_x_1608) ;  /* 0x0000000800947947 */ /* 0x000fea0003800000 */
.L_x_1603:
        /* <DEDUP_REMOVED lines=8> */
[----:B----4-:R-:W-:-:S04]  /*50b0*/  FSETP.NEU.FTZ.AND P0, PT, R18, RZ, PT ;  /* 0x000000ff1200720b */ /* 0x010fc80003f1d000 */
[----:B------:R-:W-:-:S05]  /*50c0*/  SEL R3, RZ, 0x1, !P0 ;  /* 0x00000001ff037807 */ /* 0x000fca0004000000 */
[----:B------:R0:W-:Y:S01]  /*50d0*/  STG.E.U8 desc[UR36][R8.64], R3 ;  /* 0x0000000308007986 */ /* 0x0001e2000c101124 */
[----:B------:R-:W-:Y:S05]  /*50e0*/  BRA `(.L_x_1608) ;  /* 0x0000000800647947 */ /* 0x000fea0003800000 */
.L_x_1617:
[----:B----4-:R-:W-:Y:S01]  /*50f0*/  FMUL.FTZ R4, R18, 1 ;  /* 0x3f80000012047820 */ /* 0x010fe20000410000 */
[----:B------:R-:W-:-:S05]  /*5100*/  CS2R R6, SRZ ;  /* 0x0000000000067805 */ /* 0x000fca000001ff00 */
[----:B------:R-:W0:Y:S02]  /*5110*/  F2F.F64.F32 R4, R4 ;  /* 0x0000000400047310 */ /* 0x000e240000201800 */
[----:B0-----:R0:W-:Y:S01]  /*5120*/  STG.E.128 desc[UR36][R8.64], R4 ;  /* 0x0000000408007986 */ /* 0x0011e2000c101d24 */
[----:B------:R-:W-:Y:S05]  /*5130*/  BRA `(.L_x_1608) ;  /* 0x0000000800507947 */ /* 0x000fea0003800000 */
.L_x_1616:
[----:B------:R-:W-:-:S13]  /*5140*/  ISETP.NE.AND P0, PT, R0, 0xf, PT ;  /* 0x0000000f0000780c */ /* 0x000fda0003f05270 */
[----:B------:R-:W-:Y:S05]  /*5150*/  @!P0 BRA `(.L_x_1618) ;  /* 0x0000000000ac8947 */ /* 0x000fea0003800000 */
[----:B------:R-:W-:-:S13]  /*5160*/  ISETP.NE.AND P0, PT, R0, 0x17, PT ;  /* 0x000000170000780c */ /* 0x000fda0003f05270 */
[----:B------:R-:W-:Y:S05]  /*5170*/  @!P0 BRA `(.L_x_1619) ;  /* 0x0000000000508947 */ /* 0x000fea0003800000 */
[----:B------:R-:W-:-:S13]  /*5180*/  ISETP.NE.AND P0, PT, R0, 0x18, PT ;  /* 0x000000180000780c */ /* 0x000fda0003f05270 */
[----:B------:R-:W-:Y:S05]  /*5190*/  @P0 BRA `(.L_x_1607) ;  /* 0x0000000400e00947 */ /* 0x000fea0003800000 */
[C---:B----4-:R-:W-:Y:S01]  /*51a0*/  LOP3.LUT R4, R18.reuse, 0x7fffffff, RZ, 0xc0, !PT ;  /* 0x7fffffff12047812 */ /* 0x050fe200078ec0ff */
        /* <DEDUP_REMOVED lines=13> */
.L_x_1621:
[----:B------:R-:W-:Y:S05]  /*5280*/  BSYNC B0 ;  /* 0x0000000000007941 */ /* 0x000fea0003800000 */
.L_x_1620:
[----:B------:R-:W-:-:S05]  /*5290*/  LOP3.LUT R5, R0, R5, RZ, 0xfc, !PT ;  /* 0x0000000500057212 */ /* 0x000fca00078efcff */
[----:B------:R0:W-:Y:S01]  /*52a0*/  STG.E.U8 desc[UR36][R8.64], R5 ;  /* 0x0000000508007986 */ /* 0x0001e2000c101124 */
[----:B------:R-:W-:Y:S05]  /*52b0*/  BRA `(.L_x_1608) ;  /* 0x0000000400f07947 */ /* 0x000fea0003800000 */
.L_x_1619:
[----:B----4-:R-:W-:Y:S01]  /*52c0*/  LOP3.LUT R4, R18, 0x7fffffff, RZ, 0xc0, !PT ;  /* 0x7fffffff12047812 */ /* 0x010fe200078ec0ff */
        /* <DEDUP_REMOVED lines=11> */
.L_x_1623:
[----:B------:R-:W-:Y:S01]  /*5380*/  IMAD.MOV.U32 R0, RZ, RZ, 0x7f ;  /* 0x0000007fff007424 */ /* 0x000fe200078e00ff */
[----:B------:R-:W-:-:S04]  /*5390*/  ISETP.GT.U32.AND P0, PT, R4, 0x7f800000, PT ;  /* 0x7f8000000400780c */ /* 0x000fc80003f04070 */
[----:B------:R-:W-:-:S09]  /*53a0*/  SEL R0, R0, 0x7c, P0 ;  /* 0x0000007c00007807 */ /* 0x000fd20000000000 */
.L_x_1624:
[----:B------:R-:W-:Y:S05]  /*53b0*/  BSYNC B0 ;  /* 0x0000000000007941 */ /* 0x000fea0003800000 */
.L_x_1622:
[----:B------:R-:W-:-:S04]  /*53c0*/  LOP3.LUT R18, R18, 0x80000000, RZ, 0xc0, !PT ;  /* 0x8000000012127812 */ /* 0x000fc800078ec0ff */
[----:B------:R-:W-:-:S04]  /*53d0*/  SHF.R.U32.HI R3, RZ, 0x18, R18 ;  /* 0x00000018ff037819 */ /* 0x000fc80000011612 */
[----:B------:R-:W-:-:S05]  /*53e0*/  LOP3.LUT R3, R0, R3, RZ, 0xfc, !PT ;  /* 0x0000000300037212 */ /* 0x000fca00078efcff */
[----:B------:R0:W-:Y:S01]  /*53f0*/  STG.E.U8 desc[UR36][R8.64], R3 ;  /* 0x0000000308007986 */ /* 0x0001e2000c101124 */
[----:B------:R-:W-:Y:S05]  /*5400*/  BRA `(.L_x_1608) ;  /* 0x00000004009c7947 */ /* 0x000fea0003800000 */
.L_x_1618:
[----:B----4-:R-:W-:-:S05]  /*5410*/  F2FP.BF16.F32.PACK_AB R18, RZ, R18 ;  /* 0x00000012ff12723e */ /* 0x010fca00000010ff */
[----:B------:R0:W-:Y:S01]  /*5420*/  STG.E.U16 desc[UR36][R8.64], R18 ;  /* 0x0000001208007986 */ /* 0x0001e2000c101524 */
[----:B------:R-:W-:Y:S05]  /*5430*/  BRA `(.L_x_1608) ;  /* 0x0000000400907947 */ /* 0x000fea0003800000 */
.L_x_1615:
        /* <DEDUP_REMOVED lines=8> */
[----:B----4-:R-:W0:Y:S02]  /*54c0*/  F2I.FTZ.U32.TRUNC.NTZ R3, R18 ;  /* 0x0000001200037305 */ /* 0x010e24000021f000 */
[----:B0-----:R0:W-:Y:S01]  /*54d0*/  STG.E.U16 desc[UR36][R8.64], R3 ;  /* 0x0000000308007986 */ /* 0x0011e2000c101524 */
[----:B------:R-:W-:Y:S05]  /*54e0*/  BRA `(.L_x_1608) ;  /* 0x0000000400647947 */ /* 0x000fea0003800000 */
.L_x_1627:
[----:B----4-:R-:W-:Y:S01]  /*54f0*/  LOP3.LUT R3, R18, 0x7fffffff, RZ, 0xc0, !PT ;  /* 0x7fffffff12037812 */ /* 0x010fe200078ec0ff */
        /* <DEDUP_REMOVED lines=15> */
.L_x_1630:
[----:B------:R-:W-:-:S04]  /*55f0*/  LOP3.LUT R18, R18, 0x80000000, RZ, 0xc0, !PT ;  /* 0x8000000012127812 */ /* 0x000fc800078ec0ff */
[----:B------:R-:W-:-:S04]  /*5600*/  SHF.R.U32.HI R3, RZ, 0x18, R18 ;  /* 0x00000018ff037819 */ /* 0x000fc80000011612 */
[----:B------:R-:W-:-:S04]  /*5610*/  LOP3.LUT R0, R0, R3, RZ, 0xfc, !PT ;  /* 0x0000000300007212 */ /* 0x000fc800078efcff */
[----:B------:R-:W-:-:S07]  /*5620*/  PRMT R4, R0, 0x7610, R4 ;  /* 0x0000761000047816 */ /* 0x000fce0000000004 */
.L_x_1629:
[----:B------:R-:W-:Y:S05]  /*5630*/  BSYNC B0 ;  /* 0x0000000000007941 */ /* 0x000fea0003800000 */
.L_x_1628:
[----:B------:R4:W-:Y:S01]  /*5640*/  STG.E.U8 desc[UR36][R8.64], R4 ;  /* 0x0000000408007986 */ /* 0x0009e2000c101124 */
[----:B------:R-:W-:Y:S05]  /*5650*/  BRA `(.L_x_1608) ;  /* 0x0000000400087947 */ /* 0x000fea0003800000 */
.L_x_1626:
        /* <DEDUP_REMOVED lines=16> */
.L_x_1633:
[----:B------:R-:W-:-:S04]  /*5760*/  LOP3.LUT R18, R18, 0x80000000, RZ, 0xc0, !PT ;  /* 0x8000000012127812 */ /* 0x000fc800078ec0ff */
[----:B------:R-:W-:-:S04]  /*5770*/  SHF.R.U32.HI R3, RZ, 0x18, R18 ;  /* 0x00000018ff037819 */ /* 0x000fc80000011612 */
[----:B------:R-:W-:-:S04]  /*5780*/  LOP3.LUT R0, R0, R3, RZ, 0xfc, !PT ;  /* 0x0000000300007212 */ /* 0x000fc800078efcff */
[----:B------:R-:W-:-:S07]  /*5790*/  PRMT R4, R0, 0x7610, R4 ;  /* 0x0000761000047816 */ /* 0x000fce0000000004 */
.L_x_1632:
[----:B------:R-:W-:Y:S05]  /*57a0*/  BSYNC B0 ;  /* 0x0000000000007941 */ /* 0x000fea0003800000 */
.L_x_1631:
[----:B------:R0:W-:Y:S01]  /*57b0*/  STG.E.U8 desc[UR36][R8.64], R4 ;  /* 0x0000000408007986 */ /* 0x0001e2000c101124 */
[----:B------:R-:W-:Y:S05]  /*57c0*/  BRA `(.L_x_1608) ;  /* 0x0000000000ac7947 */ /* 0x000fea0003800000 */
.L_x_1625:
[----:B------:R-:W-:-:S13]  /*57d0*/  ISETP.NE.AND P0, PT, R0, 0x1c, PT ;  /* 0x0000001c0000780c */ /* 0x000fda0003f05270 */
[----:B------:R-:W-:Y:S05]  /*57e0*/  @!P0 BRA `(.L_x_1634) ;  /* 0x00000000009c8947 */ /* 0x000fea0003800000 */
[----:B------:R-:W-:-:S13]  /*57f0*/  ISETP.NE.AND P0, PT, R0, 0x1d, PT ;  /* 0x0000001d0000780c */ /* 0x000fda0003f05270 */
[----:B------:R-:W-:Y:S05]  /*5800*/  @!P0 BRA `(.L_x_1635) ;  /* 0x0000000000888947 */ /* 0x000fea0003800000 */
[----:B------:R-:W-:-:S13]  /*5810*/  ISETP.NE.AND P0, PT, R0, 0x2c, PT ;  /* 0x0000002c0000780c */ /* 0x000fda0003f05270 */
[----:B------:R-:W-:Y:S05]  /*5820*/  @P0 BRA `(.L_x_1607) ;  /* 0x00000000003c0947 */ /* 0x000fea0003800000 */
[----:B----4-:R-:W-:-:S04]  /*5830*/  SHF.R.U32.HI R4, RZ, 0x17, R18 ;  /* 0x00000017ff047819 */ /* 0x010fc80000011612 */
        /* <DEDUP_REMOVED lines=14> */
.L_x_1607:
        /* <DEDUP_REMOVED lines=16> */
.L_x_1636:
[----:B------:R-:W-:Y:S05]  /*5a20*/  BRA `(.L_x_1608) ;  /* 0x0000000000147947 */ /* 0x000fea0003800000 */
.L_x_1635:
[----:B----4-:R-:W0:Y:S02]  /*5a30*/  F2I.U64.TRUNC R18, R18 ;  /* 0x0000001200127311 */ /* 0x010e24000020d800 */
[----:B0-----:R2:W-:Y:S01]  /*5a40*/  STG.E.64 desc[UR36][R8.64], R18 ;  /* 0x0000001208007986 */ /* 0x0015e2000c101b24 */
[----:B------:R-:W-:Y:S05]  /*5a50*/  BRA `(.L_x_1608) ;  /* 0x0000000000087947 */ /* 0x000fea0003800000 */
.L_x_1634:
[----:B----4-:R-:W0:Y:S02]  /*5a60*/  F2I.FTZ.U32.TRUNC.NTZ R3, R18 ;  /* 0x0000001200037305 */ /* 0x010e24000021f000 */
[----:B0-----:R0:W-:Y:S02]  /*5a70*/  STG.E desc[UR36][R8.64], R3 ;  /* 0x0000000308007986 */ /* 0x0011e4000c101924 */
.L_x_1608:
        /* <DEDUP_REMOVED lines=24> */
.L_x_1640:
[----:B------:R-:W0:Y:S02]  /*5c00*/  F2I.S64.TRUNC R22, R22 ;  /* 0x0000001600167311 */ /* 0x000e24000020d900 */
[----:B0-----:R-:W-:-:S05]  /*5c10*/  IMAD.MOV.U32 R3, RZ, RZ, R22 ;  /* 0x000000ffff037224 */ /* 0x001fca00078e0016 */
[----:B------:R0:W-:Y:S01]  /*5c20*/  STG.E.U8 desc[UR36][R8.64], R3 ;  /* 0x0000000308007986 */ /* 0x0001e2000c101124 */
[----:B------:R-:W-:Y:S05]  /*5c30*/  BRA `(.L_x_1642) ;  /* 0x0000000c00407947 */ /* 0x000fea0003800000 */
.L_x_1639:
        /* <DEDUP_REMOVED lines=9> */
.L_x_1644:
[----:B------:R-:W0:Y:S02]  /*5cd0*/  F2I.FTZ.TRUNC.NTZ R3, R22 ;  /* 0x0000001600037305 */ /* 0x000e24000021f100 */
[----:B0-----:R4:W-:Y:S01]  /*5ce0*/  STG.E desc[UR36][R8.64], R3 ;  /* 0x0000000308007986 */ /* 0x0019e2000c101924 */
[----:B------:R-:W-:Y:S05]  /*5cf0*/  BRA `(.L_x_1642) ;  /* 0x0000000c00107947 */ /* 0x000fea0003800000 */
.L_x_1643:
[----:B------:R-:W0:Y:S02]  /*5d00*/  F2I.FTZ.TRUNC.NTZ R3, R22 ;  /* 0x0000001600037305 */ /* 0x000e24000021f100 */
[----:B0-----:R2:W-:Y:S01]  /*5d10*/  STG.E.U16 desc[UR36][R8.64], R3 ;  /* 0x0000000308007986 */ /* 0x0015e2000c101524 */
[----:B------:R-:W-:Y:S05]  /*5d20*/  BRA `(.L_x_1642) ;  /* 0x0000000c00047947 */ /* 0x000fea0003800000 */
.L_x_1638:
        /* <DEDUP_REMOVED lines=8> */
.L_x_1646:
[----:B------:R-:W-:-:S05]  /*5db0*/  F2FP.F16.F32.PACK_AB R22, RZ, R22 ;  /* 0x00000016ff16723e */ /* 0x000fca00000000ff */
[----:B------:R0:W-:Y:S01]  /*5dc0*/  STG.E.U16 desc[UR36][R8.64], R22 ;  /* 0x0000001608007986 */ /* 0x0001e2000c101524 */
[----:B------:R-:W-:Y:S05]  /*5dd0*/  BRA `(.L_x_1642) ;  /* 0x0000000800d87947 */ /* 0x000fea0003800000 */
.L_x_1645:
        /* <DEDUP_REMOVED lines=9> */
.L_x_1648:
[----:B------:R-:W-:-:S04]  /*5e70*/  F2FP.F16.F32.PACK_AB R3, RZ, R22 ;  /* 0x00000016ff03723e */ /* 0x000fc800000000ff */
[----:B------:R-:W-:-:S05]  /*5e80*/  PRMT R3, R3, 0x5410, RZ ;  /* 0x0000541003037816 */ /* 0x000fca00000000ff */
[----:B------:R0:W-:Y:S01]  /*5e90*/  STG.E desc[UR36][R8.64], R3 ;  /* 0x0000000308007986 */ /* 0x0001e2000c101924 */
[----:B------:R-:W-:Y:S05]  /*5ea0*/  BRA `(.L_x_1642) ;  /* 0x0000000800a47947 */ /* 0x000fea0003800000 */
.L_x_1647:
[----:B------:R-:W-:-:S06]  /*5eb0*/  FMUL.FTZ R4, R22, 1 ;  /* 0x3f80000016047820 */ /* 0x000fcc0000410000 */
[----:B------:R-:W0:Y:S02]  /*5ec0*/  F2F.F64.F32 R4, R4 ;  /* 0x0000000400047310 */ /* 0x000e240000201800 */
[----:B0-----:R0:W-:Y:S01]  /*5ed0*/  STG.E.64 desc[UR36][R8.64], R4 ;  /* 0x0000000408007986 */ /* 0x0011e2000c101b24 */
[----:B------:R-:W-:Y:S05]  /*5ee0*/  BRA `(.L_x_1642) ;  /* 0x0000000800947947 */ /* 0x000fea0003800000 */
.L_x_1637:
        /* <DEDUP_REMOVED lines=12> */
.L_x_1651:
[----:B------:R-:W-:Y:S01]  /*5fb0*/  FMUL.FTZ R4, R22, 1 ;  /* 0x3f80000016047820 */ /* 0x000fe20000410000 */
[----:B------:R-:W-:-:S05]  /*5fc0*/  CS2R R6, SRZ ;  /* 0x0000000000067805 */ /* 0x000fca000001ff00 */
[----:B------:R-:W0:Y:S02]  /*5fd0*/  F2F.F64.F32 R4, R4 ;  /* 0x0000000400047310 */ /* 0x000e240000201800 */
[----:B0-----:R0:W-:Y:S01]  /*5fe0*/  STG.E.128 desc[UR36][R8.64], R4 ;  /* 0x0000000408007986 */ /* 0x0011e2000c101d24 */
[----:B------:R-:W-:Y:S05]  /*5ff0*/  BRA `(.L_x_1642) ;  /* 0x0000000800507947 */ /* 0x000fea0003800000 */
.L_x_1650:
        /* <DEDUP_REMOVED lines=20> */
.L_x_1655:
[----:B------:R-:W-:Y:S05]  /*6140*/  BSYNC B0 ;  /* 0x0000000000007941 */ /* 0x000fea0003800000 */
.L_x_1654:
[----:B------:R-:W-:-:S05]  /*6150*/  LOP3.LUT R5, R0, R5, RZ, 0xfc, !PT ;  /* 0x0000000500057212 */ /* 0x000fca00078efcff */
[----:B------:R0:W-:Y:S01]  /*6160*/  STG.E.U8 desc[UR36][R8.64], R5 ;  /* 0x0000000508007986 */ /* 0x0001e2000c101124 */
[----:B------:R-:W-:Y:S05]  /*6170*/  BRA `(.L_x_1642) ;  /* 0x0000000400f07947 */ /* 0x000fea0003800000 */
.L_x_1653:
        /* <DEDUP_REMOVED lines=12> */
.L_x_1657:
[----:B------:R-:W-:Y:S01]  /*6240*/  IMAD.MOV.U32 R0, RZ, RZ, 0x7f ;  /* 0x0000007fff007424 */ /* 0x000fe200078e00ff */
[----:B------:R-:W-:-:S04]  /*6250*/  ISETP.GT.U32.AND P0, PT, R4, 0x7f800000, PT ;  /* 0x7f8000000400780c */ /* 0x000fc80003f04070 */
[----:B------:R-:W-:-:S09]  /*6260*/  SEL R0, R0, 0x7c, P0 ;  /* 0x0000007c00007807 */ /* 0x000fd20000000000 */
.L_x_1658:
[----:B------:R-:W-:Y:S05]  /*6270*/  BSYNC B0 ;  /* 0x0000000000007941 */ /* 0x000fea0003800000 */
.L_x_1656:
[----:B------:R-:W-:-:S04]  /*6280*/  LOP3.LUT R22, R22, 0x80000000, RZ, 0xc0, !PT ;  /* 0x8000000016167812 */ /* 0x000fc800078ec0ff */
[----:B------:R-:W-:-:S04]  /*6290*/  SHF.R.U32.HI R3, RZ, 0x18, R22 ;  /* 0x00000018ff037819 */ /* 0x000fc80000011616 */
[----:B------:R-:W-:-:S05]  /*62a0*/  LOP3.LUT R3, R0, R3, RZ, 0xfc, !PT ;  /* 0x0000000300037212 */ /* 0x000fca00078efcff */
[----:B------:R0:W-:Y:S01]  /*62b0*/  STG.E.U8 desc[UR36][R8.64], R3 ;  /* 0x0000000308007986 */ /* 0x0001e2000c101124 */
[----:B------:R-:W-:Y:S05]  /*62c0*/  BRA `(.L_x_1642) ;  /* 0x00000004009c7947 */ /* 0x000fea0003800000 */
.L_x_1652:
[----:B------:R-:W-:-:S05]  /*62d0*/  F2FP.BF16.F32.PACK_AB R22, RZ, R22 ;  /* 0x00000016ff16723e */ /* 0x000fca00000010ff */
[----:B------:R0:W-:Y:S01]  /*62e0*/  STG.E.U16 desc[UR36][R8.64], R22 ;  /* 0x0000001608007986 */ /* 0x0001e2000c101524 */
[----:B------:R-:W-:Y:S05]  /*62f0*/  BRA `(.L_x_1642) ;  /* 0x0000000400907947 */ /* 0x000fea0003800000 */
.L_x_1649:
        /* <DEDUP_REMOVED lines=11> */
.L_x_1661:
        /* <DEDUP_REMOVED lines=16> */
.L_x_1664:
[----:B------:R-:W-:-:S04]  /*64b0*/  LOP3.LUT R22, R22, 0x80000000, RZ, 0xc0, !PT ;  /* 0x8000000016167812 */ /* 0x000fc800078ec0ff */
[----:B------:R-:W-:-:S04]  /*64c0*/  SHF.R.U32.HI R3, RZ, 0x18, R22 ;  /* 0x00000018ff037819 */ /* 0x000fc80000011616 */
[----:B------:R-:W-:-:S04]  /*64d0*/  LOP3.LUT R0, R0, R3, RZ, 0xfc, !PT ;  /* 0x0000000300007212 */ /* 0x000fc800078efcff */
[----:B------:R-:W-:-:S07]  /*64e0*/  PRMT R4, R0, 0x7610, R4 ;  /* 0x0000761000047816 */ /* 0x000fce0000000004 */
.L_x_1663:
[----:B------:R-:W-:Y:S05]  /*64f0*/  BSYNC B0 ;  /* 0x0000000000007941 */ /* 0x000fea0003800000 */
.L_x_1662:
[----:B------:R0:W-:Y:S01]  /*6500*/  STG.E.U8 desc[UR36][R8.64], R4 ;  /* 0x0000000408007986 */ /* 0x0001e2000c101124 */
[----:B------:R-:W-:Y:S05]  /*6510*/  BRA `(.L_x_1642) ;  /* 0x0000000400087947 */ /* 0x000fea0003800000 */
.L_x_1660:
        /* <DEDUP_REMOVED lines=16> */
.L_x_1667:
[----:B------:R-:W-:-:S04]  /*6620*/  LOP3.LUT R22, R22, 0x80000000, RZ, 0xc0, !PT ;  /* 0x8000000016167812 */ /* 0x000fc800078ec0ff */
[----:B------:R-:W-:-:S04]  /*6630*/  SHF.R.U32.HI R3, RZ, 0x18, R22 ;  /* 0x00000018ff037819 */ /* 0x000fc80000011616 */
[----:B------:R-:W-:-:S04]  /*6640*/  LOP3.LUT R0, R0, R3, RZ, 0xfc, !PT ;  /* 0x0000000300007212 */ /* 0x000fc800078efcff */
[----:B------:R-:W-:-:S07]  /*6650*/  PRMT R4, R0, 0x7610, R4 ;  /* 0x0000761000047816 */ /* 0x000fce0000000004 */
.L_x_1666:
[----:B------:R-:W-:Y:S05]  /*6660*/  BSYNC B0 ;  /* 0x0000000000007941 */ /* 0x000fea0003800000 */
.L_x_1665:
[----:B------:R0:W-:Y:S01]  /*6670*/  STG.E.U8 desc[UR36][R8.64], R4 ;  /* 0x0000000408007986 */ /* 0x0001e2000c101124 */
[----:B------:R-:W-:Y:S05]  /*6680*/  BRA `(.L_x_1642) ;  /* 0x0000000000ac7947 */ /* 0x000fea0003800000 */
.L_x_1659:
        /* <DEDUP_REMOVED lines=21> */
.L_x_1641:
        /* <DEDUP_REMOVED lines=16> */
.L_x_1670:
[----:B------:R-:W-:Y:S05]  /*68e0*/  BRA `(.L_x_1642) ;  /* 0x0000000000147947 */ /* 0x000fea0003800000 */
.L_x_1669:
[----:B------:R-:W0:Y:S02]  /*68f0*/  F2I.U64.TRUNC R22, R22 ;  /* 0x0000001600167311 */ /* 0x000e24000020d800 */
[----:B0-----:R0:W-:Y:S01]  /*6900*/  STG.E.64 desc[UR36][R8.64], R22 ;  /* 0x0000001608007986 */ /* 0x0011e2000c101b24 */
[----:B------:R-:W-:Y:S05]  /*6910*/  BRA `(.L_x_1642) ;  /* 0x0000000000087947 */ /* 0x000fea0003800000 */
.L_x_1668:
[----:B------:R-:W0:Y:S02]  /*6920*/  F2I.FTZ.U32.TRUNC.NTZ R3, R22 ;  /* 0x0000001600037305 */ /* 0x000e24000021f000 */
[----:B0-----:R0:W-:Y:S02]  /*6930*/  STG.E desc[UR36][R8.64], R3 ;  /* 0x0000000308007986 */ /* 0x0011e4000c101924 */
.L_x_1642:
[----:B------:R-:W-:-:S07]  /*6940*/  VIADD R25, R25, 0x80 ;  /* 0x0000008019197836 */ /* 0x000fce0000000000 */
.L_x_1602:
[----:B------:R-:W-:Y:S05]  /*6950*/  BSYNC B6 ;  /* 0x0000000000067941 */ /* 0x000fea0003800000 */
.L_x_1601:
[----:B------:R-:W-:-:S13]  /*6960*/  ISETP.GE.AND P0, PT, R25, R17, PT ;  /* 0x000000111900720c */ /* 0x000fda0003f06270 */
[----:B------:R-:W-:Y:S05]  /*6970*/  @P0 EXIT ;  /* 0x000000000000094d */ /* 0x000fea0003800000 */
[----:B0-2-4-:R-:W0:Y:S01]  /*6980*/  LDC.64 R4, c[0x0][0x218] ;  /* 0x00008600ff047b82 */ /* 0x015e220000000a00 */
[----:B------:R-:W-:Y:S01]  /*6990*/  PRMT R0, R16, 0x9910, RZ ;  /* 0x0000991010007816 */ /* 0x000fe200000000ff */
[----:B------:R-:W-:Y:S01]  /*69a0*/  IMAD R2, R2, 0x200, R25 ;  /* 0x0000020002027824 */ /* 0x000fe200078e0219 */
[----:B------:R-:W-:Y:S02]  /*69b0*/  ULDC UR4, c[0x0][0x238] ;  /* 0x00008e0000047ab9 */ /* 0x000fe40000000800 */
[----:B------:R-:W-:Y:S01]  /*69c0*/  ISETP.GT.AND P1, PT, R0, 0x9, PT ;  /* 0x000000090000780c */ /* 0x000fe20003f24270 */
[----:B-1----:R-:W-:-:S05]  /*69d0*/  IMAD R3, R2, UR4, RZ ;  /* 0x0000000402037c24 */ /* 0x002fca000f8e02ff */
        /* <DEDUP_REMOVED lines=11> */
[----:B---3--:R-:W0:Y:S02]  /*6a90*/  F2I.FTZ.TRUNC.NTZ R5, R24 ;  /* 0x0000001800057305 */ /* 0x008e24000021f100 */
[----:B0-----:R-:W-:Y:S01]  /*6aa0*/  STG.E.U8 desc[UR36][R2.64], R5 ;  /* 0x0000000502007986 */ /* 0x001fe2000c101124 */
[----:B------:R-:W-:Y:S05]  /*6ab0*/  EXIT ;  /* 0x000000000000794d */ /* 0x000fea0003800000 */
.L_x_1674:
[----:B---3--:R-:W0:Y:S02]  /*6ac0*/  F2I.S64.TRUNC R24, R24 ;  /* 0x0000001800187311 */ /* 0x008e24000020d900 */
[----:B0-----:R-:W-:-:S05]  /*6ad0*/  IMAD.MOV.U32 R5, RZ, RZ, R24 ;  /* 0x000000ffff057224 */ /* 0x001fca00078e0018 */
[----:B------:R-:W-:Y:S01]  /*6ae0*/  STG.E.U8 desc[UR36][R2.64], R5 ;  /* 0x0000000502007986 */ /* 0x000fe2000c101124 */
[----:B------:R-:W-:Y:S05]  /*6af0*/  EXIT ;  /* 0x000000000000794d */ /* 0x000fea0003800000 */
.L_x_1673:
[----:B------:R-:W-:-:S13]  /*6b00*/  ISETP.NE.AND P0, PT, R0, 0x2, PT ;  /* 0x000000020000780c */ /* 0x000fda0003f05270 */
[----:B------:R-:W-:Y:S05]  /*6b10*/  @!P0 BRA `(.L_x_1676) ;  /* 0x0000000000288947 */ /* 0x000fea0003800000 */
[----:B------:R-:W-:-:S13]  /*6b20*/  ISETP.NE.AND P0, PT, R0, 0x3, PT ;  /* 0x000000030000780c */ /* 0x000fda0003f05270 */
[----:B------:R-:W-:Y:S05]  /*6b30*/  @!P0 BRA `(.L_x_1677) ;  /* 0x0000000000148947 */ /* 0x000fea0003800000 */
[----:B------:R-:W-:-:S13]  /*6b40*/  ISETP.NE.AND P0, PT, R0, 0x4, PT ;  /* 0x000000040000780c */ /* 0x000fda0003f05270 */
[----:B------:R-:W-:Y:S05]  /*6b50*/  @P0 BRA `(.L_x_1675) ;  /* 0x0000000800d00947 */ /* 0x000fea0003800000 */
[----:B---3--:R-:W0:Y:S02]  /*6b60*/  F2I.S64.TRUNC R24, R24 ;  /* 0x0000001800187311 */ /* 0x008e24000020d900 */
[----:B0-----:R-:W-:Y:S01]  /*6b70*/  STG.E.64 desc[UR36][R2.64], R24 ;  /* 0x0000001802007986 */ /* 0x001fe2000c101b24 */
[----:B------:R-:W-:Y:S05]  /*6b80*/  EXIT ;  /* 0x000000000000794d */ /* 0x000fea0003800000 */
.L_x_1677:
[----:B---3--:R-:W0:Y:S02]  /*6b90*/  F2I.FTZ.TRUNC.NTZ R5, R24 ;  /* 0x0000001800057305 */ /* 0x008e24000021f100 */
[----:B0-----:R-:W-:Y:S01]  /*6ba0*/  STG.E desc[UR36][R2.64], R5 ;  /* 0x0000000502007986 */ /* 0x001fe2000c101924 */
[----:B------:R-:W-:Y:S05]  /*6bb0*/  EXIT ;  /* 0x000000000000794d */ /* 0x000fea0003800000 */
.L_x_1676:
[----:B---3--:R-:W0:Y:S02]  /*6bc0*/  F2I.FTZ.TRUNC.NTZ R5, R24 ;  /* 0x0000001800057305 */ /* 0x008e24000021f100 */
[----:B0-----:R-:W-:Y:S01]  /*6bd0*/  STG.E.U16 desc[UR36][R2.64], R5 ;  /* 0x0000000502007986 */ /* 0x001fe2000c101524 */
[----:B------:R-:W-:Y:S05]  /*6be0*/  EXIT ;  /* 0x000000000000794d */ /* 0x000fea0003800000 */
.L_x_1672:
[----:B------:R-:W-:-:S13]  /*6bf0*/  ISETP.GT.AND P0, PT, R0, 0x6, PT ;  /* 0x000000060000780c */ /* 0x000fda0003f04270 */
[----:B------:R-:W-:Y:S05]  /*6c00*/  @P0 BRA `(.L_x_1678) ;  /* 0x0000000000240947 */ /* 0x000fea0003800000 */
[----:B------:R-:W-:-:S13]  /*6c10*/  ISETP.NE.AND P0, PT, R0, 0x5, PT ;  /* 0x000000050000780c */ /* 0x000fda0003f05270 */
[----:B------:R-:W-:Y:S05]  /*6c20*/  @!P0 BRA `(.L_x_1679) ;  /* 0x0000000000108947 */ /* 0x000fea0003800000 */
[----:B------:R-:W-:-:S13]  /*6c30*/  ISETP.NE.AND P0, PT, R0, 0x6, PT ;  /* 0x000000060000780c */ /* 0x000fda0003f05270 */
[----:B------:R-:W-:Y:S05]  /*6c40*/  @P0 BRA `(.L_x_1675) ;  /* 0x0000000800940947 */ /* 0x000fea0003800000 */
[----:B---3--:R-:W-:Y:S01]  /*6c50*/  STG.E desc[UR36][R2.64], R24 ;  /* 0x0000001802007986 */ /* 0x008fe2000c101924 */
[----:B------:R-:W-:Y:S05]  /*6c60*/  EXIT ;  /* 0x000000000000794d */ /* 0x000fea0003800000 */
.L_x_1679:
[----:B---3--:R-:W-:-:S05]  /*6c70*/  F2FP.F16.F32.PACK_AB R24, RZ, R24 ;  /* 0x00000018ff18723e */ /* 0x008fca00000000ff */
[----:B------:R-:W-:Y:S01]  /*6c80*/  STG.E.U16 desc[UR36][R2.64], R24 ;  /* 0x0000001802007986 */ /* 0x000fe2000c101524 */
[----:B------:R-:W-:Y:S05]  /*6c90*/  EXIT ;  /* 0x000000000000794d */ /* 0x000fea0003800000 */
.L_x_1678:
[----:B------:R-:W-:-:S13]  /*6ca0*/  ISETP.NE.AND P0, PT, R0, 0x7, PT ;  /* 0x000000070000780c */ /* 0x000fda0003f05270 */
[----:B------:R-:W-:Y:S05]  /*6cb0*/  @!P0 BRA `(.L_x_1680) ;  /* 0x00000000002c8947 */ /* 0x000fea0003800000 */
[----:B------:R-:W-:-:S13]  /*6cc0*/  ISETP.NE.AND P0, PT, R0, 0x8, PT ;  /* 0x000000080000780c */ /* 0x000fda0003f05270 */
[----:B------:R-:W-:Y:S05]  /*6cd0*/  @!P0 BRA `(.L_x_1681) ;  /* 0x0000000000148947 */ /* 0x000fea0003800000 */
[----:B------:R-:W-:-:S13]  /*6ce0*/  ISETP.NE.AND P0, PT, R0, 0x9, PT ;  /* 0x000000090000780c */ /* 0x000fda0003f05270 */
[----:B------:R-:W-:Y:S05]  /*6cf0*/  @P0 BRA `(.L_x_1675) ;  /* 0x0000000800680947 */ /* 0x000fea0003800000 */
[----:B------:R-:W-:-:S05]  /*6d00*/  IMAD.MOV.U32 R25, RZ, RZ, RZ ;  /* 0x000000ffff197224 */ /* 0x000fca00078e00ff */
[----:B---3--:R-:W-:Y:S01]  /*6d10*/  STG.E.64 desc[UR36][R2.64], R24 ;  /* 0x0000001802007986 */ /* 0x008fe2000c101b24 */
[----:B------:R-:W-:Y:S05]  /*6d20*/  EXIT ;  /* 0x000000000000794d */ /* 0x000fea0003800000 */
.L_x_1681:
[----:B---3--:R-:W-:-:S04]  /*6d30*/  F2FP.F16.F32.PACK_AB R5, RZ, R24 ;  /* 0x00000018ff05723e */ /* 0x008fc800000000ff */
[----:B------:R-:W-:-:S05]  /*6d40*/  PRMT R5, R5, 0x5410, RZ ;  /* 0x0000541005057816 */ /* 0x000fca00000000ff */
[----:B------:R-:W-:Y:S01]  /*6d50*/  STG.E desc[UR36][R2.64], R5 ;  /* 0x0000000502007986 */ /* 0x000fe2000c101924 */
[----:B------:R-:W-:Y:S05]  /*6d60*/  EXIT ;  /* 0x000000000000794d */ /* 0x000fea0003800000 */
.L_x_1680:
[----:B---3--:R-:W-:-:S06]  /*6d70*/  FMUL.FTZ R4, R24, 1 ;  /* 0x3f80000018047820 */ /* 0x008fcc0000410000 */
[----:B------:R-:W0:Y:S02]  /*6d80*/  F2F.F64.F32 R4, R4 ;  /* 0x0000000400047310 */ /* 0x000e240000201800 */
[----:B0-----:R-:W-:Y:S01]  /*6d90*/  STG.E.64 desc[UR36][R2.64], R4 ;  /* 0x0000000402007986 */ /* 0x001fe2000c101b24 */
[----:B------:R-:W-:Y:S05]  /*6da0*/  EXIT ;  /* 0x000000000000794d */ /* 0x000fea0003800000 */
.L_x_1671:
        /* <DEDUP_REMOVED lines=8> */
[----:B---3--:R-:W-:-:S04]  /*6e30*/  FSETP.NEU.FTZ.AND P0, PT, R24, RZ, PT ;  /* 0x000000ff1800720b */ /* 0x008fc80003f1d000 */
[----:B------:R-:W-:-:S05]  /*6e40*/  SEL R5, RZ, 0x1, !P0 ;  /* 0x00000001ff057807 */ /* 0x000fca0004000000 */
[----:B------:R-:W-:Y:S01]  /*6e50*/  STG.E.U8 desc[UR36][R2.64], R5 ;  /* 0x0000000502007986 */ /* 0x000fe2000c101124 */
[----:B------:R-:W-:Y:S05]  /*6e60*/  EXIT ;  /* 0x000000000000794d */ /* 0x000fea0003800000 */
.L_x_1684:
[----:B---3--:R-:W-:Y:S01]  /*6e70*/  FMUL.FTZ R4, R24, 1 ;  /* 0x3f80000018047820 */ /* 0x008fe20000410000 */
[----:B------:R-:W-:-:S05]  /*6e80*/  CS2R R6, SRZ ;  /* 0x0000000000067805 */ /* 0x000fca000001ff00 */
[----:B------:R-:W0:Y:S02]  /*6e90*/  F2F.F64.F32 R4, R4 ;  /* 0x0000000400047310 */ /* 0x000e240000201800 */
[----:B0-----:R-:W-:Y:S01]  /*6ea0*/  STG.E.128 desc[UR36][R2.64], R4 ;  /* 0x0000000402007986 */ /* 0x001fe2000c101d24 */
[----:B------:R-:W-:Y:S05]  /*6eb0*/  EXIT ;  /* 0x000000000000794d */ /* 0x000fea0003800000 */
.L_x_1683:
[----:B------:R-:W-:-:S13]  /*6ec0*/  ISETP.NE.AND P0, PT, R0, 0xf, PT ;  /* 0x0000000f0000780c */ /* 0x000fda0003f05270 */
[----:B------:R-:W-:Y:S05]  /*6ed0*/  @!P0 BRA `(.L_x_1685) ;  /* 0x0000000000ac8947 */ /* 0x000fea0003800000 */
[----:B------:R-:W-:-:S13]  /*6ee0*/  ISETP.NE.AND P0, PT, R0, 0x17, PT ;  /* 0x000000170000780c */ /* 0x000fda0003f05270 */
[----:B------:R-:W-:Y:S05]  /*6ef0*/  @!P0 BRA `(.L_x_1686) ;  /* 0x0000000000508947 */ /* 0x000fea0003800000 */
[----:B------:R-:W-:-:S13]  /*6f00*/  ISETP.NE.AND P0, PT, R0, 0x18, PT ;  /* 0x000000180000780c */ /* 0x000fda0003f05270 */
[----:B------:R-:W-:Y:S05]  /*6f10*/  @P0 BRA `(.L_x_1675) ;  /* 0x0000000400e00947 */ /* 0x000fea0003800000 */
[C---:B---3--:R-:W-:Y:S01]  /*6f20*/  LOP3.LUT R4, R24.reuse, 0x7fffffff, RZ, 0xc0, !PT ;  /* 0x7fffffff18047812 */ /* 0x048fe200078ec0ff */
[----:B------:R-:W-:Y:S01]  /*6f30*/  BSSY B0, `(.L_x_1687) ;  /* 0x000000d000007945 */ /* 0x000fe20003800000 */
        /* <DEDUP_REMOVED lines=12> */
.L_x_1688:
[----:B------:R-:W-:Y:S05]  /*7000*/  BSYNC B0 ;  /* 0x0000000000007941 */ /* 0x000fea0003800000 */
.L_x_1687:
[----:B------:R-:W-:-:S05]  /*7010*/  LOP3.LUT R7, R0, R7, RZ, 0xfc, !PT ;  /* 0x0000000700077212 */ /* 0x000fca00078efcff */
[----:B------:R-:W-:Y:S01]  /*7020*/  STG.E.U8 desc[UR36][R2.64], R7 ;  /* 0x0000000702007986 */ /* 0x000fe2000c101124 */
[----:B------:R-:W-:Y:S05]  /*7030*/  EXIT ;  /* 0x000000000000794d */ /* 0x000fea0003800000 */
.L_x_1686:
[----:B---3--:R-:W-:Y:S01]  /*7040*/  LOP3.LUT R4, R24, 0x7fffffff, RZ, 0xc0, !PT ;  /* 0x7fffffff18047812 */ /* 0x008fe200078ec0ff */
[----:B------:R-:W-:Y:S03]  /*7050*/  BSSY B0, `(.L_x_1689) ;  /* 0x000000e000007945 */ /* 0x000fe60003800000 */
        /* <DEDUP_REMOVED lines=10> */
.L_x_1690:
[----:B------:R-:W-:Y:S01]  /*7100*/  IMAD.MOV.U32 R0, RZ, RZ, 0x7f ;  /* 0x0000007fff007424 */ /* 0x000fe200078e00ff */
[----:B------:R-:W-:-:S04]  /*7110*/  ISETP.GT.U32.AND P0, PT, R4, 0x7f800000, PT ;  /* 0x7f8000000400780c */ /* 0x000fc80003f04070 */
[----:B------:R-:W-:-:S09]  /*7120*/  SEL R0, R0, 0x7c, P0 ;  /* 0x0000007c00007807 */ /* 0x000fd20000000000 */
.L_x_1691:
[----:B------:R-:W-:Y:S05]  /*7130*/  BSYNC B0 ;  /* 0x0000000000007941 */ /* 0x000fea0003800000 */
.L_x_1689:
[----:B------:R-:W-:-:S04]  /*7140*/  LOP3.LUT R24, R24, 0x80000000, RZ, 0xc0, !PT ;  /* 0x8000000018187812 */ /* 0x000fc800078ec0ff */
[----:B------:R-:W-:-:S04]  /*7150*/  SHF.R.U32.HI R5, RZ, 0x18, R24 ;  /* 0x00000018ff057819 */ /* 0x000fc80000011618 */
[----:B------:R-:W-:-:S05]  /*7160*/  LOP3.LUT R5, R0, R5, RZ, 0xfc, !PT ;  /* 0x0000000500057212 */ /* 0x000fca00078efcff */
[----:B------:R-:W-:Y:S01]  /*7170*/  STG.E.U8 desc[UR36][R2.64], R5 ;  /* 0x0000000502007986 */ /* 0x000fe2000c101124 */
[----:B------:R-:W-:Y:S05]  /*7180*/  EXIT ;  /* 0x000000000000794d */ /* 0x000fea0003800000 */
.L_x_1685:
[----:B---3--:R-:W-:-:S05]  /*7190*/  F2FP.BF16.F32.PACK_AB R24, RZ, R24 ;  /* 0x00000018ff18723e */ /* 0x008fca00000010ff */
[----:B------:R-:W-:Y:S01]  /*71a0*/  STG.E.U16 desc[UR36][R2.64], R24 ;  /* 0x0000001802007986 */ /* 0x000fe2000c101524 */
[----:B------:R-:W-:Y:S05]  /*71b0*/  EXIT ;  /* 0x000000000000794d */ /* 0x000fea0003800000 */
.L_x_1682:
        /* <DEDUP_REMOVED lines=8> */
[----:B---3--:R-:W0:Y:S02]  /*7240*/  F2I.FTZ.U32.TRUNC.NTZ R5, R24 ;  /* 0x0000001800057305 */ /* 0x008e24000021f000 */
[----:B0-----:R-:W-:Y:S01]  /*7250*/  STG.E.U16 desc[UR36][R2.64], R5 ;  /* 0x0000000502007986 */ /* 0x001fe2000c101524 */
[----:B------:R-:W-:Y:S05]  /*7260*/  EXIT ;  /* 0x000000000000794d */ /* 0x000fea0003800000 */
.L_x_1694:
[----:B---3--:R-:W-:Y:S01]  /*7270*/  LOP3.LUT R5, R24, 0x7fffffff, RZ, 0xc0, !PT ;  /* 0x7fffffff18057812 */ /* 0x008fe200078ec0ff */
        /* <DEDUP_REMOVED lines=15> */
.L_x_1697:
[----:B------:R-:W-:-:S04]  /*7370*/  LOP3.LUT R24, R24, 0x80000000, RZ, 0xc0, !PT ;  /* 0x8000000018187812 */ /* 0x000fc800078ec0ff */
[----:B------:R-:W-:-:S04]  /*7380*/  SHF.R.U32.HI R5, RZ, 0x18, R24 ;  /* 0x00000018ff057819 */ /* 0x000fc80000011618 */
[----:B------:R-:W-:-:S04]  /*7390*/  LOP3.LUT R4, R4, R5, RZ, 0xfc, !PT ;  /* 0x0000000504047212 */ /* 0x000fc800078efcff */
[----:B------:R-:W-:-:S07]  /*73a0*/  PRMT R0, R4, 0x7610, R0 ;  /* 0x0000761004007816 */ /* 0x000fce0000000000 */
.L_x_1696:
[----:B------:R-:W-:Y:S05]  /*73b0*/  BSYNC B0 ;  /* 0x0000000000007941 */ /* 0x000fea0003800000 */
.L_x_1695:
[----:B------:R-:W-:Y:S01]  /*73c0*/  STG.E.U8 desc[UR36][R2.64], R0 ;  /* 0x0000000002007986 */ /* 0x000fe2000c101124 */
[----:B------:R-:W-:Y:S05]  /*73d0*/  EXIT ;  /* 0x000000000000794d */ /* 0x000fea0003800000 */
.L_x_1693:
        /* <DEDUP_REMOVED lines=16> */
.L_x_1700:
[----:B------:R-:W-:-:S04]  /*74e0*/  LOP3.LUT R24, R24, 0x80000000, RZ, 0xc0, !PT ;  /* 0x8000000018187812 */ /* 0x000fc800078ec0ff */
[----:B------:R-:W-:-:S04]  /*74f0*/  SHF.R.U32.HI R5, RZ, 0x18, R24 ;  /* 0x00000018ff057819 */ /* 0x000fc80000011618 */
[----:B------:R-:W-:-:S04]  /*7500*/  LOP3.LUT R4, R4, R5, RZ, 0xfc, !PT ;  /* 0x0000000504047212 */ /* 0x000fc800078efcff */
[----:B------:R-:W-:-:S07]  /*7510*/  PRMT R0, R4, 0x7610, R0 ;  /* 0x0000761004007816 */ /* 0x000fce0000000000 */
.L_x_1699:
[----:B------:R-:W-:Y:S05]  /*7520*/  BSYNC B0 ;  /* 0x0000000000007941 */ /* 0x000fea0003800000 */
.L_x_1698:
[----:B------:R-:W-:Y:S01]  /*7530*/  STG.E.U8 desc[UR36][R2.64], R0 ;  /* 0x0000000002007986 */ /* 0x000fe2000c101124 */
[----:B------:R-:W-:Y:S05]  /*7540*/  EXIT ;  /* 0x000000000000794d */ /* 0x000fea0003800000 */
.L_x_1692:
[----:B------:R-:W-:-:S13]  /*7550*/  ISETP.NE.AND P0, PT, R0, 0x1c, PT ;  /* 0x0000001c0000780c */ /* 0x000fda0003f05270 */
[----:B------:R-:W-:Y:S05]  /*7560*/  @!P0 BRA `(.L_x_1701) ;  /* 0x00000000009c8947 */ /* 0x000fea0003800000 */
[----:B------:R-:W-:-:S13]  /*7570*/  ISETP.NE.AND P0, PT, R0, 0x1d, PT ;  /* 0x0000001d0000780c */ /* 0x000fda0003f05270 */
[----:B------:R-:W-:Y:S05]  /*7580*/  @!P0 BRA `(.L_x_1702) ;  /* 0x0000000000888947 */ /* 0x000fea0003800000 */
[----:B------:R-:W-:-:S13]  /*7590*/  ISETP.NE.AND P0, PT, R0, 0x2c, PT ;  /* 0x0000002c0000780c */ /* 0x000fda0003f05270 */
[----:B------:R-:W-:Y:S05]  /*75a0*/  @P0 BRA `(.L_x_1675) ;  /* 0x00000000003c0947 */ /* 0x000fea0003800000 */
[----:B---3--:R-:W-:-:S04]  /*75b0*/  SHF.R.U32.HI R4, RZ, 0x17, R24 ;  /* 0x00000017ff047819 */ /* 0x008fc80000011618 */
        /* <DEDUP_REMOVED lines=14> */
.L_x_1675:
        /* <DEDUP_REMOVED lines=16> */
.L_x_1703:
[----:B------:R-:W-:Y:S05]  /*77a0*/  EXIT ;  /* 0x000000000000794d */ /* 0x000fea0003800000 */
.L_x_1702:
[----:B---3--:R-:W0:Y:S02]  /*77b0*/  F2I.U64.TRUNC R24, R24 ;  /* 0x0000001800187311 */ /* 0x008e24000020d800 */
[----:B0-----:R-:W-:Y:S01]  /*77c0*/  STG.E.64 desc[UR36][R2.64], R24 ;  /* 0x0000001802007986 */ /* 0x001fe2000c101b24 */
[----:B------:R-:W-:Y:S05]  /*77d0*/  EXIT ;  /* 0x000000000000794d */ /* 0x000fea0003800000 */
.L_x_1701:
[----:B---3--:R-:W0:Y:S02]  /*77e0*/  F2I.FTZ.U32.TRUNC.NTZ R5, R24 ;  /* 0x0000001800057305 */ /* 0x008e24000021f000 */
[----:B0-----:R-:W-:Y:S01]  /*77f0*/  STG.E desc[UR36][R2.64], R5 ;  /* 0x0000000502007986 */ /* 0x001fe2000c101924 */
[----:B------:R-:W-:Y:S05]  /*7800*/  EXIT ;  /* 0x000000000000794d */ /* 0x000fea0003800000 */
.L_x_1704:
        /* <DEDUP_REMOVED lines=15> */
.L_x_13266:


//--------------------- .text._ZN2at6native18elementwise_kernelILi128ELi2EZNS0_22gpu_kernel_impl_nocastIZZZNS0_16log2_kernel_cudaERNS_18TensorIteratorBaseEENKUlvE0_clEvENKUlvE0_clEvEUlfE_EEvS4_RKT_EUliE_EEviT1_ --------------------------
	.section	.text._ZN2at6native18elementwise_kernelILi128ELi2EZNS0_22gpu_kernel_impl_nocastIZZZNS0_16log2_kernel_cudaERNS_18TensorIteratorBaseEENKUlvE0_clEvENKUlvE0_clEvEUlfE_EEvS4_RKT_EUliE_EEviT1_,"ax",@progbits
	.align	128
        .global         _ZN2at6native18elementwise_kernelILi128ELi2EZNS0_22gpu_kernel_impl_nocastIZZZNS0_16log2_kernel_cudaERNS_18TensorIteratorBaseEENKUlvE0_clEvENKUlvE0_clEvEUlfE_EEvS4_RKT_EUliE_EEviT1_
        .type           _ZN2at6native18elementwise_kernelILi128ELi2EZNS0_22gpu_kernel_impl_nocastIZZZNS0_16log2_kernel_cudaERNS_18TensorIteratorBaseEENKUlvE0_clEvENKUlvE0_clEvEUlfE_EEvS4_RKT_EUliE_EEviT1_,@function
        .size           _ZN2at6native18elementwise_kernelILi128ELi2EZNS0_22gpu_kernel_impl_nocastIZZZNS0_16log2_kernel_cudaERNS_18TensorIteratorBaseEENKUlvE0_clEvENKUlvE0_clEvEUlfE_EEvS4_RKT_EUliE_EEviT1_,(.L_x_13267 - _ZN2at6native18elementwise_kernelILi128ELi2EZNS0_22gpu_kernel_impl_nocastIZZZNS0_16log2_kernel_cudaERNS_18TensorIteratorBaseEENKUlvE0_clEvENKUlvE0_clEvEUlfE_EEvS4_RKT_EUliE_EEviT1_)
        .other          _ZN2at6native18elementwise_kernelILi128ELi2EZNS0_22gpu_kernel_impl_nocastIZZZNS0_16log2_kernel_cudaERNS_18TensorIteratorBaseEENKUlvE0_clEvENKUlvE0_clEvEUlfE_EEvS4_RKT_EUliE_EEviT1_,@"STO_CUDA_ENTRY STV_DEFAULT"
_ZN2at6native18elementwise_kernelILi128ELi2EZNS0_22gpu_kernel_impl_nocastIZZZNS0_16log2_kernel_cudaERNS_18TensorIteratorBaseEENKUlvE0_clEvENKUlvE0_clEvEUlfE_EEvS4_RKT_EUliE_EEviT1_:
.text._ZN2at6native18elementwise_kernelILi128ELi2EZNS0_22gpu_kernel_impl_nocastIZZZNS0_16log2_kernel_cudaERNS_18TensorIteratorBaseEENKUlvE0_clEvENKUlvE0_clEvEUlfE_EEvS4_RKT_EUliE_EEviT1_:
[----:B------:R-:W-:Y:S01]  /*0000*/  LDC R1, c[0x0][0x28] ;  /* 0x00000a00ff017b82 */ /* 0x000fe20000000800 */
[----:B------:R-:W0:Y:S01]  /*0010*/  S2R R0, SR_CTAID.X ;  /* 0x0000000000007919 */ /* 0x000e220000002500 */
[----:B------:R-:W-:Y:S01]  /*0020*/  ULDC UR6, c[0x0][0x210] ;  /* 0x0000840000067ab9 */ /* 0x000fe20000000800 */
[----:B------:R-:W-:Y:S01]  /*0030*/  ULDC.64 UR4, c[0x0][0x208] ;  /* 0x0000820000047ab9 */ /* 0x000fe20000000a00 */
[----:B------:R-:W-:Y:S01]  /*0040*/  BSSY B0, `(.L_x_1705) ;  /* 0x000013e000007945 */ /* 0x000fe20003800000 */
[----:B------:R-:W0:Y:S02]  /*0050*/  S2R R3, SR_TID.X ;  /* 0x0000000000037919 */ /* 0x000e240000002100 */
[----:B0-----:R-:W-:-:S04]  /*0060*/  LEA R0, R0, R3, 0x8 ;  /* 0x0000000300007211 */ /* 0x001fc800078e40ff */
[----:B------:R-:W-:Y:S02]  /*0070*/  ISETP.GE.AND P0, PT, R0, UR6, PT ;  /* 0x0000000600007c0c */ /* 0x000fe4000bf06270 */
[----:B------:R-:W-:-:S11]  /*0080*/  MOV R7, R0 ;  /* 0x0000000000077202 */ /* 0x000fd60000000f00 */
        /* <DEDUP_REMOVED lines=303> */
.L_x_1707:
[----:B------:R-:W-:Y:S02]  /*1380*/  ULDC.64 UR8, c[0x0][0x418] ;  /* 0x0001060000087ab9 */ /* 0x000fe40000000a00 */
[----:B------:R-:W-:-:S04]  /*1390*/  IADD3 R4, P0, R2, UR8, RZ ;  /* 0x0000000802047c10 */ /* 0x000fc8000ff1e0ff */
[----:B------:R-:W-:Y:S01]  /*13a0*/  IADD3.X R5, RZ, UR9, RZ, P0, !PT ;  /* 0x00000009ff057c10 */ /* 0x000fe200087fe4ff */
[----:B------:R-:W-:-:S04]  /*13b0*/  ULDC.64 UR8, c[0x0][0x410] ;  /* 0x0001040000087ab9 */ /* 0x000fc80000000a00 */
[----:B------:R-:W2:Y:S01]  /*13c0*/  LDG.E R4, desc[UR4][R4.64] ;  /* 0x0000000404047981 */ /* 0x000ea2000c1e1900 */
[----:B------:R-:W-:Y:S01]  /*13d0*/  IADD3 R2, P0, R3, UR8, RZ ;  /* 0x0000000803027c10 */ /* 0x000fe2000ff1e0ff */
[----:B------:R-:W-:-:S03]  /*13e0*/  VIADD R7, R0, 0x80 ;  /* 0x0000008000077836 */ /* 0x000fc60000000000 */
[----:B------:R-:W-:Y:S01]  /*13f0*/  IADD3.X R3, RZ, UR9, RZ, P0, !PT ;  /* 0x00000009ff037c10 */ /* 0x000fe200087fe4ff */
[----:B--2---:R-:W0:Y:S04]  /*1400*/  MUFU.LG2 R9, R4 ;  /* 0x0000000400097308 */ /* 0x004e280000000c00 */
[----:B0-----:R0:W-:Y:S04]  /*1410*/  STG.E desc[UR4][R2.64], R9 ;  /* 0x0000000902007986 */ /* 0x0011e8000c101904 */
.L_x_1706:
[----:B------:R-:W-:Y:S05]  /*1420*/  BSYNC B0 ;  /* 0x0000000000007941 */ /* 0x000fea0003800000 */
.L_x_1705:
[----:B------:R-:W-:-:S13]  /*1430*/  ISETP.GE.AND P0, PT, R7, UR6, PT ;  /* 0x0000000607007c0c */ /* 0x000fda000bf06270 */
[----:B------:R-:W-:Y:S05]  /*1440*/  @P0 EXIT ;  /* 0x000000000000094d */ /* 0x000fea0003800000 */
[----:B------:R-:W1:Y:S01]  /*1450*/  LDC R8, c[0x0][0x218] ;  /* 0x00008600ff087b82 */ /* 0x000e620000000800 */
[----:B0-----:R-:W-:Y:S01]  /*1460*/  HFMA2.MMA R3, -RZ, RZ, 0, 0 ;  /* 0x00000000ff037435 */ /* 0x001fe200000001ff */
[----:B------:R-:W-:Y:S02]  /*1470*/  MOV R0, RZ ;  /* 0x000000ff00007202 */ /* 0x000fe40000000f00 */
[----:B-1----:R-:W-:-:S13]  /*1480*/  ISETP.NE.AND P0, PT, R8, RZ, PT ;  /* 0x000000ff0800720c */ /* 0x002fda0003f05270 */
        /* <DEDUP_REMOVED lines=299> */
.L_x_1708:
[----:B------:R-:W-:Y:S02]  /*2740*/  ULDC.64 UR6, c[0x0][0x418] ;  /* 0x0001060000067ab9 */ /* 0x000fe40000000a00 */
[----:B------:R-:W-:-:S04]  /*2750*/  IADD3 R4, P0, R0, UR6, RZ ;  /* 0x0000000600047c10 */ /* 0x000fc8000ff1e0ff */
[----:B------:R-:W-:Y:S01]  /*2760*/  IADD3.X R5, RZ, UR7, RZ, P0, !PT ;  /* 0x00000007ff057c10 */ /* 0x000fe200087fe4ff */
[----:B------:R-:W-:-:S04]  /*2770*/  ULDC.64 UR6, c[0x0][0x410] ;  /* 0x0001040000067ab9 */ /* 0x000fc80000000a00 */
[----:B------:R-:W2:Y:S01]  /*2780*/  LDG.E R4, desc[UR4][R4.64] ;  /* 0x0000000404047981 */ /* 0x000ea2000c1e1900 */
[----:B------:R-:W-:-:S04]  /*2790*/  IADD3 R2, P0, R3, UR6, RZ ;  /* 0x0000000603027c10 */ /* 0x000fc8000ff1e0ff */
[----:B------:R-:W-:Y:S01]  /*27a0*/  IADD3.X R3, RZ, UR7, RZ, P0, !PT ;  /* 0x00000007ff037c10 */ /* 0x000fe200087fe4ff */
[----:B--2---:R-:W0:Y:S04]  /*27b0*/  MUFU.LG2 R7, R4 ;  /* 0x0000000400077308 */ /* 0x004e280000000c00 */
[----:B0-----:R-:W-:Y:S01]  /*27c0*/  STG.E desc[UR4][R2.64], R7 ;  /* 0x0000000702007986 */ /* 0x001fe2000c101904 */
[----:B------:R-:W-:Y:S05]  /*27d0*/  EXIT ;  /* 0x000000000000794d */ /* 0x000fea0003800000 */
.L_x_1709:
        /* <DEDUP_REMOVED lines=10> */
.L_x_13267:


//--------------------- .text._ZN2at6native27unrolled_elementwise_kernelIZZZNS0_16log2_kernel_cudaERNS_18TensorIteratorBaseEENKUlvE0_clEvENKUlvE0_clEvEUlfE_St5arrayIPcLm2EELi4E23TrivialOffsetCalculatorILi1EjESB_NS0_6memory15LoadWithoutCastENSC_16StoreWithoutCastEEEviT_T0_T2_T3_T4_T5_ --------------------------
	.section	.text._ZN2at6native27unrolled_elementwise_kernelIZZZNS0_16log2_kernel_cudaERNS_18TensorIteratorBaseEENKUlvE0_clEvENKUlvE0_clEvEUlfE_St5arrayIPcLm2EELi4E23TrivialOffsetCalculatorILi1EjESB_NS0_6memory15LoadWithoutCastENSC_16StoreWithoutCastEEEviT_T0_T2_T3_T4_T5_,"ax",@progbits
	.align	128
        .global         _ZN2at6native27unrolled_elementwise_kernelIZZZNS0_16log2_kernel_cudaERNS_18TensorIteratorBaseEENKUlvE0_clEvENKUlvE0_clEvEUlfE_St5arrayIPcLm2EELi4E23TrivialOffsetCalculatorILi1EjESB_NS0_6memory15LoadWithoutCastENSC_16StoreWithoutCastEEEviT_T0_T2_T3_T4_T5_
        .type           _ZN2at6native27unrolled_elementwise_kernelIZZZNS0_16log2_kernel_cudaERNS_18TensorIteratorBaseEENKUlvE0_clEvENKUlvE0_clEvEUlfE_St5arrayIPcLm2EELi4E23TrivialOffsetCalculatorILi1EjESB_NS0_6memory15LoadWithoutCastENSC_16StoreWithoutCastEEEviT_T0_T2_T3_T4_T5_,@function
        .size           _ZN2at6native27unrolled_elementwise_kernelIZZZNS0_16log2_kernel_cudaERNS_18TensorIteratorBaseEENKUlvE0_clEvENKUlvE0_clEvEUlfE_St5arrayIPcLm2EELi4E23TrivialOffsetCalculatorILi1EjESB_NS0_6memory15LoadWithoutCastENSC_16StoreWithoutCastEEEviT_T0_T2_T3_T4_T5_,(.L_x_13268 - _ZN2at6native27unrolled_elementwise_kernelIZZZNS0_16log2_kernel_cudaERNS_18TensorIteratorBaseEENKUlvE0_clEvENKUlvE0_clEvEUlfE_St5arrayIPcLm2EELi4E23TrivialOffsetCalculatorILi1EjESB_NS0_6memory15LoadWithoutCastENSC_16StoreWithoutCastEEEviT_T0_T2_T3_T4_T5_)
        .other          _ZN2at6native27unrolled_elementwise_kernelIZZZNS0_16log2_kernel_cudaERNS_18TensorIteratorBaseEENKUlvE0_clEvENKUlvE0_clEvEUlfE_St5arrayIPcLm2EELi4E23TrivialOffsetCalculatorILi1EjESB_NS0_6memory15LoadWithoutCastENSC_16StoreWithoutCastEEEviT_T0_T2_T3_T4_T5_,@"STO_CUDA_ENTRY STV_DEFAULT"
_ZN2at6native27unrolled_elementwise_kernelIZZZNS0_16log2_kernel_cudaERNS_18TensorIteratorBaseEENKUlvE0_clEvENKUlvE0_clEvEUlfE_St5arrayIPcLm2EELi4E23TrivialOffsetCalculatorILi1EjESB_NS0_6memory15LoadWithoutCastENSC_16StoreWithoutCastEEEviT_T0_T2_T3_T4_T5_:
.text._ZN2at6native27unrolled_elementwise_kernelIZZZNS0_16log2_kernel_cudaERNS_18TensorIteratorBaseEENKUlvE0_clEvENKUlvE0_clEvEUlfE_St5arrayIPcLm2EELi4E23TrivialOffsetCalculatorILi1EjESB_NS0_6memory15LoadWithoutCastENSC_16StoreWithoutCastEEEviT_T0_T2_T3_T4_T5_:
[----:B------:R-:W-:Y:S01]  /*0000*/  LDC R1, c[0x0][0x28] ;  /* 0x00000a00ff017b82 */ /* 0x000fe20000000800 */
[----:B------:R-:W0:Y:S07]  /*0010*/  S2R R0, SR_CTAID.X ;  /* 0x0000000000007919 */ /* 0x000e2e0000002500 */
[----:B------:R-:W0:Y:S01]  /*0020*/  LDC R7, c[0x0][0x210] ;  /* 0x00008400ff077b82 */ /* 0x000e220000000800 */
[----:B------:R-:W-:Y:S01]  /*0030*/  HFMA2.MMA R8, -RZ, RZ, 0, 0 ;  /* 0x00000000ff087435 */ /* 0x000fe200000001ff */
[----:B------:R-:W-:Y:S01]  /*0040*/  ULDC.64 UR4, c[0x0][0x208] ;  /* 0x0000820000047ab9 */ /* 0x000fe20000000a00 */
[----:B------:R-:W1:Y:S01]  /*0050*/  S2R R9, SR_TID.X ;  /* 0x0000000000097919 */ /* 0x000e620000002100 */
[----:B0-----:R-:W-:-:S02]  /*0060*/  IMAD R2, R0, -0x200, R7 ;  /* 0xfffffe0000027824 */ /* 0x001fc400078e0207 */
[----:B-1----:R-:W-:-:S03]  /*0070*/  IMAD.MOV.U32 R21, RZ, RZ, R9 ;  /* 0x000000ffff157224 */ /* 0x002fc600078e0009 */
[----:B------:R-:W-:-:S13]  /*0080*/  ISETP.GE.AND P0, PT, R9, R2, PT ;  /* 0x000000020900720c */ /* 0x000fda0003f06270 */
[----:B------:R-:W-:Y:S01]  /*0090*/  @!P0 IADD3 R21, R9, 0x80, RZ ;  /* 0x0000008009158810 */ /* 0x000fe20007ffe0ff */
[----:B------:R-:W0:Y:S01]  /*00a0*/  @!P0 LDC.64 R12, c[0x0][0x220] ;  /* 0x00008800ff0c8b82 */ /* 0x000e220000000a00 */
[----:B------:R-:W-:Y:S02]  /*00b0*/  @!P0 IMAD R11, R0, 0x200, R9 ;  /* 0x00000200000b8824 */ /* 0x000fe400078e0209 */
[----:B------:R-:W-:-:S13]  /*00c0*/  ISETP.GE.AND P2, PT, R21, R2, PT ;  /* 0x000000021500720c */ /* 0x000fda0003f46270 */
[----:B------:R-:W-:Y:S01]  /*00d0*/  @!P2 IMAD R17, R0, 0x200, R21 ;  /* 0x000002000011a824 */ /* 0x000fe200078e0215 */
[----:B------:R-:W-:Y:S01]  /*00e0*/  @!P2 IADD3 R21, R21, 0x80, RZ ;  /* 0x000000801515a810 */ /* 0x000fe20007ffe0ff */
[----:B------:R-:W1:Y:S03]  /*00f0*/  @!P2 LDC.64 R14, c[0x0][0x220] ;  /* 0x00008800ff0eab82 */ /* 0x000e660000000a00 */
[----:B------:R-:W-:Y:S01]  /*0100*/  ISETP.GE.AND P1, PT, R21, R2, PT ;  /* 0x000000021500720c */ /* 0x000fe20003f26270 */
[----:B0-----:R-:W-:-:S05]  /*0110*/  @!P0 IMAD.WIDE.U32 R12, R11, 0x4, R12 ;  /* 0x000000040b0c8825 */ /* 0x001fca00078e000c */
[----:B------:R0:W2:Y:S07]  /*0120*/  @!P0 LDG.E R8, desc[UR4][R12.64] ;  /* 0x000000040c088981 */ /* 0x0000ae000c1e1900 */
[----:B------:R-:W3:Y:S01]  /*0130*/  @!P1 LDC.64 R6, c[0x0][0x220] ;  /* 0x00008800ff069b82 */ /* 0x000ee20000000a00 */
[----:B------:R-:W-:Y:S01]  /*0140*/  CS2R R10, SRZ ;  /* 0x00000000000a7805 */ /* 0x000fe2000001ff00 */
[----:B------:R-:W-:Y:S02]  /*0150*/  @!P1 IMAD R19, R0, 0x200, R21 ;  /* 0x0000020000139824 */ /* 0x000fe400078e0215 */
[----:B------:R-:W-:-:S02]  /*0160*/  IMAD.MOV.U32 R20, RZ, RZ, RZ ;  /* 0x000000ffff147224 */ /* 0x000fc400078e00ff */
[----:B-1----:R-:W-:-:S05]  /*0170*/  @!P2 IMAD.WIDE.U32 R14, R17, 0x4, R14 ;  /* 0x00000004110ea825 */ /* 0x002fca00078e000e */
[----:B------:R1:W4:Y:S01]  /*0180*/  @!P2 LDG.E R11, desc[UR4][R14.64] ;  /* 0x000000040e0ba981 */ /* 0x000322000c1e1900 */
[----:B---3--:R-:W-:-:S05]  /*0190*/  @!P1 IMAD.WIDE.U32 R18, R19, 0x4, R6 ;  /* 0x0000000413129825 */ /* 0x008fca00078e0006 */
[----:B------:R-:W3:Y:S01]  /*01a0*/  @!P1 LDG.E R20, desc[UR4][R18.64] ;  /* 0x0000000412149981 */ /* 0x000ee2000c1e1900 */
[----:B------:R-:W-:-:S04]  /*01b0*/  @!P1 IADD3 R21, R21, 0x80, RZ ;  /* 0x0000008015159810 */ /* 0x000fc80007ffe0ff */
[----:B------:R-:W-:-:S13]  /*01c0*/  ISETP.GE.AND P2, PT, R21, R2, PT ;  /* 0x000000021500720c */ /* 0x000fda0003f46270 */
[----:B------:R-:W1:Y:S01]  /*01d0*/  @!P2 LDC.64 R16, c[0x0][0x220] ;  /* 0x00008800ff10ab82 */ /* 0x000e620000000a00 */
[C---:B------:R-:W-:Y:S01]  /*01e0*/  @!P2 LEA R7, R0.reuse, R21, 0x9 ;  /* 0x000000150007a211 */ /* 0x040fe200078e48ff */
[----:B0-----:R-:W-:Y:S01]  /*01f0*/  IMAD.MOV.U32 R13, RZ, RZ, R9 ;  /* 0x000000ffff0d7224 */ /* 0x001fe200078e0009 */
[----:B------:R-:W-:-:S04]  /*0200*/  @!P0 LEA R9, R0, R9, 0x9 ;  /* 0x0000000900098211 */ /* 0x000fc800078e48ff */
[----:B------:R-:W-:Y:S01]  /*0210*/  IADD3 R21, R13, 0x80, RZ ;  /* 0x000000800d157810 */ /* 0x000fe20007ffe0ff */
[----:B-1----:R-:W-:Y:S02]  /*0220*/  @!P2 IMAD.WIDE.U32 R16, R7, 0x4, R16 ;  /* 0x000000040710a825 */ /* 0x002fe400078e0010 */
[----:B------:R-:W0:Y:S02]  /*0230*/  @!P0 LDC.64 R6, c[0x0][0x218] ;  /* 0x00008600ff068b82 */ /* 0x000e240000000a00 */
[----:B------:R-:W-:Y:S01]  /*0240*/  VIADD R15, R13, 0x100 ;  /* 0x000001000d0f7836 */ /* 0x000fe20000000000 */
[----:B------:R1:W5:Y:S01]  /*0250*/  @!P2 LDG.E R10, desc[UR4][R16.64] ;  /* 0x00000004100aa981 */ /* 0x000362000c1e1900 */
[----:B------:R-:W-:-:S03]  /*0260*/  ISETP.GE.AND P2, PT, R21, R2, PT ;  /* 0x000000021500720c */ /* 0x000fc60003f46270 */
[-C--:B------:R-:W-:Y:S02]  /*0270*/  ISETP.GE.AND P1, PT, R15, R2.reuse, PT ;  /* 0x000000020f00720c */ /* 0x080fe40003f26270 */
[----:B------:R-:W-:Y:S01]  /*0280*/  IADD3 R15, R13, 0x180, RZ ;  /* 0x000001800d0f7810 */ /* 0x000fe20007ffe0ff */
[----:B------:R-:W-:Y:S02]  /*0290*/  @!P0 IMAD.MOV.U32 R13, RZ, RZ, R21 ;  /* 0x000000ffff0d8224 */ /* 0x000fe400078e0015 */
[----:B0-----:R-:W-:Y:S01]  /*02a0*/  @!P0 IMAD.WIDE.U32 R6, R9, 0x4, R6 ;  /* 0x0000000409068825 */ /* 0x001fe200078e0006 */
[----:B------:R-:W-:Y:S01]  /*02b0*/  BSSY B0, `(.L_x_1710) ;  /* 0x0000011000007945 */ /* 0x000fe20003800000 */
[----:B--2---:R-:W0:Y:S03]  /*02c0*/  @!P0 MUFU.LG2 R5, R8 ;  /* 0x0000000800058308 */ /* 0x004e260000000c00 */
[----:B0-----:R1:W-:Y:S05]  /*02d0*/  @!P0 STG.E desc[UR4][R6.64], R5 ;  /* 0x0000000506008986 */ /* 0x0013ea000c101904 */
[----:B----4-:R1:W0:Y:S01]  /*02e0*/  @!P2 MUFU.LG2 R3, R11 ;  /* 0x0000000b0003a308 */ /* 0x0102220000000c00 */
[----:B------:R-:W-:-:S07]  /*02f0*/  ISETP.GE.AND P2, PT, R13, R2, PT ;  /* 0x000000020d00720c */ /* 0x000fce0003f46270 */
[----:B---3--:R1:W2:Y:S06]  /*0300*/  @!P1 MUFU.LG2 R4, R20 ;  /* 0x0000001400049308 */ /* 0x0082ac0000000c00 */
[----:B0-----:R-:W-:Y:S05]  /*0310*/  @P2 BRA `(.L_x_1711) ;  /* 0x0000000000282947 */ /* 0x001fea0003800000 */
[----:B------:R-:W0:Y:S01]  /*0320*/  LDC.64 R8, c[0x0][0x218] ;  /* 0x00008600ff087b82 */ /* 0x000e220000000a00 */
[----:B-1----:R-:W-:Y:S01]  /*0330*/  IMAD R7, R0, 0x200, R13 ;  /* 0x0000020000077824 */ /* 0x002fe200078e020d */
[----:B------:R-:W-:-:S04]  /*0340*/  IADD3 R13, R13, 0x80, RZ ;  /* 0x000000800d0d7810 */ /* 0x000fc80007ffe0ff */
[----:B------:R-:W-:-:S13]  /*0350*/  ISETP.GE.AND P0, PT, R13, R2, PT ;  /* 0x000000020d00720c */ /* 0x000fda0003f06270 */
[----:B------:R-:W-:Y:S01]  /*0360*/  @!P0 IMAD R5, R0, 0x200, R13 ;  /* 0x0000020000058824 */ /* 0x000fe200078e020d */
[----:B------:R-:W-:Y:S01]  /*0370*/  @!P0 IADD3 R13, R13, 0x80, RZ ;  /* 0x000000800d0d8810 */ /* 0x000fe20007ffe0ff */
[----:B0-----:R-:W-:-:S04]  /*0380*/  IMAD.WIDE.U32 R6, R7, 0x4, R8 ;  /* 0x0000000407067825 */ /* 0x001fc800078e0008 */
[----:B------:R-:W-:Y:S01]  /*0390*/  @!P0 IMAD.WIDE.U32 R8, R5, 0x4, R8 ;  /* 0x0000000405088825 */ /* 0x000fe200078e0008 */
[----:B------:R0:W-:Y:S04]  /*03a0*/  STG.E desc[UR4][R6.64], R3 ;  /* 0x0000000306007986 */ /* 0x0001e8000c101904 */
[----:B--2---:R0:W-:Y:S02]  /*03b0*/  @!P0 STG.E desc[UR4][R8.64], R4 ;  /* 0x0000000408008986 */ /* 0x0041e4000c101904 */
.L_x_1711:
[----:B------:R-:W-:Y:S05]  /*03c0*/  BSYNC B0 ;  /* 0x0000000000007941 */ /* 0x000fea0003800000 */
.L_x_1710:
[-C--:B------:R-:W-:Y:S02]  /*03d0*/  ISETP.GE.AND P1, PT, R13, R2.reuse, PT ;  /* 0x000000020d00720c */ /* 0x080fe40003f26270 */
[----:B------:R-:W-:-:S11]  /*03e0*/  ISETP.GE.AND P0, PT, R15, R2, PT ;  /* 0x000000020f00720c */ /* 0x000fd60003f06270 */
[----:B------:R-:W-:Y:S05]  /*03f0*/  @P1 EXIT ;  /* 0x000000000000194d */ /* 0x000fea0003800000 */
[----:B0-----:R-:W0:Y:S01]  /*0400*/  LDC.64 R2, c[0x0][0x218] ;  /* 0x00008600ff027b82 */ /* 0x001e220000000a00 */
[----:B-1---5:R-:W1:Y:S01]  /*0410*/  @!P0 MUFU.LG2 R5, R10 ;  /* 0x0000000a00058308 */ /* 0x022e620000000c00 */
[----:B------:R-:W-:-:S04]  /*0420*/  IMAD R13, R0, 0x200, R13 ;  /* 0x00000200000d7824 */ /* 0x000fc800078e020d */
[----:B0-----:R-:W-:-:S05]  /*0430*/  IMAD.WIDE.U32 R2, R13, 0x4, R2 ;  /* 0x000000040d027825 */ /* 0x001fca00078e0002 */
[----:B-1----:R-:W-:Y:S01]  /*0440*/  STG.E desc[UR4][R2.64], R5 ;  /* 0x0000000502007986 */ /* 0x002fe2000c101904 */
[----:B------:R-:W-:Y:S05]  /*0450*/  EXIT ;  /* 0x000000000000794d */ /* 0x000fea0003800000 */
.L_x_1712:
        /* <DEDUP_REMOVED lines=10> */
.L_x_13268:


//--------------------- .text._ZN2at6native29vectorized_elementwise_kernelILi2EZZZNS0_16log2_kernel_cudaERNS_18TensorIteratorBaseEENKUlvE0_clEvENKUlvE0_clEvEUlfE_St5arrayIPcLm2EEEEviT0_T1_ --------------------------
	.section	.text._ZN2at6native29vectorized_elementwise_kernelILi2EZZZNS0_16log2_kernel_cudaERNS_18TensorIteratorBaseEENKUlvE0_clEvENKUlvE0_clEvEUlfE_St5arrayIPcLm2EEEEviT0_T1_,"ax",@progbits
	.align	128
        .global         _ZN2at6native29vectorized_elementwise_kernelILi2EZZZNS0_16log2_kernel_cudaERNS_18TensorIteratorBaseEENKUlvE0_clEvENKUlvE0_clEvEUlfE_St5arrayIPcLm2EEEEviT0_T1_
        .type           _ZN2at6native29vectorized_elementwise_kernelILi2EZZZNS0_16log2_kernel_cudaERNS_18TensorIteratorBaseEENKUlvE0_clEvENKUlvE0_clEvEUlfE_St5arrayIPcLm2EEEEviT0_T1_,@function
        .size           _ZN2at6native29vectorized_elementwise_kernelILi2EZZZNS0_16log2_kernel_cudaERNS_18TensorIteratorBaseEENKUlvE0_clEvENKUlvE0_clEvEUlfE_St5arrayIPcLm2EEEEviT0_T1_,(.L_x_13269 - _ZN2at6native29vectorized_elementwise_kernelILi2EZZZNS0_16log2_kernel_cudaERNS_18TensorIteratorBaseEENKUlvE0_clEvENKUlvE0_clEvEUlfE_St5arrayIPcLm2EEEEviT0_T1_)
        .other          _ZN2at6native29vectorized_elementwise_kernelILi2EZZZNS0_16log2_kernel_cudaERNS_18TensorIteratorBaseEENKUlvE0_clEvENKUlvE0_clEvEUlfE_St5arrayIPcLm2EEEEviT0_T1_,@"STO_CUDA_ENTRY STV_DEFAULT"
_ZN2at6native29vectorized_elementwise_kernelILi2EZZZNS0_16log2_kernel_cudaERNS_18TensorIteratorBaseEENKUlvE0_clEvENKUlvE0_clEvEUlfE_St5arrayIPcLm2EEEEviT0_T1_:
.text._ZN2at6native29vectorized_elementwise_kernelILi2EZZZNS0_16log2_kernel_cudaERNS_18TensorIteratorBaseEENKUlvE0_clEvENKUlvE0_clEvEUlfE_St5arrayIPcLm2EEEEviT0_T1_:
        /* <DEDUP_REMOVED lines=9> */
[----:B------:R-:W1:Y:S08]  /*0090*/  LDC.64 R2, c[0x0][0x220] ;  /* 0x00008800ff027b82 */ /* 0x000e700000000a00 */
[----:B------:R-:W2:Y:S01]  /*00a0*/  LDC.64 R4, c[0x0][0x218] ;  /* 0x00008600ff047b82 */ /* 0x000ea20000000a00 */
[----:B-1----:R-:W-:-:S04]  /*00b0*/  IMAD.WIDE R2, R0, 0x4, R2 ;  /* 0x0000000400027825 */ /* 0x002fc800078e0202 */
[----:B0-----:R-:W-:-:S05]  /*00c0*/  IMAD.WIDE.U32 R2, R15, 0x8, R2 ;  /* 0x000000080f027825 */ /* 0x001fca00078e0002 */
[----:B------:R-:W3:Y:S04]  /*00d0*/  LDG.E.64 R6, desc[UR4][R2.64] ;  /* 0x0000000402067981 */ /* 0x000ee8000c1e1b00 */
[----:B------:R-:W4:Y:S04]  /*00e0*/  LDG.E.64 R8, desc[UR4][R2.64+0x400] ;  /* 0x0004000402087981 */ /* 0x000f28000c1e1b00 */
[----:B------:R-:W5:Y:S04]  /*00f0*/  LDG.E.64 R10, desc[UR4][R2.64+0x800] ;  /* 0x00080004020a7981 */ /* 0x000f68000c1e1b00 */
[----:B------:R-:W5:Y:S01]  /*0100*/  LDG.E.64 R12, desc[UR4][R2.64+0xc00] ;  /* 0x000c0004020c7981 */ /* 0x000f62000c1e1b00 */
[----:B--2---:R-:W-:-:S04]  /*0110*/  IMAD.WIDE.U32 R4, R0, 0x4, R4 ;  /* 0x0000000400047825 */ /* 0x004fc800078e0004 */
[----:B------:R-:W-:Y:S01]  /*0120*/  IMAD.WIDE R4, R15, 0x8, R4 ;  /* 0x000000080f047825 */ /* 0x000fe200078e0204 */
[----:B---3--:R-:W-:Y:S08]  /*0130*/  MUFU.LG2 R7, R7 ;  /* 0x0000000700077308 */ /* 0x008ff00000000c00 */
[----:B------:R-:W0:Y:S08]  /*0140*/  MUFU.LG2 R6, R6 ;  /* 0x0000000600067308 */ /* 0x000e300000000c00 */
[----:B----4-:R-:W-:Y:S08]  /*0150*/  MUFU.LG2 R9, R9 ;  /* 0x0000000900097308 */ /* 0x010ff00000000c00 */
[----:B------:R-:W1:Y:S01]  /*0160*/  MUFU.LG2 R8, R8 ;  /* 0x0000000800087308 */ /* 0x000e620000000c00 */
[----:B0-----:R-:W-:Y:S07]  /*0170*/  STG.E.64 desc[UR4][R4.64], R6 ;  /* 0x0000000604007986 */ /* 0x001fee000c101b04 */
[----:B-----5:R-:W-:Y:S08]  /*0180*/  MUFU.LG2 R11, R11 ;  /* 0x0000000b000b7308 */ /* 0x020ff00000000c00 */
[----:B------:R-:W0:Y:S01]  /*0190*/  MUFU.LG2 R10, R10 ;  /* 0x0000000a000a7308 */ /* 0x000e220000000c00 */
[----:B-1----:R-:W-:Y:S07]  /*01a0*/  STG.E.64 desc[UR4][R4.64+0x400], R8 ;  /* 0x0004000804007986 */ /* 0x002fee000c101b04 */
[----:B------:R-:W-:Y:S08]  /*01b0*/  MUFU.LG2 R13, R13 ;  /* 0x0000000d000d7308 */ /* 0x000ff00000000c00 */
[----:B------:R-:W1:Y:S01]  /*01c0*/  MUFU.LG2 R12, R12 ;  /* 0x0000000c000c7308 */ /* 0x000e620000000c00 */
[----:B0-----:R-:W-:Y:S04]  /*01d0*/  STG.E.64 desc[UR4][R4.64+0x800], R10 ;  /* 0x0008000a04007986 */ /* 0x001fe8000c101b04 */
[----:B-1----:R-:W-:Y:S01]  /*01e0*/  STG.E.64 desc[UR4][R4.64+0xc00], R12 ;  /* 0x000c000c04007986 */ /* 0x002fe2000c101b04 */
[----:B------:R-:W-:Y:S05]  /*01f0*/  EXIT ;  /* 0x000000000000794d */ /* 0x000fea0003800000 */
.L_x_1713:
[----:B------:R-:W0:Y:S02]  /*0200*/  S2R R23, SR_TID.X ;  /* 0x0000000000177919 */ /* 0x000e240000002100 */
[----:B0-----:R-:W-:Y:S01]  /*0210*/  ISETP.GE.AND P0, PT, R23, R2, PT ;  /* 0x000000021700720c */ /* 0x001fe20003f06270 */
[----:B------:R-:W-:-:S12]  /*0220*/  IMAD.MOV.U32 R21, RZ, RZ, R23 ;  /* 0x000000ffff157224 */ /* 0x000fd800078e0017 */
[----:B------:R-:W-:Y:S01]  /*0230*/  @!P0 IADD3 R21, R23, 0x80, RZ ;  /* 0x0000008017158810 */ /* 0x000fe20007ffe0ff */
[----:B------:R-:W0:Y:S01]  /*0240*/  @!P0 LDC.64 R26, c[0x0][0x220] ;  /* 0x00008800ff1a8b82 */ /* 0x000e220000000a00 */
[----:B------:R-:W-:Y:S02]  /*0250*/  @!P0 IMAD.IADD R11, R0, 0x1, R23 ;  /* 0x00000001000b8824 */ /* 0x000fe400078e0217 */
[----:B------:R-:W-:-:S13]  /*0260*/  ISETP.GE.AND P5, PT, R21, R2, PT ;  /* 0x000000021500720c */ /* 0x000fda0003fa6270 */
[----:B------:R-:W-:Y:S01]  /*0270*/  @!P5 IMAD.IADD R22, R0, 0x1, R21 ;  /* 0x000000010016d824 */ /* 0x000fe200078e0215 */
[----:B------:R-:W-:Y:S01]  /*0280*/  @!P5 IADD3 R21, R21, 0x80, RZ ;  /* 0x000000801515d810 */ /* 0x000fe20007ffe0ff */
[----:B------:R-:W1:Y:S03]  /*0290*/  @!P5 LDC.64 R14, c[0x0][0x220] ;  /* 0x00008800ff0edb82 */ /* 0x000e660000000a00 */
[----:B------:R-:W-:Y:S01]  /*02a0*/  ISETP.GE.AND P6, PT, R21, R2, PT ;  /* 0x000000021500720c */ /* 0x000fe20003fc6270 */
[----:B0-----:R-:W-:Y:S01]  /*02b0*/  @!P0 IMAD.WIDE.U32 R26, R11, 0x4, R26 ;  /* 0x000000040b1a8825 */ /* 0x001fe200078e001a */
[----:B------:R-:W-:-:S11]  /*02c0*/  HFMA2.MMA R11, -RZ, RZ, 0, 0 ;  /* 0x00000000ff0b7435 */ /* 0x000fd600000001ff */
[----:B------:R-:W-:Y:S01]  /*02d0*/  @!P6 IMAD.IADD R3, R0, 0x1, R21 ;  /* 0x000000010003e824 */ /* 0x000fe200078e0215 */
[----:B------:R-:W-:Y:S01]  /*02e0*/  @!P6 IADD3 R21, R21, 0x80, RZ ;  /* 0x000000801515e810 */ /* 0x000fe20007ffe0ff */
[----:B------:R-:W0:Y:S01]  /*02f0*/  @!P6 LDC.64 R12, c[0x0][0x220] ;  /* 0x00008800ff0ceb82 */ /* 0x000e220000000a00 */
[----:B------:R2:W3:Y:S02]  /*0300*/  @!P0 LDG.E R11, desc[UR4][R26.64] ;  /* 0x000000041a0b8981 */ /* 0x0004e4000c1e1900 */
[----:B------:R-:W-:-:S13]  /*0310*/  ISETP.GE.AND P1, PT, R21, R2, PT ;  /* 0x000000021500720c */ /* 0x000fda0003f26270 */
[----:B------:R-:W-:Y:S01]  /*0320*/  @!P1 IMAD.IADD R18, R0, 0x1, R21 ;  /* 0x0000000100129824 */ /* 0x000fe200078e0215 */
[----:B------:R-:W-:Y:S01]  /*0330*/  @!P1 IADD3 R21, R21, 0x80, RZ ;  /* 0x0000008015159810 */ /* 0x000fe20007ffe0ff */
[----:B------:R-:W4:Y:S03]  /*0340*/  @!P1 LDC.64 R28, c[0x0][0x220] ;  /* 0x00008800ff1c9b82 */ /* 0x000f260000000a00 */
[----:B------:R-:W-:-:S13]  /*0350*/  ISETP.GE.AND P2, PT, R21, R2, PT ;  /* 0x000000021500720c */ /* 0x000fda0003f46270 */
[----:B------:R-:W-:Y:S01]  /*0360*/  @!P2 IMAD.IADD R19, R0, 0x1, R21 ;  /* 0x000000010013a824 */ /* 0x000fe200078e0215 */
[----:B------:R-:W-:Y:S01]  /*0370*/  @!P2 IADD3 R21, R21, 0x80, RZ ;  /* 0x000000801515a810 */ /* 0x000fe20007ffe0ff */
[----:B------:R-:W5:Y:S03]  /*0380*/  @!P2 LDC.64 R16, c[0x0][0x220] ;  /* 0x00008800ff10ab82 */ /* 0x000f660000000a00 */
[----:B------:R-:W-:-:S13]  /*0390*/  ISETP.GE.AND P3, PT, R21, R2, PT ;  /* 0x000000021500720c */ /* 0x000fda0003f66270 */
[----:B------:R-:W-:Y:S01]  /*03a0*/  @!P3 IMAD.IADD R25, R0, 0x1, R21 ;  /* 0x000000010019b824 */ /* 0x000fe200078e0215 */
[----:B------:R-:W-:-:S04]  /*03b0*/  @!P3 IADD3 R21, R21, 0x80, RZ ;  /* 0x000000801515b810 */ /* 0x000fc80007ffe0ff */
[----:B------:R-:W-:Y:S01]  /*03c0*/  ISETP.GE.AND P4, PT, R21, R2, PT ;  /* 0x000000021500720c */ /* 0x000fe20003f86270 */
[----:B0-----:R-:W-:-:S04]  /*03d0*/  @!P6 IMAD.WIDE.U32 R12, R3, 0x4, R12 ;  /* 0x00000004030ce825 */ /* 0x001fc800078e000c */
[----:B------:R-:W-:Y:S02]  /*03e0*/  IMAD.MOV.U32 R3, RZ, RZ, RZ ;  /* 0x000000ffff037224 */ /* 0x000fe400078e00ff */
[----:B-1----:R-:W-:-:S05]  /*03f0*/  @!P5 IMAD.WIDE.U32 R14, R22, 0x4, R14 ;  /* 0x00000004160ed825 */ /* 0x002fca00078e000e */
[----:B------:R0:W3:Y:S01]  /*0400*/  @!P5 LDG.E R3, desc[UR4][R14.64] ;  /* 0x000000040e03d981 */ /* 0x0000e2000c1e1900 */
[----:B--2---:R-:W-:Y:S01]  /*0410*/  @!P4 IMAD.IADD R27, R0, 0x1, R21 ;  /* 0x00000001001bc824 */ /* 0x004fe200078e0215 */
[----:B------:R-:W-:-:S04]  /*0420*/  @!P4 IADD3 R21, R21, 0x80, RZ ;  /* 0x000000801515c810 */ /* 0x000fc80007ffe0ff */
[----:B------:R-:W-:Y:S01]  /*0430*/  ISETP.GE.AND P5, PT, R21, R2, PT ;  /* 0x000000021500720c */ /* 0x000fe20003fa6270 */
[----:B0-----:R-:W0:Y:S01]  /*0440*/  @!P3 LDC.64 R14, c[0x0][0x220] ;  /* 0x00008800ff0ebb82 */ /* 0x001e220000000a00 */
[----:B------:R-:W-:Y:S01]  /*0450*/  MOV R22, RZ ;  /* 0x000000ff00167202 */ /* 0x000fe20000000f00 */
[----:B----4-:R-:W-:-:S04]  /*0460*/  @!P1 IMAD.WIDE.U32 R28, R18, 0x4, R28 ;  /* 0x00000004121c9825 */ /* 0x010fc800078e001c */
[----:B-----5:R-:W-:Y:S01]  /*0470*/  @!P2 IMAD.WIDE.U32 R16, R19, 0x4, R16 ;  /* 0x000000041310a825 */ /* 0x020fe200078e0010 */
[----:B------:R1:W2:Y:S05]  /*0480*/  @!P6 LDG.E R22, desc[UR4][R12.64] ;  /* 0x000000040c16e981 */ /* 0x0002aa000c1e1900 */
[----:B------:R-:W4:Y:S01]  /*0490*/  @!P5 LDC.64 R18, c[0x0][0x220] ;  /* 0x00008800ff12db82 */ /* 0x000f220000000a00 */
[----:B------:R-:W-:Y:S01]  /*04a0*/  IMAD.MOV.U32 R24, RZ, RZ, RZ ;  /* 0x000000ffff187224 */ /* 0x000fe200078e00ff */
[----:B------:R-:W-:-:S05]  /*04b0*/  HFMA2.MMA R26, -RZ, RZ, 0, 0 ;  /* 0x00000000ff1a7435 */ /* 0x000fca00000001ff */
[----:B------:R-:W5:Y:S01]  /*04c0*/  @!P1 LDG.E R24, desc[UR4][R28.64] ;  /* 0x000000041c189981 */ /* 0x000f62000c1e1900 */
[----:B-1----:R-:W1:Y:S01]  /*04d0*/  @!P4 LDC.64 R12, c[0x0][0x220] ;  /* 0x00008800ff0ccb82 */ /* 0x002e620000000a00 */
[----:B------:R-:W-:-:S03]  /*04e0*/  @!P5 IMAD.IADD R21, R0, 0x1, R21 ;  /* 0x000000010015d824 */ /* 0x000fc600078e0215 */
[----:B------:R1:W5:Y:S01]  /*04f0*/  @!P2 LDG.E R26, desc[UR4][R16.64] ;  /* 0x00000004101aa981 */ /* 0x000362000c1e1900 */
[----:B0-----:R-:W-:-:S04]  /*0500*/  @!P3 IMAD.WIDE.U32 R14, R25, 0x4, R14 ;  /* 0x00000004190eb825 */ /* 0x001fc800078e000e */
[----:B------:R-:W-:-:S06]  /*0510*/  IMAD.MOV.U32 R25, RZ, RZ, RZ ;  /* 0x000000ffff197224 */ /* 0x000fcc00078e00ff */
[----:B------:R0:W5:Y:S01]  /*0520*/  @!P3 LDG.E R25, desc[UR4][R14.64] ;  /* 0x000000040e19b981 */ /* 0x000162000c1e1900 */
[----:B----4-:R-:W-:Y:S01]  /*0530*/  @!P5 IMAD.WIDE.U32 R18, R21, 0x4, R18 ;  /* 0x000000041512d825 */ /* 0x010fe200078e0012 */
[----:B------:R-:W-:-:S03]  /*0540*/  HFMA2.MMA R21, -RZ, RZ, 0, 0 ;  /* 0x00000000ff157435 */ /* 0x000fc600000001ff */
[----:B-1----:R-:W-:Y:S01]  /*0550*/  @!P4 IMAD.WIDE.U32 R12, R27, 0x4, R12 ;  /* 0x000000041b0cc825 */ /* 0x002fe200078e000c */
[----:B------:R-:W-:-:S06]  /*0560*/  MOV R27, RZ ;  /* 0x000000ff001b7202 */ /* 0x000fcc0000000f00 */
[----:B------:R-:W4:Y:S04]  /*0570*/  @!P5 LDG.E R21, desc[UR4][R18.64] ;  /* 0x000000041215d981 */ /* 0x000f28000c1e1900 */
[----:B------:R1:W4:Y:S01]  /*0580*/  @!P4 LDG.E R27, desc[UR4][R12.64] ;  /* 0x000000040c1bc981 */ /* 0x000322000c1e1900 */
[C---:B------:R-:W-:Y:S01]  /*0590*/  VIADD R17, R23.reuse, 0x80 ;  /* 0x0000008017117836 */ /* 0x040fe20000000000 */
[----:B0-----:R-:W-:-:S04]  /*05a0*/  IADD3 R15, R23, 0x100, RZ ;  /* 0x00000100170f7810 */ /* 0x001fc80007ffe0ff */
[-C--:B------:R-:W-:Y:S02]  /*05b0*/  ISETP.GE.AND P1, PT, R17, R2.reuse, PT ;  /* 0x000000021100720c */ /* 0x080fe40003f26270 */
[----:B------:R-:W-:Y:S01]  /*05c0*/  ISETP.GE.AND P2, PT, R15, R2, PT ;  /* 0x000000020f00720c */ /* 0x000fe20003f46270 */
[C---:B-1----:R-:W-:Y:S01]  /*05d0*/  VIADD R13, R23.reuse, 0x180 ;  /* 0x00000180170d7836 */ /* 0x042fe20000000000 */
[C---:B------:R-:W-:Y:S01]  /*05e0*/  IADD3 R15, R23.reuse, 0x200, RZ ;  /* 0x00000200170f7810 */ /* 0x040fe20007ffe0ff */
[----:B------:R-:W-:Y:S04]  /*05f0*/  BSSY B0, `(.L_x_1714) ;  /* 0x0000042000007945 */ /* 0x000fe80003800000 */
[----:B------:R-:W-:Y:S01]  /*0600*/  BSSY B1, `(.L_x_1715) ;  /* 0x000003a000017945 */ /* 0x000fe20003800000 */
[----:B---3--:R0:W1:Y:S02]  /*0610*/  @!P0 MUFU.LG2 R20, R11 ;  /* 0x0000000b00148308 */ /* 0x0080640000000c00 */
[----:B0-----:R-:W-:-:S06]  /*0620*/  IADD3 R11, R23, 0x300, RZ ;  /* 0x00000300170b7810 */ /* 0x001fcc0007ffe0ff */
[----:B------:R0:W3:Y:S01]  /*0630*/  @!P1 MUFU.LG2 R4, R3 ;  /* 0x0000000300049308 */ /* 0x0000e20000000c00 */
[-C--:B------:R-:W-:Y:S02]  /*0640*/  ISETP.GE.AND P1, PT, R13, R2.reuse, PT ;  /* 0x000000020d00720c */ /* 0x080fe40003f26270 */
[----:B------:R-:W1:Y:S05]  /*0650*/  @!P0 LDC.64 R12, c[0x0][0x218] ;  /* 0x00008600ff0c8b82 */ /* 0x000e6a0000000a00 */
[----:B--2---:R2:W1:Y:S01]  /*0660*/  @!P2 MUFU.LG2 R5, R22 ;  /* 0x000000160005a308 */ /* 0x0044620000000c00 */
[----:B------:R-:W-:Y:S01]  /*0670*/  ISETP.GE.AND P2, PT, R15, R2, PT ;  /* 0x000000020f00720c */ /* 0x000fe20003f46270 */
[----:B------:R-:W-:-:S06]  /*0680*/  VIADD R15, R23, 0x280 ;  /* 0x00000280170f7836 */ /* 0x000fcc0000000000 */
[----:B-----5:R2:W1:Y:S01]  /*0690*/  @!P1 MUFU.LG2 R6, R24 ;  /* 0x0000001800069308 */ /* 0x0204620000000c00 */
[----:B------:R-:W-:Y:S02]  /*06a0*/  ISETP.GE.AND P1, PT, R15, R2, PT ;  /* 0x000000020f00720c */ /* 0x000fe40003f26270 */
[----:B0-----:R-:W-:-:S05]  /*06b0*/  IADD3 R3, R23, 0x380, RZ ;  /* 0x0000038017037810 */ /* 0x001fca0007ffe0ff */
[----:B------:R2:W0:Y:S01]  /*06c0*/  @!P2 MUFU.LG2 R7, R26 ;  /* 0x0000001a0007a308 */ /* 0x0004220000000c00 */
[----:B------:R-:W-:Y:S01]  /*06d0*/  ISETP.GE.AND P2, PT, R11, R2, PT ;  /* 0x000000020b00720c */ /* 0x000fe20003f46270 */
[----:B------:R-:W-:Y:S02]  /*06e0*/  @!P0 IMAD.IADD R11, R0, 0x1, R23 ;  /* 0x00000001000b8824 */ /* 0x000fe400078e0217 */
[----:B------:R-:W-:-:S04]  /*06f0*/  @!P0 IMAD.MOV.U32 R23, RZ, RZ, R17 ;  /* 0x000000ffff178224 */ /* 0x000fc800078e0011 */
[----:B------:R2:W0:Y:S01]  /*0700*/  @!P1 MUFU.LG2 R8, R25 ;  /* 0x0000001900089308 */ /* 0x0004220000000c00 */
[----:B------:R-:W-:Y:S01]  /*0710*/  ISETP.GE.AND P1, PT, R3, R2, PT ;  /* 0x000000020300720c */ /* 0x000fe20003f26270 */
[----:B-1----:R-:W-:-:S05]  /*0720*/  @!P0 IMAD.WIDE.U32 R12, R11, 0x4, R12 ;  /* 0x000000040b0c8825 */ /* 0x002fca00078e000c */
[----:B------:R2:W-:Y:S01]  /*0730*/  @!P0 STG.E desc[UR4][R12.64], R20 ;  /* 0x000000140c008986 */ /* 0x0005e2000c101904 */
[----:B------:R-:W-:-:S06]  /*0740*/  ISETP.GE.AND P0, PT, R23, R2, PT ;  /* 0x000000021700720c */ /* 0x000fcc0003f06270 */
[----:B----4-:R2:W1:Y:S08]  /*0750*/  @!P1 MUFU.LG2 R10, R21 ;  /* 0x00000015000a9308 */ /* 0x0104700000000c00 */
[----:B------:R2:W4:Y:S01]  /*0760*/  @!P2 MUFU.LG2 R9, R27 ;  /* 0x0000001b0009a308 */ /* 0x0005220000000c00 */
[----:B0--3--:R-:W-:Y:S05]  /*0770*/  @P0 BRA `(.L_x_1716) ;  /* 0x0000000000300947 */ /* 0x009fea0003800000 */
[----:B--2---:R-:W0:Y:S01]  /*0780*/  LDC.64 R12, c[0x0][0x218] ;  /* 0x00008600ff0c7b82 */ /* 0x004e220000000a00 */
[----:B------:R-:W-:Y:S01]  /*0790*/  IADD3 R3, R0, R23, RZ ;  /* 0x0000001700037210 */ /* 0x000fe20007ffe0ff */
[----:B------:R-:W-:-:S05]  /*07a0*/  VIADD R23, R23, 0x80 ;  /* 0x0000008017177836 */ /* 0x000fca0000000000 */
[----:B------:R-:W-:Y:S01]  /*07b0*/  ISETP.GE.AND P0, PT, R23, R2, PT ;  /* 0x000000021700720c */ /* 0x000fe20003f06270 */
[----:B0-----:R-:W-:-:S05]  /*07c0*/  IMAD.WIDE.U32 R12, R3, 0x4, R12 ;  /* 0x00000004030c7825 */ /* 0x001fca00078e000c */
[----:B------:R0:W-:Y:S07]  /*07d0*/  STG.E desc[UR4][R12.64], R4 ;  /* 0x000000040c007986 */ /* 0x0001ee000c101904 */
[----:B------:R-:W-:Y:S05]  /*07e0*/  @P0 BRA `(.L_x_1717) ;  /* 0x0000000000300947 */ /* 0x000fea0003800000 */
[----:B0-----:R-:W0:Y:S01]  /*07f0*/  LDC.64 R12, c[0x0][0x218] ;  /* 0x00008600ff0c7b82 */ /* 0x001e220000000a00 */
[----:B------:R-:W-:Y:S01]  /*0800*/  IADD3 R3, R0, R23, RZ ;  /* 0x0000001700037210 */ /* 0x000fe20007ffe0ff */
[----:B------:R-:W-:-:S04]  /*0810*/  VIADD R23, R23, 0x80 ;  /* 0x0000008017177836 */ /* 0x000fc80000000000 */
[----:B0-----:R-:W-:-:S05]  /*0820*/  IMAD.WIDE.U32 R12, R3, 0x4, R12 ;  /* 0x00000004030c7825 */ /* 0x001fca00078e000c */
[----:B------:R0:W-:Y:S02]  /*0830*/  STG.E desc[UR4][R12.64], R5 ;  /* 0x000000050c007986 */ /* 0x0001e4000c101904 */
.L_x_1716:
[----:B------:R-:W-:-:S13]  /*0840*/  ISETP.GE.AND P0, PT, R23, R2, PT ;  /* 0x000000021700720c */ /* 0x000fda0003f06270 */
[----:B------:R-:W-:Y:S05]  /*0850*/  @P0 BRA `(.L_x_1718) ;  /* 0x0000000000300947 */ /* 0x000fea0003800000 */
[----:B0-----:R-:W0:Y:S01]  /*0860*/  LDC.64 R4, c[0x0][0x218] ;  /* 0x00008600ff047b82 */ /* 0x001e220000000a00 */
[----:B------:R-:W-:Y:S01]  /*0870*/  IADD3 R3, R0, R23, RZ ;  /* 0x0000001700037210 */ /* 0x000fe20007ffe0ff */
[----:B------:R-:W-:-:S04]  /*0880*/  VIADD R23, R23, 0x80 ;  /* 0x0000008017177836 */ /* 0x000fc80000000000 */
[----:B0-----:R-:W-:-:S05]  /*0890*/  IMAD.WIDE.U32 R4, R3, 0x4, R4 ;  /* 0x0000000403047825 */ /* 0x001fca00078e0004 */
[----:B------:R3:W-:Y:S02]  /*08a0*/  STG.E desc[UR4][R4.64], R6 ;  /* 0x0000000604007986 */ /* 0x0007e4000c101904 */
.L_x_1717:
[----:B------:R-:W-:-:S13]  /*08b0*/  ISETP.GE.AND P0, PT, R23, R2, PT ;  /* 0x000000021700720c */ /* 0x000fda0003f06270 */
[----:B------:R-:W-:Y:S05]  /*08c0*/  @P0 BRA `(.L_x_1719) ;  /* 0x0000000000340947 */ /* 0x000fea0003800000 */
[----:B0--3--:R-:W0:Y:S01]  /*08d0*/  LDC.64 R4, c[0x0][0x218] ;  /* 0x00008600ff047b82 */ /* 0x009e220000000a00 */
[----:B------:R-:W-:Y:S01]  /*08e0*/  IADD3 R3, R0, R23, RZ ;  /* 0x0000001700037210 */ /* 0x000fe20007ffe0ff */
[----:B------:R-:W-:-:S04]  /*08f0*/  VIADD R23, R23, 0x80 ;  /* 0x0000008017177836 */ /* 0x000fc80000000000 */
[----:B0-----:R-:W-:-:S05]  /*0900*/  IMAD.WIDE.U32 R4, R3, 0x4, R4 ;  /* 0x0000000403047825 */ /* 0x001fca00078e0004 */
[----:B------:R3:W-:Y:S02]  /*0910*/  STG.E desc[UR4][R4.64], R7 ;  /* 0x0000000704007986 */ /* 0x0007e4000c101904 */
.L_x_1718:
[----:B------:R-:W-:-:S13]  /*0920*/  ISETP.GE.AND P0, PT, R23, R2, PT ;  /* 0x000000021700720c */ /* 0x000fda0003f06270 */
[----:B------:R-:W-:Y:S05]  /*0930*/  @P0 BREAK B1 ;  /* 0x0000000000010942 */ /* 0x000fea0003800000 */
[----:B------:R-:W-:Y:S05]  /*0940*/  @P0 BRA `(.L_x_1720) ;  /* 0x0000000000300947 */ /* 0x000fea0003800000 */
[----:B0--3--:R-:W0:Y:S01]  /*0950*/  LDC.64 R4, c[0x0][0x218] ;  /* 0x00008600ff047b82 */ /* 0x009e220000000a00 */
[----:B------:R-:W-:Y:S01]  /*0960*/  IADD3 R3, R0, R23, RZ ;  /* 0x0000001700037210 */ /* 0x000fe20007ffe0ff */
[----:B------:R-:W-:-:S04]  /*0970*/  VIADD R23, R23, 0x80 ;  /* 0x0000008017177836 */ /* 0x000fc80000000000 */
[----:B0-----:R-:W-:-:S05]  /*0980*/  IMAD.WIDE.U32 R4, R3, 0x4, R4 ;  /* 0x0000000403047825 */ /* 0x001fca00078e0004 */
[----:B------:R0:W-:Y:S02]  /*0990*/  STG.E desc[UR4][R4.64], R8 ;  /* 0x0000000804007986 */ /* 0x0001e4000c101904 */
.L_x_1719:
[----:B------:R-:W-:Y:S05]  /*09a0*/  BSYNC B1 ;  /* 0x0000000000017941 */ /* 0x000fea0003800000 */
.L_x_1715:
[----:B------:R-:W-:-:S13]  /*09b0*/  ISETP.GE.AND P0, PT, R23, R2, PT ;  /* 0x000000021700720c */ /* 0x000fda0003f06270 */
[----:B0--3--:R-:W0:Y:S01]  /*09c0*/  @!P0 LDC.64 R4, c[0x0][0x218] ;  /* 0x00008600ff048b82 */ /* 0x009e220000000a00 */
[----:B------:R-:W-:Y:S01]  /*09d0*/  @!P0 IADD3 R3, R0, R23, RZ ;  /* 0x0000001700038210 */ /* 0x000fe20007ffe0ff */
[----:B------:R-:W-:-:S04]  /*09e0*/  @!P0 VIADD R23, R23, 0x80 ;  /* 0x0000008017178836 */ /* 0x000fc80000000000 */
[----:B0-----:R-:W-:-:S05]  /*09f0*/  @!P0 IMAD.WIDE.U32 R4, R3, 0x4, R4 ;  /* 0x0000000403048825 */ /* 0x001fca00078e0004 */
[----:B----4-:R0:W-:Y:S02]  /*0a00*/  @!P0 STG.E desc[UR4][R4.64], R9 ;  /* 0x0000000904008986 */ /* 0x0101e4000c101904 */
.L_x_1720:
[----:B------:R-:W-:Y:S05]  /*0a10*/  BSYNC B0 ;  /* 0x0000000000007941 */ /* 0x000fea0003800000 */
.L_x_1714:
[----:B------:R-:W-:Y:S05]  /*0a20*/  WARPSYNC.ALL ;  /* 0x0000000000007948 */ /* 0x000fea0003800000 */
[----:B------:R-:W-:-:S13]  /*0a30*/  ISETP.GE.AND P0, PT, R23, R2, PT ;  /* 0x000000021700720c */ /* 0x000fda0003f06270 */
[----:B------:R-:W-:Y:S05]  /*0a40*/  @P0 EXIT ;  /* 0x000000000000094d */ /* 0x000fea0003800000 */
[----:B------:R-:W5:Y:S01]  /*0a50*/  LDC.64 R2, c[0x0][0x218] ;  /* 0x00008600ff027b82 */ /* 0x000f620000000a00 */
[----:B------:R-:W-:-:S05]  /*0a60*/  IADD3 R23, R0, R23, RZ ;  /* 0x0000001700177210 */ /* 0x000fca0007ffe0ff */
[----:B-----5:R-:W-:-:S05]  /*0a70*/  IMAD.WIDE.U32 R2, R23, 0x4, R2 ;  /* 0x0000000417027825 */ /* 0x020fca00078e0002 */
[----:B-1----:R-:W-:Y:S01]  /*0a80*/  STG.E desc[UR4][R2.64], R10 ;  /* 0x0000000a02007986 */ /* 0x002fe2000c101904 */
[----:B------:R-:W-:Y:S05]  /*0a90*/  EXIT ;  /* 0x000000000000794d */ /* 0x000fea0003800000 */
.L_x_1721:
        /* <DEDUP_REMOVED lines=14> */
.L_x_13269:


//--------------------- .text._ZN2at6native29vectorized_elementwise_kernelILi4EZZZNS0_16log2_kernel_cudaERNS_18TensorIteratorBaseEENKUlvE0_clEvENKUlvE0_clEvEUlfE_St5arrayIPcLm2EEEEviT0_T1_ --------------------------
	.section	.text._ZN2at6native29vectorized_elementwise_kernelILi4EZZZNS0_16log2_kernel_cudaERNS_18TensorIteratorBaseEENKUlvE0_clEvENKUlvE0_clEvEUlfE_St5arrayIPcLm2EEEEviT0_T1_,"ax",@progbits
	.align	128
        .global         _ZN2at6native29vectorized_elementwise_kernelILi4EZZZNS0_16log2_kernel_cudaERNS_18TensorIteratorBaseEENKUlvE0_clEvENKUlvE0_clEvEUlfE_St5arrayIPcLm2EEEEviT0_T1_
        .type           _ZN2at6native29vectorized_elementwise_kernelILi4EZZZNS0_16log2_kernel_cudaERNS_18TensorIteratorBaseEENKUlvE0_clEvENKUlvE0_clEvEUlfE_St5arrayIPcLm2EEEEviT0_T1_,@function
        .size           _ZN2at6native29vectorized_elementwise_kernelILi4EZZZNS0_16log2_kernel_cudaERNS_18TensorIteratorBaseEENKUlvE0_clEvENKUlvE0_clEvEUlfE_St5arrayIPcLm2EEEEviT0_T1_,(.L_x_13270 - _ZN2at6native29vectorized_elementwise_kernelILi4EZZZNS0_16log2_kernel_cudaERNS_18TensorIteratorBaseEENKUlvE0_clEvENKUlvE0_clEvEUlfE_St5arrayIPcLm2EEEEviT0_T1_)
        .other          _ZN2at6native29vectorized_elementwise_kernelILi4EZZZNS0_16log2_kernel_cudaERNS_18TensorIteratorBaseEENKUlvE0_clEvENKUlvE0_clEvEUlfE_St5arrayIPcLm2EEEEviT0_T1_,@"STO_CUDA_ENTRY STV_DEFAULT"
_ZN2at6native29vectorized_elementwise_kernelILi4EZZZNS0_16log2_kernel_cudaERNS_18TensorIteratorBaseEENKUlvE0_clEvENKUlvE0_clEvEUlfE_St5arrayIPcLm2EEEEviT0_T1_:
.text._ZN2at6native29vectorized_elementwise_kernelILi4EZZZNS0_16log2_kernel_cudaERNS_18TensorIteratorBaseEENKUlvE0_clEvENKUlvE0_clEvEUlfE_St5arrayIPcLm2EEEEviT0_T1_:
        /* <DEDUP_REMOVED lines=13> */
[----:B------:R-:W3:Y:S04]  /*00d0*/  LDG.E.128 R4, desc[UR4][R2.64] ;  /* 0x0000000402047981 */ /* 0x000ee8000c1e1d00 */
[----:B------:R-:W4:Y:S01]  /*00e0*/  LDG.E.128 R8, desc[UR4][R2.64+0x800] ;  /* 0x0008000402087981 */ /* 0x000f22000c1e1d00 */
[----:B--2---:R-:W-:-:S04]  /*00f0*/  IMAD.WIDE.U32 R12, R0, 0x4, R12 ;  /* 0x00000004000c7825 */ /* 0x004fc800078e000c */
[----:B------:R-:W-:Y:S01]  /*0100*/  IMAD.WIDE R12, R15, 0x10, R12 ;  /* 0x000000100f0c7825 */ /* 0x000fe200078e020c */
[----:B---3--:R-:W-:Y:S08]  /*0110*/  MUFU.LG2 R7, R7 ;  /* 0x0000000700077308 */ /* 0x008ff00000000c00 */
[----:B------:R-:W-:Y:S08]  /*0120*/  MUFU.LG2 R6, R6 ;  /* 0x0000000600067308 */ /* 0x000ff00000000c00 */
[----:B------:R-:W-:Y:S08]  /*0130*/  MUFU.LG2 R5, R5 ;  /* 0x0000000500057308 */ /* 0x000ff00000000c00 */
[----:B------:R-:W0:Y:S08]  /*0140*/  MUFU.LG2 R4, R4 ;  /* 0x0000000400047308 */ /* 0x000e300000000c00 */
[----:B----4-:R-:W-:Y:S08]  /*0150*/  MUFU.LG2 R11, R11 ;  /* 0x0000000b000b7308 */ /* 0x010ff00000000c00 */
[----:B------:R-:W-:Y:S01]  /*0160*/  MUFU.LG2 R10, R10 ;  /* 0x0000000a000a7308 */ /* 0x000fe20000000c00 */
[----:B0-----:R-:W-:Y:S07]  /*0170*/  STG.E.128 desc[UR4][R12.64], R4 ;  /* 0x000000040c007986 */ /* 0x001fee000c101d04 */
[----:B------:R-:W-:Y:S08]  /*0180*/  MUFU.LG2 R9, R9 ;  /* 0x0000000900097308 */ /* 0x000ff00000000c00 */
[----:B------:R-:W0:Y:S02]  /*0190*/  MUFU.LG2 R8, R8 ;  /* 0x0000000800087308 */ /* 0x000e240000000c00 */
[----:B0-----:R-:W-:Y:S01]  /*01a0*/  STG.E.128 desc[UR4][R12.64+0x800], R8 ;  /* 0x000800080c007986 */ /* 0x001fe2000c101d04 */
[----:B------:R-:W-:Y:S05]  /*01b0*/  EXIT ;  /* 0x000000000000794d */ /* 0x000fea0003800000 */
.L_x_1722:
        /* <DEDUP_REMOVED lines=100> */
.L_x_1725:
[----:B------:R-:W-:-:S13]  /*0800*/  ISETP.GE.AND P0, PT, R23, R2, PT ;  /* 0x000000021700720c */ /* 0x000fda0003f06270 */
[----:B------:R-:W-:Y:S05]  /*0810*/  @P0 BRA `(.L_x_1727) ;  /* 0x0000000000300947 */ /* 0x000fea0003800000 */
[----:B0-----:R-:W0:Y:S01]  /*0820*/  LDC.64 R4, c[0x0][0x218] ;  /* 0x00008600ff047b82 */ /* 0x001e220000000a00 */
[----:B------:R-:W-:Y:S01]  /*0830*/  IADD3 R3, R0, R23, RZ ;  /* 0x0000001700037210 */ /* 0x000fe20007ffe0ff */
[----:B------:R-:W-:-:S04]  /*0840*/  VIADD R23, R23, 0x80 ;  /* 0x0000008017177836 */ /* 0x000fc80000000000 */
[----:B0-----:R-:W-:-:S05]  /*0850*/  IMAD.WIDE.U32 R4, R3, 0x4, R4 ;  /* 0x0000000403047825 */ /* 0x001fca00078e0004 */
[----:B------:R3:W-:Y:S02]  /*0860*/  STG.E desc[UR4][R4.64], R6 ;  /* 0x0000000604007986 */ /* 0x0007e4000c101904 */
.L_x_1726:
[----:B------:R-:W-:-:S13]  /*0870*/  ISETP.GE.AND P0, PT, R23, R2, PT ;  /* 0x000000021700720c */ /* 0x000fda0003f06270 */
[----:B------:R-:W-:Y:S05]  /*0880*/  @P0 BRA `(.L_x_1728) ;  /* 0x0000000000340947 */ /* 0x000fea0003800000 */
[----:B0--3--:R-:W0:Y:S01]  /*0890*/  LDC.64 R4, c[0x0][0x218] ;  /* 0x00008600ff047b82 */ /* 0x009e220000000a00 */
[----:B------:R-:W-:Y:S01]  /*08a0*/  IADD3 R3, R0, R23, RZ ;  /* 0x0000001700037210 */ /* 0x000fe20007ffe0ff */
[----:B------:R-:W-:-:S04]  /*08b0*/  VIADD R23, R23, 0x80 ;  /* 0x0000008017177836 */ /* 0x000fc80000000000 */
[----:B0-----:R-:W-:-:S05]  /*08c0*/  IMAD.WIDE.U32 R4, R3, 0x4, R4 ;  /* 0x0000000403047825 */ /* 0x001fca00078e0004 */
[----:B------:R3:W-:Y:S02]  /*08d0*/  STG.E desc[UR4][R4.64], R7 ;  /* 0x0000000704007986 */ /* 0x0007e4000c101904 */
.L_x_1727:
        /* <DEDUP_REMOVED lines=8> */
.L_x_1728:
[----:B------:R-:W-:Y:S05]  /*0960*/  BSYNC B1 ;  /* 0x0000000000017941 */ /* 0x000fea0003800000 */
.L_x_1724:
[----:B------:R-:W-:-:S13]  /*0970*/  ISETP.GE.AND P0, PT, R23, R2, PT ;  /* 0x000000021700720c */ /* 0x000fda0003f06270 */
[----:B0--3--:R-:W0:Y:S01]  /*0980*/  @!P0 LDC.64 R4, c[0x0][0x218] ;  /* 0x00008600ff048b82 */ /* 0x009e220000000a00 */
[----:B------:R-:W-:Y:S01]  /*0990*/  @!P0 IADD3 R3, R0, R23, RZ ;  /* 0x0000001700038210 */ /* 0x000fe20007ffe0ff */
[----:B------:R-:W-:-:S04]  /*09a0*/  @!P0 VIADD R23, R23, 0x80 ;  /* 0x0000008017178836 */ /* 0x000fc80000000000 */
[----:B0-----:R-:W-:-:S05]  /*09b0*/  @!P0 IMAD.WIDE.U32 R4, R3, 0x4, R4 ;  /* 0x0000000403048825 */ /* 0x001fca00078e0004 */
[----:B----4-:R0:W-:Y:S02]  /*09c0*/  @!P0 STG.E desc[UR4][R4.64], R9 ;  /* 0x0000000904008986 */ /* 0x0101e4000c101904 */
.L_x_1729:
[----:B------:R-:W-:Y:S05]  /*09d0*/  BSYNC B0 ;  /* 0x0000000000007941 */ /* 0x000fea0003800000 */
.L_x_1723:
        /* <DEDUP_REMOVED lines=8> */
.L_x_1730:
        /* <DEDUP_REMOVED lines=10> */
.L_x_13270:


//--------------------- .text._ZN2at6native29vectorized_elementwise_kernelILi8EZZZNS0_16log2_kernel_cudaERNS_18TensorIteratorBaseEENKUlvE0_clEvENKUlvE0_clEvEUlfE_St5arrayIPcLm2EEEEviT0_T1_ --------------------------
	.section	.text._ZN2at6native29vectorized_elementwise_kernelILi8EZZZNS0_16log2_kernel_cudaERNS_18TensorIteratorBaseEENKUlvE0_clEvENKUlvE0_clEvEUlfE_St5arrayIPcLm2EEEEviT0_T1_,"ax",@progbits
	.align	128
        .global         _ZN2at6native29vectorized_elementwise_kernelILi8EZZZNS0_16log2_kernel_cudaERNS_18TensorIteratorBaseEENKUlvE0_clEvENKUlvE0_clEvEUlfE_St5arrayIPcLm2EEEEviT0_T1_
        .type           _ZN2at6native29vectorized_elementwise_kernelILi8EZZZNS0_16log2_kernel_cudaERNS_18TensorIteratorBaseEENKUlvE0_clEvENKUlvE0_clEvEUlfE_St5arrayIPcLm2EEEEviT0_T1_,@function
        .size           _ZN2at6native29vectorized_elementwise_kernelILi8EZZZNS0_16log2_kernel_cudaERNS_18TensorIteratorBaseEENKUlvE0_clEvENKUlvE0_clEvEUlfE_St5arrayIPcLm2EEEEviT0_T1_,(.L_x_13271 - _ZN2at6native29vectorized_elementwise_kernelILi8EZZZNS0_16log2_kernel_cudaERNS_18TensorIteratorBaseEENKUlvE0_clEvENKUlvE0_clEvEUlfE_St5arrayIPcLm2EEEEviT0_T1_)
        .other          _ZN2at6native29vectorized_elementwise_kernelILi8EZZZNS0_16log2_kernel_cudaERNS_18TensorIteratorBaseEENKUlvE0_clEvENKUlvE0_clEvEUlfE_St5arrayIPcLm2EEEEviT0_T1_,@"STO_CUDA_ENTRY STV_DEFAULT"
_ZN2at6native29vectorized_elementwise_kernelILi8EZZZNS0_16log2_kernel_cudaERNS_18TensorIteratorBaseEENKUlvE0_clEvENKUlvE0_clEvEUlfE_St5arrayIPcLm2EEEEviT0_T1_:
.text._ZN2at6native29vectorized_elementwise_kernelILi8EZZZNS0_16log2_kernel_cudaERNS_18TensorIteratorBaseEENKUlvE0_clEvENKUlvE0_clEvEUlfE_St5arrayIPcLm2EEEEviT0_T1_:
        /* <DEDUP_REMOVED lines=28> */
.L_x_1731:
        /* <DEDUP_REMOVED lines=100> */
.L_x_1734:
[----:B------:R-:W-:-:S13]  /*0800*/  ISETP.GE.AND P0, PT, R23, R2, PT ;  /* 0x000000021700720c */ /* 0x000fda0003f06270 */
[----:B------:R-:W-:Y:S05]  /*0810*/  @P0 BRA `(.L_x_1736) ;  /* 0x0000000000300947 */ /* 0x000fea0003800000 */
[----:B0-----:R-:W0:Y:S01]  /*0820*/  LDC.64 R4, c[0x0][0x218] ;  /* 0x00008600ff047b82 */ /* 0x001e220000000a00 */
[----:B------:R-:W-:Y:S01]  /*0830*/  IADD3 R3, R0, R23, RZ ;  /* 0x0000001700037210 */ /* 0x000fe20007ffe0ff */
[----:B------:R-:W-:-:S04]  /*0840*/  VIADD R23, R23, 0x80 ;  /* 0x0000008017177836 */ /* 0x000fc80000000000 */
[----:B0-----:R-:W-:-:S05]  /*0850*/  IMAD.WIDE.U32 R4, R3, 0x4, R4 ;  /* 0x0000000403047825 */ /* 0x001fca00078e0004 */
[----:B------:R3:W-:Y:S02]  /*0860*/  STG.E desc[UR4][R4.64], R6 ;  /* 0x0000000604007986 */ /* 0x0007e4000c101904 */
.L_x_1735:
[----:B------:R-:W-:-:S13]  /*0870*/  ISETP.GE.AND P0, PT, R23, R2, PT ;  /* 0x000000021700720c */ /* 0x000fda0003f06270 */
[----:B------:R-:W-:Y:S05]  /*0880*/  @P0 BRA `(.L_x_1737) ;  /* 0x0000000000340947 */ /* 0x000fea0003800000 */
[----:B0--3--:R-:W0:Y:S01]  /*0890*/  LDC.64 R4, c[0x0][0x218] ;  /* 0x00008600ff047b82 */ /* 0x009e220000000a00 */
[----:B------:R-:W-:Y:S01]  /*08a0*/  IADD3 R3, R0, R23, RZ ;  /* 0x0000001700037210 */ /* 0x000fe20007ffe0ff */
[----:B------:R-:W-:-:S04]  /*08b0*/  VIADD R23, R23, 0x80 ;  /* 0x0000008017177836 */ /* 0x000fc80000000000 */
[----:B0-----:R-:W-:-:S05]  /*08c0*/  IMAD.WIDE.U32 R4, R3, 0x4, R4 ;  /* 0x0000000403047825 */ /* 0x001fca00078e0004 */
[----:B------:R3:W-:Y:S02]  /*08d0*/  STG.E desc[UR4][R4.64], R7 ;  /* 0x0000000704007986 */ /* 0x0007e4000c101904 */
.L_x_1736:
        /* <DEDUP_REMOVED lines=8> */
.L_x_1737:
[----:B------:R-:W-:Y:S05]  /*0960*/  BSYNC B1 ;  /* 0x0000000000017941 */ /* 0x000fea0003800000 */
.L_x_1733:
[----:B------:R-:W-:-:S13]  /*0970*/  ISETP.GE.AND P0, PT, R23, R2, PT ;  /* 0x000000021700720c */ /* 0x000fda0003f06270 */
[----:B0--3--:R-:W0:Y:S01]  /*0980*/  @!P0 LDC.64 R4, c[0x0][0x218] ;  /* 0x00008600ff048b82 */ /* 0x009e220000000a00 */
[----:B------:R-:W-:Y:S01]  /*0990*/  @!P0 IADD3 R3, R0, R23, RZ ;  /* 0x0000001700038210 */ /* 0x000fe20007ffe0ff */
[----:B------:R-:W-:-:S04]  /*09a0*/  @!P0 VIADD R23, R23, 0x80 ;  /* 0x0000008017178836 */ /* 0x000fc80000000000 */
[----:B0-----:R-:W-:-:S05]  /*09b0*/  @!P0 IMAD.WIDE.U32 R4, R3, 0x4, R4 ;  /* 0x0000000403048825 */ /* 0x001fca00078e0004 */
[----:B----4-:R0:W-:Y:S02]  /*09c0*/  @!P0 STG.E desc[UR4][R4.64], R9 ;  /* 0x0000000904008986 */ /* 0x0101e4000c101904 */
.L_x_1738:
[----:B------:R-:W-:Y:S05]  /*09d0*/  BSYNC B0 ;  /* 0x0000000000007941 */ /* 0x000fea0003800000 */
.L_x_1732:
        /* <DEDUP_REMOVED lines=8> */
.L_x_1739:
        /* <DEDUP_REMOVED lines=10> */
.L_x_13271:


//--------------------- .text._ZN2at6native18elementwise_kernelILi128ELi4EZNS0_15gpu_kernel_implIZZZNS0_16log2_kernel_cudaERNS_18TensorIteratorBaseEENKUlvE0_clEvENKUlvE_clEvEUldE_EEvS4_RKT_EUliE_EEviT1_ --------------------------
	.section	.text._ZN2at6native18elementwise_kernelILi128ELi4EZNS0_15gpu_kernel_implIZZZNS0_16log2_kernel_cudaERNS_18TensorIteratorBaseEENKUlvE0_clEvENKUlvE_clEvEUldE_EEvS4_RKT_EUliE_EEviT1_,"ax",@progbits
	.align	128
        .global         _ZN2at6native18elementwise_kernelILi128ELi4EZNS0_15gpu_kernel_implIZZZNS0_16log2_kernel_cudaERNS_18TensorIteratorBaseEENKUlvE0_clEvENKUlvE_clEvEUldE_EEvS4_RKT_EUliE_EEviT1_
        .type           _ZN2at6native18elementwise_kernelILi128ELi4EZNS0_15gpu_kernel_implIZZZNS0_16log2_kernel_cudaERNS_18TensorIteratorBaseEENKUlvE0_clEvENKUlvE_clEvEUldE_EEvS4_RKT_EUliE_EEviT1_,@function
        .size           _ZN2at6native18elementwise_kernelILi128ELi4EZNS0_15gpu_kernel_implIZZZNS0_16log2_kernel_cudaERNS_18TensorIteratorBaseEENKUlvE0_clEvENKUlvE_clEvEUldE_EEvS4_RKT_EUliE_EEviT1_,(.L_x_13272 - _ZN2at6native18elementwise_kernelILi128ELi4EZNS0_15gpu_kernel_implIZZZNS0_16log2_kernel_cudaERNS_18TensorIteratorBaseEENKUlvE0_clEvENKUlvE_clEvEUldE_EEvS4_RKT_EUliE_EEviT1_)
        .other          _ZN2at6native18elementwise_kernelILi128ELi4EZNS0_15gpu_kernel_implIZZZNS0_16log2_kernel_cudaERNS_18TensorIteratorBaseEENKUlvE0_clEvENKUlvE_clEvEUldE_EEvS4_RKT_EUliE_EEviT1_,@"STO_CUDA_ENTRY STV_DEFAULT"
_ZN2at6native18elementwise_kernelILi128ELi4EZNS0_15gpu_kernel_implIZZZNS0_16log2_kernel_cudaERNS_18TensorIteratorBaseEENKUlvE0_clEvENKUlvE_clEvEUldE_EEvS4_RKT_EUliE_EEviT1_:
.text._ZN2at6native18elementwise_kernelILi128ELi4EZNS0_15gpu_kernel_implIZZZNS0_16log2_kernel_cudaERNS_18TensorIteratorBaseEENKUlvE0_clEvENKUlvE_clEvEUldE_EEvS4_RKT_EUliE_EEviT1_:
        /* <DEDUP_REMOVED lines=36> */
[C---:B------:R-:W-:Y:S02]  /*0240*/  IMAD R16, R4.reuse, UR6, RZ ;  /* 0x0000000604107c24 */ /* 0x040fe4000f8e02ff */
[----:B------:R-:W-:Y:S02]  /*0250*/  IMAD R0, R4, UR7, RZ ;  /* 0x0000000704007c24 */ /* 0x000fe4000f8e02ff */
        /* <DEDUP_REMOVED lines=277> */
.L_x_1742:
        /* <DEDUP_REMOVED lines=19> */
[----:B--2---:R-:W0:Y:S01]  /*14e0*/  I2F.F64.S16 R2, R2 ;  /* 0x0000000200027312 */ /* 0x004e220000101c00 */
[----:B------:R-:W-:Y:S05]  /*14f0*/  BRA `(.L_x_1748) ;  /* 0x0000000c007c7947 */ /* 0x000fea0003800000 */
.L_x_1746:
[----:B------:R-:W2:Y:S02]  /*1500*/  LDG.E.U8 R2, desc[UR36][R4.64] ;  /* 0x0000002404027981 */ /* 0x000ea4000c1e1100 */
[----:B--2---:R-:W0:Y:S01]  /*1510*/  I2F.F64.U16 R2, R2 ;  /* 0x0000000200027312 */ /* 0x004e220000101800 */
[----:B------:R-:W-:Y:S05]  /*1520*/  BRA `(.L_x_1748) ;  /* 0x0000000c00707947 */ /* 0x000fea0003800000 */
.L_x_1745:
[----:B------:R-:W-:-:S13]  /*1530*/  ISETP.NE.AND P0, PT, R2, 0x2, PT ;  /* 0x000000020200780c */ /* 0x000fda0003f05270 */
[----:B------:R-:W-:Y:S05]  /*1540*/  @!P0 BRA `(.L_x_1749) ;  /* 0x0000000000288947 */ /* 0x000fea0003800000 */
[----:B------:R-:W-:-:S13]  /*1550*/  ISETP.NE.AND P0, PT, R2, 0x3, PT ;  /* 0x000000030200780c */ /* 0x000fda0003f05270 */
[----:B------:R-:W-:Y:S05]  /*1560*/  @!P0 BRA `(.L_x_1750) ;  /* 0x0000000000148947 */ /* 0x000fea0003800000 */
[----:B------:R-:W-:-:S13]  /*1570*/  ISETP.NE.AND P0, PT, R2, 0x4, PT ;  /* 0x000000040200780c */ /* 0x000fda0003f05270 */
[----:B------:R-:W-:Y:S05]  /*1580*/  @P0 BRA `(.L_x_1747) ;  /* 0x0000000800fc0947 */ /* 0x000fea0003800000 */
[----:B------:R-:W2:Y:S02]  /*1590*/  LDG.E.64 R2, desc[UR36][R4.64] ;  /* 0x0000002404027981 */ /* 0x000ea4000c1e1b00 */
[----:B--2---:R-:W0:Y:S01]  /*15a0*/  I2F.F64.S64 R2, R2 ;  /* 0x0000000200027312 */ /* 0x004e220000301c00 */
[----:B------:R-:W-:Y:S05]  /*15b0*/  BRA `(.L_x_1748) ;  /* 0x0000000c004c7947 */ /* 0x000fea0003800000 */
.L_x_1750:
[----:B------:R-:W2:Y:S02]  /*15c0*/  LDG.E R2, desc[UR36][R4.64] ;  /* 0x0000002404027981 */ /* 0x000ea4000c1e1900 */
[----:B--2---:R-:W0:Y:S01]  /*15d0*/  I2F.F64 R2, R2 ;  /* 0x0000000200027312 */ /* 0x004e220000201c00 */
[----:B------:R-:W-:Y:S05]  /*15e0*/  BRA `(.L_x_1748) ;  /* 0x0000000c00407947 */ /* 0x000fea0003800000 */
.L_x_1749:
[----:B------:R-:W2:Y:S02]  /*15f0*/  LDG.E.U16 R2, desc[UR36][R4.64] ;  /* 0x0000002404027981 */ /* 0x000ea4000c1e1500 */
[----:B--2---:R-:W0:Y:S01]  /*1600*/  I2F.F64.S16 R2, R2 ;  /* 0x0000000200027312 */ /* 0x004e220000101c00 */
[----:B------:R-:W-:Y:S05]  /*1610*/  BRA `(.L_x_1748) ;  /* 0x0000000c00347947 */ /* 0x000fea0003800000 */
.L_x_1744:
[----:B------:R-:W-:-:S13]  /*1620*/  ISETP.GT.AND P0, PT, R2, 0x6, PT ;  /* 0x000000060200780c */ /* 0x000fda0003f04270 */
[----:B------:R-:W-:Y:S05]  /*1630*/  @P0 BRA `(.L_x_1751) ;  /* 0x0000000000340947 */ /* 0x000fea0003800000 */
[----:B------:R-:W-:-:S13]  /*1640*/  ISETP.NE.AND P0, PT, R2, 0x5, PT ;  /* 0x000000050200780c */ /* 0x000fda0003f05270 */
[----:B------:R-:W-:Y:S05]  /*1650*/  @!P0 BRA `(.L_x_1752) ;  /* 0x0000000000188947 */ /* 0x000fea0003800000 */
[----:B------:R-:W-:-:S13]  /*1660*/  ISETP.NE.AND P0, PT, R2, 0x6, PT ;  /* 0x000000060200780c */ /* 0x000fda0003f05270 */
[----:B------:R-:W-:Y:S05]  /*1670*/  @P0 BRA `(.L_x_1747) ;  /* 0x0000000800c00947 */ /* 0x000fea0003800000 */
[----:B------:R-:W2:Y:S02]  /*1680*/  LDG.E R2, desc[UR36][R4.64] ;  /* 0x0000002404027981 */ /* 0x000ea4000c1e1900 */
[----:B--2---:R-:W-:-:S06]  /*1690*/  FMUL.FTZ R2, R2, 1 ;  /* 0x3f80000002027820 */ /* 0x004fcc0000410000 */
[----:B------:R-:W0:Y:S01]  /*16a0*/  F2F.F64.F32 R2, R2 ;  /* 0x0000000200027310 */ /* 0x000e220000201800 */
[----:B------:R-:W-:Y:S05]  /*16b0*/  BRA `(.L_x_1748) ;  /* 0x0000000c000c7947 */ /* 0x000fea0003800000 */
.L_x_1752:
[----:B------:R-:W2:Y:S02]  /*16c0*/  LDG.E.U16 R0, desc[UR36][R4.64] ;  /* 0x0000002404007981 */ /* 0x000ea4000c1e1500 */
[----:B--2---:R-:W-:-:S05]  /*16d0*/  HADD2.F32 R0, -RZ, R0.H0_H0 ;  /* 0x20000000ff007230 */ /* 0x004fca0000004100 */
[----:B------:R-:W-:-:S04]  /*16e0*/  FMUL.FTZ R0, R0, 1 ;  /* 0x3f80000000007820 */ /* 0x000fc80000410000 */
[----:B------:R0:W1:Y:S01]  /*16f0*/  F2F.F64.F32 R2, R0 ;  /* 0x0000000000027310 */ /* 0x0000620000201800 */
[----:B------:R-:W-:Y:S05]  /*1700*/  BRA `(.L_x_1748) ;  /* 0x0000000800f87947 */ /* 0x000fea0003800000 */
.L_x_1751:
[----:B------:R-:W-:-:S13]  /*1710*/  ISETP.NE.AND P0, PT, R2, 0x7, PT ;  /* 0x000000070200780c */ /* 0x000fda0003f05270 */
[----:B------:R-:W-:Y:S05]  /*1720*/  @!P0 BRA `(.L_x_1753) ;  /* 0x0000000000348947 */ /* 0x000fea0003800000 */
        /* <DEDUP_REMOVED lines=8> */
.L_x_1754:
[----:B------:R-:W2:Y:S02]  /*17b0*/  LDG.E.U16 R4, desc[UR36][R4.64] ;  /* 0x0000002404047981 */ /* 0x000ea4000c1e1500 */
[----:B--2---:R-:W-:-:S05]  /*17c0*/  HADD2.F32 R0, -RZ, R4.H0_H0 ;  /* 0x20000004ff007230 */ /* 0x004fca0000004100 */
[----:B------:R-:W-:-:S04]  /*17d0*/  FMUL.FTZ R0, R0, 1 ;  /* 0x3f80000000007820 */ /* 0x000fc80000410000 */
[----:B------:R0:W1:Y:S01]  /*17e0*/  F2F.F64.F32 R2, R0 ;  /* 0x0000000000027310 */ /* 0x0000620000201800 */
[----:B------:R-:W-:Y:S05]  /*17f0*/  BRA `(.L_x_1748) ;  /* 0x0000000800bc7947 */ /* 0x000fea0003800000 */
.L_x_1753:
[----:B------:R0:W5:Y:S01]  /*1800*/  LDG.E.64 R2, desc[UR36][R4.64] ;  /* 0x0000002404027981 */ /* 0x000162000c1e1b00 */
[----:B------:R-:W-:Y:S05]  /*1810*/  BRA `(.L_x_1748) ;  /* 0x0000000800b47947 */ /* 0x000fea0003800000 */
.L_x_1743:
        /* <DEDUP_REMOVED lines=8> */
[----:B------:R-:W2:Y:S01]  /*18a0*/  LDG.E.U8 R4, desc[UR36][R4.64] ;  /* 0x0000002404047981 */ /* 0x000ea2000c1e1100 */
[----:B------:R-:W-:Y:S01]  /*18b0*/  IMAD.MOV.U32 R2, RZ, RZ, RZ ;  /* 0x000000ffff027224 */ /* 0x000fe200078e00ff */
[----:B--2---:R-:W-:-:S04]  /*18c0*/  ISETP.NE.AND P0, PT, R4, RZ, PT ;  /* 0x000000ff0400720c */ /* 0x004fc80003f05270 */
[----:B------:R-:W-:Y:S01]  /*18d0*/  FSEL R3, RZ, 1.875, !P0 ;  /* 0x3ff00000ff037808 */ /* 0x000fe20004000000 */
[----:B------:R-:W-:Y:S08]  /*18e0*/  BRA `(.L_x_1748) ;  /* 0x0000000800807947 */ /* 0x000ff00003800000 */
.L_x_1757:
[----:B------:R0:W5:Y:S01]  /*18f0*/  LDG.E.64 R2, desc[UR36][R4.64] ;  /* 0x0000002404027981 */ /* 0x000162000c1e1b00 */
[----:B------:R-:W-:Y:S05]  /*1900*/  BRA `(.L_x_1748) ;  /* 0x0000000800787947 */ /* 0x000fea0003800000 */
.L_x_1756:
[----:B------:R-:W-:-:S13]  /*1910*/  ISETP.NE.AND P0, PT, R2, 0xf, PT ;  /* 0x0000000f0200780c */ /* 0x000fda0003f05270 */
[----:B------:R-:W-:Y:S05]  /*1920*/  @!P0 BRA `(.L_x_1758) ;  /* 0x0000000000a48947 */ /* 0x000fea0003800000 */
[----:B------:R-:W-:-:S13]  /*1930*/  ISETP.NE.AND P0, PT, R2, 0x17, PT ;  /* 0x000000170200780c */ /* 0x000fda0003f05270 */
[----:B------:R-:W-:Y:S05]  /*1940*/  @!P0 BRA `(.L_x_1759) ;  /* 0x0000000000608947 */ /* 0x000fea0003800000 */
[----:B------:R-:W-:-:S13]  /*1950*/  ISETP.NE.AND P0, PT, R2, 0x18, PT ;  /* 0x000000180200780c */ /* 0x000fda0003f05270 */
[----:B------:R-:W-:Y:S05]  /*1960*/  @P0 BRA `(.L_x_1747) ;  /* 0x0000000800040947 */ /* 0x000fea0003800000 */
[----:B------:R-:W2:Y:S01]  /*1970*/  LDG.E.U8 R0, desc[UR36][R4.64] ;  /* 0x0000002404007981 */ /* 0x000ea2000c1e1100 */
[----:B------:R-:W-:Y:S01]  /*1980*/  MOV R8, 0xff800000 ;  /* 0xff80000000087802 */ /* 0x000fe20000000f00 */
        /* <DEDUP_REMOVED lines=16> */
[----:B------:R-:W-:-:S05]  /*1a90*/  LOP3.LUT R3, R3, 0x80000000, R0, 0xf8, !PT ;  /* 0x8000000003037812 */ /* 0x000fca00078ef800 */
[----:B------:R-:W-:-:S06]  /*1aa0*/  FMUL.FTZ R3, R3, 1 ;  /* 0x3f80000003037820 */ /* 0x000fcc0000410000 */
[----:B------:R-:W0:Y:S01]  /*1ab0*/  F2F.F64.F32 R2, R3 ;  /* 0x0000000300027310 */ /* 0x000e220000201800 */
[----:B------:R-:W-:Y:S05]  /*1ac0*/  BRA `(.L_x_1748) ;  /* 0x0000000800087947 */ /* 0x000fea0003800000 */
.L_x_1759:
[----:B------:R-:W2:Y:S02]  /*1ad0*/  LDG.E.U8 R3, desc[UR36][R4.64] ;  /* 0x0000002404037981 */ /* 0x000ea4000c1e1100 */
[----:B--2---:R-:W-:-:S05]  /*1ae0*/  IMAD.SHL.U32 R0, R3, 0x2000000, RZ ;  /* 0x0200000003007824 */ /* 0x004fca00078e00ff */
[----:B------:R-:W-:-:S13]  /*1af0*/  ISETP.GE.U32.AND P0, PT, R0, 0x8000000, PT ;  /* 0x080000000000780c */ /* 0x000fda0003f06070 */
[C---:B------:R-:W-:Y:S02]  /*1b00*/  @!P0 IMAD.SHL.U32 R0, R3.reuse, 0x100, RZ ;  /* 0x0000010003008824 */ /* 0x040fe400078e00ff */
[C---:B------:R-:W-:Y:S02]  /*1b10*/  @P0 IMAD.SHL.U32 R2, R3.reuse, 0x200000, RZ ;  /* 0x0020000003020824 */ /* 0x040fe400078e00ff */
[----:B------:R-:W-:Y:S01]  /*1b20*/  IMAD.SHL.U32 R3, R3, 0x1000000, RZ ;  /* 0x0100000003037824 */ /* 0x000fe200078e00ff */
[----:B------:R-:W-:Y:S02]  /*1b30*/  @!P0 LOP3.LUT R0, R0, 0x7f00, RZ, 0xc0, !PT ;  /* 0x00007f0000008812 */ /* 0x000fe400078ec0ff */
[----:B------:R-:W-:Y:S02]  /*1b40*/  @P0 LOP3.LUT R2, R2, 0x70000000, RZ, 0xfc, !PT ;  /* 0x7000000002020812 */ /* 0x000fe400078efcff */
[----:B------:R-:W-:-:S03]  /*1b50*/  @!P0 LOP3.LUT R0, R0, 0x3f000000, RZ, 0xfc, !PT ;  /* 0x3f00000000008812 */ /* 0x000fc600078efcff */
[----:B------:R-:W-:Y:S02]  /*1b60*/  @P0 FMUL.FTZ R2, R2, 1.9259299443872358531e-34 ;  /* 0x0780000002020820 */ /* 0x000fe40000410000 */
[----:B------:R-:W-:-:S05]  /*1b70*/  @!P0 FADD.FTZ R2, R0, -0.5 ;  /* 0xbf00000000028421 */ /* 0x000fca0000010000 */
[----:B------:R-:W-:-:S05]  /*1b80*/  LOP3.LUT R2, R2, 0x80000000, R3, 0xf8, !PT ;  /* 0x8000000002027812 */ /* 0x000fca00078ef803 */
[----:B------:R-:W-:-:S06]  /*1b90*/  FMUL.FTZ R2, R2, 1 ;  /* 0x3f80000002027820 */ /* 0x000fcc0000410000 */
[----:B------:R-:W0:Y:S01]  /*1ba0*/  F2F.F64.F32 R2, R2 ;  /* 0x0000000200027310 */ /* 0x000e220000201800 */
[----:B------:R-:W-:Y:S05]  /*1bb0*/  BRA `(.L_x_1748) ;  /* 0x0000000400cc7947 */ /* 0x000fea0003800000 */
.L_x_1758:
[----:B------:R-:W2:Y:S02]  /*1bc0*/  LDG.E.U16 R0, desc[UR36][R4.64] ;  /* 0x0000002404007981 */ /* 0x000ea4000c1e1500 */
[----:B--2---:R-:W-:-:S04]  /*1bd0*/  IMAD.U32 R0, R0, 0x10000, RZ ;  /* 0x0001000000007824 */ /* 0x004fc800078e00ff */
[----:B------:R-:W-:-:S04]  /*1be0*/  FMUL.FTZ R0, R0, 1 ;  /* 0x3f80000000007820 */ /* 0x000fc80000410000 */
[----:B------:R0:W1:Y:S01]  /*1bf0*/  F2F.F64.F32 R2, R0 ;  /* 0x0000000000027310 */ /* 0x0000620000201800 */
[----:B------:R-:W-:Y:S05]  /*1c00*/  BRA `(.L_x_1748) ;  /* 0x0000000400b87947 */ /* 0x000fea0003800000 */
.L_x_1755:
        /* <DEDUP_REMOVED lines=9> */
[----:B--2---:R-:W0:Y:S01]  /*1ca0*/  I2F.F64.U16 R2, R2 ;  /* 0x0000000200027312 */ /* 0x004e220000101800 */
[----:B------:R-:W-:Y:S05]  /*1cb0*/  BRA `(.L_x_1748) ;  /* 0x00000004008c7947 */ /* 0x000fea0003800000 */
.L_x_1762:
        /* <DEDUP_REMOVED lines=21> */
.L_x_1766:
[----:B------:R-:W-:Y:S05]  /*1e10*/  BSYNC B1 ;  /* 0x0000000000017941 */ /* 0x000fea0003800000 */
.L_x_1765:
[----:B------:R-:W-:Y:S02]  /*1e20*/  LEA R3, R0, 0x3b800000, 0x17 ;  /* 0x3b80000000037811 */ /* 0x000fe400078eb8ff */
[----:B------:R-:W-:-:S04]  /*1e30*/  SHF.L.U32 R0, R2, 0x14, RZ ;  /* 0x0000001402007819 */ /* 0x000fc800000006ff */
[----:B------:R-:W-:-:S07]  /*1e40*/  LOP3.LUT R0, R3, R0, R4, 0xfe, !PT ;  /* 0x0000000003007212 */ /* 0x000fce00078efe04 */
.L_x_1764:
[----:B------:R-:W-:Y:S05]  /*1e50*/  BSYNC B0 ;  /* 0x0000000000007941 */ /* 0x000fea0003800000 */
.L_x_1763:
[----:B------:R-:W-:-:S04]  /*1e60*/  FMUL.FTZ R0, R0, 1 ;  /* 0x3f80000000007820 */ /* 0x000fc80000410000 */
[----:B------:R1:W2:Y:S01]  /*1e70*/  F2F.F64.F32 R2, R0 ;  /* 0x0000000000027310 */ /* 0x0002a20000201800 */
[----:B------:R-:W-:Y:S05]  /*1e80*/  BRA `(.L_x_1748) ;  /* 0x0000000400187947 */ /* 0x000fea0003800000 */
.L_x_1761:
        /* <DEDUP_REMOVED lines=21> */
.L_x_1770:
[----:B------:R-:W-:Y:S05]  /*1fe0*/  BSYNC B1 ;  /* 0x0000000000017941 */ /* 0x000fea0003800000 */
.L_x_1769:
[----:B------:R-:W-:Y:S01]  /*1ff0*/  LEA R3, R0, 0x37800000, 0x17 ;  /* 0x3780000000037811 */ /* 0x000fe200078eb8ff */
[----:B------:R-:W-:-:S05]  /*2000*/  IMAD.SHL.U32 R0, R2, 0x200000, RZ ;  /* 0x0020000002007824 */ /* 0x000fca00078e00ff */
[----:B------:R-:W-:-:S07]  /*2010*/  LOP3.LUT R0, R3, R0, R4, 0xfe, !PT ;  /* 0x0000000003007212 */ /* 0x000fce00078efe04 */
.L_x_1768:
[----:B------:R-:W-:Y:S05]  /*2020*/  BSYNC B0 ;  /* 0x0000000000007941 */ /* 0x000fea0003800000 */
.L_x_1767:
[----:B------:R-:W-:-:S04]  /*2030*/  FMUL.FTZ R0, R0, 1 ;  /* 0x3f80000000007820 */ /* 0x000fc80000410000 */
[----:B------:R3:W4:Y:S01]  /*2040*/  F2F.F64.F32 R2, R0 ;  /* 0x0000000000027310 */ /* 0x0007220000201800 */
[----:B------:R-:W-:Y:S05]  /*2050*/  BRA `(.L_x_1748) ;  /* 0x0000000000a47947 */ /* 0x000fea0003800000 */
.L_x_1760:
        /* <DEDUP_REMOVED lines=14> */
.L_x_1774:
[----:B------:R-:W-:Y:S05]  /*2140*/  BSYNC B0 ;  /* 0x0000000000007941 */ /* 0x000fea0003800000 */
.L_x_1773:
[----:B------:R-:W-:-:S04]  /*2150*/  FMUL.FTZ R0, R0, 1 ;  /* 0x3f80000000007820 */ /* 0x000fc80000410000 */
[----:B------:R0:W1:Y:S01]  /*2160*/  F2F.F64.F32 R2, R0 ;  /* 0x0000000000027310 */ /* 0x0000620000201800 */
[----:B------:R-:W-:Y:S05]  /*2170*/  BRA `(.L_x_1748) ;  /* 0x00000000005c7947 */ /* 0x000fea0003800000 */
.L_x_1747:
[----:B------:R-:W-:Y:S01]  /*2180*/  MOV R2, 0x0 ;  /* 0x0000000000027802 */ /* 0x000fe20000000f00 */
[----:B------:R-:W-:Y:S01]  /*2190*/  ULDC.64 UR4, c[0x4][0x148] ;  /* 0x0100520000047ab9 */ /* 0x000fe20000000a00 */
[----:B------:R-:W-:Y:S01]  /*21a0*/  ULDC.64 UR6, c[0x4][0x8] ;  /* 0x0100020000067ab9 */ /* 0x000fe20000000a00 */
[----:B------:R-:W-:Y:S02]  /*21b0*/  IMAD.U32 R4, RZ, RZ, UR4 ;  /* 0x00000004ff047e24 */ /* 0x000fe4000f8e00ff */
[----:B------:R-:W-:Y:S01]  /*21c0*/  IMAD.U32 R5, RZ, RZ, UR5 ;  /* 0x00000005ff057e24 */ /* 0x000fe2000f8e00ff */
[----:B------:R-:W0:Y:S01]  /*21d0*/  LDC.64 R2, c[0x4][R2] ;  /* 0x0100000002027b82 */ /* 0x000e220000000a00 */
[----:B------:R-:W-:Y:S01]  /*21e0*/  ULDC.64 UR4, c[0x4][0x150] ;  /* 0x0100540000047ab9 */ /* 0x000fe20000000a00 */
[----:B------:R-:W-:Y:S01]  /*21f0*/  IMAD.U32 R10, RZ, RZ, UR6 ;  /* 0x00000006ff0a7e24 */ /* 0x000fe2000f8e00ff */
[----:B------:R-:W-:Y:S01]  /*2200*/  MOV R7, UR5 ;  /* 0x0000000500077c02 */ /* 0x000fe20008000f00 */
[----:B------:R-:W-:-:S02]  /*2210*/  IMAD.U32 R6, RZ, RZ, UR4 ;  /* 0x00000004ff067e24 */ /* 0x000fc4000f8e00ff */
[----:B------:R-:W-:Y:S02]  /*2220*/  IMAD.U32 R11, RZ, RZ, UR7 ;  /* 0x00000007ff0b7e24 */ /* 0x000fe4000f8e00ff */
[----:B------:R-:W-:Y:S02]  /*2230*/  IMAD.MOV.U32 R8, RZ, RZ, 0x4e ;  /* 0x0000004eff087424 */ /* 0x000fe400078e00ff */
[----:B------:R-:W-:Y:S02]  /*2240*/  IMAD.MOV.U32 R12, RZ, RZ, 0x1 ;  /* 0x00000001ff0c7424 */ /* 0x000fe400078e00ff */
[----:B------:R-:W-:-:S07]  /*2250*/  IMAD.MOV.U32 R13, RZ, RZ, RZ ;  /* 0x000000ffff0d7224 */ /* 0x000fce00078e00ff */
[----:B------:R-:W-:-:S07]  /*2260*/  LEPC R20, `(.L_x_1775) ;  /* 0x000000001014794e */ /* 0x000fce0000000000 */
[----:B0-----:R-:W-:Y:S05]  /*2270*/  CALL.ABS.NOINC R2 ;  /* 0x0000000002007343 */ /* 0x001fea0003c00000 */
.L_x_1775:
[----:B------:R-:W-:Y:S01]  /*2280*/  CS2R R2, SRZ ;  /* 0x0000000000027805 */ /* 0x000fe2000001ff00 */
[----:B------:R-:W-:Y:S06]  /*2290*/  BRA `(.L_x_1748) ;  /* 0x0000000000147947 */ /* 0x000fec0003800000 */
.L_x_1772:
[----:B------:R-:W2:Y:S02]  /*22a0*/  LDG.E.64 R2, desc[UR36][R4.64] ;  /* 0x0000002404027981 */ /* 0x000ea4000c1e1b00 */
[----:B--2---:R-:W0:Y:S01]  /*22b0*/  I2F.F64.U64 R2, R2 ;  /* 0x0000000200027312 */ /* 0x004e220000301800 */
[----:B------:R-:W-:Y:S05]  /*22c0*/  BRA `(.L_x_1748) ;  /* 0x0000000000087947 */ /* 0x000fea0003800000 */
.L_x_1771:
[----:B------:R-:W2:Y:S02]  /*22d0*/  LDG.E R2, desc[UR36][R4.64] ;  /* 0x0000002404027981 */ /* 0x000ea4000c1e1900 */
[----:B--2---:R-:W0:Y:S02]  /*22e0*/  I2F.F64.U32 R2, R2 ;  /* 0x0000000200027312 */ /* 0x004e240000201800 */
.L_x_1748:
[----:B012-45:R-:W-:Y:S01]  /*22f0*/  ISETP.GT.AND P0, PT, R3, 0xfffff, PT ;  /* 0x000fffff0300780c */ /* 0x037fe20003f04270 */
[----:B------:R-:W-:Y:S01]  /*2300*/  IMAD.MOV.U32 R8, RZ, RZ, R2 ;  /* 0x000000ffff087224 */ /* 0x000fe200078e0002 */
[----:B------:R-:W0:Y:S01]  /*2310*/  LDC.U8 R14, c[0x0][0x421] ;  /* 0x00010840ff0e7b82 */ /* 0x000e220000000000 */
[----:B------:R-:W-:Y:S01]  /*2320*/  IMAD.MOV.U32 R5, RZ, RZ, R3 ;  /* 0x000000ffff057224 */ /* 0x000fe200078e0003 */
[----:B------:R-:W-:Y:S01]  /*2330*/  BSSY B0, `(.L_x_1776) ;  /* 0x000004e000007945 */ /* 0x000fe20003800000 */
[----:B------:R-:W-:-:S08]  /*2340*/  MOV R4, 0xfffffc01 ;  /* 0xfffffc0100047802 */ /* 0x000fd00000000f00 */
[----:B------:R-:W-:Y:S01]  /*2350*/  @!P0 DMUL R2, R2, 1.80143985094819840000e+16 ;  /* 0x4350000002028828 */ /* 0x000fe20000000000 */
[----:B------:R-:W-:-:S09]  /*2360*/  @!P0 IMAD.MOV.U32 R4, RZ, RZ, -0x435 ;  /* 0xfffffbcbff048424 */ /* 0x000fd200078e00ff */
[----:B------:R-:W-:Y:S02]  /*2370*/  @!P0 IMAD.MOV.U32 R5, RZ, RZ, R3 ;  /* 0x000000ffff058224 */ /* 0x000fe400078e0003 */
[----:B------:R-:W-:Y:S02]  /*2380*/  @!P0 IMAD.MOV.U32 R8, RZ, RZ, R2 ;  /* 0x000000ffff088224 */ /* 0x000fe400078e0002 */
[----:B---3--:R-:W-:-:S05]  /*2390*/  VIADD R0, R5, 0xffffffff ;  /* 0xffffffff05007836 */ /* 0x008fca0000000000 */
[----:B------:R-:W-:Y:S02]  /*23a0*/  ISETP.GE.U32.AND P1, PT, R0, 0x7fefffff, PT ;  /* 0x7fefffff0000780c */ /* 0x000fe40003f26070 */
[----:B0-----:R-:W-:-:S11]  /*23b0*/  PRMT R0, R14, 0x9910, RZ ;  /* 0x000099100e007816 */ /* 0x001fd600000000ff */
[----:B------:R-:W-:Y:S01]  /*23c0*/  @P1 IMAD.MOV.U32 R6, RZ, RZ, 0x0 ;  /* 0x00000000ff061424 */ /* 0x000fe200078e00ff */
[----:B------:R-:W-:Y:S01]  /*23d0*/  @P1 FSETP.NEU.FTZ.AND P2, PT, R3, RZ, PT ;  /* 0x000000ff0300120b */ /* 0x000fe20003f5d000 */
[----:B------:R-:W-:-:S06]  /*23e0*/  @P1 IMAD.MOV.U32 R7, RZ, RZ, 0x7ff00000 ;  /* 0x7ff00000ff071424 */ /* 0x000fcc00078e00ff */
[----:B------:R-:W-:-:S10]  /*23f0*/  @P1 DFMA R6, R2, R6, +INF ;  /* 0x7ff000000206142b */ /* 0x000fd40000000006 */
[----:B------:R-:W-:Y:S02]  /*2400*/  @P1 FSEL R12, R6, RZ, P2 ;  /* 0x000000ff060c1208 */ /* 0x000fe40001000000 */
[----:B------:R-:W-:Y:S01]  /*2410*/  @P1 FSEL R13, R7, -QNAN , P2 ;  /* 0xfff00000070d1808 */ /* 0x000fe20001000000 */
[----:B------:R-:W-:Y:S06]  /*2420*/  @P1 BRA `(.L_x_1777) ;  /* 0x0000000000f81947 */ /* 0x000fec0003800000 */
[----:B------:R-:W-:Y:S01]  /*2430*/  LOP3.LUT R2, R5, 0x800fffff, RZ, 0xc0, !PT ;  /* 0x800fffff05027812 */ /* 0x000fe200078ec0ff */
[----:B------:R-:W-:Y:S01]  /*2440*/  IMAD.MOV.U32 R6, RZ, RZ, RZ ;  /* 0x000000ffff067224 */ /* 0x000fe200078e00ff */
[----:B------:R-:W-:Y:S01]  /*2450*/  UMOV UR4, 0x3ae80f1e ;  /* 0x3ae80f1e00047882 */ /* 0x000fe20000000000 */
[----:B------:R-:W-:Y:S01]  /*2460*/  IMAD.MOV.U32 R20, RZ, RZ, -0x748574fc ;  /* 0x8b7a8b04ff147424 */ /* 0x000fe200078e00ff */
[----:B------:R-:W-:Y:S01]  /*2470*/  LOP3.LUT R3, R2, 0x3ff00000, RZ, 0xfc, !PT ;  /* 0x3ff0000002037812 */ /* 0x000fe200078efcff */
[----:B------:R-:W-:Y:S01]  /*2480*/  IMAD.MOV.U32 R2, RZ, RZ, R8 ;  /* 0x000000ffff027224 */ /* 0x000fe200078e0008 */
[----:B------:R-:W-:Y:S01]  /*2490*/  UMOV UR5, 0x3eb1380b ;  /* 0x3eb1380b00057882 */ /* 0x000fe20000000000 */
[----:B------:R-:W-:Y:S01]  /*24a0*/  IMAD.MOV.U32 R21, RZ, RZ, 0x3ed0ee25 ;  /* 0x3ed0ee25ff157424 */ /* 0x000fe200078e00ff */
[----:B------:R-:W-:Y:S01]  /*24b0*/  ISETP.GE.AND P0, PT, R3, 0x3ff6a09f, PT ;  /* 0x3ff6a09f0300780c */ /* 0x000fe20003f06270 */
[----:B------:R-:W-:Y:S01]  /*24c0*/  IMAD.MOV.U32 R25, RZ, RZ, 0x43300000 ;  /* 0x43300000ff197424 */ /* 0x000fe200078e00ff */
[----:B------:R-:W-:Y:S01]  /*24d0*/  LEA.HI R24, R5, R4, RZ, 0xc ;  /* 0x0000000405187211 */ /* 0x000fe200078f60ff */
[----:B------:R-:W-:Y:S01]  /*24e0*/  UMOV UR6, 0x80000000 ;  /* 0x8000000000067882 */ /* 0x000fe20000000000 */
[----:B------:R-:W-:-:S09]  /*24f0*/  UMOV UR7, 0x43300000 ;  /* 0x4330000000077882 */ /* 0x000fd20000000000 */
[----:B------:R-:W-:Y:S02]  /*2500*/  @P0 VIADD R7, R3, 0xfff00000 ;  /* 0xfff0000003070836 */ /* 0x000fe40000000000 */
[----:B------:R-:W-:Y:S02]  /*2510*/  @P0 VIADD R24, R24, 0x1 ;  /* 0x0000000118180836 */ /* 0x000fe40000000000 */
[----:B------:R-:W-:-:S03]  /*2520*/  @P0 IMAD.MOV.U32 R3, RZ, RZ, R7 ;  /* 0x000000ffff030224 */ /* 0x000fc600078e0007 */
[----:B------:R-:W-:-:S03]  /*2530*/  LOP3.LUT R24, R24, 0x80000000, RZ, 0x3c, !PT ;  /* 0x8000000018187812 */ /* 0x000fc600078e3cff */
[C---:B------:R-:W-:Y:S02]  /*2540*/  DADD R12, R2.reuse, 1 ;  /* 0x3ff00000020c7429 */ /* 0x040fe40000000000 */
[----:B------:R-:W-:-:S04]  /*2550*/  DADD R2, R2, -1 ;  /* 0xbff0000002027429 */ /* 0x000fc80000000000 */
[----:B------:R-:W0:Y:S02]  /*2560*/  MUFU.RCP64H R7, R13 ;  /* 0x0000000d00077308 */ /* 0x000e240000001800 */
[----:B0-----:R-:W-:-:S08]  /*2570*/  DFMA R8, -R12, R6, 1 ;  /* 0x3ff000000c08742b */ /* 0x001fd00000000106 */
[----:B------:R-:W-:-:S08]  /*2580*/  DFMA R8, R8, R8, R8 ;  /* 0x000000080808722b */ /* 0x000fd00000000008 */
[----:B------:R-:W-:-:S08]  /*2590*/  DFMA R6, R6, R8, R6 ;  /* 0x000000080606722b */ /* 0x000fd00000000006 */
[----:B------:R-:W-:-:S08]  /*25a0*/  DMUL R8, R6, R2 ;  /* 0x0000000206087228 */ /* 0x000fd00000000000 */
[----:B------:R-:W-:-:S08]  /*25b0*/  DFMA R8, R6, R2, R8 ;  /* 0x000000020608722b */ /* 0x000fd00000000008 */
[----:B------:R-:W-:Y:S02]  /*25c0*/  DMUL R10, R8, R8 ;  /* 0x00000008080a7228 */ /* 0x000fe40000000000 */
[----:B------:R-:W-:-:S06]  /*25d0*/  DADD R4, R2, -R8 ;  /* 0x0000000002047229 */ /* 0x000fcc0000000808 */
[----:B------:R-:W-:Y:S01]  /*25e0*/  DFMA R12, R10, UR4, R20 ;  /* 0x000000040a0c7c2b */ /* 0x000fe20008000014 */
[----:B------:R-:W-:Y:S01]  /*25f0*/  UMOV UR4, 0x9f02676f ;  /* 0x9f02676f00047882 */ /* 0x000fe20000000000 */
[----:B------:R-:W-:Y:S01]  /*2600*/  UMOV UR5, 0x3ef3b266 ;  /* 0x3ef3b26600057882 */ /* 0x000fe20000000000 */
[----:B------:R-:W-:Y:S02]  /*2610*/  DADD R20, R4, R4 ;  /* 0x0000000004147229 */ /* 0x000fe40000000004 */
[----:B------:R-:W-:Y:S01]  /*2620*/  DADD R4, R24, -UR6 ;  /* 0x8000000618047e29 */ /* 0x000fe20008000000 */
[----:B------:R-:W-:Y:S01]  /*2630*/  UMOV UR6, 0xfefa39ef ;  /* 0xfefa39ef00067882 */ /* 0x000fe20000000000 */
[----:B------:R-:W-:Y:S01]  /*2640*/  UMOV UR7, 0x3fe62e42 ;  /* 0x3fe62e4200077882 */ /* 0x000fe20000000000 */
[----:B------:R-:W-:Y:S01]  /*2650*/  DFMA R12, R10, R12, UR4 ;  /* 0x000000040a0c7e2b */ /* 0x000fe2000800000c */
[----:B------:R-:W-:Y:S01]  /*2660*/  UMOV UR4, 0xa9ab0956 ;  /* 0xa9ab095600047882 */ /* 0x000fe20000000000 */
[----:B------:R-:W-:Y:S01]  /*2670*/  UMOV UR5, 0x3f1745cb ;  /* 0x3f1745cb00057882 */ /* 0x000fe20000000000 */
[----:B------:R-:W-:-:S02]  /*2680*/  DFMA R24, R2, -R8, R20 ;  /* 0x800000080218722b */ /* 0x000fc40000000014 */
[----:B------:R-:W-:-:S03]  /*2690*/  DFMA R2, R4, UR6, R8 ;  /* 0x0000000604027c2b */ /* 0x000fc60008000008 */
[----:B------:R-:W-:Y:S01]  /*26a0*/  DFMA R12, R10, R12, UR4 ;  /* 0x000000040a0c7e2b */ /* 0x000fe2000800000c */
[----:B------:R-:W-:Y:S01]  /*26b0*/  UMOV UR4, 0x2d1b5154 ;  /* 0x2d1b515400047882 */ /* 0x000fe20000000000 */
[----:B------:R-:W-:Y:S01]  /*26c0*/  UMOV UR5, 0x3f3c71c7 ;  /* 0x3f3c71c700057882 */ /* 0x000fe20000000000 */
[----:B------:R-:W-:-:S05]  /*26d0*/  DMUL R24, R6, R24 ;  /* 0x0000001806187228 */ /* 0x000fca0000000000 */
[----:B------:R-:W-:Y:S01]  /*26e0*/  DFMA R12, R10, R12, UR4 ;  /* 0x000000040a0c7e2b */ /* 0x000fe2000800000c */
[----:B------:R-:W-:Y:S01]  /*26f0*/  UMOV UR4, 0x923be72d ;  /* 0x923be72d00047882 */ /* 0x000fe20000000000 */
[----:B------:R-:W-:-:S06]  /*2700*/  UMOV UR5, 0x3f624924 ;  /* 0x3f62492400057882 */ /* 0x000fcc0000000000 */
        /* <DEDUP_REMOVED lines=8> */
[----:B------:R-:W-:Y:S01]  /*2790*/  DFMA R12, -R4, UR6, R2 ;  /* 0x00000006040c7c2b */ /* 0x000fe20008000102 */
[----:B------:R-:W-:-:S05]  /*27a0*/  UMOV UR5, 0x3c7abc9e ;  /* 0x3c7abc9e00057882 */ /* 0x000fca0000000000 */
[----:B------:R-:W-:Y:S02]  /*27b0*/  DMUL R20, R10, R20 ;  /* 0x000000140a147228 */ /* 0x000fe40000000000 */
[----:B------:R-:W-:-:S06]  /*27c0*/  DADD R12, -R8, R12 ;  /* 0x00000000080c7229 */ /* 0x000fcc000000010c */
[----:B------:R-:W-:-:S08]  /*27d0*/  DFMA R20, R8, R20, R24 ;  /* 0x000000140814722b */ /* 0x000fd00000000018 */
[----:B------:R-:W-:-:S08]  /*27e0*/  DADD R12, R20, -R12 ;  /* 0x00000000140c7229 */ /* 0x000fd0000000080c */
[----:B------:R-:W-:-:S08]  /*27f0*/  DFMA R12, R4, UR4, R12 ;  /* 0x00000004040c7c2b */ /* 0x000fd0000800000c */
[----:B------:R-:W-:-:S11]  /*2800*/  DADD R12, R2, R12 ;  /* 0x00000000020c7229 */ /* 0x000fd6000000000c */
.L_x_1777:
[----:B------:R-:W-:Y:S05]  /*2810*/  BSYNC B0 ;  /* 0x0000000000007941 */ /* 0x000fea0003800000 */
.L_x_1776:
[----:B------:R-:W-:Y:S01]  /*2820*/  ISETP.GT.AND P0, PT, R0, 0x9, PT ;  /* 0x000000090000780c */ /* 0x000fe20003f04270 */
[----:B------:R-:W-:Y:S01]  /*2830*/  UMOV UR4, 0xffda0d24 ;  /* 0xffda0d2400047882 */ /* 0x000fe20000000000 */
[----:B------:R-:W-:Y:S02]  /*2840*/  UMOV UR5, 0x3c7777d0 ;  /* 0x3c7777d000057882 */ /* 0x000fe40000000000 */
[----:B------:R-:W-:Y:S01]  /*2850*/  DMUL R4, R12, UR4 ;  /* 0x000000040c047c28 */ /* 0x000fe20008000000 */
[----:B------:R-:W-:Y:S01]  /*2860*/  UMOV UR4, 0x652b82fe ;  /* 0x652b82fe00047882 */ /* 0x000fe20000000000 */
[----:B------:R-:W-:-:S06]  /*2870*/  UMOV UR5, 0x3ff71547 ;  /* 0x3ff7154700057882 */ /* 0x000fcc0000000000 */
[----:B------:R-:W-:Y:S01]  /*2880*/  DFMA R4, R12, UR4, R4 ;  /* 0x000000040c047c2b */ /* 0x000fe20008000004 */
[----:B------:R-:W-:Y:S10]  /*2890*/  @P0 BRA `(.L_x_1778) ;  /* 0x0000000400300947 */ /* 0x000ff40003800000 */
        /* <DEDUP_REMOVED lines=8> */
[----:B------:R-:W0:Y:S02]  /*2920*/  F2I.F64.TRUNC R5, R4 ;  /* 0x0000000400057311 */ /* 0x000e24000030d100 */
[----:B0-----:R0:W-:Y:S01]  /*2930*/  STG.E.U8 desc[UR36][R16.64], R5 ;  /* 0x0000000510007986 */ /* 0x0011e2000c101124 */
[----:B------:R-:W-:Y:S05]  /*2940*/  BRA `(.L_x_1783) ;  /* 0x0000001000087947 */ /* 0x000fea0003800000 */
.L_x_1781:
[----:B------:R-:W0:Y:S02]  /*2950*/  F2I.S64.F64.TRUNC R4, R4 ;  /* 0x0000000400047311 */ /* 0x000e24000030d900 */
[----:B0-----:R-:W-:-:S05]  /*2960*/  IMAD.MOV.U32 R3, RZ, RZ, R4 ;  /* 0x000000ffff037224 */ /* 0x001fca00078e0004 */
[----:B------:R0:W-:Y:S01]  /*2970*/  STG.E.U8 desc[UR36][R16.64], R3 ;  /* 0x0000000310007986 */ /* 0x0001e2000c101124 */
[----:B------:R-:W-:Y:S05]  /*2980*/  BRA `(.L_x_1783) ;  /* 0x0000000c00f87947 */ /* 0x000fea0003800000 */
.L_x_1780:
[----:B------:R-:W-:-:S13]  /*2990*/  ISETP.NE.AND P0, PT, R0, 0x2, PT ;  /* 0x000000020000780c */ /* 0x000fda0003f05270 */
[----:B------:R-:W-:Y:S05]  /*29a0*/  @!P0 BRA `(.L_x_1784) ;  /* 0x0000000000288947 */ /* 0x000fea0003800000 */
[----:B------:R-:W-:-:S13]  /*29b0*/  ISETP.NE.AND P0, PT, R0, 0x3, PT ;  /* 0x000000030000780c */ /* 0x000fda0003f05270 */
[----:B------:R-:W-:Y:S05]  /*29c0*/  @!P0 BRA `(.L_x_1785) ;  /* 0x0000000000148947 */ /* 0x000fea0003800000 */
[----:B------:R-:W-:-:S13]  /*29d0*/  ISETP.NE.AND P0, PT, R0, 0x4, PT ;  /* 0x000000040000780c */ /* 0x000fda0003f05270 */
[----:B------:R-:W-:Y:S05]  /*29e0*/  @P0 BRA `(.L_x_1782) ;  /* 0x0000000c00880947 */ /* 0x000fea0003800000 */
[----:B------:R-:W0:Y:S02]  /*29f0*/  F2I.S64.F64.TRUNC R4, R4 ;  /* 0x0000000400047311 */ /* 0x000e24000030d900 */
[----:B0-----:R0:W-:Y:S01]  /*2a00*/  STG.E.64 desc[UR36][R16.64], R4 ;  /* 0x0000000410007986 */ /* 0x0011e2000c101b24 */
[----:B------:R-:W-:Y:S05]  /*2a10*/  BRA `(.L_x_1783) ;  /* 0x0000000c00d47947 */ /* 0x000fea0003800000 */
.L_x_1785:
[----:B------:R-:W0:Y:S02]  /*2a20*/  F2I.F64.TRUNC R5, R4 ;  /* 0x0000000400057311 */ /* 0x000e24000030d100 */
[----:B0-----:R0:W-:Y:S01]  /*2a30*/  STG.E desc[UR36][R16.64], R5 ;  /* 0x0000000510007986 */ /* 0x0011e2000c101924 */
[----:B------:R-:W-:Y:S05]  /*2a40*/  BRA `(.L_x_1783) ;  /* 0x0000000c00c87947 */ /* 0x000fea0003800000 */
.L_x_1784:
[----:B------:R-:W0:Y:S02]  /*2a50*/  F2I.F64.TRUNC R5, R4 ;  /* 0x0000000400057311 */ /* 0x000e24000030d100 */
[----:B0-----:R0:W-:Y:S01]  /*2a60*/  STG.E.U16 desc[UR36][R16.64], R5 ;  /* 0x0000000510007986 */ /* 0x0011e2000c101524 */
[----:B------:R-:W-:Y:S05]  /*2a70*/  BRA `(.L_x_1783) ;  /* 0x0000000c00bc7947 */ /* 0x000fea0003800000 */
.L_x_1779:
[----:B------:R-:W-:-:S13]  /*2a80*/  ISETP.GT.AND P0, PT, R0, 0x6, PT ;  /* 0x000000060000780c */ /* 0x000fda0003f04270 */
[----:B------:R-:W-:Y:S05]  /*2a90*/  @P0 BRA `(.L_x_1786) ;  /* 0x00000000004c0947 */ /* 0x000fea0003800000 */
[----:B------:R-:W-:-:S13]  /*2aa0*/  ISETP.NE.AND P0, PT, R0, 0x5, PT ;  /* 0x000000050000780c */ /* 0x000fda0003f05270 */
[----:B------:R-:W-:Y:S05]  /*2ab0*/  @!P0 BRA `(.L_x_1787) ;  /* 0x0000000000248947 */ /* 0x000fea0003800000 */
[----:B------:R-:W-:-:S13]  /*2ac0*/  ISETP.NE.AND P0, PT, R0, 0x6, PT ;  /* 0x000000060000780c */ /* 0x000fda0003f05270 */
[----:B------:R-:W-:Y:S05]  /*2ad0*/  @P0 BRA `(.L_x_1782) ;  /* 0x0000000c004c0947 */ /* 0x000fea0003800000 */
[----:B------:R-:W-:Y:S01]  /*2ae0*/  UMOV UR4, 0xf0000000 ;  /* 0xf000000000047882 */ /* 0x000fe20000000000 */
[----:B------:R-:W-:Y:S01]  /*2af0*/  UMOV UR5, 0x380fffff ;  /* 0x380fffff00057882 */ /* 0x000fe20000000000 */
[----:B------:R-:W0:Y:S01]  /*2b00*/  F2F.F32.F64 R3, R4 ;  /* 0x0000000400037310 */ /* 0x000e220000301000 */
[----:B------:R-:W-:-:S14]  /*2b10*/  DSETP.GEU.AND P0, PT, |R4|, UR4, PT ;  /* 0x0000000404007e2a */ /* 0x000fdc000bf0e200 */
[----:B0-----:R-:W-:-:S05]  /*2b20*/  @!P0 FMUL R3, R3, 1.175494350822287508e-38 ;  /* 0x0080000003038820 */ /* 0x001fca0000400000 */
[----:B------:R0:W-:Y:S01]  /*2b30*/  STG.E desc[UR36][R16.64], R3 ;  /* 0x0000000310007986 */ /* 0x0001e2000c101924 */
[----:B------:R-:W-:Y:S05]  /*2b40*/  BRA `(.L_x_1783) ;  /* 0x0000000c00887947 */ /* 0x000fea0003800000 */
.L_x_1787:
[----:B------:R-:W-:Y:S01]  /*2b50*/  UMOV UR4, 0xf0000000 ;  /* 0xf000000000047882 */ /* 0x000fe20000000000 */
[----:B------:R-:W-:Y:S01]  /*2b60*/  UMOV UR5, 0x380fffff ;  /* 0x380fffff00057882 */ /* 0x000fe20000000000 */
[----:B------:R-:W0:Y:S01]  /*2b70*/  F2F.F32.F64 R0, R4 ;  /* 0x0000000400007310 */ /* 0x000e220000301000 */
[----:B------:R-:W-:-:S14]  /*2b80*/  DSETP.GEU.AND P0, PT, |R4|, UR4, PT ;  /* 0x0000000404007e2a */ /* 0x000fdc000bf0e200 */
[----:B0-----:R-:W-:-:S05]  /*2b90*/  @!P0 FMUL R0, R0, 1.175494350822287508e-38 ;  /* 0x0080000000008820 */ /* 0x001fca0000400000 */
[----:B------:R-:W-:-:S05]  /*2ba0*/  F2FP.F16.F32.PACK_AB R0, RZ, R0 ;  /* 0x00000000ff00723e */ /* 0x000fca00000000ff */
[----:B------:R0:W-:Y:S01]  /*2bb0*/  STG.E.U16 desc[UR36][R16.64], R0 ;  /* 0x0000000010007986 */ /* 0x0001e2000c101524 */
[----:B------:R-:W-:Y:S05]  /*2bc0*/  BRA `(.L_x_1783) ;  /* 0x0000000c00687947 */ /* 0x000fea0003800000 */
.L_x_1786:
[----:B------:R-:W-:-:S13]  /*2bd0*/  ISETP.NE.AND P0, PT, R0, 0x7, PT ;  /* 0x000000070000780c */ /* 0x000fda0003f05270 */
[----:B------:R-:W-:Y:S05]  /*2be0*/  @!P0 BRA `(.L_x_1788) ;  /* 0x0000000000548947 */ /* 0x000fea0003800000 */
[----:B------:R-:W-:-:S13]  /*2bf0*/  ISETP.NE.AND P0, PT, R0, 0x8, PT ;  /* 0x000000080000780c */ /* 0x000fda0003f05270 */
[----:B------:R-:W-:Y:S05]  /*2c00*/  @!P0 BRA `(.L_x_1789) ;  /* 0x0000000000288947 */ /* 0x000fea0003800000 */
[----:B------:R-:W-:-:S13]  /*2c10*/  ISETP.NE.AND P0, PT, R0, 0x9, PT ;  /* 0x000000090000780c */ /* 0x000fda0003f05270 */
[----:B------:R-:W-:Y:S05]  /*2c20*/  @P0 BRA `(.L_x_1782) ;  /* 0x0000000800f80947 */ /* 0x000fea0003800000 */
[----:B------:R-:W-:Y:S01]  /*2c30*/  UMOV UR4, 0xf0000000 ;  /* 0xf000000000047882 */ /* 0x000fe20000000000 */
[----:B------:R-:W-:Y:S01]  /*2c40*/  UMOV UR5, 0x380fffff ;  /* 0x380fffff00057882 */ /* 0x000fe20000000000 */
[----:B------:R-:W0:Y:S01]  /*2c50*/  F2F.F32.F64 R2, R4 ;  /* 0x0000000400027310 */ /* 0x000e220000301000 */
[----:B------:R-:W-:Y:S01]  /*2c60*/  DSETP.GEU.AND P0, PT, |R4|, UR4, PT ;  /* 0x0000000404007e2a */ /* 0x000fe2000bf0e200 */
[----:B------:R-:W-:-:S13]  /*2c70*/  MOV R3, RZ ;  /* 0x000000ff00037202 */ /* 0x000fda0000000f00 */
[----:B0-----:R-:W-:-:S05]  /*2c80*/  @!P0 FMUL R2, R2, 1.175494350822287508e-38 ;  /* 0x0080000002028820 */ /* 0x001fca0000400000 */
[----:B------:R0:W-:Y:S01]  /*2c90*/  STG.E.64 desc[UR36][R16.64], R2 ;  /* 0x0000000210007986 */ /* 0x0001e2000c101b24 */
[----:B------:R-:W-:Y:S05]  /*2ca0*/  BRA `(.L_x_1783) ;  /* 0x0000000c00307947 */ /* 0x000fea0003800000 */
.L_x_1789:
[----:B------:R-:W-:Y:S01]  /*2cb0*/  UMOV UR4, 0xf0000000 ;  /* 0xf000000000047882 */ /* 0x000fe20000000000 */
[----:B------:R-:W-:Y:S01]  /*2cc0*/  UMOV UR5, 0x380fffff ;  /* 0x380fffff00057882 */ /* 0x000fe20000000000 */
[----:B------:R-:W0:Y:S01]  /*2cd0*/  F2F.F32.F64 R0, R4 ;  /* 0x0000000400007310 */ /* 0x000e220000301000 */
[----:B------:R-:W-:-:S14]  /*2ce0*/  DSETP.GEU.AND P0, PT, |R4|, UR4, PT ;  /* 0x0000000404007e2a */ /* 0x000fdc000bf0e200 */
[----:B0-----:R-:W-:-:S05]  /*2cf0*/  @!P0 FMUL R0, R0, 1.175494350822287508e-38 ;  /* 0x0080000000008820 */ /* 0x001fca0000400000 */
[----:B------:R-:W-:-:S04]  /*2d00*/  F2FP.F16.F32.PACK_AB R3, RZ, R0 ;  /* 0x00000000ff03723e */ /* 0x000fc800000000ff */
[----:B------:R-:W-:-:S05]  /*2d10*/  PRMT R3, R3, 0x5410, RZ ;  /* 0x0000541003037816 */ /* 0x000fca00000000ff */
[----:B------:R0:W-:Y:S01]  /*2d20*/  STG.E desc[UR36][R16.64], R3 ;  /* 0x0000000310007986 */ /* 0x0001e2000c101924 */
[----:B------:R-:W-:Y:S05]  /*2d30*/  BRA `(.L_x_1783) ;  /* 0x0000000c000c7947 */ /* 0x000fea0003800000 */
.L_x_1788:
[----:B------:R0:W-:Y:S01]  /*2d40*/  STG.E.64 desc[UR36][R16.64], R4 ;  /* 0x0000000410007986 */ /* 0x0001e2000c101b24 */
[----:B------:R-:W-:Y:S05]  /*2d50*/  BRA `(.L_x_1783) ;  /* 0x0000000c00047947 */ /* 0x000fea0003800000 */
.L_x_1778:
        /* <DEDUP_REMOVED lines=8> */
[----:B------:R-:W-:-:S06]  /*2de0*/  DSETP.NEU.AND P0, PT, R4, RZ, PT ;  /* 0x000000ff0400722a */ /* 0x000fcc0003f0d000 */
[----:B------:R-:W-:-:S05]  /*2df0*/  SEL R3, RZ, 0x1, !P0 ;  /* 0x00000001ff037807 */ /* 0x000fca0004000000 */
[----:B------:R0:W-:Y:S01]  /*2e00*/  STG.E.U8 desc[UR36][R16.64], R3 ;  /* 0x0000000310007986 */ /* 0x0001e2000c101124 */
[----:B------:R-:W-:Y:S05]  /*2e10*/  BRA `(.L_x_1783) ;  /* 0x0000000800d47947 */ /* 0x000fea0003800000 */
.L_x_1792:
[----:B------:R-:W-:-:S05]  /*2e20*/  CS2R R6, SRZ ;  /* 0x0000000000067805 */ /* 0x000fca000001ff00 */
[----:B------:R0:W-:Y:S01]  /*2e30*/  STG.E.128 desc[UR36][R16.64], R4 ;  /* 0x0000000410007986 */ /* 0x0001e2000c101d24 */
[----:B------:R-:W-:Y:S05]  /*2e40*/  BRA `(.L_x_1783) ;  /* 0x0000000800c87947 */ /* 0x000fea0003800000 */
.L_x_1791:
        /* <DEDUP_REMOVED lines=10> */
[----:B------:R-:W-:-:S13]  /*2ef0*/  BSSY B0, `(.L_x_1795) ;  /* 0x000000f000007945 */ /* 0x000fda0003800000 */
[----:B0-----:R-:W-:-:S05]  /*2f00*/  @!P0 FMUL R7, R7, 1.175494350822287508e-38 ;  /* 0x0080000007078820 */ /* 0x001fca0000400000 */
        /* <DEDUP_REMOVED lines=13> */
.L_x_1796:
[----:B------:R-:W-:Y:S05]  /*2fe0*/  BSYNC B0 ;  /* 0x0000000000007941 */ /* 0x000fea0003800000 */
.L_x_1795:
[----:B------:R-:W-:-:S05]  /*2ff0*/  LOP3.LUT R3, R0, R3, RZ, 0xfc, !PT ;  /* 0x0000000300037212 */ /* 0x000fca00078efcff */
[----:B------:R0:W-:Y:S01]  /*3000*/  STG.E.U8 desc[UR36][R16.64], R3 ;  /* 0x0000000310007986 */ /* 0x0001e2000c101124 */
[----:B------:R-:W-:Y:S05]  /*3010*/  BRA `(.L_x_1783) ;  /* 0x0000000800547947 */ /* 0x000fea0003800000 */
.L_x_1794:
[----:B------:R-:W-:Y:S01]  /*3020*/  UMOV UR4, 0xf0000000 ;  /* 0xf000000000047882 */ /* 0x000fe20000000000 */
[----:B------:R-:W-:Y:S01]  /*3030*/  UMOV UR5, 0x380fffff ;  /* 0x380fffff00057882 */ /* 0x000fe20000000000 */
[----:B------:R-:W0:Y:S01]  /*3040*/  F2F.F32.F64 R3, R4 ;  /* 0x0000000400037310 */ /* 0x000e220000301000 */
[----:B------:R-:W-:Y:S01]  /*3050*/  DSETP.GEU.AND P0, PT, |R4|, UR4, PT ;  /* 0x0000000404007e2a */ /* 0x000fe2000bf0e200 */
[----:B------:R-:W-:-:S13]  /*3060*/  BSSY B0, `(.L_x_1797) ;  /* 0x0000010000007945 */ /* 0x000fda0003800000 */
[----:B0-----:R-:W-:-:S05]  /*3070*/  @!P0 FMUL R3, R3, 1.175494350822287508e-38 ;  /* 0x0080000003038820 */ /* 0x001fca0000400000 */
        /* <DEDUP_REMOVED lines=11> */
.L_x_1798:
[----:B------:R-:W-:Y:S01]  /*3130*/  IMAD.MOV.U32 R0, RZ, RZ, 0x7f ;  /* 0x0000007fff007424 */ /* 0x000fe200078e00ff */
[----:B------:R-:W-:-:S04]  /*3140*/  ISETP.GT.U32.AND P0, PT, R2, 0x7f800000, PT ;  /* 0x7f8000000200780c */ /* 0x000fc80003f04070 */
[----:B------:R-:W-:-:S09]  /*3150*/  SEL R0, R0, 0x7c, P0 ;  /* 0x0000007c00007807 */ /* 0x000fd20000000000 */
.L_x_1799:
[----:B------:R-:W-:Y:S05]  /*3160*/  BSYNC B0 ;  /* 0x0000000000007941 */ /* 0x000fea0003800000 */
.L_x_1797:
[----:B------:R-:W-:-:S04]  /*3170*/  LOP3.LUT R2, R3, 0x80000000, RZ, 0xc0, !PT ;  /* 0x8000000003027812 */ /* 0x000fc800078ec0ff */
[----:B------:R-:W-:-:S04]  /*3180*/  SHF.R.U32.HI R3, RZ, 0x18, R2 ;  /* 0x00000018ff037819 */ /* 0x000fc80000011602 */
[----:B------:R-:W-:-:S05]  /*3190*/  LOP3.LUT R3, R0, R3, RZ, 0xfc, !PT ;  /* 0x0000000300037212 */ /* 0x000fca00078efcff */
[----:B------:R0:W-:Y:S01]  /*31a0*/  STG.E.U8 desc[UR36][R16.64], R3 ;  /* 0x0000000310007986 */ /* 0x0001e2000c101124 */
[----:B------:R-:W-:Y:S05]  /*31b0*/  BRA `(.L_x_1783) ;  /* 0x0000000400ec7947 */ /* 0x000fea0003800000 */
.L_x_1793:
[----:B------:R-:W-:Y:S01]  /*31c0*/  UMOV UR4, 0xf0000000 ;  /* 0xf000000000047882 */ /* 0x000fe20000000000 */
[----:B------:R-:W-:Y:S01]  /*31d0*/  UMOV UR5, 0x380fffff ;  /* 0x380fffff00057882 */ /* 0x000fe20000000000 */
[----:B------:R-:W0:Y:S01]  /*31e0*/  F2F.F32.F64 R0, R4 ;  /* 0x0000000400007310 */ /* 0x000e220000301000 */
[----:B------:R-:W-:-:S14]  /*31f0*/  DSETP.GEU.AND P0, PT, |R4|, UR4, PT ;  /* 0x0000000404007e2a */ /* 0x000fdc000bf0e200 */
[----:B0-----:R-:W-:-:S05]  /*3200*/  @!P0 FMUL R0, R0, 1.175494350822287508e-38 ;  /* 0x0080000000008820 */ /* 0x001fca0000400000 */
[----:B------:R-:W-:-:S05]  /*3210*/  F2FP.BF16.F32.PACK_AB R0, RZ, R0 ;  /* 0x00000000ff00723e */ /* 0x000fca00000010ff */
[----:B------:R0:W-:Y:S01]  /*3220*/  STG.E.U16 desc[UR36][R16.64], R0 ;  /* 0x0000000010007986 */ /* 0x0001e2000c101524 */
[----:B------:R-:W-:Y:S05]  /*3230*/  BRA `(.L_x_1783) ;  /* 0x0000000400cc7947 */ /* 0x000fea0003800000 */
.L_x_1790:
        /* <DEDUP_REMOVED lines=8> */
[----:B------:R-:W0:Y:S02]  /*32c0*/  F2I.U32.F64.TRUNC R5, R4 ;  /* 0x0000000400057311 */ /* 0x000e24000030d000 */
[----:B0-----:R4:W-:Y:S01]  /*32d0*/  STG.E.U16 desc[UR36][R16.64], R5 ;  /* 0x0000000510007986 */ /* 0x0019e2000c101524 */
[----:B------:R-:W-:Y:S05]  /*32e0*/  BRA `(.L_x_1783) ;  /* 0x0000000400a07947 */ /* 0x000fea0003800000 */
.L_x_1802:
[----:B------:R-:W-:Y:S01]  /*32f0*/  UMOV UR4, 0xf0000000 ;  /* 0xf000000000047882 */ /* 0x000fe20000000000 */
[----:B------:R-:W-:Y:S01]  /*3300*/  UMOV UR5, 0x380fffff ;  /* 0x380fffff00057882 */ /* 0x000fe20000000000 */
[----:B------:R-:W0:Y:S01]  /*3310*/  F2F.F32.F64 R3, R4 ;  /* 0x0000000400037310 */ /* 0x000e220000301000 */
[----:B------:R-:W-:Y:S01]  /*3320*/  DSETP.GEU.AND P0, PT, |R4|, UR4, PT ;  /* 0x0000000404007e2a */ /* 0x000fe2000bf0e200 */
[----:B------:R-:W-:Y:S01]  /*3330*/  BSSY B0, `(.L_x_1803) ;  /* 0x0000015000007945 */ /* 0x000fe20003800000 */
[----:B------:R-:W-:-:S12]  /*3340*/  IMAD.MOV.U32 R8, RZ, RZ, 0x80 ;  /* 0x00000080ff087424 */ /* 0x000fd800078e00ff */
[----:B0-----:R-:W-:-:S05]  /*3350*/  @!P0 FMUL R3, R3, 1.175494350822287508e-38 ;  /* 0x0080000003038820 */ /* 0x001fca0000400000 */
        /* <DEDUP_REMOVED lines=14> */
.L_x_1805:
[----:B------:R-:W-:-:S04]  /*3440*/  LOP3.LUT R2, R3, 0x80000000, RZ, 0xc0, !PT ;  /* 0x8000000003027812 */ /* 0x000fc800078ec0ff */
[----:B------:R-:W-:-:S04]  /*3450*/  SHF.R.U32.HI R3, RZ, 0x18, R2 ;  /* 0x00000018ff037819 */ /* 0x000fc80000011602 */
[----:B------:R-:W-:-:S04]  /*3460*/  LOP3.LUT R0, R0, R3, RZ, 0xfc, !PT ;  /* 0x0000000300007212 */ /* 0x000fc800078efcff */
[----:B------:R-:W-:-:S07]  /*3470*/  PRMT R8, R0, 0x7610, R8 ;  /* 0x0000761000087816 */ /* 0x000fce0000000008 */
.L_x_1804:
[----:B------:R-:W-:Y:S05]  /*3480*/  BSYNC B0 ;  /* 0x0000000000007941 */ /* 0x000fea0003800000 */
.L_x_1803:
[----:B------:R0:W-:Y:S01]  /*3490*/  STG.E.U8 desc[UR36][R16.64], R8 ;  /* 0x0000000810007986 */ /* 0x0001e2000c101124 */
[----:B------:R-:W-:Y:S05]  /*34a0*/  BRA `(.L_x_1783) ;  /* 0x0000000400307947 */ /* 0x000fea0003800000 */
.L_x_1801:
        /* <DEDUP_REMOVED lines=21> */
.L_x_1808:
[----:B------:R-:W-:-:S04]  /*3600*/  LOP3.LUT R2, R3, 0x80000000, RZ, 0xc0, !PT ;  /* 0x8000000003027812 */ /* 0x000fc800078ec0ff */
[----:B------:R-:W-:-:S04]  /*3610*/  SHF.R.U32.HI R3, RZ, 0x18, R2 ;  /* 0x00000018ff037819 */ /* 0x000fc80000011602 */
[----:B------:R-:W-:-:S04]  /*3620*/  LOP3.LUT R0, R0, R3, RZ, 0xfc, !PT ;  /* 0x0000000300007212 */ /* 0x000fc800078efcff */
[----:B------:R-:W-:-:S07]  /*3630*/  PRMT R8, R0, 0x7610, R8 ;  /* 0x0000761000087816 */ /* 0x000fce0000000008 */
.L_x_1807:
[----:B------:R-:W-:Y:S05]  /*3640*/  BSYNC B0 ;  /* 0x0000000000007941 */ /* 0x000fea0003800000 */
.L_x_1806:
[----:B------:R3:W-:Y:S01]  /*3650*/  STG.E.U8 desc[UR36][R16.64], R8 ;  /* 0x0000000810007986 */ /* 0x0007e2000c101124 */
[----:B------:R-:W-:Y:S05]  /*3660*/  BRA `(.L_x_1783) ;  /* 0x0000000000c07947 */ /* 0x000fea0003800000 */
.L_x_1800:
        /* <DEDUP_REMOVED lines=26> */
.L_x_1782:
[----:B------:R-:W-:Y:S01]  /*3810*/  MOV R2, 0x0 ;  /* 0x0000000000027802 */ /* 0x000fe20000000f00 */
[----:B------:R-:W-:Y:S01]  /*3820*/  ULDC.64 UR4, c[0x4][0x148] ;  /* 0x0100520000047ab9 */ /* 0x000fe20000000a00 */
[----:B------:R-:W-:Y:S01]  /*3830*/  ULDC.64 UR6, c[0x4][0x150] ;  /* 0x0100540000067ab9 */ /* 0x000fe20000000a00 */
[----:B------:R-:W-:Y:S01]  /*3840*/  IMAD.U32 R4, RZ, RZ, UR4 ;  /* 0x00000004ff047e24 */ /* 0x000fe2000f8e00ff */
[----:B------:R-:W-:Y:S01]  /*3850*/  MOV R5, UR5 ;  /* 0x0000000500057c02 */ /* 0x000fe20008000f00 */
[----:B------:R-:W-:Y:S01]  /*3860*/  ULDC.64 UR4, c[0x4][0x10] ;  /* 0x0100040000047ab9 */ /* 0x000fe20000000a00 */
[----:B------:R-:W0:Y:S01]  /*3870*/  LDC.64 R2, c[0x4][R2] ;  /* 0x0100000002027b82 */ /* 0x000e220000000a00 */
[----:B------:R-:W-:Y:S02]  /*3880*/  IMAD.U32 R6, RZ, RZ, UR6 ;  /* 0x00000006ff067e24 */ /* 0x000fe4000f8e00ff */
[----:B------:R-:W-:Y:S02]  /*3890*/  IMAD.U32 R7, RZ, RZ, UR7 ;  /* 0x00000007ff077e24 */ /* 0x000fe4000f8e00ff */
[----:B------:R-:W-:-:S02]  /*38a0*/  IMAD.U32 R10, RZ, RZ, UR4 ;  /* 0x00000004ff0a7e24 */ /* 0x000fc4000f8e00ff */
[----:B------:R-:W-:Y:S02]  /*38b0*/  IMAD.U32 R11, RZ, RZ, UR5 ;  /* 0x00000005ff0b7e24 */ /* 0x000fe4000f8e00ff */
[----:B------:R-:W-:Y:S02]  /*38c0*/  IMAD.MOV.U32 R8, RZ, RZ, 0x65 ;  /* 0x00000065ff087424 */ /* 0x000fe400078e00ff */
[----:B------:R-:W-:Y:S02]  /*38d0*/  IMAD.MOV.U32 R12, RZ, RZ, 0x1 ;  /* 0x00000001ff0c7424 */ /* 0x000fe400078e00ff */
[----:B------:R-:W-:-:S07]  /*38e0*/  IMAD.MOV.U32 R13, RZ, RZ, RZ ;  /* 0x000000ffff0d7224 */ /* 0x000fce00078e00ff */
[----:B------:R-:W-:-:S07]  /*38f0*/  LEPC R20, `(.L_x_1811) ;  /* 0x000000001014794e */ /* 0x000fce0000000000 */
[----:B0-----:R-:W-:Y:S05]  /*3900*/  CALL.ABS.NOINC R2 ;  /* 0x0000000002007343 */ /* 0x001fea0003c00000 */
.L_x_1811:
[----:B------:R-:W-:Y:S05]  /*3910*/  BRA `(.L_x_1783) ;  /* 0x0000000000147947 */ /* 0x000fea0003800000 */
.L_x_1810:
[----:B------:R-:W0:Y:S02]  /*3920*/  F2I.U64.F64.TRUNC R4, R4 ;  /* 0x0000000400047311 */ /* 0x000e24000030d800 */
[----:B0-----:R2:W-:Y:S01]  /*3930*/  STG.E.64 desc[UR36][R16.64], R4 ;  /* 0x0000000410007986 */ /* 0x0015e2000c101b24 */
[----:B------:R-:W-:Y:S05]  /*3940*/  BRA `(.L_x_1783) ;  /* 0x0000000000087947 */ /* 0x000fea0003800000 */
.L_x_1809:
[----:B------:R-:W0:Y:S02]  /*3950*/  F2I.U32.F64.TRUNC R5, R4 ;  /* 0x0000000400057311 */ /* 0x000e24000030d000 */
[----:B0-----:R0:W-:Y:S02]  /*3960*/  STG.E desc[UR36][R16.64], R5 ;  /* 0x0000000510007986 */ /* 0x0011e4000c101924 */
.L_x_1783:
[----:B------:R-:W-:-:S04]  /*3970*/  IMAD R18, R23, 0x200, R18 ;  /* 0x0000020017127824 */ /* 0x000fc800078e0212 */
[----:B------:R-:W-:-:S07]  /*3980*/  VIADD R19, R18, 0x80 ;  /* 0x0000008012137836 */ /* 0x000fce0000000000 */
.L_x_1741:
[----:B------:R-:W-:Y:S05]  /*3990*/  BSYNC B6 ;  /* 0x0000000000067941 */ /* 0x000fea0003800000 */
.L_x_1740:
        /* <DEDUP_REMOVED lines=298> */
[----:B------:R-:W-:-:S09]  /*4c40*/  ULDC.64 UR4, c[0x0][0x340] ;  /* 0x0000d00000047ab9 */ /* 0x000fd20000000a00 */
        /* <DEDUP_REMOVED lines=8> */
.L_x_1814:
        /* <DEDUP_REMOVED lines=21> */
.L_x_1818:
[----:B------:R-:W2:Y:S02]  /*4e20*/  LDG.E.U8 R2, desc[UR36][R4.64] ;  /* 0x0000002404027981 */ /* 0x000ea4000c1e1100 */
[----:B--2---:R-:W1:Y:S01]  /*4e30*/  I2F.F64.U16 R2, R2 ;  /* 0x0000000200027312 */ /* 0x004e620000101800 */
[----:B------:R-:W-:Y:S05]  /*4e40*/  BRA `(.L_x_1820) ;  /* 0x0000000c00707947 */ /* 0x000fea0003800000 */
.L_x_1817:
[----:B------:R-:W-:-:S13]  /*4e50*/  ISETP.NE.AND P0, PT, R2, 0x2, PT ;  /* 0x000000020200780c */ /* 0x000fda0003f05270 */
[----:B------:R-:W-:Y:S05]  /*4e60*/  @!P0 BRA `(.L_x_1821) ;  /* 0x0000000000288947 */ /* 0x000fea0003800000 */
[----:B------:R-:W-:-:S13]  /*4e70*/  ISETP.NE.AND P0, PT, R2, 0x3, PT ;  /* 0x000000030200780c */ /* 0x000fda0003f05270 */
[----:B------:R-:W-:Y:S05]  /*4e80*/  @!P0 BRA `(.L_x_1822) ;  /* 0x0000000000148947 */ /* 0x000fea0003800000 */
[----:B------:R-:W-:-:S13]  /*4e90*/  ISETP.NE.AND P0, PT, R2, 0x4, PT ;  /* 0x000000040200780c */ /* 0x000fda0003f05270 */
[----:B------:R-:W-:Y:S05]  /*4ea0*/  @P0 BRA `(.L_x_1819) ;  /* 0x0000000800fc0947 */ /* 0x000fea0003800000 */
[----:B------:R-:W2:Y:S02]  /*4eb0*/  LDG.E.64 R2, desc[UR36][R4.64] ;  /* 0x0000002404027981 */ /* 0x000ea4000c1e1b00 */
[----:B--2---:R-:W4:Y:S01]  /*4ec0*/  I2F.F64.S64 R2, R2 ;  /* 0x0000000200027312 */ /* 0x004f220000301c00 */
[----:B------:R-:W-:Y:S05]  /*4ed0*/  BRA `(.L_x_1820) ;  /* 0x0000000c004c7947 */ /* 0x000fea0003800000 */
.L_x_1822:
[----:B------:R-:W2:Y:S02]  /*4ee0*/  LDG.E R2, desc[UR36][R4.64] ;  /* 0x0000002404027981 */ /* 0x000ea4000c1e1900 */
[----:B--2---:R-:W3:Y:S01]  /*4ef0*/  I2F.F64 R2, R2 ;  /* 0x0000000200027312 */ /* 0x004ee20000201c00 */
[----:B------:R-:W-:Y:S05]  /*4f00*/  BRA `(.L_x_1820) ;  /* 0x0000000c00407947 */ /* 0x000fea0003800000 */
.L_x_1821:
[----:B------:R-:W2:Y:S02]  /*4f10*/  LDG.E.U16 R2, desc[UR36][R4.64] ;  /* 0x0000002404027981 */ /* 0x000ea4000c1e1500 */
[----:B--2---:R-:W2:Y:S01]  /*4f20*/  I2F.F64.S16 R2, R2 ;  /* 0x0000000200027312 */ /* 0x004ea20000101c00 */
[----:B------:R-:W-:Y:S05]  /*4f30*/  BRA `(.L_x_1820) ;  /* 0x0000000c00347947 */ /* 0x000fea0003800000 */
.L_x_1816:
        /* <DEDUP_REMOVED lines=10> */
.L_x_1824:
[----:B------:R-:W2:Y:S02]  /*4fe0*/  LDG.E.U16 R0, desc[UR36][R4.64] ;  /* 0x0000002404007981 */ /* 0x000ea4000c1e1500 */
[----:B--2---:R-:W-:-:S05]  /*4ff0*/  HADD2.F32 R0, -RZ, R0.H0_H0 ;  /* 0x20000000ff007230 */ /* 0x004fca0000004100 */
[----:B------:R-:W-:-:S04]  /*5000*/  FMUL.FTZ R0, R0, 1 ;  /* 0x3f80000000007820 */ /* 0x000fc80000410000 */
[----:B------:R0:W1:Y:S01]  /*5010*/  F2F.F64.F32 R2, R0 ;  /* 0x0000000000027310 */ /* 0x0000620000201800 */
[----:B------:R-:W-:Y:S05]  /*5020*/  BRA `(.L_x_1820) ;  /* 0x0000000800f87947 */ /* 0x000fea0003800000 */
.L_x_1823:
        /* <DEDUP_REMOVED lines=10> */
.L_x_1826:
[----:B------:R-:W2:Y:S02]  /*50d0*/  LDG.E.U16 R4, desc[UR36][R4.64] ;  /* 0x0000002404047981 */ /* 0x000ea4000c1e1500 */
[----:B--2---:R-:W-:-:S05]  /*50e0*/  HADD2.F32 R0, -RZ, R4.H0_H0 ;  /* 0x20000004ff007230 */ /* 0x004fca0000004100 */
[----:B------:R-:W-:-:S04]  /*50f0*/  FMUL.FTZ R0, R0, 1 ;  /* 0x3f80000000007820 */ /* 0x000fc80000410000 */
[----:B------:R0:W1:Y:S01]  /*5100*/  F2F.F64.F32 R2, R0 ;  /* 0x0000000000027310 */ /* 0x0000620000201800 */
[----:B------:R-:W-:Y:S05]  /*5110*/  BRA `(.L_x_1820) ;  /* 0x0000000800bc7947 */ /* 0x000fea0003800000 */
.L_x_1825:
[----:B------:R0:W5:Y:S01]  /*5120*/  LDG.E.64 R2, desc[UR36][R4.64] ;  /* 0x0000002404027981 */ /* 0x000162000c1e1b00 */
[----:B------:R-:W-:Y:S05]  /*5130*/  BRA `(.L_x_1820) ;  /* 0x0000000800b47947 */ /* 0x000fea0003800000 */
.L_x_1815:
        /* <DEDUP_REMOVED lines=13> */
.L_x_1829:
[----:B------:R0:W5:Y:S01]  /*5210*/  LDG.E.64 R2, desc[UR36][R4.64] ;  /* 0x0000002404027981 */ /* 0x000162000c1e1b00 */
[----:B------:R-:W-:Y:S05]  /*5220*/  BRA `(.L_x_1820) ;  /* 0x0000000800787947 */ /* 0x000fea0003800000 */
.L_x_1828:
        /* <DEDUP_REMOVED lines=28> */
.L_x_1831:
[----:B------:R-:W2:Y:S02]  /*53f0*/  LDG.E.U8 R3, desc[UR36][R4.64] ;  /* 0x0000002404037981 */ /* 0x000ea4000c1e1100 */
[----:B--2---:R-:W-:-:S05]  /*5400*/  IMAD.SHL.U32 R0, R3, 0x2000000, RZ ;  /* 0x0200000003007824 */ /* 0x004fca00078e00ff */
[----:B------:R-:W-:-:S13]  /*5410*/  ISETP.GE.U32.AND P0, PT, R0, 0x8000000, PT ;  /* 0x080000000000780c */ /* 0x000fda0003f06070 */
[C---:B------:R-:W-:Y:S01]  /*5420*/  @!P0 SHF.L.U32 R0, R3.reuse, 0x8, RZ ;  /* 0x0000000803008819 */ /* 0x040fe200000006ff */
        /* <DEDUP_REMOVED lines=11> */
.L_x_1830:
[----:B------:R-:W2:Y:S02]  /*54e0*/  LDG.E.U16 R0, desc[UR36][R4.64] ;  /* 0x0000002404007981 */ /* 0x000ea4000c1e1500 */
[----:B--2---:R-:W-:-:S04]  /*54f0*/  IMAD.U32 R0, R0, 0x10000, RZ ;  /* 0x0001000000007824 */ /* 0x004fc800078e00ff */
[----:B------:R-:W-:-:S04]  /*5500*/  FMUL.FTZ R0, R0, 1 ;  /* 0x3f80000000007820 */ /* 0x000fc80000410000 */
[----:B------:R0:W1:Y:S01]  /*5510*/  F2F.F64.F32 R2, R0 ;  /* 0x0000000000027310 */ /* 0x0000620000201800 */
[----:B------:R-:W-:Y:S05]  /*5520*/  BRA `(.L_x_1820) ;  /* 0x0000000400b87947 */ /* 0x000fea0003800000 */
.L_x_1827:
        /* <DEDUP_REMOVED lines=11> */
.L_x_1834:
        /* <DEDUP_REMOVED lines=21> */
.L_x_1838:
[----:B------:R-:W-:Y:S05]  /*5730*/  BSYNC B1 ;  /* 0x0000000000017941 */ /* 0x000fea0003800000 */
.L_x_1837:
[----:B------:R-:W-:Y:S01]  /*5740*/  LEA R3, R0, 0x3b800000, 0x17 ;  /* 0x3b80000000037811 */ /* 0x000fe200078eb8ff */
[----:B------:R-:W-:-:S05]  /*5750*/  IMAD.SHL.U32 R0, R2, 0x100000, RZ ;  /* 0x0010000002007824 */ /* 0x000fca00078e00ff */
[----:B------:R-:W-:-:S07]  /*5760*/  LOP3.LUT R0, R3, R0, R4, 0xfe, !PT ;  /* 0x0000000003007212 */ /* 0x000fce00078efe04 */
.L_x_1836:
[----:B------:R-:W-:Y:S05]  /*5770*/  BSYNC B0 ;  /* 0x0000000000007941 */ /* 0x000fea0003800000 */
.L_x_1835:
[----:B------:R-:W-:-:S04]  /*5780*/  FMUL.FTZ R0, R0, 1 ;  /* 0x3f80000000007820 */ /* 0x000fc80000410000 */
[----:B------:R0:W1:Y:S01]  /*5790*/  F2F.F64.F32 R2, R0 ;  /* 0x0000000000027310 */ /* 0x0000620000201800 */
[----:B------:R-:W-:Y:S05]  /*57a0*/  BRA `(.L_x_1820) ;  /* 0x0000000400187947 */ /* 0x000fea0003800000 */
.L_x_1833:
        /* <DEDUP_REMOVED lines=21> */
.L_x_1842:
[----:B------:R-:W-:Y:S05]  /*5900*/  BSYNC B1 ;  /* 0x0000000000017941 */ /* 0x000fea0003800000 */
.L_x_1841:
[----:B------:R-:W-:Y:S02]  /*5910*/  LEA R3, R0, 0x37800000, 0x17 ;  /* 0x3780000000037811 */ /* 0x000fe400078eb8ff */
[----:B------:R-:W-:-:S04]  /*5920*/  SHF.L.U32 R0, R2, 0x15, RZ ;  /* 0x0000001502007819 */ /* 0x000fc800000006ff */
[----:B------:R-:W-:-:S07]  /*5930*/  LOP3.LUT R0, R3, R0, R4, 0xfe, !PT ;  /* 0x0000000003007212 */ /* 0x000fce00078efe04 */
.L_x_1840:
[----:B------:R-:W-:Y:S05]  /*5940*/  BSYNC B0 ;  /* 0x0000000000007941 */ /* 0x000fea0003800000 */
.L_x_1839:
[----:B------:R-:W-:-:S04]  /*5950*/  FMUL.FTZ R0, R0, 1 ;  /* 0x3f80000000007820 */ /* 0x000fc80000410000 */
[----:B------:R0:W1:Y:S01]  /*5960*/  F2F.F64.F32 R2, R0 ;  /* 0x0000000000027310 */ /* 0x0000620000201800 */
[----:B------:R-:W-:Y:S05]  /*5970*/  BRA `(.L_x_1820) ;  /* 0x0000000000a47947 */ /* 0x000fea0003800000 */
.L_x_1832:
        /* <DEDUP_REMOVED lines=14> */
.L_x_1846:
[----:B------:R-:W-:Y:S05]  /*5a60*/  BSYNC B0 ;  /* 0x0000000000007941 */ /* 0x000fea0003800000 */
.L_x_1845:
[----:B------:R-:W-:-:S04]  /*5a70*/  FMUL.FTZ R0, R0, 1 ;  /* 0x3f80000000007820 */ /* 0x000fc80000410000 */
[----:B------:R0:W1:Y:S01]  /*5a80*/  F2F.F64.F32 R2, R0 ;  /* 0x0000000000027310 */ /* 0x0000620000201800 */
[----:B------:R-:W-:Y:S05]  /*5a90*/  BRA `(.L_x_1820) ;  /* 0x00000000005c7947 */ /* 0x000fea0003800000 */
.L_x_1819:
[----:B------:R-:W-:Y:S01]  /*5aa0*/  MOV R2, 0x0 ;  /* 0x0000000000027802 */ /* 0x000fe20000000f00 */
[----:B------:R-:W-:Y:S01]  /*5ab0*/  ULDC.64 UR4, c[0x4][0x148] ;  /* 0x0100520000047ab9 */ /* 0x000fe20000000a00 */
[----:B------:R-:W-:Y:S01]  /*5ac0*/  ULDC.64 UR6, c[0x4][0x8] ;  /* 0x0100020000067ab9 */ /* 0x000fe20000000a00 */
[----:B------:R-:W-:Y:S01]  /*5ad0*/  IMAD.U32 R4, RZ, RZ, UR4 ;  /* 0x00000004ff047e24 */ /* 0x000fe2000f8e00ff */
[----:B------:R-:W-:Y:S01]  /*5ae0*/  HFMA2.MMA R13, -RZ, RZ, 0, 0 ;  /* 0x00000000ff0d7435 */ /* 0x000fe200000001ff */
        /* <DEDUP_REMOVED lines=8> */
[----:B------:R-:W-:-:S07]  /*5b70*/  IMAD.MOV.U32 R12, RZ, RZ, 0x1 ;  /* 0x00000001ff0c7424 */ /* 0x000fce00078e00ff */
[----:B------:R-:W-:-:S07]  /*5b80*/  LEPC R20, `(.L_x_1847) ;  /* 0x000000001014794e */ /* 0x000fce0000000000 */
[----:B0-----:R-:W-:Y:S05]  /*5b90*/  CALL.ABS.NOINC R2 ;  /* 0x0000000002007343 */ /* 0x001fea0003c00000 */
.L_x_1847:
[----:B------:R-:W-:Y:S01]  /*5ba0*/  CS2R R2, SRZ ;  /* 0x0000000000027805 */ /* 0x000fe2000001ff00 */
[----:B------:R-:W-:Y:S06]  /*5bb0*/  BRA `(.L_x_1820) ;  /* 0x0000000000147947 */ /* 0x000fec0003800000 */
.L_x_1844:
[----:B------:R-:W2:Y:S02]  /*5bc0*/  LDG.E.64 R2, desc[UR36][R4.64] ;  /* 0x0000002404027981 */ /* 0x000ea4000c1e1b00 */
[----:B--2---:R-:W0:Y:S01]  /*5bd0*/  I2F.F64.U64 R2, R2 ;  /* 0x0000000200027312 */ /* 0x004e220000301800 */
[----:B------:R-:W-:Y:S05]  /*5be0*/  BRA `(.L_x_1820) ;  /* 0x0000000000087947 */ /* 0x000fea0003800000 */
.L_x_1843:
[----:B------:R-:W2:Y:S02]  /*5bf0*/  LDG.E R2, desc[UR36][R4.64] ;  /* 0x0000002404027981 */ /* 0x000ea4000c1e1900 */
[----:B--2---:R-:W0:Y:S02]  /*5c00*/  I2F.F64.U32 R2, R2 ;  /* 0x0000000200027312 */ /* 0x004e240000201800 */
.L_x_1820:
[----:B012345:R-:W-:Y:S01]  /*5c10*/  ISETP.GT.AND P0, PT, R3, 0xfffff, PT ;  /* 0x000fffff0300780c */ /* 0x03ffe20003f04270 */
[----:B------:R-:W-:Y:S01]  /*5c20*/  IMAD.MOV.U32 R8, RZ, RZ, R2 ;  /* 0x000000ffff087224 */ /* 0x000fe200078e0002 */
[----:B------:R-:W0:Y:S01]  /*5c30*/  LDC.U8 R14, c[0x0][0x421] ;  /* 0x00010840ff0e7b82 */ /* 0x000e220000000000 */
[----:B------:R-:W-:Y:S01]  /*5c40*/  IMAD.MOV.U32 R5, RZ, RZ, R3 ;  /* 0x000000ffff057224 */ /* 0x000fe200078e0003 */
[----:B------:R-:W-:Y:S01]  /*5c50*/  BSSY B0, `(.L_x_1848) ;  /* 0x000004e000007945 */ /* 0x000fe20003800000 */
[----:B------:R-:W-:-:S08]  /*5c60*/  IMAD.MOV.U32 R4, RZ, RZ, -0x3ff ;  /* 0xfffffc01ff047424 */ /* 0x000fd000078e00ff */
[----:B------:R-:W-:Y:S01]  /*5c70*/  @!P0 DMUL R2, R2, 1.80143985094819840000e+16 ;  /* 0x4350000002028828 */ /* 0x000fe20000000000 */
[----:B------:R-:W-:-:S09]  /*5c80*/  @!P0 IMAD.MOV.U32 R4, RZ, RZ, -0x435 ;  /* 0xfffffbcbff048424 */ /* 0x000fd200078e00ff */
[----:B------:R-:W-:Y:S02]  /*5c90*/  @!P0 IMAD.MOV.U32 R5, RZ, RZ, R3 ;  /* 0x000000ffff058224 */ /* 0x000fe400078e0003 */
[----:B------:R-:W-:Y:S02]  /*5ca0*/  @!P0 IMAD.MOV.U32 R8, RZ, RZ, R2 ;  /* 0x000000ffff088224 */ /* 0x000fe400078e0002 */
[----:B------:R-:W-:-:S05]  /*5cb0*/  VIADD R0, R5, 0xffffffff ;  /* 0xffffffff05007836 */ /* 0x000fca0000000000 */
        /* <DEDUP_REMOVED lines=23> */
[----:B------:R-:W-:-:S03]  /*5e30*/  @P0 VIADD R22, R22, 0x1 ;  /* 0x0000000116160836 */ /* 0x000fc60000000000 */
[----:B------:R-:W-:Y:S02]  /*5e40*/  @P0 MOV R3, R7 ;  /* 0x0000000700030202 */ /* 0x000fe40000000f00 */
[----:B------:R-:W-:-:S04]  /*5e50*/  LOP3.LUT R22, R22, 0x80000000, RZ, 0x3c, !PT ;  /* 0x8000000016167812 */ /* 0x000fc800078e3cff */
        /* <DEDUP_REMOVED lines=25> */
[----:B------:R-:W-:Y:S02]  /*5ff0*/  DMUL R20, R6, R20 ;  /* 0x0000001406147228 */ /* 0x000fe40000000000 */
[----:B------:R-:W-:-:S03]  /*6000*/  DFMA R22, -R4, UR6, R2 ;  /* 0x0000000604167c2b */ /* 0x000fc60008000102 */
[----:B------:R-:W-:Y:S01]  /*6010*/  DFMA R12, R10, R12, UR4 ;  /* 0x000000040a0c7e2b */ /* 0x000fe2000800000c */
[----:B------:R-:W-:Y:S01]  /*6020*/  UMOV UR4, 0x923be72d ;  /* 0x923be72d00047882 */ /* 0x000fe20000000000 */
[----:B------:R-:W-:-:S03]  /*6030*/  UMOV UR5, 0x3f624924 ;  /* 0x3f62492400057882 */ /* 0x000fc60000000000 */
[----:B------:R-:W-:-:S03]  /*6040*/  DADD R22, -R8, R22 ;  /* 0x0000000008167229 */ /* 0x000fc60000000116 */
        /* <DEDUP_REMOVED lines=9> */
[----:B------:R-:W-:-:S08]  /*60e0*/  DMUL R12, R10, R12 ;  /* 0x0000000c0a0c7228 */ /* 0x000fd00000000000 */
[----:B------:R-:W-:-:S08]  /*60f0*/  DFMA R12, R8, R12, R20 ;  /* 0x0000000c080c722b */ /* 0x000fd00000000014 */
[----:B------:R-:W-:-:S08]  /*6100*/  DADD R12, R12, -R22 ;  /* 0x000000000c0c7229 */ /* 0x000fd00000000816 */
[----:B------:R-:W-:-:S08]  /*6110*/  DFMA R12, R4, UR4, R12 ;  /* 0x00000004040c7c2b */ /* 0x000fd0000800000c */
[----:B------:R-:W-:-:S11]  /*6120*/  DADD R12, R2, R12 ;  /* 0x00000000020c7229 */ /* 0x000fd6000000000c */
.L_x_1849:
[----:B------:R-:W-:Y:S05]  /*6130*/  BSYNC B0 ;  /* 0x0000000000007941 */ /* 0x000fea0003800000 */
.L_x_1848:
        /* <DEDUP_REMOVED lines=19> */
.L_x_1853:
[----:B------:R-:W0:Y:S02]  /*6270*/  F2I.S64.F64.TRUNC R4, R4 ;  /* 0x0000000400047311 */ /* 0x000e24000030d900 */
[----:B0-----:R-:W-:-:S05]  /*6280*/  IMAD.MOV.U32 R3, RZ, RZ, R4 ;  /* 0x000000ffff037224 */ /* 0x001fca00078e0004 */
[----:B------:R4:W-:Y:S01]  /*6290*/  STG.E.U8 desc[UR36][R16.64], R3 ;  /* 0x0000000310007986 */ /* 0x0009e2000c101124 */
[----:B------:R-:W-:Y:S05]  /*62a0*/  BRA `(.L_x_1855) ;  /* 0x0000000c00f87947 */ /* 0x000fea0003800000 */
.L_x_1852:
        /* <DEDUP_REMOVED lines=9> */
.L_x_1857:
[----:B------:R-:W0:Y:S02]  /*6340*/  F2I.F64.TRUNC R5, R4 ;  /* 0x0000000400057311 */ /* 0x000e24000030d100 */
[----:B0-----:R2:W-:Y:S01]  /*6350*/  STG.E desc[UR36][R16.64], R5 ;  /* 0x0000000510007986 */ /* 0x0015e2000c101924 */
[----:B------:R-:W-:Y:S05]  /*6360*/  BRA `(.L_x_1855) ;  /* 0x0000000c00c87947 */ /* 0x000fea0003800000 */
.L_x_1856:
[----:B------:R-:W0:Y:S02]  /*6370*/  F2I.F64.TRUNC R5, R4 ;  /* 0x0000000400057311 */ /* 0x000e24000030d100 */
[----:B0-----:R0:W-:Y:S01]  /*6380*/  STG.E.U16 desc[UR36][R16.64], R5 ;  /* 0x0000000510007986 */ /* 0x0011e2000c101524 */
[----:B------:R-:W-:Y:S05]  /*6390*/  BRA `(.L_x_1855) ;  /* 0x0000000c00bc7947 */ /* 0x000fea0003800000 */
.L_x_1851:
        /* <DEDUP_REMOVED lines=13> */
.L_x_1859:
        /* <DEDUP_REMOVED lines=8> */
.L_x_1858:
        /* <DEDUP_REMOVED lines=10> */
[----:B------:R-:W-:-:S13]  /*6590*/  IMAD.MOV.U32 R3, RZ, RZ, RZ ;  /* 0x000000ffff037224 */ /* 0x000fda00078e00ff */
[----:B0-----:R-:W-:-:S05]  /*65a0*/  @!P0 FMUL R2, R2, 1.175494350822287508e-38 ;  /* 0x0080000002028820 */ /* 0x001fca0000400000 */
[----:B------:R0:W-:Y:S01]  /*65b0*/  STG.E.64 desc[UR36][R16.64], R2 ;  /* 0x0000000210007986 */ /* 0x0001e2000c101b24 */
[----:B------:R-:W-:Y:S05]  /*65c0*/  BRA `(.L_x_1855) ;  /* 0x0000000c00307947 */ /* 0x000fea0003800000 */
.L_x_1861:
        /* <DEDUP_REMOVED lines=9> */
.L_x_1860:
[----:B------:R0:W-:Y:S01]  /*6660*/  STG.E.64 desc[UR36][R16.64], R4 ;  /* 0x0000000410007986 */ /* 0x0001e2000c101b24 */
[----:B------:R-:W-:Y:S05]  /*6670*/  BRA `(.L_x_1855) ;  /* 0x0000000c00047947 */ /* 0x000fea0003800000 */
.L_x_1850:
        /* <DEDUP_REMOVED lines=12> */
.L_x_1864:
[----:B------:R-:W-:-:S05]  /*6740*/  CS2R R6, SRZ ;  /* 0x0000000000067805 */ /* 0x000fca000001ff00 */
[----:B------:R0:W-:Y:S01]  /*6750*/  STG.E.128 desc[UR36][R16.64], R4 ;  /* 0x0000000410007986 */ /* 0x0001e2000c101d24 */
[----:B------:R-:W-:Y:S05]  /*6760*/  BRA `(.L_x_1855) ;  /* 0x0000000800c87947 */ /* 0x000fea0003800000 */
.L_x_1863:
        /* <DEDUP_REMOVED lines=25> */
.L_x_1868:
[----:B------:R-:W-:Y:S05]  /*6900*/  BSYNC B0 ;  /* 0x0000000000007941 */ /* 0x000fea0003800000 */
.L_x_1867:
[----:B------:R-:W-:-:S05]  /*6910*/  LOP3.LUT R3, R0, R3, RZ, 0xfc, !PT ;  /* 0x0000000300037212 */ /* 0x000fca00078efcff */
[----:B------:R0:W-:Y:S01]  /*6920*/  STG.E.U8 desc[UR36][R16.64], R3 ;  /* 0x0000000310007986 */ /* 0x0001e2000c101124 */
[----:B------:R-:W-:Y:S05]  /*6930*/  BRA `(.L_x_1855) ;  /* 0x0000000800547947 */ /* 0x000fea0003800000 */
.L_x_1866:
        /* <DEDUP_REMOVED lines=17> */
.L_x_1870:
[----:B------:R-:W-:Y:S01]  /*6a50*/  IMAD.MOV.U32 R0, RZ, RZ, 0x7f ;  /* 0x0000007fff007424 */ /* 0x000fe200078e00ff */
[----:B------:R-:W-:-:S04]  /*6a60*/  ISETP.GT.U32.AND P0, PT, R2, 0x7f800000, PT ;  /* 0x7f8000000200780c */ /* 0x000fc80003f04070 */
[----:B------:R-:W-:-:S09]  /*6a70*/  SEL R0, R0, 0x7c, P0 ;  /* 0x0000007c00007807 */ /* 0x000fd20000000000 */
.L_x_1871:
[----:B------:R-:W-:Y:S05]  /*6a80*/  BSYNC B0 ;  /* 0x0000000000007941 */ /* 0x000fea0003800000 */
.L_x_1869:
[----:B------:R-:W-:-:S04]  /*6a90*/  LOP3.LUT R2, R3, 0x80000000, RZ, 0xc0, !PT ;  /* 0x8000000003027812 */ /* 0x000fc800078ec0ff */
[----:B------:R-:W-:-:S04]  /*6aa0*/  SHF.R.U32.HI R3, RZ, 0x18, R2 ;  /* 0x00000018ff037819 */ /* 0x000fc80000011602 */
[----:B------:R-:W-:-:S05]  /*6ab0*/  LOP3.LUT R3, R0, R3, RZ, 0xfc, !PT ;  /* 0x0000000300037212 */ /* 0x000fca00078efcff */
[----:B------:R0:W-:Y:S01]  /*6ac0*/  STG.E.U8 desc[UR36][R16.64], R3 ;  /* 0x0000000310007986 */ /* 0x0001e2000c101124 */
[----:B------:R-:W-:Y:S05]  /*6ad0*/  BRA `(.L_x_1855) ;  /* 0x0000000400ec7947 */ /* 0x000fea0003800000 */
.L_x_1865:
        /* <DEDUP_REMOVED lines=8> */
.L_x_1862:
        /* <DEDUP_REMOVED lines=11> */
.L_x_1874:
[----:B------:R-:W-:Y:S01]  /*6c10*/  UMOV UR4, 0xf0000000 ;  /* 0xf000000000047882 */ /* 0x000fe20000000000 */
[----:B------:R-:W-:Y:S01]  /*6c20*/  UMOV UR5, 0x380fffff ;  /* 0x380fffff00057882 */ /* 0x000fe20000000000 */
[----:B------:R-:W0:Y:S01]  /*6c30*/  F2F.F32.F64 R3, R4 ;  /* 0x0000000400037310 */ /* 0x000e220000301000 */
[----:B------:R-:W-:Y:S01]  /*6c40*/  DSETP.GEU.AND P0, PT, |R4|, UR4, PT ;  /* 0x0000000404007e2a */ /* 0x000fe2000bf0e200 */
[----:B------:R-:W-:Y:S01]  /*6c50*/  BSSY B0, `(.L_x_1875) ;  /* 0x0000015000007945 */ /* 0x000fe20003800000 */
[----:B------:R-:W-:-:S12]  /*6c60*/  MOV R8, 0x80 ;  /* 0x0000008000087802 */ /* 0x000fd80000000f00 */
        /* <DEDUP_REMOVED lines=15> */
.L_x_1877:
[----:B------:R-:W-:-:S04]  /*6d60*/  LOP3.LUT R2, R3, 0x80000000, RZ, 0xc0, !PT ;  /* 0x8000000003027812 */ /* 0x000fc800078ec0ff */
[----:B------:R-:W-:-:S04]  /*6d70*/  SHF.R.U32.HI R3, RZ, 0x18, R2 ;  /* 0x00000018ff037819 */ /* 0x000fc80000011602 */
[----:B------:R-:W-:-:S04]  /*6d80*/  LOP3.LUT R0, R0, R3, RZ, 0xfc, !PT ;  /* 0x0000000300007212 */ /* 0x000fc800078efcff */
[----:B------:R-:W-:-:S07]  /*6d90*/  PRMT R8, R0, 0x7610, R8 ;  /* 0x0000761000087816 */ /* 0x000fce0000000008 */
.L_x_1876:
[----:B------:R-:W-:Y:S05]  /*6da0*/  BSYNC B0 ;  /* 0x0000000000007941 */ /* 0x000fea0003800000 */
.L_x_1875:
[----:B------:R0:W-:Y:S01]  /*6db0*/  STG.E.U8 desc[UR36][R16.64], R8 ;  /* 0x0000000810007986 */ /* 0x0001e2000c101124 */
[----:B------:R-:W-:Y:S05]  /*6dc0*/  BRA `(.L_x_1855) ;  /* 0x0000000400307947 */ /* 0x000fea0003800000 */
.L_x_1873:
        /* <DEDUP_REMOVED lines=21> */
.L_x_1880:
[----:B------:R-:W-:-:S04]  /*6f20*/  LOP3.LUT R2, R3, 0x80000000, RZ, 0xc0, !PT ;  /* 0x8000000003027812 */ /* 0x000fc800078ec0ff */
[----:B------:R-:W-:-:S04]  /*6f30*/  SHF.R.U32.HI R3, RZ, 0x18, R2 ;  /* 0x00000018ff037819 */ /* 0x000fc80000011602 */
[----:B------:R-:W-:-:S04]  /*6f40*/  LOP3.LUT R0, R0, R3, RZ, 0xfc, !PT ;  /* 0x0000000300007212 */ /* 0x000fc800078efcff */
[----:B------:R-:W-:-:S07]  /*6f50*/  PRMT R8, R0, 0x7610, R8 ;  /* 0x0000761000087816 */ /* 0x000fce0000000008 */
.L_x_1879:
[----:B------:R-:W-:Y:S05]  /*6f60*/  BSYNC B0 ;  /* 0x0000000000007941 */ /* 0x000fea0003800000 */
.L_x_1878:
[----:B------:R0:W-:Y:S01]  /*6f70*/  STG.E.U8 desc[UR36][R16.64], R8 ;  /* 0x0000000810007986 */ /* 0x0001e2000c101124 */
[----:B------:R-:W-:Y:S05]  /*6f80*/  BRA `(.L_x_1855) ;  /* 0x0000000000c07947 */ /* 0x000fea0003800000 */
.L_x_1872:
        /* <DEDUP_REMOVED lines=26> */
.L_x_1854:
[----:B------:R-:W-:Y:S01]  /*7130*/  MOV R0, 0x0 ;  /* 0x0000000000007802 */ /* 0x000fe20000000f00 */
[----:B------:R-:W-:Y:S01]  /*7140*/  ULDC.64 UR4, c[0x4][0x148] ;  /* 0x0100520000047ab9 */ /* 0x000fe20000000a00 */
[----:B------:R-:W-:Y:S01]  /*7150*/  ULDC.64 UR6, c[0x4][0x10] ;  /* 0x0100040000067ab9 */ /* 0x000fe20000000a00 */
[----:B------:R-:W-:Y:S01]  /*7160*/  IMAD.U32 R4, RZ, RZ, UR4 ;  /* 0x00000004ff047e24 */ /* 0x000fe2000f8e00ff */
[----:B------:R0:W1:Y:S01]  /*7170*/  LDC.64 R2, c[0x4][R0] ;  /* 0x0100000000027b82 */ /* 0x0000620000000a00 */
[----:B------:R-:W-:Y:S01]  /*7180*/  IMAD.U32 R5, RZ, RZ, UR5 ;  /* 0x00000005ff057e24 */ /* 0x000fe2000f8e00ff */
[----:B------:R-:W-:Y:S01]  /*7190*/  ULDC.64 UR4, c[0x4][0x150] ;  /* 0x0100540000047ab9 */ /* 0x000fe20000000a00 */
[----:B------:R-:W-:Y:S01]  /*71a0*/  HFMA2.MMA R8, -RZ, RZ, 0, 6.020069122314453125e-06 ;  /* 0x00000065ff087435 */ /* 0x000fe200000001ff */
[----:B------:R-:W-:Y:S02]  /*71b0*/  IMAD.U32 R6, RZ, RZ, UR4 ;  /* 0x00000004ff067e24 */ /* 0x000fe4000f8e00ff */
[----:B------:R-:W-:-:S02]  /*71c0*/  IMAD.U32 R7, RZ, RZ, UR5 ;  /* 0x00000005ff077e24 */ /* 0x000fc4000f8e00ff */
[----:B------:R-:W-:Y:S02]  /*71d0*/  IMAD.U32 R10, RZ, RZ, UR6 ;  /* 0x00000006ff0a7e24 */ /* 0x000fe4000f8e00ff */
[----:B------:R-:W-:Y:S02]  /*71e0*/  IMAD.U32 R11, RZ, RZ, UR7 ;  /* 0x00000007ff0b7e24 */ /* 0x000fe4000f8e00ff */
[----:B------:R-:W-:Y:S02]  /*71f0*/  IMAD.MOV.U32 R12, RZ, RZ, 0x1 ;  /* 0x00000001ff0c7424 */ /* 0x000fe400078e00ff */
[----:B0-----:R-:W-:-:S07]  /*7200*/  IMAD.MOV.U32 R13, RZ, RZ, RZ ;  /* 0x000000ffff0d7224 */ /* 0x001fce00078e00ff */
[----:B------:R-:W-:-:S07]  /*7210*/  LEPC R20, `(.L_x_1883) ;  /* 0x000000001014794e */ /* 0x000fce0000000000 */
[----:B-1----:R-:W-:Y:S05]  /*7220*/  CALL.ABS.NOINC R2 ;  /* 0x0000000002007343 */ /* 0x002fea0003c00000 */
.L_x_1883:
[----:B------:R-:W-:Y:S05]  /*7230*/  BRA `(.L_x_1855) ;  /* 0x0000000000147947 */ /* 0x000fea0003800000 */
.L_x_1882:
[----:B------:R-:W0:Y:S02]  /*7240*/  F2I.U64.F64.TRUNC R4, R4 ;  /* 0x0000000400047311 */ /* 0x000e24000030d800 */
[----:B0-----:R0:W-:Y:S01]  /*7250*/  STG.E.64 desc[UR36][R16.64], R4 ;  /* 0x0000000410007986 */ /* 0x0011e2000c101b24 */
[----:B------:R-:W-:Y:S05]  /*7260*/  BRA `(.L_x_1855) ;  /* 0x0000000000087947 */ /* 0x000fea0003800000 */
.L_x_1881:
[----:B------:R-:W0:Y:S02]  /*7270*/  F2I.U32.F64.TRUNC R5, R4 ;  /* 0x0000000400057311 */ /* 0x000e24000030d000 */
[----:B0-----:R0:W-:Y:S02]  /*7280*/  STG.E desc[UR36][R16.64], R5 ;  /* 0x0000000510007986 */ /* 0x0011e4000c101924 */
.L_x_1855:
[----:B------:R-:W-:-:S07]  /*7290*/  VIADD R19, R19, 0x80 ;  /* 0x0000008013137836 */ /* 0x000fce0000000000 */
.L_x_1813:
[----:B------:R-:W-:Y:S05]  /*72a0*/  BSYNC B6 ;  /* 0x0000000000067941 */ /* 0x000fea0003800000 */
.L_x_1812:
        /* <DEDUP_REMOVED lines=307> */
.L_x_1886:
        /* <DEDUP_REMOVED lines=19> */
[----:B--2---:R-:W4:Y:S01]  /*8710*/  I2F.F64.S16 R2, R2 ;  /* 0x0000000200027312 */ /* 0x004f220000101c00 */
[----:B------:R-:W-:Y:S05]  /*8720*/  BRA `(.L_x_1892) ;  /* 0x0000000c007c7947 */ /* 0x000fea0003800000 */
.L_x_1890:
[----:B------:R-:W2:Y:S02]  /*8730*/  LDG.E.U8 R2, desc[UR36][R4.64] ;  /* 0x0000002404027981 */ /* 0x000ea4000c1e1100 */
[----:B--2---:R-:W3:Y:S01]  /*8740*/  I2F.F64.U16 R2, R2 ;  /* 0x0000000200027312 */ /* 0x004ee20000101800 */
[----:B------:R-:W-:Y:S05]  /*8750*/  BRA `(.L_x_1892) ;  /* 0x0000000c00707947 */ /* 0x000fea0003800000 */
.L_x_1889:
[----:B------:R-:W-:-:S13]  /*8760*/  ISETP.NE.AND P0, PT, R2, 0x2, PT ;  /* 0x000000020200780c */ /* 0x000fda0003f05270 */
[----:B------:R-:W-:Y:S05]  /*8770*/  @!P0 BRA `(.L_x_1893) ;  /* 0x0000000000288947 */ /* 0x000fea0003800000 */
[----:B------:R-:W-:-:S13]  /*8780*/  ISETP.NE.AND P0, PT, R2, 0x3, PT ;  /* 0x000000030200780c */ /* 0x000fda0003f05270 */
[----:B------:R-:W-:Y:S05]  /*8790*/  @!P0 BRA `(.L_x_1894) ;  /* 0x0000000000148947 */ /* 0x000fea0003800000 */
[----:B------:R-:W-:-:S13]  /*87a0*/  ISETP.NE.AND P0, PT, R2, 0x4, PT ;  /* 0x000000040200780c */ /* 0x000fda0003f05270 */
[----:B------:R-:W-:Y:S05]  /*87b0*/  @P0 BRA `(.L_x_1891) ;  /* 0x0000000800fc0947 */ /* 0x000fea0003800000 */
[----:B------:R-:W2:Y:S02]  /*87c0*/  LDG.E.64 R2, desc[UR36][R4.64] ;  /* 0x0000002404027981 */ /* 0x000ea4000c1e1b00 */
[----:B--2---:R-:W1:Y:S01]  /*87d0*/  I2F.F64.S64 R2, R2 ;  /* 0x0000000200027312 */ /* 0x004e620000301c00 */
[----:B------:R-:W-:Y:S05]  /*87e0*/  BRA `(.L_x_1892) ;  /* 0x0000000c004c7947 */ /* 0x000fea0003800000 */
.L_x_1894:
[----:B------:R-:W2:Y:S02]  /*87f0*/  LDG.E R2, desc[UR36][R4.64] ;  /* 0x0000002404027981 */ /* 0x000ea4000c1e1900 */
[----:B--2---:R-:W2:Y:S01]  /*8800*/  I2F.F64 R2, R2 ;  /* 0x0000000200027312 */ /* 0x004ea20000201c00 */
[----:B------:R-:W-:Y:S05]  /*8810*/  BRA `(.L_x_1892) ;  /* 0x0000000c00407947 */ /* 0x000fea0003800000 */
.L_x_1893:
[----:B------:R-:W2:Y:S02]  /*8820*/  LDG.E.U16 R2, desc[UR36][R4.64] ;  /* 0x0000002404027981 */ /* 0x000ea4000c1e1500 */
[----:B--2---:R-:W0:Y:S01]  /*8830*/  I2F.F64.S16 R2, R2 ;  /* 0x0000000200027312 */ /* 0x004e220000101c00 */
[----:B------:R-:W-:Y:S05]  /*8840*/  BRA `(.L_x_1892) ;  /* 0x0000000c00347947 */ /* 0x000fea0003800000 */
.L_x_1888:
        /* <DEDUP_REMOVED lines=10> */
.L_x_1896:
[----:B------:R-:W2:Y:S02]  /*88f0*/  LDG.E.U16 R0, desc[UR36][R4.64] ;  /* 0x0000002404007981 */ /* 0x000ea4000c1e1500 */
[----:B--2---:R-:W-:-:S05]  /*8900*/  HADD2.F32 R0, -RZ, R0.H0_H0 ;  /* 0x20000000ff007230 */ /* 0x004fca0000004100 */
[----:B------:R-:W-:-:S04]  /*8910*/  FMUL.FTZ R0, R0, 1 ;  /* 0x3f80000000007820 */ /* 0x000fc80000410000 */
[----:B------:R0:W1:Y:S01]  /*8920*/  F2F.F64.F32 R2, R0 ;  /* 0x0000000000027310 */ /* 0x0000620000201800 */
[----:B------:R-:W-:Y:S05]  /*8930*/  BRA `(.L_x_1892) ;  /* 0x0000000800f87947 */ /* 0x000fea0003800000 */
.L_x_1895:
        /* <DEDUP_REMOVED lines=10> */
.L_x_1898:
[----:B------:R-:W2:Y:S02]  /*89e0*/  LDG.E.U16 R4, desc[UR36][R4.64] ;  /* 0x0000002404047981 */ /* 0x000ea4000c1e1500 */
[----:B--2---:R-:W-:-:S05]  /*89f0*/  HADD2.F32 R0, -RZ, R4.H0_H0 ;  /* 0x20000004ff007230 */ /* 0x004fca0000004100 */
[----:B------:R-:W-:-:S04]  /*8a00*/  FMUL.FTZ R0, R0, 1 ;  /* 0x3f80000000007820 */ /* 0x000fc80000410000 */
[----:B------:R0:W1:Y:S01]  /*8a10*/  F2F.F64.F32 R2, R0 ;  /* 0x0000000000027310 */ /* 0x0000620000201800 */
[----:B------:R-:W-:Y:S05]  /*8a20*/  BRA `(.L_x_1892) ;  /* 0x0000000800bc7947 */ /* 0x000fea0003800000 */
.L_x_1897:
[----:B------:R0:W5:Y:S01]  /*8a30*/  LDG.E.64 R2, desc[UR36][R4.64] ;  /* 0x0000002404027981 */ /* 0x000162000c1e1b00 */
[----:B------:R-:W-:Y:S05]  /*8a40*/  BRA `(.L_x_1892) ;  /* 0x0000000800b47947 */ /* 0x000fea0003800000 */
.L_x_1887:
        /* <DEDUP_REMOVED lines=9> */
[----:B------:R-:W-:Y:S01]  /*8ae0*/  HFMA2.MMA R2, -RZ, RZ, 0, 0 ;  /* 0x00000000ff027435 */ /* 0x000fe200000001ff */
[----:B--2---:R-:W-:-:S04]  /*8af0*/  ISETP.NE.AND P0, PT, R4, RZ, PT ;  /* 0x000000ff0400720c */ /* 0x004fc80003f05270 */
[----:B------:R-:W-:Y:S01]  /*8b00*/  FSEL R3, RZ, 1.875, !P0 ;  /* 0x3ff00000ff037808 */ /* 0x000fe20004000000 */
[----:B------:R-:W-:Y:S08]  /*8b10*/  BRA `(.L_x_1892) ;  /* 0x0000000800807947 */ /* 0x000ff00003800000 */
.L_x_1901:
[----:B------:R0:W5:Y:S01]  /*8b20*/  LDG.E.64 R2, desc[UR36][R4.64] ;  /* 0x0000002404027981 */ /* 0x000162000c1e1b00 */
[----:B------:R-:W-:Y:S05]  /*8b30*/  BRA `(.L_x_1892) ;  /* 0x0000000800787947 */ /* 0x000fea0003800000 */
.L_x_1900:
        /* <DEDUP_REMOVED lines=28> */
.L_x_1903:
        /* <DEDUP_REMOVED lines=15> */
.L_x_1902:
[----:B------:R-:W2:Y:S02]  /*8df0*/  LDG.E.U16 R0, desc[UR36][R4.64] ;  /* 0x0000002404007981 */ /* 0x000ea4000c1e1500 */
[----:B--2---:R-:W-:-:S04]  /*8e00*/  IMAD.U32 R0, R0, 0x10000, RZ ;  /* 0x0001000000007824 */ /* 0x004fc800078e00ff */
[----:B------:R-:W-:-:S04]  /*8e10*/  FMUL.FTZ R0, R0, 1 ;  /* 0x3f80000000007820 */ /* 0x000fc80000410000 */
[----:B------:R0:W1:Y:S01]  /*8e20*/  F2F.F64.F32 R2, R0 ;  /* 0x0000000000027310 */ /* 0x0000620000201800 */
[----:B------:R-:W-:Y:S05]  /*8e30*/  BRA `(.L_x_1892) ;  /* 0x0000000400b87947 */ /* 0x000fea0003800000 */
.L_x_1899:
        /* <DEDUP_REMOVED lines=11> */
.L_x_1906:
[----:B------:R-:W2:Y:S01]  /*8ef0*/  LDG.E.U8 R2, desc[UR36][R4.64] ;  /* 0x0000002404027981 */ /* 0x000ea2000c1e1100 */
[----:B------:R-:W-:Y:S01]  /*8f00*/  BSSY B0, `(.L_x_1907) ;  /* 0x0000018000007945 */ /* 0x000fe20003800000 */
[----:B------:R-:W-:Y:S02]  /*8f10*/  MOV R0, RZ ;  /* 0x000000ff00007202 */ /* 0x000fe40000000f00 */
        /* <DEDUP_REMOVED lines=18> */
.L_x_1910:
[----:B------:R-:W-:Y:S05]  /*9040*/  BSYNC B1 ;  /* 0x0000000000017941 */ /* 0x000fea0003800000 */
.L_x_1909:
[----:B------:R-:W-:Y:S01]  /*9050*/  LEA R3, R0, 0x3b800000, 0x17 ;  /* 0x3b80000000037811 */ /* 0x000fe200078eb8ff */
[----:B------:R-:W-:-:S05]  /*9060*/  IMAD.SHL.U32 R0, R2, 0x100000, RZ ;  /* 0x0010000002007824 */ /* 0x000fca00078e00ff */
[----:B------:R-:W-:-:S07]  /*9070*/  LOP3.LUT R0, R3, R0, R4, 0xfe, !PT ;  /* 0x0000000003007212 */ /* 0x000fce00078efe04 */
.L_x_1908:
[----:B------:R-:W-:Y:S05]  /*9080*/  BSYNC B0 ;  /* 0x0000000000007941 */ /* 0x000fea0003800000 */
.L_x_1907:
[----:B------:R-:W-:-:S04]  /*9090*/  FMUL.FTZ R0, R0, 1 ;  /* 0x3f80000000007820 */ /* 0x000fc80000410000 */
[----:B------:R0:W1:Y:S01]  /*90a0*/  F2F.F64.F32 R2, R0 ;  /* 0x0000000000027310 */ /* 0x0000620000201800 */
[----:B------:R-:W-:Y:S05]  /*90b0*/  BRA `(.L_x_1892) ;  /* 0x0000000400187947 */ /* 0x000fea0003800000 */
.L_x_1905:
        /* <DEDUP_REMOVED lines=21> */
.L_x_1914:
[----:B------:R-:W-:Y:S05]  /*9210*/  BSYNC B1 ;  /* 0x0000000000017941 */ /* 0x000fea0003800000 */
.L_x_1913:
[----:B------:R-:W-:Y:S01]  /*9220*/  LEA R3, R0, 0x37800000, 0x17 ;  /* 0x3780000000037811 */ /* 0x000fe200078eb8ff */
[----:B------:R-:W-:-:S05]  /*9230*/  IMAD.SHL.U32 R0, R2, 0x200000, RZ ;  /* 0x0020000002007824 */ /* 0x000fca00078e00ff */
[----:B------:R-:W-:-:S07]  /*9240*/  LOP3.LUT R0, R3, R0, R4, 0xfe, !PT ;  /* 0x0000000003007212 */ /* 0x000fce00078efe04 */
.L_x_1912:
[----:B------:R-:W-:Y:S05]  /*9250*/  BSYNC B0 ;  /* 0x0000000000007941 */ /* 0x000fea0003800000 */
.L_x_1911:
[----:B------:R-:W-:-:S04]  /*9260*/  FMUL.FTZ R0, R0, 1 ;  /* 0x3f80000000007820 */ /* 0x000fc80000410000 */
[----:B------:R0:W1:Y:S01]  /*9270*/  F2F.F64.F32 R2, R0 ;  /* 0x0000000000027310 */ /* 0x0000620000201800 */
[----:B------:R-:W-:Y:S05]  /*9280*/  BRA `(.L_x_1892) ;  /* 0x0000000000a47947 */ /* 0x000fea0003800000 */
.L_x_1904:
        /* <DEDUP_REMOVED lines=12> */
[----:B------:R-:W-:Y:S01]  /*9350*/  @!P0 MOV R0, 0x7f800001 ;  /* 0x7f80000100008802 */ /* 0x000fe20000000f00 */
[----:B------:R-:W-:-:S07]  /*9360*/  @P0 IMAD.SHL.U32 R0, R4, 0x800000, RZ ;  /* 0x0080000004000824 */ /* 0x000fce00078e00ff */
.L_x_1918:
[----:B------:R-:W-:Y:S05]  /*9370*/  BSYNC B0 ;  /* 0x0000000000007941 */ /* 0x000fea0003800000 */
.L_x_1917:
[----:B------:R-:W-:-:S04]  /*9380*/  FMUL.FTZ R0, R0, 1 ;  /* 0x3f80000000007820 */ /* 0x000fc80000410000 */
[----:B------:R0:W1:Y:S01]  /*9390*/  F2F.F64.F32 R2, R0 ;  /* 0x0000000000027310 */ /* 0x0000620000201800 */
[----:B------:R-:W-:Y:S05]  /*93a0*/  BRA `(.L_x_1892) ;  /* 0x00000000005c7947 */ /* 0x000fea0003800000 */
.L_x_1891:
        /* <DEDUP_REMOVED lines=16> */
.L_x_1919:
[----:B------:R-:W-:Y:S01]  /*94b0*/  CS2R R2, SRZ ;  /* 0x0000000000027805 */ /* 0x000fe2000001ff00 */
[----:B------:R-:W-:Y:S06]  /*94c0*/  BRA `(.L_x_1892) ;  /* 0x0000000000147947 */ /* 0x000fec0003800000 */
.L_x_1916:
[----:B------:R-:W2:Y:S02]  /*94d0*/  LDG.E.64 R2, desc[UR36][R4.64] ;  /* 0x0000002404027981 */ /* 0x000ea4000c1e1b00 */
[----:B--2---:R-:W0:Y:S01]  /*94e0*/  I2F.F64.U64 R2, R2 ;  /* 0x0000000200027312 */ /* 0x004e220000301800 */
[----:B------:R-:W-:Y:S05]  /*94f0*/  BRA `(.L_x_1892) ;  /* 0x0000000000087947 */ /* 0x000fea0003800000 */
.L_x_1915:
[----:B------:R-:W2:Y:S02]  /*9500*/  LDG.E R2, desc[UR36][R4.64] ;  /* 0x0000002404027981 */ /* 0x000ea4000c1e1900 */
[----:B--2---:R-:W0:Y:S02]  /*9510*/  I2F.F64.U32 R2, R2 ;  /* 0x0000000200027312 */ /* 0x004e240000201800 */
.L_x_1892:
[----:B012345:R-:W-:Y:S01]  /*9520*/  ISETP.GT.AND P0, PT, R3, 0xfffff, PT ;  /* 0x000fffff0300780c */ /* 0x03ffe20003f04270 */
[----:B------:R-:W-:Y:S01]  /*9530*/  IMAD.MOV.U32 R5, RZ, RZ, R3 ;  /* 0x000000ffff057224 */ /* 0x000fe200078e0003 */
[----:B------:R-:W-:Y:S01]  /*9540*/  MOV R8, R2 ;  /* 0x0000000200087202 */ /* 0x000fe20000000f00 */
[----:B------:R-:W0:Y:S01]  /*9550*/  LDC.U8 R14, c[0x0][0x421] ;  /* 0x00010840ff0e7b82 */ /* 0x000e220000000000 */
        /* <DEDUP_REMOVED lines=78> */
.L_x_1921:
[----:B------:R-:W-:Y:S05]  /*9a40*/  BSYNC B0 ;  /* 0x0000000000007941 */ /* 0x000fea0003800000 */
.L_x_1920:
        /* <DEDUP_REMOVED lines=19> */
.L_x_1925:
[----:B------:R-:W0:Y:S02]  /*9b80*/  F2I.S64.F64.TRUNC R4, R4 ;  /* 0x0000000400047311 */ /* 0x000e24000030d900 */
[----:B0-----:R-:W-:-:S05]  /*9b90*/  IMAD.MOV.U32 R3, RZ, RZ, R4 ;  /* 0x000000ffff037224 */ /* 0x001fca00078e0004 */
[----:B------:R0:W-:Y:S01]  /*9ba0*/  STG.E.U8 desc[UR36][R16.64], R3 ;  /* 0x0000000310007986 */ /* 0x0001e2000c101124 */
[----:B------:R-:W-:Y:S05]  /*9bb0*/  BRA `(.L_x_1927) ;  /* 0x0000000c00f87947 */ /* 0x000fea0003800000 */
.L_x_1924:
        /* <DEDUP_REMOVED lines=9> */
.L_x_1929:
[----:B------:R-:W0:Y:S02]  /*9c50*/  F2I.F64.TRUNC R5, R4 ;  /* 0x0000000400057311 */ /* 0x000e24000030d100 */
[----:B0-----:R0:W-:Y:S01]  /*9c60*/  STG.E desc[UR36][R16.64], R5 ;  /* 0x0000000510007986 */ /* 0x0011e2000c101924 */
[----:B------:R-:W-:Y:S05]  /*9c70*/  BRA `(.L_x_1927) ;  /* 0x0000000c00c87947 */ /* 0x000fea0003800000 */
.L_x_1928:
[----:B------:R-:W0:Y:S02]  /*9c80*/  F2I.F64.TRUNC R5, R4 ;  /* 0x0000000400057311 */ /* 0x000e24000030d100 */
[----:B0-----:R0:W-:Y:S01]  /*9c90*/  STG.E.U16 desc[UR36][R16.64], R5 ;  /* 0x0000000510007986 */ /* 0x0011e2000c101524 */
[----:B------:R-:W-:Y:S05]  /*9ca0*/  BRA `(.L_x_1927) ;  /* 0x0000000c00bc7947 */ /* 0x000fea0003800000 */
.L_x_1923:
        /* <DEDUP_REMOVED lines=13> */
.L_x_1931:
        /* <DEDUP_REMOVED lines=8> */
.L_x_1930:
        /* <DEDUP_REMOVED lines=14> */
.L_x_1933:
        /* <DEDUP_REMOVED lines=9> */
.L_x_1932:
[----:B------:R0:W-:Y:S01]  /*9f70*/  STG.E.64 desc[UR36][R16.64], R4 ;  /* 0x0000000410007986 */ /* 0x0001e2000c101b24 */
[----:B------:R-:W-:Y:S05]  /*9f80*/  BRA `(.L_x_1927) ;  /* 0x0000000c00047947 */ /* 0x000fea0003800000 */
.L_x_1922:
        /* <DEDUP_REMOVED lines=12> */
.L_x_1936:
[----:B------:R-:W-:-:S05]  /*a050*/  CS2R R6, SRZ ;  /* 0x0000000000067805 */ /* 0x000fca000001ff00 */
[----:B------:R0:W-:Y:S01]  /*a060*/  STG.E.128 desc[UR36][R16.64], R4 ;  /* 0x0000000410007986 */ /* 0x0001e2000c101d24 */
[----:B------:R-:W-:Y:S05]  /*a070*/  BRA `(.L_x_1927) ;  /* 0x0000000800c87947 */ /* 0x000fea0003800000 */
.L_x_1935:
        /* <DEDUP_REMOVED lines=25> */
.L_x_1940:
[----:B------:R-:W-:Y:S05]  /*a210*/  BSYNC B0 ;  /* 0x0000000000007941 */ /* 0x000fea0003800000 */
.L_x_1939:
[----:B------:R-:W-:-:S05]  /*a220*/  LOP3.LUT R3, R0, R3, RZ, 0xfc, !PT ;  /* 0x0000000300037212 */ /* 0x000fca00078efcff */
[----:B------:R0:W-:Y:S01]  /*a230*/  STG.E.U8 desc[UR36][R16.64], R3 ;  /* 0x0000000310007986 */ /* 0x0001e2000c101124 */
[----:B------:R-:W-:Y:S05]  /*a240*/  BRA `(.L_x_1927) ;  /* 0x0000000800547947 */ /* 0x000fea0003800000 */
.L_x_1938:
        /* <DEDUP_REMOVED lines=17> */
.L_x_1942:
[----:B------:R-:W-:Y:S02]  /*a360*/  ISETP.GT.U32.AND P0, PT, R2, 0x7f800000, PT ;  /* 0x7f8000000200780c */ /* 0x000fe40003f04070 */
[----:B------:R-:W-:-:S04]  /*a370*/  MOV R0, 0x7f ;  /* 0x0000007f00007802 */ /* 0x000fc80000000f00 */
[----:B------:R-:W-:-:S07]  /*a380*/  SEL R0, R0, 0x7c, P0 ;  /* 0x0000007c00007807 */ /* 0x000fce0000000000 */
.L_x_1943:
[----:B------:R-:W-:Y:S05]  /*a390*/  BSYNC B0 ;  /* 0x0000000000007941 */ /* 0x000fea0003800000 */
.L_x_1941:
[----:B------:R-:W-:-:S04]  /*a3a0*/  LOP3.LUT R2, R3, 0x80000000, RZ, 0xc0, !PT ;  /* 0x8000000003027812 */ /* 0x000fc800078ec0ff */
[----:B------:R-:W-:-:S04]  /*a3b0*/  SHF.R.U32.HI R3, RZ, 0x18, R2 ;  /* 0x00000018ff037819 */ /* 0x000fc80000011602 */
[----:B------:R-:W-:-:S05]  /*a3c0*/  LOP3.LUT R3, R0, R3, RZ, 0xfc, !PT ;  /* 0x0000000300037212 */ /* 0x000fca00078efcff */
[----:B------:R0:W-:Y:S01]  /*a3d0*/  STG.E.U8 desc[UR36][R16.64], R3 ;  /* 0x0000000310007986 */ /* 0x0001e2000c101124 */
[----:B------:R-:W-:Y:S05]  /*a3e0*/  BRA `(.L_x_1927) ;  /* 0x0000000400ec7947 */ /* 0x000fea0003800000 */
.L_x_1937:
        /* <DEDUP_REMOVED lines=8> */
.L_x_1934:
        /* <DEDUP_REMOVED lines=11> */
.L_x_1946:
        /* <DEDUP_REMOVED lines=21> */
.L_x_1949:
[----:B------:R-:W-:-:S04]  /*a670*/  LOP3.LUT R2, R3, 0x80000000, RZ, 0xc0, !PT ;  /* 0x8000000003027812 */ /* 0x000fc800078ec0ff */
[----:B------:R-:W-:-:S04]  /*a680*/  SHF.R.U32.HI R3, RZ, 0x18, R2 ;  /* 0x00000018ff037819 */ /* 0x000fc80000011602 */
[----:B------:R-:W-:-:S04]  /*a690*/  LOP3.LUT R0, R0, R3, RZ, 0xfc, !PT ;  /* 0x0000000300007212 */ /* 0x000fc800078efcff */
[----:B------:R-:W-:-:S07]  /*a6a0*/  PRMT R8, R0, 0x7610, R8 ;  /* 0x0000761000087816 */ /* 0x000fce0000000008 */
.L_x_1948:
[----:B------:R-:W-:Y:S05]  /*a6b0*/  BSYNC B0 ;  /* 0x0000000000007941 */ /* 0x000fea0003800000 */
.L_x_1947:
[----:B------:R3:W-:Y:S01]  /*a6c0*/  STG.E.U8 desc[UR36][R16.64], R8 ;  /* 0x0000000810007986 */ /* 0x0007e2000c101124 */
[----:B------:R-:W-:Y:S05]  /*a6d0*/  BRA `(.L_x_1927) ;  /* 0x0000000400307947 */ /* 0x000fea0003800000 */
.L_x_1945:
        /* <DEDUP_REMOVED lines=21> */
.L_x_1952:
[----:B------:R-:W-:-:S04]  /*a830*/  LOP3.LUT R2, R3, 0x80000000, RZ, 0xc0, !PT ;  /* 0x8000000003027812 */ /* 0x000fc800078ec0ff */
[----:B------:R-:W-:-:S04]  /*a840*/  SHF.R.U32.HI R3, RZ, 0x18, R2 ;  /* 0x00000018ff037819 */ /* 0x000fc80000011602 */
[----:B------:R-:W-:-:S04]  /*a850*/  LOP3.LUT R0, R0, R3, RZ, 0xfc, !PT ;  /* 0x0000000300007212 */ /* 0x000fc800078efcff */
[----:B------:R-:W-:-:S07]  /*a860*/  PRMT R8, R0, 0x7610, R8 ;  /* 0x0000761000087816 */ /* 0x000fce0000000008 */
.L_x_1951:
[----:B------:R-:W-:Y:S05]  /*a870*/  BSYNC B0 ;  /* 0x0000000000007941 */ /* 0x000fea0003800000 */
.L_x_1950:
[----:B------:R0:W-:Y:S01]  /*a880*/  STG.E.U8 desc[UR36][R16.64], R8 ;  /* 0x0000000810007986 */ /* 0x0001e2000c101124 */
[----:B------:R-:W-:Y:S05]  /*a890*/  BRA `(.L_x_1927) ;  /* 0x0000000000c07947 */ /* 0x000fea0003800000 */
.L_x_1944:
        /* <DEDUP_REMOVED lines=26> */
.L_x_1926:
[----:B------:R-:W-:Y:S01]  /*aa40*/  MOV R0, 0x0 ;  /* 0x0000000000007802 */ /* 0x000fe20000000f00 */
[----:B------:R-:W-:Y:S01]  /*aa50*/  ULDC.64 UR4, c[0x4][0x148] ;  /* 0x0100520000047ab9 */ /* 0x000fe20000000a00 */
[----:B------:R-:W-:Y:S01]  /*aa60*/  ULDC.64 UR6, c[0x4][0x10] ;  /* 0x0100040000067ab9 */ /* 0x000fe20000000a00 */
[----:B------:R-:W-:Y:S01]  /*aa70*/  IMAD.U32 R4, RZ, RZ, UR4 ;  /* 0x00000004ff047e24 */ /* 0x000fe2000f8e00ff */
[----:B------:R0:W1:Y:S01]  /*aa80*/  LDC.64 R2, c[0x4][R0] ;  /* 0x0100000000027b82 */ /* 0x0000620000000a00 */
[----:B------:R-:W-:Y:S01]  /*aa90*/  IMAD.U32 R5, RZ, RZ, UR5 ;  /* 0x00000005ff057e24 */ /* 0x000fe2000f8e00ff */
[----:B------:R-:W-:Y:S01]  /*aaa0*/  ULDC.64 UR4, c[0x4][0x150] ;  /* 0x0100540000047ab9 */ /* 0x000fe20000000a00 */
[----:B------:R-:W-:Y:S01]  /*aab0*/  MOV R10, UR6 ;  /* 0x00000006000a7c02 */ /* 0x000fe20008000f00 */
        /* <DEDUP_REMOVED lines=8> */
.L_x_1955:
[----:B------:R-:W-:Y:S05]  /*ab40*/  BRA `(.L_x_1927) ;  /* 0x0000000000147947 */ /* 0x000fea0003800000 */
.L_x_1954:
[----:B------:R-:W0:Y:S02]  /*ab50*/  F2I.U64.F64.TRUNC R4, R4 ;  /* 0x0000000400047311 */ /* 0x000e24000030d800 */
[----:B0-----:R0:W-:Y:S01]  /*ab60*/  STG.E.64 desc[UR36][R16.64], R4 ;  /* 0x0000000410007986 */ /* 0x0011e2000c101b24 */
[----:B------:R-:W-:Y:S05]  /*ab70*/  BRA `(.L_x_1927) ;  /* 0x0000000000087947 */ /* 0x000fea0003800000 */
.L_x_1953:
[----:B------:R-:W0:Y:S02]  /*ab80*/  F2I.U32.F64.TRUNC R5, R4 ;  /* 0x0000000400057311 */ /* 0x000e24000030d000 */
[----:B0-----:R2:W-:Y:S02]  /*ab90*/  STG.E desc[UR36][R16.64], R5 ;  /* 0x0000000510007986 */ /* 0x0015e4000c101924 */
.L_x_1927:
[----:B------:R-:W-:-:S07]  /*aba0*/  VIADD R19, R19, 0x80 ;  /* 0x0000008013137836 */ /* 0x000fce0000000000 */
.L_x_1885:
[----:B------:R-:W-:Y:S05]  /*abb0*/  BSYNC B6 ;  /* 0x0000000000067941 */ /* 0x000fea0003800000 */
.L_x_1884:
        /* <DEDUP_REMOVED lines=306> */
.L_x_1956:
        /* <DEDUP_REMOVED lines=19> */
[----:B--2---:R0:W1:Y:S01]  /*c010*/  I2F.F64.S16 R4, R2 ;  /* 0x0000000200047312 */ /* 0x0040620000101c00 */
[----:B------:R-:W-:Y:S05]  /*c020*/  BRA `(.L_x_1962) ;  /* 0x0000000c007c7947 */ /* 0x000fea0003800000 */
.L_x_1960:
[----:B------:R-:W2:Y:S02]  /*c030*/  LDG.E.U8 R2, desc[UR36][R2.64] ;  /* 0x0000002402027981 */ /* 0x000ea4000c1e1100 */
[----:B--2---:R0:W1:Y:S01]  /*c040*/  I2F.F64.U16 R4, R2 ;  /* 0x0000000200047312 */ /* 0x0040620000101800 */
[----:B------:R-:W-:Y:S05]  /*c050*/  BRA `(.L_x_1962) ;  /* 0x0000000c00707947 */ /* 0x000fea0003800000 */
.L_x_1959:
        /* <DEDUP_REMOVED lines=9> */
.L_x_1964:
[----:B------:R-:W2:Y:S02]  /*c0f0*/  LDG.E R2, desc[UR36][R2.64] ;  /* 0x0000002402027981 */ /* 0x000ea4000c1e1900 */
[----:B--2---:R0:W1:Y:S01]  /*c100*/  I2F.F64 R4, R2 ;  /* 0x0000000200047312 */ /* 0x0040620000201c00 */
[----:B------:R-:W-:Y:S05]  /*c110*/  BRA `(.L_x_1962) ;  /* 0x0000000c00407947 */ /* 0x000fea0003800000 */
.L_x_1963:
[----:B------:R-:W2:Y:S02]  /*c120*/  LDG.E.U16 R2, desc[UR36][R2.64] ;  /* 0x0000002402027981 */ /* 0x000ea4000c1e1500 */
[----:B--2---:R0:W1:Y:S01]  /*c130*/  I2F.F64.S16 R4, R2 ;  /* 0x0000000200047312 */ /* 0x0040620000101c00 */
[----:B------:R-:W-:Y:S05]  /*c140*/  BRA `(.L_x_1962) ;  /* 0x0000000c00347947 */ /* 0x000fea0003800000 */
.L_x_1958:
        /* <DEDUP_REMOVED lines=8> */
[----:B------:R-:W2:Y:S01]  /*c1d0*/  F2F.F64.F32 R4, R4 ;  /* 0x0000000400047310 */ /* 0x000ea20000201800 */
[----:B------:R-:W-:Y:S05]  /*c1e0*/  BRA `(.L_x_1962) ;  /* 0x0000000c000c7947 */ /* 0x000fea0003800000 */
.L_x_1966:
[----:B------:R-:W2:Y:S02]  /*c1f0*/  LDG.E.U16 R0, desc[UR36][R2.64] ;  /* 0x0000002402007981 */ /* 0x000ea4000c1e1500 */
[----:B--2---:R-:W-:-:S05]  /*c200*/  HADD2.F32 R0, -RZ, R0.H0_H0 ;  /* 0x20000000ff007230 */ /* 0x004fca0000004100 */
[----:B------:R-:W-:-:S04]  /*c210*/  FMUL.FTZ R0, R0, 1 ;  /* 0x3f80000000007820 */ /* 0x000fc80000410000 */
[----:B------:R0:W1:Y:S01]  /*c220*/  F2F.F64.F32 R4, R0 ;  /* 0x0000000000047310 */ /* 0x0000620000201800 */
[----:B------:R-:W-:Y:S05]  /*c230*/  BRA `(.L_x_1962) ;  /* 0x0000000800f87947 */ /* 0x000fea0003800000 */
.L_x_1965:
        /* <DEDUP_REMOVED lines=10> */
.L_x_1968:
[----:B------:R-:W2:Y:S02]  /*c2e0*/  LDG.E.U16 R2, desc[UR36][R2.64] ;  /* 0x0000002402027981 */ /* 0x000ea4000c1e1500 */
[----:B--2---:R-:W-:-:S05]  /*c2f0*/  HADD2.F32 R0, -RZ, R2.H0_H0 ;  /* 0x20000002ff007230 */ /* 0x004fca0000004100 */
[----:B------:R-:W-:-:S04]  /*c300*/  FMUL.FTZ R0, R0, 1 ;  /* 0x3f80000000007820 */ /* 0x000fc80000410000 */
[----:B------:R3:W4:Y:S01]  /*c310*/  F2F.F64.F32 R4, R0 ;  /* 0x0000000000047310 */ /* 0x0007220000201800 */
[----:B------:R-:W-:Y:S05]  /*c320*/  BRA `(.L_x_1962) ;  /* 0x0000000800bc7947 */ /* 0x000fea0003800000 */
.L_x_1967:
[----:B------:R0:W5:Y:S01]  /*c330*/  LDG.E.64 R4, desc[UR36][R2.64] ;  /* 0x0000002402047981 */ /* 0x000162000c1e1b00 */
[----:B------:R-:W-:Y:S05]  /*c340*/  BRA `(.L_x_1962) ;  /* 0x0000000800b47947 */ /* 0x000fea0003800000 */
.L_x_1957:
        /* <DEDUP_REMOVED lines=13> */
.L_x_1971:
[----:B------:R0:W5:Y:S01]  /*c420*/  LDG.E.64 R4, desc[UR36][R2.64] ;  /* 0x0000002402047981 */ /* 0x000162000c1e1b00 */
[----:B------:R-:W-:Y:S05]  /*c430*/  BRA `(.L_x_1962) ;  /* 0x0000000800787947 */ /* 0x000fea0003800000 */
.L_x_1970:
        /* <DEDUP_REMOVED lines=24> */
[----:B------:R-:W-:-:S05]  /*c5c0*/  LOP3.LUT R5, R5, 0x80000000, R0, 0xf8, !PT ;  /* 0x8000000005057812 */ /* 0x000fca00078ef800 */
[----:B------:R-:W-:-:S06]  /*c5d0*/  FMUL.FTZ R5, R5, 1 ;  /* 0x3f80000005057820 */ /* 0x000fcc0000410000 */
[----:B------:R-:W0:Y:S01]  /*c5e0*/  F2F.F64.F32 R4, R5 ;  /* 0x0000000500047310 */ /* 0x000e220000201800 */
[----:B------:R-:W-:Y:S05]  /*c5f0*/  BRA `(.L_x_1962) ;  /* 0x0000000800087947 */ /* 0x000fea0003800000 */
.L_x_1973:
[----:B------:R-:W2:Y:S02]  /*c600*/  LDG.E.U8 R2, desc[UR36][R2.64] ;  /* 0x0000002402027981 */ /* 0x000ea4000c1e1100 */
[C---:B--2---:R-:W-:Y:S01]  /*c610*/  SHF.L.U32 R0, R2.reuse, 0x19, RZ ;  /* 0x0000001902007819 */ /* 0x044fe200000006ff */
        /* <DEDUP_REMOVED lines=13> */
.L_x_1972:
[----:B------:R-:W2:Y:S02]  /*c6f0*/  LDG.E.U16 R0, desc[UR36][R2.64] ;  /* 0x0000002402007981 */ /* 0x000ea4000c1e1500 */
[----:B--2---:R-:W-:-:S04]  /*c700*/  IMAD.U32 R0, R0, 0x10000, RZ ;  /* 0x0001000000007824 */ /* 0x004fc800078e00ff */
[----:B------:R-:W-:-:S04]  /*c710*/  FMUL.FTZ R0, R0, 1 ;  /* 0x3f80000000007820 */ /* 0x000fc80000410000 */
[----:B------:R0:W1:Y:S01]  /*c720*/  F2F.F64.F32 R4, R0 ;  /* 0x0000000000047310 */ /* 0x0000620000201800 */
[----:B------:R-:W-:Y:S05]  /*c730*/  BRA `(.L_x_1962) ;  /* 0x0000000400b87947 */ /* 0x000fea0003800000 */
.L_x_1969:
        /* <DEDUP_REMOVED lines=9> */
[----:B--2---:R0:W1:Y:S01]  /*c7d0*/  I2F.F64.U16 R4, R2 ;  /* 0x0000000200047312 */ /* 0x0040620000101800 */
[----:B------:R-:W-:Y:S05]  /*c7e0*/  BRA `(.L_x_1962) ;  /* 0x00000004008c7947 */ /* 0x000fea0003800000 */
.L_x_1976:
        /* <DEDUP_REMOVED lines=21> */
.L_x_1980:
[----:B------:R-:W-:Y:S05]  /*c940*/  BSYNC B1 ;  /* 0x0000000000017941 */ /* 0x000fea0003800000 */
.L_x_1979:
[----:B------:R-:W-:Y:S01]  /*c950*/  LEA R3, R0, 0x3b800000, 0x17 ;  /* 0x3b80000000037811 */ /* 0x000fe200078eb8ff */
[----:B------:R-:W-:-:S05]  /*c960*/  IMAD.SHL.U32 R0, R2, 0x100000, RZ ;  /* 0x0010000002007824 */ /* 0x000fca00078e00ff */
[----:B------:R-:W-:-:S07]  /*c970*/  LOP3.LUT R0, R3, R0, R4, 0xfe, !PT ;  /* 0x0000000003007212 */ /* 0x000fce00078efe04 */
.L_x_1978:
[----:B------:R-:W-:Y:S05]  /*c980*/  BSYNC B0 ;  /* 0x0000000000007941 */ /* 0x000fea0003800000 */
.L_x_1977:
[----:B------:R-:W-:-:S04]  /*c990*/  FMUL.FTZ R0, R0, 1 ;  /* 0x3f80000000007820 */ /* 0x000fc80000410000 */
[----:B------:R0:W1:Y:S01]  /*c9a0*/  F2F.F64.F32 R4, R0 ;  /* 0x0000000000047310 */ /* 0x0000620000201800 */
[----:B------:R-:W-:Y:S05]  /*c9b0*/  BRA `(.L_x_1962) ;  /* 0x0000000400187947 */ /* 0x000fea0003800000 */
.L_x_1975:
[----:B------:R-:W2:Y:S01]  /*c9c0*/  LDG.E.U8 R2, desc[UR36][R2.64] ;  /* 0x0000002402027981 */ /* 0x000ea2000c1e1100 */
[----:B------:R-:W-:Y:S01]  /*c9d0*/  BSSY B0, `(.L_x_1981) ;  /* 0x0000018000007945 */ /* 0x000fe20003800000 */
[----:B------:R-:W-:Y:S01]  /*c9e0*/  IMAD.MOV.U32 R0, RZ, RZ, RZ ;  /* 0x000000ffff007224 */ /* 0x000fe200078e00ff */
[----:B--2---:R-:W-:-:S13]  /*c9f0*/  ISETP.NE.AND P0, PT, R2, RZ, PT ;  /* 0x000000ff0200720c */ /* 0x004fda0003f05270 */
[----:B------:R-:W-:Y:S05]  /*ca00*/  @!P0 BRA `(.L_x_1982) ;  /* 0x0000000000508947 */ /* 0x000fea0003800000 */
[----:B------:R-:W-:-:S13]  /*ca10*/  ISETP.NE.AND P0, PT, R2, 0x80, PT ;  /* 0x000000800200780c */ /* 0x000fda0003f05270 */
[----:B------:R-:W-:Y:S01]  /*ca20*/  @!P0 MOV R0, 0x7f800001 ;  /* 0x7f80000100008802 */ /* 0x000fe20000000f00 */
        /* <DEDUP_REMOVED lines=14> */
.L_x_1984:
[----:B------:R-:W-:Y:S05]  /*cb10*/  BSYNC B1 ;  /* 0x0000000000017941 */ /* 0x000fea0003800000 */
.L_x_1983:
[----:B------:R-:W-:Y:S01]  /*cb20*/  LEA R3, R0, 0x37800000, 0x17 ;  /* 0x3780000000037811 */ /* 0x000fe200078eb8ff */
[----:B------:R-:W-:-:S05]  /*cb30*/  IMAD.SHL.U32 R0, R2, 0x200000, RZ ;  /* 0x0020000002007824 */ /* 0x000fca00078e00ff */
[----:B------:R-:W-:-:S07]  /*cb40*/  LOP3.LUT R0, R3, R0, R4, 0xfe, !PT ;  /* 0x0000000003007212 */ /* 0x000fce00078efe04 */
.L_x_1982:
[----:B------:R-:W-:Y:S05]  /*cb50*/  BSYNC B0 ;  /* 0x0000000000007941 */ /* 0x000fea0003800000 */
.L_x_1981:
[----:B------:R-:W-:-:S04]  /*cb60*/  FMUL.FTZ R0, R0, 1 ;  /* 0x3f80000000007820 */ /* 0x000fc80000410000 */
[----:B------:R0:W1:Y:S01]  /*cb70*/  F2F.F64.F32 R4, R0 ;  /* 0x0000000000047310 */ /* 0x0000620000201800 */
[----:B------:R-:W-:Y:S05]  /*cb80*/  BRA `(.L_x_1962) ;  /* 0x0000000000a47947 */ /* 0x000fea0003800000 */
.L_x_1974:
        /* <DEDUP_REMOVED lines=14> */
.L_x_1988:
[----:B------:R-:W-:Y:S05]  /*cc70*/  BSYNC B0 ;  /* 0x0000000000007941 */ /* 0x000fea0003800000 */
.L_x_1987:
[----:B------:R-:W-:-:S04]  /*cc80*/  FMUL.FTZ R0, R0, 1 ;  /* 0x3f80000000007820 */ /* 0x000fc80000410000 */
[----:B------:R0:W1:Y:S01]  /*cc90*/  F2F.F64.F32 R4, R0 ;  /* 0x0000000000047310 */ /* 0x0000620000201800 */
[----:B------:R-:W-:Y:S05]  /*cca0*/  BRA `(.L_x_1962) ;  /* 0x00000000005c7947 */ /* 0x000fea0003800000 */
.L_x_1961:
        /* <DEDUP_REMOVED lines=16> */
.L_x_1989:
[----:B------:R-:W-:Y:S01]  /*cdb0*/  CS2R R4, SRZ ;  /* 0x0000000000047805 */ /* 0x000fe2000001ff00 */
[----:B------:R-:W-:Y:S06]  /*cdc0*/  BRA `(.L_x_1962) ;  /* 0x0000000000147947 */ /* 0x000fec0003800000 */
.L_x_1986:
[----:B------:R-:W2:Y:S02]  /*cdd0*/  LDG.E.64 R4, desc[UR36][R2.64] ;  /* 0x0000002402047981 */ /* 0x000ea4000c1e1b00 */
[----:B--2---:R-:W0:Y:S01]  /*cde0*/  I2F.F64.U64 R4, R4 ;  /* 0x0000000400047312 */ /* 0x004e220000301800 */
[----:B------:R-:W-:Y:S05]  /*cdf0*/  BRA `(.L_x_1962) ;  /* 0x0000000000087947 */ /* 0x000fea0003800000 */
.L_x_1985:
[----:B------:R-:W2:Y:S02]  /*ce00*/  LDG.E R2, desc[UR36][R2.64] ;  /* 0x0000002402027981 */ /* 0x000ea4000c1e1900 */
[----:B--2---:R0:W1:Y:S02]  /*ce10*/  I2F.F64.U32 R4, R2 ;  /* 0x0000000200047312 */ /* 0x0040640000201800 */
.L_x_1962:
        /* <DEDUP_REMOVED lines=82> */
.L_x_1991:
[----:B------:R-:W-:Y:S05]  /*d340*/  BSYNC B0 ;  /* 0x0000000000007941 */ /* 0x000fea0003800000 */
.L_x_1990:
        /* <DEDUP_REMOVED lines=17> */
[----:B0-----:R-:W-:Y:S01]  /*d460*/  STG.E.U8 desc[UR36][R16.64], R5 ;  /* 0x0000000510007986 */ /* 0x001fe2000c101124 */
[----:B------:R-:W-:Y:S05]  /*d470*/  EXIT ;  /* 0x000000000000794d */ /* 0x000fea0003800000 */
.L_x_1995:
[----:B------:R-:W0:Y:S02]  /*d480*/  F2I.S64.F64.TRUNC R4, R4 ;  /* 0x0000000400047311 */ /* 0x000e24000030d900 */
[----:B0-----:R-:W-:-:S05]  /*d490*/  MOV R3, R4 ;  /* 0x0000000400037202 */ /* 0x001fca0000000f00 */
[----:B------:R-:W-:Y:S01]  /*d4a0*/  STG.E.U8 desc[UR36][R16.64], R3 ;  /* 0x0000000310007986 */ /* 0x000fe2000c101124 */
[----:B------:R-:W-:Y:S05]  /*d4b0*/  EXIT ;  /* 0x000000000000794d */ /* 0x000fea0003800000 */
.L_x_1994:
[----:B------:R-:W-:-:S13]  /*d4c0*/  ISETP.NE.AND P0, PT, R0, 0x2, PT ;  /* 0x000000020000780c */ /* 0x000fda0003f05270 */
[----:B------:R-:W-:Y:S05]  /*d4d0*/  @!P0 BRA `(.L_x_1997) ;  /* 0x0000000000288947 */ /* 0x000fea0003800000 */
[----:B------:R-:W-:-:S13]  /*d4e0*/  ISETP.NE.AND P0, PT, R0, 0x3, PT ;  /* 0x000000030000780c */ /* 0x000fda0003f05270 */
[----:B------:R-:W-:Y:S05]  /*d4f0*/  @!P0 BRA `(.L_x_1998) ;  /* 0x0000000000148947 */ /* 0x000fea0003800000 */
[----:B------:R-:W-:-:S13]  /*d500*/  ISETP.NE.AND P0, PT, R0, 0x4, PT ;  /* 0x000000040000780c */ /* 0x000fda0003f05270 */
[----:B------:R-:W-:Y:S05]  /*d510*/  @P0 BRA `(.L_x_1996) ;  /* 0x0000000c00880947 */ /* 0x000fea0003800000 */
[----:B------:R-:W0:Y:S02]  /*d520*/  F2I.S64.F64.TRUNC R4, R4 ;  /* 0x0000000400047311 */ /* 0x000e24000030d900 */
[----:B0-----:R-:W-:Y:S01]  /*d530*/  STG.E.64 desc[UR36][R16.64], R4 ;  /* 0x0000000410007986 */ /* 0x001fe2000c101b24 */
[----:B------:R-:W-:Y:S05]  /*d540*/  EXIT ;  /* 0x000000000000794d */ /* 0x000fea0003800000 */
.L_x_1998:
[----:B------:R-:W0:Y:S02]  /*d550*/  F2I.F64.TRUNC R5, R4 ;  /* 0x0000000400057311 */ /* 0x000e24000030d100 */
[----:B0-----:R-:W-:Y:S01]  /*d560*/  STG.E desc[UR36][R16.64], R5 ;  /* 0x0000000510007986 */ /* 0x001fe2000c101924 */
[----:B------:R-:W-:Y:S05]  /*d570*/  EXIT ;  /* 0x000000000000794d */ /* 0x000fea0003800000 */
.L_x_1997:
[----:B------:R-:W0:Y:S02]  /*d580*/  F2I.F64.TRUNC R5, R4 ;  /* 0x0000000400057311 */ /* 0x000e24000030d100 */
[----:B0-----:R-:W-:Y:S01]  /*d590*/  STG.E.U16 desc[UR36][R16.64], R5 ;  /* 0x0000000510007986 */ /* 0x001fe2000c101524 */
[----:B------:R-:W-:Y:S05]  /*d5a0*/  EXIT ;  /* 0x000000000000794d */ /* 0x000fea0003800000 */
.L_x_1993:
        /* <DEDUP_REMOVED lines=11> */
[----:B------:R-:W-:Y:S01]  /*d660*/  STG.E desc[UR36][R16.64], R3 ;  /* 0x0000000310007986 */ /* 0x000fe2000c101924 */
[----:B------:R-:W-:Y:S05]  /*d670*/  EXIT ;  /* 0x000000000000794d */ /* 0x000fea0003800000 */
.L_x_2000:
[----:B------:R-:W-:Y:S01]  /*d680*/  UMOV UR4, 0xf0000000 ;  /* 0xf000000000047882 */ /* 0x000fe20000000000 */
[----:B------:R-:W-:Y:S01]  /*d690*/  UMOV UR5, 0x380fffff ;  /* 0x380fffff00057882 */ /* 0x000fe20000000000 */
[----:B------:R-:W0:Y:S01]  /*d6a0*/  F2F.F32.F64 R0, R4 ;  /* 0x0000000400007310 */ /* 0x000e220000301000 */
[----:B------:R-:W-:-:S14]  /*d6b0*/  DSETP.GEU.AND P0, PT, |R4|, UR4, PT ;  /* 0x0000000404007e2a */ /* 0x000fdc000bf0e200 */
[----:B0-----:R-:W-:-:S05]  /*d6c0*/  @!P0 FMUL R0, R0, 1.175494350822287508e-38 ;  /* 0x0080000000008820 */ /* 0x001fca0000400000 */
[----:B------:R-:W-:-:S05]  /*d6d0*/  F2FP.F16.F32.PACK_AB R0, RZ, R0 ;  /* 0x00000000ff00723e */ /* 0x000fca00000000ff */
[----:B------:R-:W-:Y:S01]  /*d6e0*/  STG.E.U16 desc[UR36][R16.64], R0 ;  /* 0x0000000010007986 */ /* 0x000fe2000c101524 */
[----:B------:R-:W-:Y:S05]  /*d6f0*/  EXIT ;  /* 0x000000000000794d */ /* 0x000fea0003800000 */
.L_x_1999:
        /* <DEDUP_REMOVED lines=12> */
[----:B------:R-:W-:Y:S01]  /*d7c0*/  STG.E.64 desc[UR36][R16.64], R2 ;  /* 0x0000000210007986 */ /* 0x000fe2000c101b24 */
[----:B------:R-:W-:Y:S05]  /*d7d0*/  EXIT ;  /* 0x000000000000794d */ /* 0x000fea0003800000 */
.L_x_2002:
[----:B------:R-:W-:Y:S01]  /*d7e0*/  UMOV UR4, 0xf0000000 ;  /* 0xf000000000047882 */ /* 0x000fe20000000000 */
[----:B------:R-:W-:Y:S01]  /*d7f0*/  UMOV UR5, 0x380fffff ;  /* 0x380fffff00057882 */ /* 0x000fe20000000000 */
[----:B------:R-:W0:Y:S01]  /*d800*/  F2F.F32.F64 R0, R4 ;  /* 0x0000000400007310 */ /* 0x000e220000301000 */
[----:B------:R-:W-:-:S14]  /*d810*/  DSETP.GEU.AND P0, PT, |R4|, UR4, PT ;  /* 0x0000000404007e2a */ /* 0x000fdc000bf0e200 */
[----:B0-----:R-:W-:-:S05]  /*d820*/  @!P0 FMUL R0, R0, 1.175494350822287508e-38 ;  /* 0x0080000000008820 */ /* 0x001fca0000400000 */
[----:B------:R-:W-:-:S04]  /*d830*/  F2FP.F16.F32.PACK_AB R3, RZ, R0 ;  /* 0x00000000ff03723e */ /* 0x000fc800000000ff */
[----:B------:R-:W-:-:S05]  /*d840*/  PRMT R3, R3, 0x5410, RZ ;  /* 0x0000541003037816 */ /* 0x000fca00000000ff */
[----:B------:R-:W-:Y:S01]  /*d850*/  STG.E desc[UR36][R16.64], R3 ;  /* 0x0000000310007986 */ /* 0x000fe2000c101924 */
[----:B------:R-:W-:Y:S05]  /*d860*/  EXIT ;  /* 0x000000000000794d */ /* 0x000fea0003800000 */
.L_x_2001:
[----:B------:R-:W-:Y:S01]  /*d870*/  STG.E.64 desc[UR36][R16.64], R4 ;  /* 0x0000000410007986 */ /* 0x000fe2000c101b24 */
[----:B------:R-:W-:Y:S05]  /*d880*/  EXIT ;  /* 0x000000000000794d */ /* 0x000fea0003800000 */
.L_x_1992:
        /* <DEDUP_REMOVED lines=10> */
[----:B------:R-:W-:Y:S01]  /*d930*/  STG.E.U8 desc[UR36][R16.64], R3 ;  /* 0x0000000310007986 */ /* 0x000fe2000c101124 */
[----:B------:R-:W-:Y:S05]  /*d940*/  EXIT ;  /* 0x000000000000794d */ /* 0x000fea0003800000 */
.L_x_2005:
[----:B------:R-:W-:-:S05]  /*d950*/  CS2R R6, SRZ ;  /* 0x0000000000067805 */ /* 0x000fca000001ff00 */
[----:B------:R-:W-:Y:S01]  /*d960*/  STG.E.128 desc[UR36][R16.64], R4 ;  /* 0x0000000410007986 */ /* 0x000fe2000c101d24 */
[----:B------:R-:W-:Y:S05]  /*d970*/  EXIT ;  /* 0x000000000000794d */ /* 0x000fea0003800000 */
.L_x_2004:
        /* <DEDUP_REMOVED lines=25> */
.L_x_2009:
[----:B------:R-:W-:Y:S05]  /*db10*/  BSYNC B0 ;  /* 0x0000000000007941 */ /* 0x000fea0003800000 */
.L_x_2008:
[----:B------:R-:W-:-:S05]  /*db20*/  LOP3.LUT R3, R0, R3, RZ, 0xfc, !PT ;  /* 0x0000000300037212 */ /* 0x000fca00078efcff */
[----:B------:R-:W-:Y:S01]  /*db30*/  STG.E.U8 desc[UR36][R16.64], R3 ;  /* 0x0000000310007986 */ /* 0x000fe2000c101124 */
[----:B------:R-:W-:Y:S05]  /*db40*/  EXIT ;  /* 0x000000000000794d */ /* 0x000fea0003800000 */
.L_x_2007:
        /* <DEDUP_REMOVED lines=17> */
.L_x_2011:
[----:B------:R-:W-:Y:S01]  /*dc60*/  IMAD.MOV.U32 R0, RZ, RZ, 0x7f ;  /* 0x0000007fff007424 */ /* 0x000fe200078e00ff */
[----:B------:R-:W-:-:S04]  /*dc70*/  ISETP.GT.U32.AND P0, PT, R2, 0x7f800000, PT ;  /* 0x7f8000000200780c */ /* 0x000fc80003f04070 */
[----:B------:R-:W-:-:S09]  /*dc80*/  SEL R0, R0, 0x7c, P0 ;  /* 0x0000007c00007807 */ /* 0x000fd20000000000 */
.L_x_2012:
[----:B------:R-:W-:Y:S05]  /*dc90*/  BSYNC B0 ;  /* 0x0000000000007941 */ /* 0x000fea0003800000 */
.L_x_2010:
[----:B------:R-:W-:-:S04]  /*dca0*/  LOP3.LUT R2, R3, 0x80000000, RZ, 0xc0, !PT ;  /* 0x8000000003027812 */ /* 0x000fc800078ec0ff */
[----:B------:R-:W-:-:S04]  /*dcb0*/  SHF.R.U32.HI R3, RZ, 0x18, R2 ;  /* 0x00000018ff037819 */ /* 0x000fc80000011602 */
[----:B------:R-:W-:-:S05]  /*dcc0*/  LOP3.LUT R3, R0, R3, RZ, 0xfc, !PT ;  /* 0x0000000300037212 */ /* 0x000fca00078efcff */
[----:B------:R-:W-:Y:S01]  /*dcd0*/  STG.E.U8 desc[UR36][R16.64], R3 ;  /* 0x0000000310007986 */ /* 0x000fe2000c101124 */
[----:B------:R-:W-:Y:S05]  /*dce0*/  EXIT ;  /* 0x000000000000794d */ /* 0x000fea0003800000 */
.L_x_2006:
[----:B------:R-:W-:Y:S01]  /*dcf0*/  UMOV UR4, 0xf0000000 ;  /* 0xf000000000047882 */ /* 0x000fe20000000000 */
[----:B------:R-:W-:Y:S01]  /*dd00*/  UMOV UR5, 0x380fffff ;  /* 0x380fffff00057882 */ /* 0x000fe20000000000 */
[----:B------:R-:W0:Y:S01]  /*dd10*/  F2F.F32.F64 R0, R4 ;  /* 0x0000000400007310 */ /* 0x000e220000301000 */
[----:B------:R-:W-:-:S14]  /*dd20*/  DSETP.GEU.AND P0, PT, |R4|, UR4, PT ;  /* 0x0000000404007e2a */ /* 0x000fdc000bf0e200 */
[----:B0-----:R-:W-:-:S05]  /*dd30*/  @!P0 FMUL R0, R0, 1.175494350822287508e-38 ;  /* 0x0080000000008820 */ /* 0x001fca0000400000 */
[----:B------:R-:W-:-:S05]  /*dd40*/  F2FP.BF16.F32.PACK_AB R0, RZ, R0 ;  /* 0x00000000ff00723e */ /* 0x000fca00000010ff */
[----:B------:R-:W-:Y:S01]  /*dd50*/  STG.E.U16 desc[UR36][R16.64], R0 ;  /* 0x0000000010007986 */ /* 0x000fe2000c101524 */
[----:B------:R-:W-:Y:S05]  /*dd60*/  EXIT ;  /* 0x000000000000794d */ /* 0x000fea0003800000 */
.L_x_2003:
        /* <DEDUP_REMOVED lines=9> */
[----:B0-----:R-:W-:Y:S01]  /*de00*/  STG.E.U16 desc[UR36][R16.64], R5 ;  /* 0x0000000510007986 */ /* 0x001fe2000c101524 */
[----:B------:R-:W-:Y:S05]  /*de10*/  EXIT ;  /* 0x000000000000794d */ /* 0x000fea0003800000 */
.L_x_2015:
        /* <DEDUP_REMOVED lines=21> */
.L_x_2018:
[----:B------:R-:W-:-:S04]  /*df70*/  LOP3.LUT R2, R3, 0x80000000, RZ, 0xc0, !PT ;  /* 0x8000000003027812 */ /* 0x000fc800078ec0ff */
[----:B------:R-:W-:-:S04]  /*df80*/  SHF.R.U32.HI R3, RZ, 0x18, R2 ;  /* 0x00000018ff037819 */ /* 0x000fc80000011602 */
[----:B------:R-:W-:-:S04]  /*df90*/  LOP3.LUT R0, R0, R3, RZ, 0xfc, !PT ;  /* 0x0000000300007212 */ /* 0x000fc800078efcff */
[----:B------:R-:W-:-:S07]  /*dfa0*/  PRMT R8, R0, 0x7610, R8 ;  /* 0x0000761000087816 */ /* 0x000fce0000000008 */
.L_x_2017:
[----:B------:R-:W-:Y:S05]  /*dfb0*/  BSYNC B0 ;  /* 0x0000000000007941 */ /* 0x000fea0003800000 */
.L_x_2016:
[----:B------:R-:W-:Y:S01]  /*dfc0*/  STG.E.U8 desc[UR36][R16.64], R8 ;  /* 0x0000000810007986 */ /* 0x000fe2000c101124 */
[----:B------:R-:W-:Y:S05]  /*dfd0*/  EXIT ;  /* 0x000000000000794d */ /* 0x000fea0003800000 */
.L_x_2014:
        /* <DEDUP_REMOVED lines=21> */
.L_x_2021:
[----:B------:R-:W-:-:S04]  /*e130*/  LOP3.LUT R2, R3, 0x80000000, RZ, 0xc0, !PT ;  /* 0x8000000003027812 */ /* 0x000fc800078ec0ff */
[----:B------:R-:W-:-:S04]  /*e140*/  SHF.R.U32.HI R3, RZ, 0x18, R2 ;  /* 0x00000018ff037819 */ /* 0x000fc80000011602 */
[----:B------:R-:W-:-:S04]  /*e150*/  LOP3.LUT R0, R0, R3, RZ, 0xfc, !PT ;  /* 0x0000000300007212 */ /* 0x000fc800078efcff */
[----:B------:R-:W-:-:S07]  /*e160*/  PRMT R8, R0, 0x7610, R8 ;  /* 0x0000761000087816 */ /* 0x000fce0000000008 */
.L_x_2020:
[----:B------:R-:W-:Y:S05]  /*e170*/  BSYNC B0 ;  /* 0x0000000000007941 */ /* 0x000fea0003800000 */
.L_x_2019:
[----:B------:R-:W-:Y:S01]  /*e180*/  STG.E.U8 desc[UR36][R16.64], R8 ;  /* 0x0000000810007986 */ /* 0x000fe2000c101124 */
[----:B------:R-:W-:Y:S05]  /*e190*/  EXIT ;  /* 0x000000000000794d */ /* 0x000fea0003800000 */
.L_x_2013:
        /* <DEDUP_REMOVED lines=22> */
[----:B------:R-:W-:-:S05]  /*e300*/  @!P0 IMAD.MOV R0, RZ, RZ, R2 ;  /* 0x000000ffff008224 */ /* 0x000fca00078e0202 */
[----:B------:R-:W-:-:S05]  /*e310*/  @P1 MOV R3, R0 ;  /* 0x0000000000031202 */ /* 0x000fca0000000f00 */
[----:B------:R-:W-:Y:S01]  /*e320*/  STG.E.U8 desc[UR36][R16.64], R3 ;  /* 0x0000000310007986 */ /* 0x000fe2000c101124 */
[----:B------:R-:W-:Y:S05]  /*e330*/  EXIT ;  /* 0x000000000000794d */ /* 0x000fea0003800000 */
.L_x_1996:
        /* <DEDUP_REMOVED lines=16> */
.L_x_2024:
[----:B------:R-:W-:Y:S05]  /*e440*/  EXIT ;  /* 0x000000000000794d */ /* 0x000fea0003800000 */
.L_x_2023:
[----:B------:R-:W0:Y:S02]  /*e450*/  F2I.U64.F64.TRUNC R4, R4 ;  /* 0x0000000400047311 */ /* 0x000e24000030d800 */
[----:B0-----:R-:W-:Y:S01]  /*e460*/  STG.E.64 desc[UR36][R16.64], R4 ;  /* 0x0000000410007986 */ /* 0x001fe2000c101b24 */
[----:B------:R-:W-:Y:S05]  /*e470*/  EXIT ;  /* 0x000000000000794d */ /* 0x000fea0003800000 */
.L_x_2022:
[----:B------:R-:W0:Y:S02]  /*e480*/  F2I.U32.F64.TRUNC R5, R4 ;  /* 0x0000000400057311 */ /* 0x000e24000030d000 */
[----:B0-----:R-:W-:Y:S01]  /*e490*/  STG.E desc[UR36][R16.64], R5 ;  /* 0x0000000510007986 */ /* 0x001fe2000c101924 */
[----:B------:R-:W-:Y:S05]  /*e4a0*/  EXIT ;  /* 0x000000000000794d */ /* 0x000fea0003800000 */
.L_x_2025:
        /* <DEDUP_REMOVED lines=13> */
.L_x_13272:


//--------------------- .text._ZN2at6native27unrolled_elementwise_kernelIZZZNS0_16log2_kernel_cudaERNS_18TensorIteratorBaseEENKUlvE0_clEvENKUlvE_clEvEUldE_St5arrayIPcLm2EELi4E23TrivialOffsetCalculatorILi1EjESB_NS0_6memory12LoadWithCastILi1EEENSC_13StoreWithCastILi1EEEEEviT_T0_T2_T3_T4_T5_ --------------------------
	.section	.text._ZN2at6native27unrolled_elementwise_kernelIZZZNS0_16log2_kernel_cudaERNS_18TensorIteratorBaseEENKUlvE0_clEvENKUlvE_clEvEUldE_St5arrayIPcLm2EELi4E23TrivialOffsetCalculatorILi1EjESB_NS0_6memory12LoadWithCastILi1EEENSC_13StoreWithCastILi1EEEEEviT_T0_T2_T3_T4_T5_,"ax",@progbits
	.align	128
        .global         _ZN2at6native27unrolled_elementwise_kernelIZZZNS0_16log2_kernel_cudaERNS_18TensorIteratorBaseEENKUlvE0_clEvENKUlvE_clEvEUldE_St5arrayIPcLm2EELi4E23TrivialOffsetCalculatorILi1EjESB_NS0_6memory12LoadWithCastILi1EEENSC_13StoreWithCastILi1EEEEEviT_T0_T2_T3_T4_T5_
        .type           _ZN2at6native27unrolled_elementwise_kernelIZZZNS0_16log2_kernel_cudaERNS_18TensorIteratorBaseEENKUlvE0_clEvENKUlvE_clEvEUldE_St5arrayIPcLm2EELi4E23TrivialOffsetCalculatorILi1EjESB_NS0_6memory12LoadWithCastILi1EEENSC_13StoreWithCastILi1EEEEEviT_T0_T2_T3_T4_T5_,@function
        .size           _ZN2at6native27unrolled_elementwise_kernelIZZZNS0_16log2_kernel_cudaERNS_18TensorIteratorBaseEENKUlvE0_clEvENKUlvE_clEvEUldE_St5arrayIPcLm2EELi4E23TrivialOffsetCalculatorILi1EjESB_NS0_6memory12LoadWithCastILi1EEENSC_13StoreWithCastILi1EEEEEviT_T0_T2_T3_T4_T5_,(.L_x_13273 - _ZN2at6native27unrolled_elementwise_kernelIZZZNS0_16log2_kernel_cudaERNS_18TensorIteratorBaseEENKUlvE0_clEvENKUlvE_clEvEUldE_St5arrayIPcLm2EELi4E23TrivialOffsetCalculatorILi1EjESB_NS0_6memory12LoadWithCastILi1EEENSC_13StoreWithCastILi1EEEEEviT_T0_T2_T3_T4_T5_)
        .other          _ZN2at6native27unrolled_elementwise_kernelIZZZNS0_16log2_kernel_cudaERNS_18TensorIteratorBaseEENKUlvE0_clEvENKUlvE_clEvEUldE_St5arrayIPcLm2EELi4E23TrivialOffsetCalculatorILi1EjESB_NS0_6memory12LoadWithCastILi1EEENSC_13StoreWithCastILi1EEEEEviT_T0_T2_T3_T4_T5_,@"STO_CUDA_ENTRY STV_DEFAULT"
_ZN2at6native27unrolled_elementwise_kernelIZZZNS0_16log2_kernel_cudaERNS_18TensorIteratorBaseEENKUlvE0_clEvENKUlvE_clEvEUldE_St5arrayIPcLm2EELi4E23TrivialOffsetCalculatorILi1EjESB_NS0_6memory12LoadWithCastILi1EEENSC_13StoreWithCastILi1EEEEEviT_T0_T2_T3_T4_T5_:
.text._ZN2at6native27unrolled_elementwise_kernelIZZZNS0_16log2_kernel_cudaERNS_18TensorIteratorBaseEENKUlvE0_clEvENKUlvE_clEvEUldE_St5arrayIPcLm2EELi4E23TrivialOffsetCalculatorILi1EjESB_NS0_6memory12LoadWithCastILi1EEENSC_13StoreWithCastILi1EEEEEviT_T0_T2_T3_T4_T5_:
[----:B------:R-:W0:Y:S01]  /*0000*/  LDC R1, c[0x0][0x28] ;  /* 0x00000a00ff017b82 */ /* 0x000e220000000800 */
[----:B------:R-:W1:Y:S07]  /*0010*/  S2R R18, SR_CTAID.X ;  /* 0x0000000000127919 */ /* 0x000e6e0000002500 */
[----:B------:R-:W1:Y:S01]  /*0020*/  LDC R19, c[0x0][0x210] ;  /* 0x00008400ff137b82 */ /* 0x000e620000000800 */
[----:B------:R-:W-:Y:S01]  /*0030*/  ULDC.64 UR36, c[0x0][0x208] ;  /* 0x0000820000247ab9 */ /* 0x000fe20000000a00 */
[----:B------:R-:W-:Y:S01]  /*0040*/  BSSY B6, `(.L_x_2026) ;  /* 0x00000fe000067945 */ /* 0x000fe20003800000 */
[----:B------:R-:W2:Y:S01]  /*0050*/  S2R R22, SR_TID.X ;  /* 0x0000000000167919 */ /* 0x000ea20000002100 */
[----:B------:R-:W-:-:S02]  /*0060*/  CS2R R28, SRZ ;  /* 0x00000000001c7805 */ /* 0x000fc4000001ff00 */
[----:B------:R-:W-:Y:S02]  /*0070*/  CS2R R26, SRZ ;  /* 0x00000000001a7805 */ /* 0x000fe4000001ff00 */
        /* <DEDUP_REMOVED lines=24> */
.L_x_2031:
[----:B------:R-:W2:Y:S02]  /*0200*/  LDG.E.U8 R4, desc[UR36][R4.64] ;  /* 0x0000002404047981 */ /* 0x000ea4000c1e1100 */
[----:B--2---:R0:W1:Y:S01]  /*0210*/  I2F.F64.U16 R26, R4 ;  /* 0x00000004001a7312 */ /* 0x0040620000101800 */
[----:B------:R-:W-:Y:S05]  /*0220*/  BRA `(.L_x_2033) ;  /* 0x0000000c00747947 */ /* 0x000fea0003800000 */
.L_x_2030:
        /* <DEDUP_REMOVED lines=9> */
.L_x_2035:
[----:B------:R-:W2:Y:S02]  /*02c0*/  LDG.E R4, desc[UR36][R4.64] ;  /* 0x0000002404047981 */ /* 0x000ea4000c1e1900 */
[----:B--2---:R1:W2:Y:S01]  /*02d0*/  I2F.F64 R26, R4 ;  /* 0x00000004001a7312 */ /* 0x0042a20000201c00 */
[----:B------:R-:W-:Y:S05]  /*02e0*/  BRA `(.L_x_2033) ;  /* 0x0000000c00447947 */ /* 0x000fea0003800000 */
.L_x_2034:
[----:B------:R-:W2:Y:S02]  /*02f0*/  LDG.E.U16 R4, desc[UR36][R4.64] ;  /* 0x0000002404047981 */ /* 0x000ea4000c1e1500 */
[----:B--2---:R3:W4:Y:S01]  /*0300*/  I2F.F64.S16 R26, R4 ;  /* 0x00000004001a7312 */ /* 0x0047220000101c00 */
[----:B------:R-:W-:Y:S05]  /*0310*/  BRA `(.L_x_2033) ;  /* 0x0000000c00387947 */ /* 0x000fea0003800000 */
.L_x_2029:
        /* <DEDUP_REMOVED lines=10> */
.L_x_2037:
[----:B------:R-:W2:Y:S02]  /*03c0*/  LDG.E.U16 R0, desc[UR36][R4.64] ;  /* 0x0000002404007981 */ /* 0x000ea4000c1e1500 */
[----:B--2---:R-:W-:-:S05]  /*03d0*/  HADD2.F32 R0, -RZ, R0.H0_H0 ;  /* 0x20000000ff007230 */ /* 0x004fca0000004100 */
[----:B------:R-:W-:-:S04]  /*03e0*/  FMUL.FTZ R0, R0, 1 ;  /* 0x3f80000000007820 */ /* 0x000fc80000410000 */
[----:B------:R0:W1:Y:S01]  /*03f0*/  F2F.F64.F32 R26, R0 ;  /* 0x00000000001a7310 */ /* 0x0000620000201800 */
[----:B------:R-:W-:Y:S05]  /*0400*/  BRA `(.L_x_2033) ;  /* 0x0000000800fc7947 */ /* 0x000fea0003800000 */
.L_x_2036:
        /* <DEDUP_REMOVED lines=10> */
.L_x_2039:
[----:B------:R-:W2:Y:S02]  /*04b0*/  LDG.E.U16 R4, desc[UR36][R4.64] ;  /* 0x0000002404047981 */ /* 0x000ea4000c1e1500 */
[----:B--2---:R-:W-:-:S05]  /*04c0*/  HADD2.F32 R0, -RZ, R4.H0_H0 ;  /* 0x20000004ff007230 */ /* 0x004fca0000004100 */
[----:B------:R-:W-:-:S04]  /*04d0*/  FMUL.FTZ R0, R0, 1 ;  /* 0x3f80000000007820 */ /* 0x000fc80000410000 */
[----:B------:R0:W1:Y:S01]  /*04e0*/  F2F.F64.F32 R26, R0 ;  /* 0x00000000001a7310 */ /* 0x0000620000201800 */
[----:B------:R-:W-:Y:S05]  /*04f0*/  BRA `(.L_x_2033) ;  /* 0x0000000800c07947 */ /* 0x000fea0003800000 */
.L_x_2038:
[----:B------:R0:W5:Y:S01]  /*0500*/  LDG.E.64 R26, desc[UR36][R4.64] ;  /* 0x00000024041a7981 */ /* 0x000162000c1e1b00 */
[----:B------:R-:W-:Y:S05]  /*0510*/  BRA `(.L_x_2033) ;  /* 0x0000000800b87947 */ /* 0x000fea0003800000 */
.L_x_2028:
        /* <DEDUP_REMOVED lines=13> */
.L_x_2042:
[----:B------:R0:W5:Y:S01]  /*05f0*/  LDG.E.64 R26, desc[UR36][R4.64] ;  /* 0x00000024041a7981 */ /* 0x000162000c1e1b00 */
[----:B------:R-:W-:Y:S05]  /*0600*/  BRA `(.L_x_2033) ;  /* 0x00000008007c7947 */ /* 0x000fea0003800000 */
.L_x_2041:
        /* <DEDUP_REMOVED lines=25> */
[----:B------:R-:W-:-:S04]  /*07a0*/  FMUL.FTZ R7, R7, 1 ;  /* 0x3f80000007077820 */ /* 0x000fc80000410000 */
[----:B------:R0:W1:Y:S01]  /*07b0*/  F2F.F64.F32 R26, R7 ;  /* 0x00000007001a7310 */ /* 0x0000620000201800 */
[----:B------:R-:W-:Y:S05]  /*07c0*/  BRA `(.L_x_2033) ;  /* 0x00000008000c7947 */ /* 0x000fea0003800000 */
.L_x_2044:
        /* <DEDUP_REMOVED lines=12> */
[----:B------:R-:W-:-:S05]  /*0890*/  LOP3.LUT R0, R3, 0x80000000, R0, 0xf8, !PT ;  /* 0x8000000003007812 */ /* 0x000fca00078ef800 */
[----:B------:R-:W-:-:S04]  /*08a0*/  FMUL.FTZ R0, R0, 1 ;  /* 0x3f80000000007820 */ /* 0x000fc80000410000 */
[----:B------:R0:W1:Y:S01]  /*08b0*/  F2F.F64.F32 R26, R0 ;  /* 0x00000000001a7310 */ /* 0x0000620000201800 */
[----:B------:R-:W-:Y:S05]  /*08c0*/  BRA `(.L_x_2033) ;  /* 0x0000000400cc7947 */ /* 0x000fea0003800000 */
.L_x_2043:
[----:B------:R-:W2:Y:S02]  /*08d0*/  LDG.E.U16 R0, desc[UR36][R4.64] ;  /* 0x0000002404007981 */ /* 0x000ea4000c1e1500 */
[----:B--2---:R-:W-:-:S04]  /*08e0*/  IMAD.U32 R0, R0, 0x10000, RZ ;  /* 0x0001000000007824 */ /* 0x004fc800078e00ff */
[----:B------:R-:W-:-:S04]  /*08f0*/  FMUL.FTZ R0, R0, 1 ;  /* 0x3f80000000007820 */ /* 0x000fc80000410000 */
[----:B------:R0:W1:Y:S01]  /*0900*/  F2F.F64.F32 R26, R0 ;  /* 0x00000000001a7310 */ /* 0x0000620000201800 */
[----:B------:R-:W-:Y:S05]  /*0910*/  BRA `(.L_x_2033) ;  /* 0x0000000400b87947 */ /* 0x000fea0003800000 */
.L_x_2040:
        /* <DEDUP_REMOVED lines=11> */
.L_x_2047:
        /* <DEDUP_REMOVED lines=21> */
.L_x_2051:
[----:B------:R-:W-:Y:S05]  /*0b20*/  BSYNC B1 ;  /* 0x0000000000017941 */ /* 0x000fea0003800000 */
.L_x_2050:
[----:B------:R-:W-:Y:S01]  /*0b30*/  LEA R5, R0, 0x3b800000, 0x17 ;  /* 0x3b80000000057811 */ /* 0x000fe200078eb8ff */
[----:B------:R-:W-:-:S05]  /*0b40*/  IMAD.SHL.U32 R0, R3, 0x100000, RZ ;  /* 0x0010000003007824 */ /* 0x000fca00078e00ff */
[----:B------:R-:W-:-:S07]  /*0b50*/  LOP3.LUT R0, R5, R0, R6, 0xfe, !PT ;  /* 0x0000000005007212 */ /* 0x000fce00078efe06 */
.L_x_2049:
[----:B------:R-:W-:Y:S05]  /*0b60*/  BSYNC B0 ;  /* 0x0000000000007941 */ /* 0x000fea0003800000 */
.L_x_2048:
[----:B------:R-:W-:-:S04]  /*0b70*/  FMUL.FTZ R0, R0, 1 ;  /* 0x3f80000000007820 */ /* 0x000fc80000410000 */
[----:B------:R0:W1:Y:S01]  /*0b80*/  F2F.F64.F32 R26, R0 ;  /* 0x00000000001a7310 */ /* 0x0000620000201800 */
[----:B------:R-:W-:Y:S05]  /*0b90*/  BRA `(.L_x_2033) ;  /* 0x0000000400187947 */ /* 0x000fea0003800000 */
.L_x_2046:
        /* <DEDUP_REMOVED lines=21> */
.L_x_2055:
[----:B------:R-:W-:Y:S05]  /*0cf0*/  BSYNC B1 ;  /* 0x0000000000017941 */ /* 0x000fea0003800000 */
.L_x_2054:
[----:B------:R-:W-:Y:S01]  /*0d00*/  LEA R5, R0, 0x37800000, 0x17 ;  /* 0x3780000000057811 */ /* 0x000fe200078eb8ff */
[----:B------:R-:W-:-:S05]  /*0d10*/  IMAD.SHL.U32 R0, R3, 0x200000, RZ ;  /* 0x0020000003007824 */ /* 0x000fca00078e00ff */
[----:B------:R-:W-:-:S07]  /*0d20*/  LOP3.LUT R0, R5, R0, R6, 0xfe, !PT ;  /* 0x0000000005007212 */ /* 0x000fce00078efe06 */
.L_x_2053:
[----:B------:R-:W-:Y:S05]  /*0d30*/  BSYNC B0 ;  /* 0x0000000000007941 */ /* 0x000fea0003800000 */
.L_x_2052:
[----:B------:R-:W-:-:S04]  /*0d40*/  FMUL.FTZ R0, R0, 1 ;  /* 0x3f80000000007820 */ /* 0x000fc80000410000 */
[----:B------:R0:W1:Y:S01]  /*0d50*/  F2F.F64.F32 R26, R0 ;  /* 0x00000000001a7310 */ /* 0x0000620000201800 */
[----:B------:R-:W-:Y:S05]  /*0d60*/  BRA `(.L_x_2033) ;  /* 0x0000000000a47947 */ /* 0x000fea0003800000 */
.L_x_2045:
        /* <DEDUP_REMOVED lines=14> */
.L_x_2059:
[----:B------:R-:W-:Y:S05]  /*0e50*/  BSYNC B0 ;  /* 0x0000000000007941 */ /* 0x000fea0003800000 */
.L_x_2058:
[----:B------:R-:W-:-:S04]  /*0e60*/  FMUL.FTZ R0, R0, 1 ;  /* 0x3f80000000007820 */ /* 0x000fc80000410000 */
[----:B------:R0:W1:Y:S01]  /*0e70*/  F2F.F64.F32 R26, R0 ;  /* 0x00000000001a7310 */ /* 0x0000620000201800 */
[----:B------:R-:W-:Y:S05]  /*0e80*/  BRA `(.L_x_2033) ;  /* 0x00000000005c7947 */ /* 0x000fea0003800000 */
.L_x_2032:
        /* <DEDUP_REMOVED lines=16> */
.L_x_2060:
[----:B------:R-:W-:Y:S01]  /*0f90*/  CS2R R26, SRZ ;  /* 0x00000000001a7805 */ /* 0x000fe2000001ff00 */
[----:B------:R-:W-:Y:S06]  /*0fa0*/  BRA `(.L_x_2033) ;  /* 0x0000000000147947 */ /* 0x000fec0003800000 */
.L_x_2057:
[----:B------:R-:W2:Y:S02]  /*0fb0*/  LDG.E.64 R26, desc[UR36][R4.64] ;  /* 0x00000024041a7981 */ /* 0x000ea4000c1e1b00 */
[----:B--2---:R-:W0:Y:S01]  /*0fc0*/  I2F.F64.U64 R26, R26 ;  /* 0x0000001a001a7312 */ /* 0x004e220000301800 */
[----:B------:R-:W-:Y:S05]  /*0fd0*/  BRA `(.L_x_2033) ;  /* 0x0000000000087947 */ /* 0x000fea0003800000 */
.L_x_2056:
[----:B------:R-:W2:Y:S02]  /*0fe0*/  LDG.E R4, desc[UR36][R4.64] ;  /* 0x0000002404047981 */ /* 0x000ea4000c1e1900 */
[----:B--2---:R0:W1:Y:S02]  /*0ff0*/  I2F.F64.U32 R26, R4 ;  /* 0x00000004001a7312 */ /* 0x0040640000201800 */
.L_x_2033:
[----:B------:R-:W3:Y:S02]  /*1000*/  S2R R22, SR_TID.X ;  /* 0x0000000000167919 */ /* 0x000ee40000002100 */
[----:B---3--:R-:W-:-:S07]  /*1010*/  VIADD R22, R22, 0x80 ;  /* 0x0000008016167836 */ /* 0x008fce0000000000 */
.L_x_2027:
[----:B------:R-:W-:Y:S05]  /*1020*/  BSYNC B6 ;  /* 0x0000000000067941 */ /* 0x000fea0003800000 */
.L_x_2026:
        /* <DEDUP_REMOVED lines=21> */
[----:B------:R-:W3:Y:S02]  /*1180*/  LDG.E.S8 R4, desc[UR36][R4.64] ;  /* 0x0000002404047981 */ /* 0x000ee4000c1e1300 */
[----:B---3--:R0:W1:Y:S01]  /*1190*/  I2F.F64.S16 R28, R4 ;  /* 0x00000004001c7312 */ /* 0x0080620000101c00 */
[----:B------:R-:W-:Y:S05]  /*11a0*/  BRA `(.L_x_2068) ;  /* 0x0000000c007c7947 */ /* 0x000fea0003800000 */
.L_x_2066:
[----:B------:R-:W3:Y:S02]  /*11b0*/  LDG.E.U8 R4, desc[UR36][R4.64] ;  /* 0x0000002404047981 */ /* 0x000ee4000c1e1100 */
[----:B---3--:R0:W1:Y:S01]  /*11c0*/  I2F.F64.U16 R28, R4 ;  /* 0x00000004001c7312 */ /* 0x0080620000101800 */
[----:B------:R-:W-:Y:S05]  /*11d0*/  BRA `(.L_x_2068) ;  /* 0x0000000c00707947 */ /* 0x000fea0003800000 */
.L_x_2065:
[----:B------:R-:W-:-:S13]  /*11e0*/  ISETP.NE.AND P0, PT, R0, 0x2, PT ;  /* 0x000000020000780c */ /* 0x000fda0003f05270 */
[----:B------:R-:W-:Y:S05]  /*11f0*/  @!P0 BRA `(.L_x_2069) ;  /* 0x0000000000288947 */ /* 0x000fea0003800000 */
[----:B------:R-:W-:-:S13]  /*1200*/  ISETP.NE.AND P0, PT, R0, 0x3, PT ;  /* 0x000000030000780c */ /* 0x000fda0003f05270 */
[----:B------:R-:W-:Y:S05]  /*1210*/  @!P0 BRA `(.L_x_2070) ;  /* 0x0000000000148947 */ /* 0x000fea0003800000 */
[----:B------:R-:W-:-:S13]  /*1220*/  ISETP.NE.AND P0, PT, R0, 0x4, PT ;  /* 0x000000040000780c */ /* 0x000fda0003f05270 */
[----:B------:R-:W-:Y:S05]  /*1230*/  @P0 BRA `(.L_x_2067) ;  /* 0x0000000800fc0947 */ /* 0x000fea0003800000 */
[----:B------:R-:W3:Y:S02]  /*1240*/  LDG.E.64 R28, desc[UR36][R4.64] ;  /* 0x00000024041c7981 */ /* 0x000ee4000c1e1b00 */
[----:B---3--:R-:W0:Y:S01]  /*1250*/  I2F.F64.S64 R28, R28 ;  /* 0x0000001c001c7312 */ /* 0x008e220000301c00 */
[----:B------:R-:W-:Y:S05]  /*1260*/  BRA `(.L_x_2068) ;  /* 0x0000000c004c7947 */ /* 0x000fea0003800000 */
.L_x_2070:
[----:B------:R-:W3:Y:S02]  /*1270*/  LDG.E R4, desc[UR36][R4.64] ;  /* 0x0000002404047981 */ /* 0x000ee4000c1e1900 */
[----:B---3--:R0:W1:Y:S01]  /*1280*/  I2F.F64 R28, R4 ;  /* 0x00000004001c7312 */ /* 0x0080620000201c00 */
[----:B------:R-:W-:Y:S05]  /*1290*/  BRA `(.L_x_2068) ;  /* 0x0000000c00407947 */ /* 0x000fea0003800000 */
.L_x_2069:
[----:B------:R-:W3:Y:S02]  /*12a0*/  LDG.E.U16 R4, desc[UR36][R4.64] ;  /* 0x0000002404047981 */ /* 0x000ee4000c1e1500 */
[----:B---3--:R0:W1:Y:S01]  /*12b0*/  I2F.F64.S16 R28, R4 ;  /* 0x00000004001c7312 */ /* 0x0080620000101c00 */
[----:B------:R-:W-:Y:S05]  /*12c0*/  BRA `(.L_x_2068) ;  /* 0x0000000c00347947 */ /* 0x000fea0003800000 */
.L_x_2064:
[----:B------:R-:W-:-:S13]  /*12d0*/  ISETP.GT.AND P0, PT, R0, 0x6, PT ;  /* 0x000000060000780c */ /* 0x000fda0003f04270 */
[----:B------:R-:W-:Y:S05]  /*12e0*/  @P0 BRA `(.L_x_2071) ;  /* 0x0000000000340947 */ /* 0x000fea0003800000 */
[----:B------:R-:W-:-:S13]  /*12f0*/  ISETP.NE.AND P0, PT, R0, 0x5, PT ;  /* 0x000000050000780c */ /* 0x000fda0003f05270 */
[----:B------:R-:W-:Y:S05]  /*1300*/  @!P0 BRA `(.L_x_2072) ;  /* 0x0000000000188947 */ /* 0x000fea0003800000 */
[----:B------:R-:W-:-:S13]  /*1310*/  ISETP.NE.AND P0, PT, R0, 0x6, PT ;  /* 0x000000060000780c */ /* 0x000fda0003f05270 */
[----:B------:R-:W-:Y:S05]  /*1320*/  @P0 BRA `(.L_x_2067) ;  /* 0x0000000800c00947 */ /* 0x000fea0003800000 */
[----:B------:R-:W3:Y:S02]  /*1330*/  LDG.E R28, desc[UR36][R4.64] ;  /* 0x00000024041c7981 */ /* 0x000ee4000c1e1900 */
[----:B---3--:R-:W-:-:S06]  /*1340*/  FMUL.FTZ R28, R28, 1 ;  /* 0x3f8000001c1c7820 */ /* 0x008fcc0000410000 */
[----:B------:R-:W0:Y:S01]  /*1350*/  F2F.F64.F32 R28, R28 ;  /* 0x0000001c001c7310 */ /* 0x000e220000201800 */
[----:B------:R-:W-:Y:S05]  /*1360*/  BRA `(.L_x_2068) ;  /* 0x0000000c000c7947 */ /* 0x000fea0003800000 */
.L_x_2072:
[----:B------:R-:W3:Y:S02]  /*1370*/  LDG.E.U16 R0, desc[UR36][R4.64] ;  /* 0x0000002404007981 */ /* 0x000ee4000c1e1500 */
[----:B---3--:R-:W-:-:S05]  /*1380*/  HADD2.F32 R0, -RZ, R0.H0_H0 ;  /* 0x20000000ff007230 */ /* 0x008fca0000004100 */
[----:B------:R-:W-:-:S04]  /*1390*/  FMUL.FTZ R0, R0, 1 ;  /* 0x3f80000000007820 */ /* 0x000fc80000410000 */
[----:B------:R0:W1:Y:S01]  /*13a0*/  F2F.F64.F32 R28, R0 ;  /* 0x00000000001c7310 */ /* 0x0000620000201800 */
[----:B------:R-:W-:Y:S05]  /*13b0*/  BRA `(.L_x_2068) ;  /* 0x0000000800f87947 */ /* 0x000fea0003800000 */
.L_x_2071:
[----:B------:R-:W-:-:S13]  /*13c0*/  ISETP.NE.AND P0, PT, R0, 0x7, PT ;  /* 0x000000070000780c */ /* 0x000fda0003f05270 */
[----:B------:R-:W-:Y:S05]  /*13d0*/  @!P0 BRA `(.L_x_2073) ;  /* 0x0000000000348947 */ /* 0x000fea0003800000 */
        /* <DEDUP_REMOVED lines=8> */
.L_x_2074:
[----:B------:R-:W3:Y:S02]  /*1460*/  LDG.E.U16 R4, desc[UR36][R4.64] ;  /* 0x0000002404047981 */ /* 0x000ee4000c1e1500 */
[----:B---3--:R-:W-:-:S05]  /*1470*/  HADD2.F32 R0, -RZ, R4.H0_H0 ;  /* 0x20000004ff007230 */ /* 0x008fca0000004100 */
[----:B------:R-:W-:-:S04]  /*1480*/  FMUL.FTZ R0, R0, 1 ;  /* 0x3f80000000007820 */ /* 0x000fc80000410000 */
[----:B------:R0:W1:Y:S01]  /*1490*/  F2F.F64.F32 R28, R0 ;  /* 0x00000000001c7310 */ /* 0x0000620000201800 */
[----:B------:R-:W-:Y:S05]  /*14a0*/  BRA `(.L_x_2068) ;  /* 0x0000000800bc7947 */ /* 0x000fea0003800000 */
.L_x_2073:
[----:B------:R0:W5:Y:S01]  /*14b0*/  LDG.E.64 R28, desc[UR36][R4.64] ;  /* 0x00000024041c7981 */ /* 0x000162000c1e1b00 */
[----:B------:R-:W-:Y:S05]  /*14c0*/  BRA `(.L_x_2068) ;  /* 0x0000000800b47947 */ /* 0x000fea0003800000 */
.L_x_2063:
        /* <DEDUP_REMOVED lines=8> */
[----:B------:R-:W3:Y:S01]  /*1550*/  LDG.E.U8 R4, desc[UR36][R4.64] ;  /* 0x0000002404047981 */ /* 0x000ee2000c1e1100 */
[----:B------:R-:W-:Y:S01]  /*1560*/  IMAD.MOV.U32 R28, RZ, RZ, RZ ;  /* 0x000000ffff1c7224 */ /* 0x000fe200078e00ff */
[----:B---3--:R-:W-:-:S04]  /*1570*/  ISETP.NE.AND P0, PT, R4, RZ, PT ;  /* 0x000000ff0400720c */ /* 0x008fc80003f05270 */
[----:B------:R-:W-:Y:S01]  /*1580*/  FSEL R29, RZ, 1.875, !P0 ;  /* 0x3ff00000ff1d7808 */ /* 0x000fe20004000000 */
[----:B------:R-:W-:Y:S08]  /*1590*/  BRA `(.L_x_2068) ;  /* 0x0000000800807947 */ /* 0x000ff00003800000 */
.L_x_2077:
[----:B------:R0:W5:Y:S01]  /*15a0*/  LDG.E.64 R28, desc[UR36][R4.64] ;  /* 0x00000024041c7981 */ /* 0x000162000c1e1b00 */
[----:B------:R-:W-:Y:S05]  /*15b0*/  BRA `(.L_x_2068) ;  /* 0x0000000800787947 */ /* 0x000fea0003800000 */
.L_x_2076:
[----:B------:R-:W-:-:S13]  /*15c0*/  ISETP.NE.AND P0, PT, R0, 0xf, PT ;  /* 0x0000000f0000780c */ /* 0x000fda0003f05270 */
[----:B------:R-:W-:Y:S05]  /*15d0*/  @!P0 BRA `(.L_x_2078) ;  /* 0x0000000000a48947 */ /* 0x000fea0003800000 */
[----:B------:R-:W-:-:S13]  /*15e0*/  ISETP.NE.AND P0, PT, R0, 0x17, PT ;  /* 0x000000170000780c */ /* 0x000fda0003f05270 */
[----:B------:R-:W-:Y:S05]  /*15f0*/  @!P0 BRA `(.L_x_2079) ;  /* 0x0000000000608947 */ /* 0x000fea0003800000 */
[----:B------:R-:W-:-:S13]  /*1600*/  ISETP.NE.AND P0, PT, R0, 0x18, PT ;  /* 0x000000180000780c */ /* 0x000fda0003f05270 */
[----:B------:R-:W-:Y:S05]  /*1610*/  @P0 BRA `(.L_x_2067) ;  /* 0x0000000800040947 */ /* 0x000fea0003800000 */
[----:B------:R-:W3:Y:S01]  /*1620*/  LDG.E.U8 R0, desc[UR36][R4.64] ;  /* 0x0000002404007981 */ /* 0x000ee2000c1e1100 */
[----:B------:R-:W-:Y:S02]  /*1630*/  IMAD.MOV.U32 R9, RZ, RZ, -0x800000 ;  /* 0xff800000ff097424 */ /* 0x000fe400078e00ff */
[----:B---3--:R-:W-:-:S05]  /*1640*/  IMAD.SHL.U32 R0, R0, 0x1000000, RZ ;  /* 0x0100000000007824 */ /* 0x008fca00078e00ff */
        /* <DEDUP_REMOVED lines=19> */
.L_x_2079:
[----:B------:R-:W3:Y:S02]  /*1780*/  LDG.E.U8 R4, desc[UR36][R4.64] ;  /* 0x0000002404047981 */ /* 0x000ee4000c1e1100 */
[----:B---3--:R-:W-:-:S05]  /*1790*/  IMAD.SHL.U32 R0, R4, 0x2000000, RZ ;  /* 0x0200000004007824 */ /* 0x008fca00078e00ff */
        /* <DEDUP_REMOVED lines=11> */
[----:B------:R3:W0:Y:S01]  /*1850*/  F2F.F64.F32 R28, R0 ;  /* 0x00000000001c7310 */ /* 0x0006220000201800 */
[----:B------:R-:W-:Y:S05]  /*1860*/  BRA `(.L_x_2068) ;  /* 0x0000000400cc7947 */ /* 0x000fea0003800000 */
.L_x_2078:
[----:B------:R-:W3:Y:S02]  /*1870*/  LDG.E.U16 R0, desc[UR36][R4.64] ;  /* 0x0000002404007981 */ /* 0x000ee4000c1e1500 */
[----:B---3--:R-:W-:-:S04]  /*1880*/  IMAD.U32 R0, R0, 0x10000, RZ ;  /* 0x0001000000007824 */ /* 0x008fc800078e00ff */
[----:B------:R-:W-:-:S04]  /*1890*/  FMUL.FTZ R0, R0, 1 ;  /* 0x3f80000000007820 */ /* 0x000fc80000410000 */
[----:B------:R0:W1:Y:S01]  /*18a0*/  F2F.F64.F32 R28, R0 ;  /* 0x00000000001c7310 */ /* 0x0000620000201800 */
[----:B------:R-:W-:Y:S05]  /*18b0*/  BRA `(.L_x_2068) ;  /* 0x0000000400b87947 */ /* 0x000fea0003800000 */
.L_x_2075:
        /* <DEDUP_REMOVED lines=8> */
[----:B------:R-:W3:Y:S02]  /*1940*/  LDG.E.U16 R4, desc[UR36][R4.64] ;  /* 0x0000002404047981 */ /* 0x000ee4000c1e1500 */
[----:B---3--:R0:W1:Y:S01]  /*1950*/  I2F.F64.U16 R28, R4 ;  /* 0x00000004001c7312 */ /* 0x0080620000101800 */
[----:B------:R-:W-:Y:S05]  /*1960*/  BRA `(.L_x_2068) ;  /* 0x00000004008c7947 */ /* 0x000fea0003800000 */
.L_x_2082:
[----:B------:R-:W3:Y:S01]  /*1970*/  LDG.E.U8 R3, desc[UR36][R4.64] ;  /* 0x0000002404037981 */ /* 0x000ee2000c1e1100 */
[----:B------:R-:W-:Y:S01]  /*1980*/  BSSY B0, `(.L_x_2083) ;  /* 0x0000018000007945 */ /* 0x000fe20003800000 */
[----:B------:R-:W-:Y:S01]  /*1990*/  IMAD.MOV.U32 R0, RZ, RZ, RZ ;  /* 0x000000ffff007224 */ /* 0x000fe200078e00ff */
[----:B---3--:R-:W-:-:S13]  /*19a0*/  ISETP.NE.AND P0, PT, R3, RZ, PT ;  /* 0x000000ff0300720c */ /* 0x008fda0003f05270 */
        /* <DEDUP_REMOVED lines=17> */
.L_x_2086:
[----:B------:R-:W-:Y:S05]  /*1ac0*/  BSYNC B1 ;  /* 0x0000000000017941 */ /* 0x000fea0003800000 */
.L_x_2085:
[----:B------:R-:W-:Y:S01]  /*1ad0*/  LEA R5, R0, 0x3b800000, 0x17 ;  /* 0x3b80000000057811 */ /* 0x000fe200078eb8ff */
[----:B------:R-:W-:-:S05]  /*1ae0*/  IMAD.SHL.U32 R0, R3, 0x100000, RZ ;  /* 0x0010000003007824 */ /* 0x000fca00078e00ff */
[----:B------:R-:W-:-:S07]  /*1af0*/  LOP3.LUT R0, R5, R0, R6, 0xfe, !PT ;  /* 0x0000000005007212 */ /* 0x000fce00078efe06 */
.L_x_2084:
[----:B------:R-:W-:Y:S05]  /*1b00*/  BSYNC B0 ;  /* 0x0000000000007941 */ /* 0x000fea0003800000 */
.L_x_2083:
[----:B------:R-:W-:-:S04]  /*1b10*/  FMUL.FTZ R0, R0, 1 ;  /* 0x3f80000000007820 */ /* 0x000fc80000410000 */
[----:B------:R0:W1:Y:S01]  /*1b20*/  F2F.F64.F32 R28, R0 ;  /* 0x00000000001c7310 */ /* 0x0000620000201800 */
[----:B------:R-:W-:Y:S05]  /*1b30*/  BRA `(.L_x_2068) ;  /* 0x0000000400187947 */ /* 0x000fea0003800000 */
.L_x_2081:
        /* <DEDUP_REMOVED lines=21> */
.L_x_2090:
[----:B------:R-:W-:Y:S05]  /*1c90*/  BSYNC B1 ;  /* 0x0000000000017941 */ /* 0x000fea0003800000 */
.L_x_2089:
[----:B------:R-:W-:Y:S01]  /*1ca0*/  LEA R5, R0, 0x37800000, 0x17 ;  /* 0x3780000000057811 */ /* 0x000fe200078eb8ff */
[----:B------:R-:W-:-:S05]  /*1cb0*/  IMAD.SHL.U32 R0, R3, 0x200000, RZ ;  /* 0x0020000003007824 */ /* 0x000fca00078e00ff */
[----:B------:R-:W-:-:S07]  /*1cc0*/  LOP3.LUT R0, R5, R0, R6, 0xfe, !PT ;  /* 0x0000000005007212 */ /* 0x000fce00078efe06 */
.L_x_2088:
[----:B------:R-:W-:Y:S05]  /*1cd0*/  BSYNC B0 ;  /* 0x0000000000007941 */ /* 0x000fea0003800000 */
.L_x_2087:
[----:B------:R-:W-:-:S04]  /*1ce0*/  FMUL.FTZ R0, R0, 1 ;  /* 0x3f80000000007820 */ /* 0x000fc80000410000 */
[----:B------:R0:W1:Y:S01]  /*1cf0*/  F2F.F64.F32 R28, R0 ;  /* 0x00000000001c7310 */ /* 0x0000620000201800 */
[----:B------:R-:W-:Y:S05]  /*1d00*/  BRA `(.L_x_2068) ;  /* 0x0000000000a47947 */ /* 0x000fea0003800000 */
.L_x_2080:
[----:B------:R-:W-:-:S13]  /*1d10*/  ISETP.NE.AND P0, PT, R0, 0x1c, PT ;  /* 0x0000001c0000780c */ /* 0x000fda0003f05270 */
[----:B------:R-:W-:Y:S05]  /*1d20*/  @!P0 BRA `(.L_x_2091) ;  /* 0x0000000000948947 */ /* 0x000fea0003800000 */
[----:B------:R-:W-:-:S13]  /*1d30*/  ISETP.NE.AND P0, PT, R0, 0x1d, PT ;  /* 0x0000001d0000780c */ /* 0x000fda0003f05270 */
[----:B------:R-:W-:Y:S05]  /*1d40*/  @!P0 BRA `(.L_x_2092) ;  /* 0x0000000000808947 */ /* 0x000fea0003800000 */
[----:B------:R-:W-:-:S13]  /*1d50*/  ISETP.NE.AND P0, PT, R0, 0x2c, PT ;  /* 0x0000002c0000780c */ /* 0x000fda0003f05270 */
[----:B------:R-:W-:Y:S05]  /*1d60*/  @P0 BRA `(.L_x_2067) ;  /* 0x0000000000300947 */ /* 0x000fea0003800000 */
[----:B------:R-:W3:Y:S01]  /*1d70*/  LDG.E.U8 R4, desc[UR36][R4.64] ;  /* 0x0000002404047981 */ /* 0x000ee2000c1e1100 */
[----:B------:R-:W-:Y:S01]  /*1d80*/  BSSY B0, `(.L_x_2093) ;  /* 0x0000007000007945 */ /* 0x000fe20003800000 */
[----:B------:R-:W-:Y:S01]  /*1d90*/  IMAD.MOV.U32 R0, RZ, RZ, 0x400000 ;  /* 0x00400000ff007424 */ /* 0x000fe200078e00ff */
[----:B---3--:R-:W-:-:S13]  /*1da0*/  ISETP.NE.AND P0, PT, R4, RZ, PT ;  /* 0x000000ff0400720c */ /* 0x008fda0003f05270 */
[----:B------:R-:W-:Y:S05]  /*1db0*/  @!P0 BRA `(.L_x_2094) ;  /* 0x00000000000c8947 */ /* 0x000fea0003800000 */
[----:B------:R-:W-:-:S13]  /*1dc0*/  ISETP.NE.AND P0, PT, R4, 0xff, PT ;  /* 0x000000ff0400780c */ /* 0x000fda0003f05270 */
[----:B------:R-:W-:Y:S02]  /*1dd0*/  @!P0 IMAD.MOV.U32 R0, RZ, RZ, 0x7f800001 ;  /* 0x7f800001ff008424 */ /* 0x000fe400078e00ff */
[----:B------:R-:W-:-:S07]  /*1de0*/  @P0 IMAD.SHL.U32 R0, R4, 0x800000, RZ ;  /* 0x0080000004000824 */ /* 0x000fce00078e00ff */
.L_x_2094:
[----:B------:R-:W-:Y:S05]  /*1df0*/  BSYNC B0 ;  /* 0x0000000000007941 */ /* 0x000fea0003800000 */
.L_x_2093:
[----:B------:R-:W-:-:S04]  /*1e00*/  FMUL.FTZ R0, R0, 1 ;  /* 0x3f80000000007820 */ /* 0x000fc80000410000 */
[----:B------:R0:W1:Y:S01]  /*1e10*/  F2F.F64.F32 R28, R0 ;  /* 0x00000000001c7310 */ /* 0x0000620000201800 */
[----:B------:R-:W-:Y:S05]  /*1e20*/  BRA `(.L_x_2068) ;  /* 0x00000000005c7947 */ /* 0x000fea0003800000 */
.L_x_2067:
        /* <DEDUP_REMOVED lines=16> */
.L_x_2095:
[----:B------:R-:W-:Y:S01]  /*1f30*/  CS2R R28, SRZ ;  /* 0x00000000001c7805 */ /* 0x000fe2000001ff00 */
[----:B------:R-:W-:Y:S06]  /*1f40*/  BRA `(.L_x_2068) ;  /* 0x0000000000147947 */ /* 0x000fec0003800000 */
.L_x_2092:
[----:B------:R-:W3:Y:S02]  /*1f50*/  LDG.E.64 R28, desc[UR36][R4.64] ;  /* 0x00000024041c7981 */ /* 0x000ee4000c1e1b00 */
[----:B---3--:R-:W0:Y:S01]  /*1f60*/  I2F.F64.U64 R28, R28 ;  /* 0x0000001c001c7312 */ /* 0x008e220000301800 */
[----:B------:R-:W-:Y:S05]  /*1f70*/  BRA `(.L_x_2068) ;  /* 0x0000000000087947 */ /* 0x000fea0003800000 */
.L_x_2091:
[----:B------:R-:W3:Y:S02]  /*1f80*/  LDG.E R4, desc[UR36][R4.64] ;  /* 0x0000002404047981 */ /* 0x000ee4000c1e1900 */
[----:B---3--:R0:W1:Y:S02]  /*1f90*/  I2F.F64.U32 R28, R4 ;  /* 0x00000004001c7312 */ /* 0x0080640000201800 */
.L_x_2068:
[----:B------:R-:W-:-:S07]  /*1fa0*/  VIADD R22, R22, 0x80 ;  /* 0x0000008016167836 */ /* 0x000fce0000000000 */
.L_x_2062:
[----:B------:R-:W-:Y:S05]  /*1fb0*/  BSYNC B6 ;  /* 0x0000000000067941 */ /* 0x000fea0003800000 */
.L_x_2061:
[----:B------:R-:W-:Y:S01]  /*1fc0*/  ISETP.GE.AND P0, PT, R22, R19, PT ;  /* 0x000000131600720c */ /* 0x000fe20003f06270 */
[----:B------:R-:W-:Y:S01]  /*1fd0*/  BSSY B6, `(.L_x_2096) ;  /* 0x00000f9000067945 */ /* 0x000fe20003800000 */
[----:B------:R-:W-:Y:S02]  /*1fe0*/  CS2R R16, SRZ ;  /* 0x0000000000107805 */ /* 0x000fe4000001ff00 */
[----:B------:R-:W-:-:S09]  /*1ff0*/  CS2R R24, SRZ ;  /* 0x0000000000187805 */ /* 0x000fd2000001ff00 */
[----:B------:R-:W-:Y:S05]  /*2000*/  @P0 BRA `(.L_x_2097) ;  /* 0x0000000c00d40947 */ /* 0x000fea0003800000 */
[----:B01----:R-:W0:Y:S01]  /*2010*/  LDC.64 R4, c[0x0][0x220] ;  /* 0x00008800ff047b82 */ /* 0x003e220000000a00 */
[----:B---3--:R-:W-:Y:S01]  /*2020*/  IMAD R0, R18, 0x200, R22 ;  /* 0x0000020012007824 */ /* 0x008fe200078e0216 */
        /* <DEDUP_REMOVED lines=19> */
.L_x_2101:
[----:B------:R-:W3:Y:S02]  /*2160*/  LDG.E.U8 R4, desc[UR36][R4.64] ;  /* 0x0000002404047981 */ /* 0x000ee4000c1e1100 */
[----:B---3--:R0:W1:Y:S01]  /*2170*/  I2F.F64.U16 R24, R4 ;  /* 0x0000000400187312 */ /* 0x0080620000101800 */
[----:B------:R-:W-:Y:S05]  /*2180*/  BRA `(.L_x_2103) ;  /* 0x0000000c00707947 */ /* 0x000fea0003800000 */
.L_x_2100:
        /* <DEDUP_REMOVED lines=9> */
.L_x_2105:
[----:B------:R-:W3:Y:S02]  /*2220*/  LDG.E R4, desc[UR36][R4.64] ;  /* 0x0000002404047981 */ /* 0x000ee4000c1e1900 */
[----:B---3--:R0:W1:Y:S01]  /*2230*/  I2F.F64 R24, R4 ;  /* 0x0000000400187312 */ /* 0x0080620000201c00 */
[----:B------:R-:W-:Y:S05]  /*2240*/  BRA `(.L_x_2103) ;  /* 0x0000000c00407947 */ /* 0x000fea0003800000 */
.L_x_2104:
[----:B------:R-:W3:Y:S02]  /*2250*/  LDG.E.U16 R4, desc[UR36][R4.64] ;  /* 0x0000002404047981 */ /* 0x000ee4000c1e1500 */
[----:B---3--:R0:W1:Y:S01]  /*2260*/  I2F.F64.S16 R24, R4 ;  /* 0x0000000400187312 */ /* 0x0080620000101c00 */
[----:B------:R-:W-:Y:S05]  /*2270*/  BRA `(.L_x_2103) ;  /* 0x0000000c00347947 */ /* 0x000fea0003800000 */
.L_x_2099:
        /* <DEDUP_REMOVED lines=10> */
.L_x_2107:
[----:B------:R-:W3:Y:S02]  /*2320*/  LDG.E.U16 R0, desc[UR36][R4.64] ;  /* 0x0000002404007981 */ /* 0x000ee4000c1e1500 */
[----:B---3--:R-:W-:-:S05]  /*2330*/  HADD2.F32 R0, -RZ, R0.H0_H0 ;  /* 0x20000000ff007230 */ /* 0x008fca0000004100 */
[----:B------:R-:W-:-:S04]  /*2340*/  FMUL.FTZ R0, R0, 1 ;  /* 0x3f80000000007820 */ /* 0x000fc80000410000 */
[----:B------:R0:W1:Y:S01]  /*2350*/  F2F.F64.F32 R24, R0 ;  /* 0x0000000000187310 */ /* 0x0000620000201800 */
[----:B------:R-:W-:Y:S05]  /*2360*/  BRA `(.L_x_2103) ;  /* 0x0000000800f87947 */ /* 0x000fea0003800000 */
.L_x_2106:
        /* <DEDUP_REMOVED lines=10> */
.L_x_2109:
[----:B------:R-:W3:Y:S02]  /*2410*/  LDG.E.U16 R4, desc[UR36][R4.64] ;  /* 0x0000002404047981 */ /* 0x000ee4000c1e1500 */
[----:B---3--:R-:W-:-:S05]  /*2420*/  HADD2.F32 R0, -RZ, R4.H0_H0 ;  /* 0x20000004ff007230 */ /* 0x008fca0000004100 */
[----:B------:R-:W-:-:S04]  /*2430*/  FMUL.FTZ R0, R0, 1 ;  /* 0x3f80000000007820 */ /* 0x000fc80000410000 */
[----:B------:R0:W1:Y:S01]  /*2440*/  F2F.F64.F32 R24, R0 ;  /* 0x0000000000187310 */ /* 0x0000620000201800 */
[----:B------:R-:W-:Y:S05]  /*2450*/  BRA `(.L_x_2103) ;  /* 0x0000000800bc7947 */ /* 0x000fea0003800000 */
.L_x_2108:
[----:B------:R0:W5:Y:S01]  /*2460*/  LDG.E.64 R24, desc[UR36][R4.64] ;  /* 0x0000002404187981 */ /* 0x000162000c1e1b00 */
[----:B------:R-:W-:Y:S05]  /*2470*/  BRA `(.L_x_2103) ;  /* 0x0000000800b47947 */ /* 0x000fea0003800000 */
.L_x_2098:
        /* <DEDUP_REMOVED lines=13> */
.L_x_2112:
[----:B------:R0:W5:Y:S01]  /*2550*/  LDG.E.64 R24, desc[UR36][R4.64] ;  /* 0x0000002404187981 */ /* 0x000162000c1e1b00 */
[----:B------:R-:W-:Y:S05]  /*2560*/  BRA `(.L_x_2103) ;  /* 0x0000000800787947 */ /* 0x000fea0003800000 */
.L_x_2111:
        /* <DEDUP_REMOVED lines=28> */
.L_x_2114:
        /* <DEDUP_REMOVED lines=15> */
.L_x_2113:
[----:B------:R-:W3:Y:S02]  /*2820*/  LDG.E.U16 R0, desc[UR36][R4.64] ;  /* 0x0000002404007981 */ /* 0x000ee4000c1e1500 */
[----:B---3--:R-:W-:-:S04]  /*2830*/  IMAD.U32 R0, R0, 0x10000, RZ ;  /* 0x0001000000007824 */ /* 0x008fc800078e00ff */
[----:B------:R-:W-:-:S04]  /*2840*/  FMUL.FTZ R0, R0, 1 ;  /* 0x3f80000000007820 */ /* 0x000fc80000410000 */
[----:B------:R0:W1:Y:S01]  /*2850*/  F2F.F64.F32 R24, R0 ;  /* 0x0000000000187310 */ /* 0x0000620000201800 */
[----:B------:R-:W-:Y:S05]  /*2860*/  BRA `(.L_x_2103) ;  /* 0x0000000400b87947 */ /* 0x000fea0003800000 */
.L_x_2110:
        /* <DEDUP_REMOVED lines=11> */
.L_x_2117:
        /* <DEDUP_REMOVED lines=21> */
.L_x_2121:
[----:B------:R-:W-:Y:S05]  /*2a70*/  BSYNC B1 ;  /* 0x0000000000017941 */ /* 0x000fea0003800000 */
.L_x_2120:
[----:B------:R-:W-:Y:S01]  /*2a80*/  LEA R5, R0, 0x3b800000, 0x17 ;  /* 0x3b80000000057811 */ /* 0x000fe200078eb8ff */
[----:B------:R-:W-:-:S05]  /*2a90*/  IMAD.SHL.U32 R0, R3, 0x100000, RZ ;  /* 0x0010000003007824 */ /* 0x000fca00078e00ff */
[----:B------:R-:W-:-:S07]  /*2aa0*/  LOP3.LUT R0, R5, R0, R6, 0xfe, !PT ;  /* 0x0000000005007212 */ /* 0x000fce00078efe06 */
.L_x_2119:
[----:B------:R-:W-:Y:S05]  /*2ab0*/  BSYNC B0 ;  /* 0x0000000000007941 */ /* 0x000fea0003800000 */
.L_x_2118:
[----:B------:R-:W-:-:S04]  /*2ac0*/  FMUL.FTZ R0, R0, 1 ;  /* 0x3f80000000007820 */ /* 0x000fc80000410000 */
[----:B------:R3:W0:Y:S01]  /*2ad0*/  F2F.F64.F32 R24, R0 ;  /* 0x0000000000187310 */ /* 0x0006220000201800 */
[----:B------:R-:W-:Y:S05]  /*2ae0*/  BRA `(.L_x_2103) ;  /* 0x0000000400187947 */ /* 0x000fea0003800000 */
.L_x_2116:
        /* <DEDUP_REMOVED lines=21> */
.L_x_2125:
[----:B------:R-:W-:Y:S05]  /*2c40*/  BSYNC B1 ;  /* 0x0000000000017941 */ /* 0x000fea0003800000 */
.L_x_2124:
[----:B------:R-:W-:Y:S01]  /*2c50*/  LEA R5, R0, 0x37800000, 0x17 ;  /* 0x3780000000057811 */ /* 0x000fe200078eb8ff */
[----:B------:R-:W-:-:S05]  /*2c60*/  IMAD.SHL.U32 R0, R3, 0x200000, RZ ;  /* 0x0020000003007824 */ /* 0x000fca00078e00ff */
[----:B------:R-:W-:-:S07]  /*2c70*/  LOP3.LUT R0, R5, R0, R6, 0xfe, !PT ;  /* 0x0000000005007212 */ /* 0x000fce00078efe06 */
.L_x_2123:
[----:B------:R-:W-:Y:S05]  /*2c80*/  BSYNC B0 ;  /* 0x0000000000007941 */ /* 0x000fea0003800000 */
.L_x_2122:
[----:B------:R-:W-:-:S04]  /*2c90*/  FMUL.FTZ R0, R0, 1 ;  /* 0x3f80000000007820 */ /* 0x000fc80000410000 */
[----:B------:R0:W1:Y:S01]  /*2ca0*/  F2F.F64.F32 R24, R0 ;  /* 0x0000000000187310 */ /* 0x0000620000201800 */
[----:B------:R-:W-:Y:S05]  /*2cb0*/  BRA `(.L_x_2103) ;  /* 0x0000000000a47947 */ /* 0x000fea0003800000 */
.L_x_2115:
        /* <DEDUP_REMOVED lines=14> */
.L_x_2129:
[----:B------:R-:W-:Y:S05]  /*2da0*/  BSYNC B0 ;  /* 0x0000000000007941 */ /* 0x000fea0003800000 */
.L_x_2128:
[----:B------:R-:W-:-:S04]  /*2db0*/  FMUL.FTZ R0, R0, 1 ;  /* 0x3f80000000007820 */ /* 0x000fc80000410000 */
[----:B------:R0:W1:Y:S01]  /*2dc0*/  F2F.F64.F32 R24, R0 ;  /* 0x0000000000187310 */ /* 0x0000620000201800 */
[----:B------:R-:W-:Y:S05]  /*2dd0*/  BRA `(.L_x_2103) ;  /* 0x00000000005c7947 */ /* 0x000fea0003800000 */
.L_x_2102:
        /* <DEDUP_REMOVED lines=16> */
.L_x_2130:
[----:B------:R-:W-:Y:S01]  /*2ee0*/  CS2R R24, SRZ ;  /* 0x0000000000187805 */ /* 0x000fe2000001ff00 */
[----:B------:R-:W-:Y:S06]  /*2ef0*/  BRA `(.L_x_2103) ;  /* 0x0000000000147947 */ /* 0x000fec0003800000 */
.L_x_2127:
[----:B------:R-:W3:Y:S02]  /*2f00*/  LDG.E.64 R24, desc[UR36][R4.64] ;  /* 0x0000002404187981 */ /* 0x000ee4000c1e1b00 */
[----:B---3--:R-:W0:Y:S01]  /*2f10*/  I2F.F64.U64 R24, R24 ;  /* 0x0000001800187312 */ /* 0x008e220000301800 */
[----:B------:R-:W-:Y:S05]  /*2f20*/  BRA `(.L_x_2103) ;  /* 0x0000000000087947 */ /* 0x000fea0003800000 */
.L_x_2126:
[----:B------:R-:W3:Y:S02]  /*2f30*/  LDG.E R4, desc[UR36][R4.64] ;  /* 0x0000002404047981 */ /* 0x000ee4000c1e1900 */
[----:B---3--:R0:W1:Y:S02]  /*2f40*/  I2F.F64.U32 R24, R4 ;  /* 0x0000000400187312 */ /* 0x0080640000201800 */
.L_x_2103:
[----:B------:R-:W-:-:S07]  /*2f50*/  VIADD R22, R22, 0x80 ;  /* 0x0000008016167836 */ /* 0x000fce0000000000 */
.L_x_2097:
[----:B------:R-:W-:Y:S05]  /*2f60*/  BSYNC B6 ;  /* 0x0000000000067941 */ /* 0x000fea0003800000 */
.L_x_2096:
[----:B------:R-:W-:Y:S01]  /*2f70*/  ISETP.GE.AND P0, PT, R22, R19, PT ;  /* 0x000000131600720c */ /* 0x000fe20003f06270 */
[----:B------:R-:W-:-:S12]  /*2f80*/  BSSY B6, `(.L_x_2131) ;  /* 0x00000f4000067945 */ /* 0x000fd80003800000 */
[----:B------:R-:W-:Y:S05]  /*2f90*/  @P0 BRA `(.L_x_2132) ;  /* 0x0000000c00c80947 */ /* 0x000fea0003800000 */
[----:B01----:R-:W0:Y:S01]  /*2fa0*/  LDC.64 R4, c[0x0][0x220] ;  /* 0x00008800ff047b82 */ /* 0x003e220000000a00 */
[----:B---3--:R-:W-:Y:S01]  /*2fb0*/  PRMT R0, R2, 0x9910, RZ ;  /* 0x0000991002007816 */ /* 0x008fe200000000ff */
        /* <DEDUP_REMOVED lines=18> */
.L_x_2136:
[----:B------:R-:W3:Y:S02]  /*30e0*/  LDG.E.U8 R4, desc[UR36][R4.64] ;  /* 0x0000002404047981 */ /* 0x000ee4000c1e1100 */
[----:B---3--:R0:W1:Y:S01]  /*30f0*/  I2F.F64.U16 R16, R4 ;  /* 0x0000000400107312 */ /* 0x0080620000101800 */
[----:B------:R-:W-:Y:S05]  /*3100*/  BRA `(.L_x_2132) ;  /* 0x0000000c006c7947 */ /* 0x000fea0003800000 */
.L_x_2135:
        /* <DEDUP_REMOVED lines=9> */
.L_x_2139:
[----:B------:R-:W3:Y:S02]  /*31a0*/  LDG.E R4, desc[UR36][R4.64] ;  /* 0x0000002404047981 */ /* 0x000ee4000c1e1900 */
[----:B---3--:R0:W1:Y:S01]  /*31b0*/  I2F.F64 R16, R4 ;  /* 0x0000000400107312 */ /* 0x0080620000201c00 */
[----:B------:R-:W-:Y:S05]  /*31c0*/  BRA `(.L_x_2132) ;  /* 0x0000000c003c7947 */ /* 0x000fea0003800000 */
.L_x_2138:
[----:B------:R-:W3:Y:S02]  /*31d0*/  LDG.E.U16 R4, desc[UR36][R4.64] ;  /* 0x0000002404047981 */ /* 0x000ee4000c1e1500 */
[----:B---3--:R0:W1:Y:S01]  /*31e0*/  I2F.F64.S16 R16, R4 ;  /* 0x0000000400107312 */ /* 0x0080620000101c00 */
[----:B------:R-:W-:Y:S05]  /*31f0*/  BRA `(.L_x_2132) ;  /* 0x0000000c00307947 */ /* 0x000fea0003800000 */
.L_x_2134:
        /* <DEDUP_REMOVED lines=10> */
.L_x_2141:
[----:B------:R-:W3:Y:S02]  /*32a0*/  LDG.E.U16 R0, desc[UR36][R4.64] ;  /* 0x0000002404007981 */ /* 0x000ee4000c1e1500 */
[----:B---3--:R-:W-:-:S05]  /*32b0*/  HADD2.F32 R0, -RZ, R0.H0_H0 ;  /* 0x20000000ff007230 */ /* 0x008fca0000004100 */
[----:B------:R-:W-:-:S04]  /*32c0*/  FMUL.FTZ R0, R0, 1 ;  /* 0x3f80000000007820 */ /* 0x000fc80000410000 */
[----:B------:R0:W1:Y:S01]  /*32d0*/  F2F.F64.F32 R16, R0 ;  /* 0x0000000000107310 */ /* 0x0000620000201800 */
[----:B------:R-:W-:Y:S05]  /*32e0*/  BRA `(.L_x_2132) ;  /* 0x0000000800f47947 */ /* 0x000fea0003800000 */
.L_x_2140:
        /* <DEDUP_REMOVED lines=10> */
.L_x_2143:
[----:B------:R-:W3:Y:S02]  /*3390*/  LDG.E.U16 R4, desc[UR36][R4.64] ;  /* 0x0000002404047981 */ /* 0x000ee4000c1e1500 */
[----:B---3--:R-:W-:-:S05]  /*33a0*/  HADD2.F32 R0, -RZ, R4.H0_H0 ;  /* 0x20000004ff007230 */ /* 0x008fca0000004100 */
[----:B------:R-:W-:-:S04]  /*33b0*/  FMUL.FTZ R0, R0, 1 ;  /* 0x3f80000000007820 */ /* 0x000fc80000410000 */
[----:B------:R0:W1:Y:S01]  /*33c0*/  F2F.F64.F32 R16, R0 ;  /* 0x0000000000107310 */ /* 0x0000620000201800 */
[----:B------:R-:W-:Y:S05]  /*33d0*/  BRA `(.L_x_2132) ;  /* 0x0000000800b87947 */ /* 0x000fea0003800000 */
.L_x_2142:
[----:B------:R0:W5:Y:S01]  /*33e0*/  LDG.E.64 R16, desc[UR36][R4.64] ;  /* 0x0000002404107981 */ /* 0x000162000c1e1b00 */
[----:B------:R-:W-:Y:S05]  /*33f0*/  BRA `(.L_x_2132) ;  /* 0x0000000800b07947 */ /* 0x000fea0003800000 */
.L_x_2133:
        /* <DEDUP_REMOVED lines=13> */
.L_x_2146:
[----:B------:R0:W5:Y:S01]  /*34d0*/  LDG.E.64 R16, desc[UR36][R4.64] ;  /* 0x0000002404107981 */ /* 0x000162000c1e1b00 */
[----:B------:R-:W-:Y:S05]  /*34e0*/  BRA `(.L_x_2132) ;  /* 0x0000000800747947 */ /* 0x000fea0003800000 */
.L_x_2145:
        /* <DEDUP_REMOVED lines=25> */
[----:B------:R-:W-:-:S04]  /*3680*/  FMUL.FTZ R3, R3, 1 ;  /* 0x3f80000003037820 */ /* 0x000fc80000410000 */
[----:B------:R0:W1:Y:S01]  /*3690*/  F2F.F64.F32 R16, R3 ;  /* 0x0000000300107310 */ /* 0x0000620000201800 */
[----:B------:R-:W-:Y:S05]  /*36a0*/  BRA `(.L_x_2132) ;  /* 0x0000000800047947 */ /* 0x000fea0003800000 */
.L_x_2148:
[----:B------:R-:W3:Y:S02]  /*36b0*/  LDG.E.U8 R3, desc[UR36][R4.64] ;  /* 0x0000002404037981 */ /* 0x000ee4000c1e1100 */
[----:B---3--:R-:W-:-:S05]  /*36c0*/  IMAD.SHL.U32 R0, R3, 0x2000000, RZ ;  /* 0x0200000003007824 */ /* 0x008fca00078e00ff */
        /* <DEDUP_REMOVED lines=10> */
[----:B------:R-:W-:-:S04]  /*3770*/  FMUL.FTZ R2, R2, 1 ;  /* 0x3f80000002027820 */ /* 0x000fc80000410000 */
[----:B------:R0:W1:Y:S01]  /*3780*/  F2F.F64.F32 R16, R2 ;  /* 0x0000000200107310 */ /* 0x0000620000201800 */
[----:B------:R-:W-:Y:S05]  /*3790*/  BRA `(.L_x_2132) ;  /* 0x0000000400c87947 */ /* 0x000fea0003800000 */
.L_x_2147:
[----:B------:R-:W3:Y:S02]  /*37a0*/  LDG.E.U16 R0, desc[UR36][R4.64] ;  /* 0x0000002404007981 */ /* 0x000ee4000c1e1500 */
[----:B---3--:R-:W-:-:S04]  /*37b0*/  IMAD.U32 R0, R0, 0x10000, RZ ;  /* 0x0001000000007824 */ /* 0x008fc800078e00ff */
[----:B------:R-:W-:-:S04]  /*37c0*/  FMUL.FTZ R0, R0, 1 ;  /* 0x3f80000000007820 */ /* 0x000fc80000410000 */
[----:B------:R0:W1:Y:S01]  /*37d0*/  F2F.F64.F32 R16, R0 ;  /* 0x0000000000107310 */ /* 0x0000620000201800 */
[----:B------:R-:W-:Y:S05]  /*37e0*/  BRA `(.L_x_2132) ;  /* 0x0000000400b47947 */ /* 0x000fea0003800000 */
.L_x_2144:
        /* <DEDUP_REMOVED lines=11> */
.L_x_2151:
        /* <DEDUP_REMOVED lines=21> */
.L_x_2155:
[----:B------:R-:W-:Y:S05]  /*39f0*/  BSYNC B1 ;  /* 0x0000000000017941 */ /* 0x000fea0003800000 */
.L_x_2154:
[----:B------:R-:W-:Y:S01]  /*3a00*/  LEA R3, R0, 0x3b800000, 0x17 ;  /* 0x3b80000000037811 */ /* 0x000fe200078eb8ff */
[----:B------:R-:W-:-:S05]  /*3a10*/  IMAD.SHL.U32 R0, R2, 0x100000, RZ ;  /* 0x0010000002007824 */ /* 0x000fca00078e00ff */
[----:B------:R-:W-:-:S07]  /*3a20*/  LOP3.LUT R0, R3, R0, R4, 0xfe, !PT ;  /* 0x0000000003007212 */ /* 0x000fce00078efe04 */
.L_x_2153:
[----:B------:R-:W-:Y:S05]  /*3a30*/  BSYNC B0 ;  /* 0x0000000000007941 */ /* 0x000fea0003800000 */
.L_x_2152:
[----:B------:R-:W-:-:S04]  /*3a40*/  FMUL.FTZ R0, R0, 1 ;  /* 0x3f80000000007820 */ /* 0x000fc80000410000 */
[----:B------:R0:W1:Y:S01]  /*3a50*/  F2F.F64.F32 R16, R0 ;  /* 0x0000000000107310 */ /* 0x0000620000201800 */
[----:B------:R-:W-:Y:S05]  /*3a60*/  BRA `(.L_x_2132) ;  /* 0x0000000400147947 */ /* 0x000fea0003800000 */
.L_x_2150:
        /* <DEDUP_REMOVED lines=21> */
.L_x_2159:
[----:B------:R-:W-:Y:S05]  /*3bc0*/  BSYNC B1 ;  /* 0x0000000000017941 */ /* 0x000fea0003800000 */
.L_x_2158:
[----:B------:R-:W-:Y:S01]  /*3bd0*/  LEA R3, R0, 0x37800000, 0x17 ;  /* 0x3780000000037811 */ /* 0x000fe200078eb8ff */
[----:B------:R-:W-:-:S05]  /*3be0*/  IMAD.SHL.U32 R0, R2, 0x200000, RZ ;  /* 0x0020000002007824 */ /* 0x000fca00078e00ff */
[----:B------:R-:W-:-:S07]  /*3bf0*/  LOP3.LUT R0, R3, R0, R4, 0xfe, !PT ;  /* 0x0000000003007212 */ /* 0x000fce00078efe04 */
.L_x_2157:
[----:B------:R-:W-:Y:S05]  /*3c00*/  BSYNC B0 ;  /* 0x0000000000007941 */ /* 0x000fea0003800000 */
.L_x_2156:
[----:B------:R-:W-:-:S04]  /*3c10*/  FMUL.FTZ R0, R0, 1 ;  /* 0x3f80000000007820 */ /* 0x000fc80000410000 */
[----:B------:R0:W1:Y:S01]  /*3c20*/  F2F.F64.F32 R16, R0 ;  /* 0x0000000000107310 */ /* 0x0000620000201800 */
[----:B------:R-:W-:Y:S05]  /*3c30*/  BRA `(.L_x_2132) ;  /* 0x0000000000a07947 */ /* 0x000fea0003800000 */
.L_x_2149:
        /* <DEDUP_REMOVED lines=14> */
.L_x_2163:
[----:B------:R-:W-:Y:S05]  /*3d20*/  BSYNC B0 ;  /* 0x0000000000007941 */ /* 0x000fea0003800000 */
.L_x_2162:
[----:B------:R-:W-:-:S04]  /*3d30*/  FMUL.FTZ R0, R0, 1 ;  /* 0x3f80000000007820 */ /* 0x000fc80000410000 */
[----:B------:R0:W1:Y:S01]  /*3d40*/  F2F.F64.F32 R16, R0 ;  /* 0x0000000000107310 */ /* 0x0000620000201800 */
[----:B------:R-:W-:Y:S05]  /*3d50*/  BRA `(.L_x_2132) ;  /* 0x0000000000587947 */ /* 0x000fea0003800000 */
.L_x_2137:
        /* <DEDUP_REMOVED lines=16> */
.L_x_2164:
[----:B------:R-:W-:Y:S05]  /*3e60*/  BRA `(.L_x_2132) ;  /* 0x0000000000147947 */ /* 0x000fea0003800000 */
.L_x_2161:
[----:B------:R-:W3:Y:S02]  /*3e70*/  LDG.E.64 R16, desc[UR36][R4.64] ;  /* 0x0000002404107981 */ /* 0x000ee4000c1e1b00 */
[----:B---3--:R-:W0:Y:S01]  /*3e80*/  I2F.F64.U64 R16, R16 ;  /* 0x0000001000107312 */ /* 0x008e220000301800 */
[----:B------:R-:W-:Y:S05]  /*3e90*/  BRA `(.L_x_2132) ;  /* 0x0000000000087947 */ /* 0x000fea0003800000 */
.L_x_2160:
[----:B------:R-:W3:Y:S02]  /*3ea0*/  LDG.E R4, desc[UR36][R4.64] ;  /* 0x0000002404047981 */ /* 0x000ee4000c1e1900 */
[----:B---3--:R0:W1:Y:S02]  /*3eb0*/  I2F.F64.U32 R16, R4 ;  /* 0x0000000400107312 */ /* 0x0080640000201800 */
.L_x_2132:
[----:B------:R-:W-:Y:S05]  /*3ec0*/  BSYNC B6 ;  /* 0x0000000000067941 */ /* 0x000fea0003800000 */
.L_x_2131:
[----:B------:R-:W2:Y:S01]  /*3ed0*/  S2R R22, SR_TID.X ;  /* 0x0000000000167919 */ /* 0x000ea20000002100 */
[----:B------:R-:W-:Y:S01]  /*3ee0*/  BSSY B0, `(.L_x_2165) ;  /* 0x0000059000007945 */ /* 0x000fe20003800000 */
[----:B--2---:R-:W-:-:S13]  /*3ef0*/  ISETP.GE.AND P0, PT, R22, R19, PT ;  /* 0x000000131600720c */ /* 0x004fda0003f06270 */
[----:B------:R-:W-:Y:S05]  /*3f00*/  @P0 BRA `(.L_x_2166) ;  /* 0x0000000400580947 */ /* 0x000fea0003800000 */
[----:B01--45:R-:W-:Y:S01]  /*3f10*/  ISETP.GT.AND P1, PT, R27, 0xfffff, PT ;  /* 0x000fffff1b00780c */ /* 0x033fe20003f24270 */
[----:B------:R-:W-:Y:S01]  /*3f20*/  IMAD.MOV.U32 R13, RZ, RZ, R27 ;  /* 0x000000ffff0d7224 */ /* 0x000fe200078e001b */
[----:B------:R-:W-:Y:S01]  /*3f30*/  BSSY B1, `(.L_x_2167) ;  /* 0x000004d000017945 */ /* 0x000fe20003800000 */
[----:B------:R-:W-:-:S10]  /*3f40*/  IMAD.MOV.U32 R10, RZ, RZ, R26 ;  /* 0x000000ffff0a7224 */ /* 0x000fd400078e001a */
[----:B------:R-:W-:-:S10]  /*3f50*/  @!P1 DMUL R26, R26, 1.80143985094819840000e+16 ;  /* 0x435000001a1a9828 */ /* 0x000fd40000000000 */
[----:B------:R-:W-:Y:S02]  /*3f60*/  @!P1 IMAD.MOV.U32 R13, RZ, RZ, R27 ;  /* 0x000000ffff0d9224 */ /* 0x000fe400078e001b */
[----:B------:R-:W-:Y:S02]  /*3f70*/  @!P1 IMAD.MOV.U32 R10, RZ, RZ, R26 ;  /* 0x000000ffff0a9224 */ /* 0x000fe400078e001a */
[----:B---3--:R-:W-:-:S05]  /*3f80*/  VIADD R0, R13, 0xffffffff ;  /* 0xffffffff0d007836 */ /* 0x008fca0000000000 */
[----:B------:R-:W-:Y:S01]  /*3f90*/  ISETP.GE.U32.AND P2, PT, R0, 0x7fefffff, PT ;  /* 0x7fefffff0000780c */ /* 0x000fe20003f46070 */
[----:B------:R-:W-:Y:S02]  /*3fa0*/  IMAD.MOV.U32 R0, RZ, RZ, -0x3ff ;  /* 0xfffffc01ff007424 */ /* 0x000fe400078e00ff */
[----:B------:R-:W-:-:S10]  /*3fb0*/  @!P1 IMAD.MOV.U32 R0, RZ, RZ, -0x435 ;  /* 0xfffffbcbff009424 */ /* 0x000fd400078e00ff */
[----:B------:R-:W-:Y:S01]  /*3fc0*/  @P2 IMAD.MOV.U32 R2, RZ, RZ, 0x0 ;  /* 0x00000000ff022424 */ /* 0x000fe200078e00ff */
[----:B------:R-:W-:Y:S01]  /*3fd0*/  @P2 FSETP.NEU.FTZ.AND P3, PT, R27, RZ, PT ;  /* 0x000000ff1b00220b */ /* 0x000fe20003f7d000 */
[----:B------:R-:W-:-:S06]  /*3fe0*/  @P2 IMAD.MOV.U32 R3, RZ, RZ, 0x7ff00000 ;  /* 0x7ff00000ff032424 */ /* 0x000fcc00078e00ff */
[----:B------:R-:W-:-:S10]  /*3ff0*/  @P2 DFMA R2, R26, R2, +INF ;  /* 0x7ff000001a02242b */ /* 0x000fd40000000002 */
[----:B------:R-:W-:Y:S02]  /*4000*/  @P2 FSEL R2, R2, RZ, P3 ;  /* 0x000000ff02022208 */ /* 0x000fe40001800000 */
[----:B------:R-:W-:Y:S01]  /*4010*/  @P2 FSEL R3, R3, -QNAN , P3 ;  /* 0xfff0000003032808 */ /* 0x000fe20001800000 */
[----:B------:R-:W-:Y:S06]  /*4020*/  @P2 BRA `(.L_x_2168) ;  /* 0x0000000000f42947 */ /* 0x000fec0003800000 */
[C---:B------:R-:W-:Y:S01]  /*4030*/  LOP3.LUT R2, R13.reuse, 0x800fffff, RZ, 0xc0, !PT ;  /* 0x800fffff0d027812 */ /* 0x040fe200078ec0ff */
[----:B------:R-:W-:Y:S01]  /*4040*/  IMAD.MOV.U32 R8, RZ, RZ, RZ ;  /* 0x000000ffff087224 */ /* 0x000fe200078e00ff */
[----:B------:R-:W-:Y:S01]  /*4050*/  UMOV UR4, 0x3ae80f1e ;  /* 0x3ae80f1e00047882 */ /* 0x000fe20000000000 */
[----:B------:R-:W-:Y:S01]  /*4060*/  IMAD.MOV.U32 R14, RZ, RZ, -0x748574fc ;  /* 0x8b7a8b04ff0e7424 */ /* 0x000fe200078e00ff */
[----:B------:R-:W-:Y:S01]  /*4070*/  LOP3.LUT R11, R2, 0x3ff00000, RZ, 0xfc, !PT ;  /* 0x3ff00000020b7812 */ /* 0x000fe200078efcff */
[----:B------:R-:W-:Y:S01]  /*4080*/  IMAD.MOV.U32 R15, RZ, RZ, 0x3ed0ee25 ;  /* 0x3ed0ee25ff0f7424 */ /* 0x000fe200078e00ff */
[----:B------:R-:W-:Y:S01]  /*4090*/  UMOV UR5, 0x3eb1380b ;  /* 0x3eb1380b00057882 */ /* 0x000fe20000000000 */
[----:B------:R-:W-:Y:S01]  /*40a0*/  LEA.HI R0, R13, R0, RZ, 0xc ;  /* 0x000000000d007211 */ /* 0x000fe200078f60ff */
[----:B------:R-:W-:Y:S01]  /*40b0*/  UMOV UR6, 0x80000000 ;  /* 0x8000000000067882 */ /* 0x000fe20000000000 */
[----:B------:R-:W-:Y:S01]  /*40c0*/  ISETP.GE.AND P1, PT, R11, 0x3ff6a09f, PT ;  /* 0x3ff6a09f0b00780c */ /* 0x000fe20003f26270 */
[----:B------:R-:W-:-:S12]  /*40d0*/  UMOV UR7, 0x43300000 ;  /* 0x4330000000077882 */ /* 0x000fd80000000000 */
[----:B------:R-:W-:Y:S02]  /*40e0*/  @P1 VIADD R3, R11, 0xfff00000 ;  /* 0xfff000000b031836 */ /* 0x000fe40000000000 */
[----:B------:R-:W-:Y:S02]  /*40f0*/  @P1 VIADD R0, R0, 0x1 ;  /* 0x0000000100001836 */ /* 0x000fe40000000000 */
[----:B------:R-:W-:-:S06]  /*4100*/  @P1 IMAD.MOV.U32 R11, RZ, RZ, R3 ;  /* 0x000000ffff0b1224 */ /* 0x000fcc00078e0003 */
        /* <DEDUP_REMOVED lines=13> */
[----:B------:R-:W-:Y:S01]  /*41e0*/  LOP3.LUT R14, R0, 0x80000000, RZ, 0x3c, !PT ;  /* 0x80000000000e7812 */ /* 0x000fe200078e3cff */
[----:B------:R-:W-:Y:S01]  /*41f0*/  IMAD.MOV.U32 R15, RZ, RZ, 0x43300000 ;  /* 0x43300000ff0f7424 */ /* 0x000fe200078e00ff */
[----:B------:R-:W-:-:S03]  /*4200*/  DADD R12, R12, R12 ;  /* 0x000000000c0c7229 */ /* 0x000fc6000000000c */
[----:B------:R-:W-:Y:S01]  /*4210*/  DFMA R2, R4, R2, UR4 ;  /* 0x0000000404027e2b */ /* 0x000fe20008000002 */
[----:B------:R-:W-:Y:S01]  /*4220*/  UMOV UR4, 0xa9ab0956 ;  /* 0xa9ab095600047882 */ /* 0x000fe20000000000 */
[----:B------:R-:W-:Y:S01]  /*4230*/  UMOV UR5, 0x3f1745cb ;  /* 0x3f1745cb00057882 */ /* 0x000fe20000000000 */
[----:B------:R-:W-:Y:S01]  /*4240*/  DADD R14, R14, -UR6 ;  /* 0x800000060e0e7e29 */ /* 0x000fe20008000000 */
[----:B------:R-:W-:Y:S01]  /*4250*/  UMOV UR6, 0xfefa39ef ;  /* 0xfefa39ef00067882 */ /* 0x000fe20000000000 */
[----:B------:R-:W-:Y:S01]  /*4260*/  UMOV UR7, 0x3fe62e42 ;  /* 0x3fe62e4200077882 */ /* 0x000fe20000000000 */
[----:B------:R-:W-:Y:S02]  /*4270*/  DFMA R12, R10, -R6, R12 ;  /* 0x800000060a0c722b */ /* 0x000fe4000000000c */
[----:B------:R-:W-:Y:S01]  /*4280*/  DFMA R2, R4, R2, UR4 ;  /* 0x0000000404027e2b */ /* 0x000fe20008000002 */
[----:B------:R-:W-:Y:S01]  /*4290*/  UMOV UR4, 0x2d1b5154 ;  /* 0x2d1b515400047882 */ /* 0x000fe20000000000 */
[----:B------:R-:W-:Y:S01]  /*42a0*/  UMOV UR5, 0x3f3c71c7 ;  /* 0x3f3c71c700057882 */ /* 0x000fe20000000000 */
[----:B------:R-:W-:-:S03]  /*42b0*/  DFMA R10, R14, UR6, R6 ;  /* 0x000000060e0a7c2b */ /* 0x000fc60008000006 */
[----:B------:R-:W-:Y:S02]  /*42c0*/  DMUL R12, R8, R12 ;  /* 0x0000000c080c7228 */ /* 0x000fe40000000000 */
[----:B------:R-:W-:Y:S01]  /*42d0*/  DFMA R2, R4, R2, UR4 ;  /* 0x0000000404027e2b */ /* 0x000fe20008000002 */
[----:B------:R-:W-:Y:S01]  /*42e0*/  UMOV UR4, 0x923be72d ;  /* 0x923be72d00047882 */ /* 0x000fe20000000000 */
[----:B------:R-:W-:Y:S01]  /*42f0*/  UMOV UR5, 0x3f624924 ;  /* 0x3f62492400057882 */ /* 0x000fe20000000000 */
[----:B------:R-:W-:-:S05]  /*4300*/  DFMA R8, -R14, UR6, R10 ;  /* 0x000000060e087c2b */ /* 0x000fca000800010a */
[----:B------:R-:W-:Y:S01]  /*4310*/  DFMA R2, R4, R2, UR4 ;  /* 0x0000000404027e2b */ /* 0x000fe20008000002 */
[----:B------:R-:W-:Y:S01]  /*4320*/  UMOV UR4, 0x9999a3c4 ;  /* 0x9999a3c400047882 */ /* 0x000fe20000000000 */
[----:B------:R-:W-:Y:S01]  /*4330*/  UMOV UR5, 0x3f899999 ;  /* 0x3f89999900057882 */ /* 0x000fe20000000000 */
[----:B------:R-:W-:-:S05]  /*4340*/  DADD R8, -R6, R8 ;  /* 0x0000000006087229 */ /* 0x000fca0000000108 */
        /* <DEDUP_REMOVED lines=11> */
.L_x_2168:
[----:B------:R-:W-:Y:S05]  /*4400*/  BSYNC B1 ;  /* 0x0000000000017941 */ /* 0x000fea0003800000 */
.L_x_2167:
[----:B------:R-:W-:Y:S01]  /*4410*/  UMOV UR4, 0xffda0d24 ;  /* 0xffda0d2400047882 */ /* 0x000fe20000000000 */
[----:B------:R-:W-:Y:S02]  /*4420*/  UMOV UR5, 0x3c7777d0 ;  /* 0x3c7777d000057882 */ /* 0x000fe40000000000 */
[----:B------:R-:W-:Y:S01]  /*4430*/  DMUL R4, R2, UR4 ;  /* 0x0000000402047c28 */ /* 0x000fe20008000000 */
[----:B------:R-:W-:Y:S01]  /*4440*/  UMOV UR4, 0x652b82fe ;  /* 0x652b82fe00047882 */ /* 0x000fe20000000000 */
[----:B------:R-:W-:-:S06]  /*4450*/  UMOV UR5, 0x3ff71547 ;  /* 0x3ff7154700057882 */ /* 0x000fcc0000000000 */
[----:B------:R-:W-:-:S11]  /*4460*/  DFMA R4, R2, UR4, R4 ;  /* 0x0000000402047c2b */ /* 0x000fd60008000004 */
.L_x_2166:
[----:B------:R-:W-:Y:S05]  /*4470*/  BSYNC B0 ;  /* 0x0000000000007941 */ /* 0x000fea0003800000 */
.L_x_2165:
[----:B01--45:R-:W-:Y:S01]  /*4480*/  VIADD R26, R22, 0x80 ;  /* 0x00000080161a7836 */ /* 0x033fe20000000000 */
[----:B------:R-:W-:Y:S04]  /*4490*/  BSSY B0, `(.L_x_2169) ;  /* 0x000005a000007945 */ /* 0x000fe80003800000 */
[----:B------:R-:W-:-:S13]  /*44a0*/  ISETP.GE.AND P1, PT, R26, R19, PT ;  /* 0x000000131a00720c */ /* 0x000fda0003f26270 */
[----:B------:R-:W-:Y:S05]  /*44b0*/  @P1 BRA `(.L_x_2170) ;  /* 0x00000004005c1947 */ /* 0x000fea0003800000 */
[----:B------:R-:W-:Y:S01]  /*44c0*/  ISETP.GT.AND P1, PT, R29, 0xfffff, PT ;  /* 0x000fffff1d00780c */ /* 0x000fe20003f24270 */
        /* <DEDUP_REMOVED lines=26> */
[----:B------:R-:W-:Y:S01]  /*4670*/  UMOV UR6, 0x80000000 ;  /* 0x8000000000067882 */ /* 0x000fe20000000000 */
[----:B------:R-:W-:Y:S01]  /*4680*/  LEA.HI R15, R15, R0, RZ, 0xc ;  /* 0x000000000f0f7211 */ /* 0x000fe200078f60ff */
[----:B------:R-:W-:-:S10]  /*4690*/  UMOV UR7, 0x43300000 ;  /* 0x4330000000077882 */ /* 0x000fd40000000000 */
[----:B------:R-:W-:Y:S02]  /*46a0*/  @P1 VIADD R7, R3, 0xfff00000 ;  /* 0xfff0000003071836 */ /* 0x000fe40000000000 */
[----:B------:R-:W-:Y:S02]  /*46b0*/  @P1 VIADD R15, R15, 0x1 ;  /* 0x000000010f0f1836 */ /* 0x000fe40000000000 */
[----:B------:R-:W-:-:S03]  /*46c0*/  @P1 IMAD.MOV.U32 R3, RZ, RZ, R7 ;  /* 0x000000ffff031224 */ /* 0x000fc600078e0007 */
[----:B------:R-:W-:Y:S01]  /*46d0*/  LOP3.LUT R14, R15, 0x80000000, RZ, 0x3c, !PT ;  /* 0x800000000f0e7812 */ /* 0x000fe200078e3cff */
[----:B------:R-:W-:Y:S02]  /*46e0*/  IMAD.MOV.U32 R15, RZ, RZ, 0x43300000 ;  /* 0x43300000ff0f7424 */ /* 0x000fe400078e00ff */
[C---:B------:R-:W-:Y:S02]  /*46f0*/  DADD R12, R2.reuse, 1 ;  /* 0x3ff00000020c7429 */ /* 0x040fe40000000000 */
[----:B------:R-:W-:Y:S02]  /*4700*/  DADD R2, R2, -1 ;  /* 0xbff0000002027429 */ /* 0x000fe40000000000 */
[----:B------:R-:W-:Y:S01]  /*4710*/  DADD R14, R14, -UR6 ;  /* 0x800000060e0e7e29 */ /* 0x000fe20008000000 */
[----:B------:R-:W-:Y:S01]  /*4720*/  UMOV UR6, 0xfefa39ef ;  /* 0xfefa39ef00067882 */ /* 0x000fe20000000000 */
[----:B------:R-:W0:Y:S01]  /*4730*/  MUFU.RCP64H R21, R13 ;  /* 0x0000000d00157308 */ /* 0x000e220000001800 */
[----:B------:R-:W-:Y:S01]  /*4740*/  UMOV UR7, 0x3fe62e42 ;  /* 0x3fe62e4200077882 */ /* 0x000fe20000000000 */
[----:B0-----:R-:W-:-:S08]  /*4750*/  DFMA R6, -R12, R20, 1 ;  /* 0x3ff000000c06742b */ /* 0x001fd00000000114 */
[----:B------:R-:W-:-:S08]  /*4760*/  DFMA R6, R6, R6, R6 ;  /* 0x000000060606722b */ /* 0x000fd00000000006 */
[----:B------:R-:W-:-:S08]  /*4770*/  DFMA R20, R20, R6, R20 ;  /* 0x000000061414722b */ /* 0x000fd00000000014 */
[----:B------:R-:W-:-:S08]  /*4780*/  DMUL R6, R20, R2 ;  /* 0x0000000214067228 */ /* 0x000fd00000000000 */
[----:B------:R-:W-:-:S08]  /*4790*/  DFMA R6, R20, R2, R6 ;  /* 0x000000021406722b */ /* 0x000fd00000000006 */
[----:B------:R-:W-:-:S08]  /*47a0*/  DMUL R8, R6, R6 ;  /* 0x0000000606087228 */ /* 0x000fd00000000000 */
[----:B------:R-:W-:Y:S01]  /*47b0*/  DFMA R10, R8, UR4, R10 ;  /* 0x00000004080a7c2b */ /* 0x000fe2000800000a */
[----:B------:R-:W-:Y:S01]  /*47c0*/  UMOV UR4, 0x9f02676f ;  /* 0x9f02676f00047882 */ /* 0x000fe20000000000 */
[----:B------:R-:W-:-:S06]  /*47d0*/  UMOV UR5, 0x3ef3b266 ;  /* 0x3ef3b26600057882 */ /* 0x000fcc0000000000 */
[----:B------:R-:W-:Y:S01]  /*47e0*/  DFMA R12, R8, R10, UR4 ;  /* 0x00000004080c7e2b */ /* 0x000fe2000800000a */
[----:B------:R-:W-:Y:S01]  /*47f0*/  UMOV UR4, 0xa9ab0956 ;  /* 0xa9ab095600047882 */ /* 0x000fe20000000000 */
[----:B------:R-:W-:Y:S01]  /*4800*/  UMOV UR5, 0x3f1745cb ;  /* 0x3f1745cb00057882 */ /* 0x000fe20000000000 */
[----:B------:R-:W-:-:S05]  /*4810*/  DADD R10, R2, -R6 ;  /* 0x00000000020a7229 */ /* 0x000fca0000000806 */
[----:B------:R-:W-:Y:S01]  /*4820*/  DFMA R12, R8, R12, UR4 ;  /* 0x00000004080c7e2b */ /* 0x000fe2000800000c */
[----:B------:R-:W-:Y:S01]  /*4830*/  UMOV UR4, 0x2d1b5154 ;  /* 0x2d1b515400047882 */ /* 0x000fe20000000000 */
[----:B------:R-:W-:Y:S01]  /*4840*/  UMOV UR5, 0x3f3c71c7 ;  /* 0x3f3c71c700057882 */ /* 0x000fe20000000000 */
[----:B------:R-:W-:-:S05]  /*4850*/  DADD R10, R10, R10 ;  /* 0x000000000a0a7229 */ /* 0x000fca000000000a */
[----:B------:R-:W-:Y:S01]  /*4860*/  DFMA R12, R8, R12, UR4 ;  /* 0x00000004080c7e2b */ /* 0x000fe2000800000c */
[----:B------:R-:W-:Y:S01]  /*4870*/  UMOV UR4, 0x923be72d ;  /* 0x923be72d00047882 */ /* 0x000fe20000000000 */
[----:B------:R-:W-:Y:S01]  /*4880*/  UMOV UR5, 0x3f624924 ;  /* 0x3f62492400057882 */ /* 0x000fe20000000000 */
[----:B------:R-:W-:Y:S02]  /*4890*/  DFMA R10, R2, -R6, R10 ;  /* 0x80000006020a722b */ /* 0x000fe4000000000a */
        /* <DEDUP_REMOVED lines=11> */
[----:B------:R-:W-:Y:S02]  /*4950*/  DMUL R12, R8, R12 ;  /* 0x0000000c080c7228 */ /* 0x000fe40000000000 */
[----:B------:R-:W-:-:S06]  /*4960*/  DFMA R8, -R14, UR6, R2 ;  /* 0x000000060e087c2b */ /* 0x000fcc0008000102 */
[C---:B------:R-:W-:Y:S02]  /*4970*/  DFMA R10, R6.reuse, R12, R10 ;  /* 0x0000000c060a722b */ /* 0x040fe4000000000a */
[----:B------:R-:W-:-:S08]  /*4980*/  DADD R8, -R6, R8 ;  /* 0x0000000006087229 */ /* 0x000fd00000000108 */
[----:B------:R-:W-:-:S08]  /*4990*/  DADD R8, R10, -R8 ;  /* 0x000000000a087229 */ /* 0x000fd00000000808 */
[----:B------:R-:W-:-:S08]  /*49a0*/  DFMA R8, R14, UR4, R8 ;  /* 0x000000040e087c2b */ /* 0x000fd00008000008 */
[----:B------:R-:W-:-:S11]  /*49b0*/  DADD R2, R2, R8 ;  /* 0x0000000002027229 */ /* 0x000fd60000000008 */
.L_x_2172:
[----:B------:R-:W-:Y:S05]  /*49c0*/  BSYNC B1 ;  /* 0x0000000000017941 */ /* 0x000fea0003800000 */
.L_x_2171:
[----:B------:R-:W-:Y:S01]  /*49d0*/  UMOV UR4, 0xffda0d24 ;  /* 0xffda0d2400047882 */ /* 0x000fe20000000000 */
[----:B------:R-:W-:Y:S02]  /*49e0*/  UMOV UR5, 0x3c7777d0 ;  /* 0x3c7777d000057882 */ /* 0x000fe40000000000 */
[----:B------:R-:W-:Y:S01]  /*49f0*/  DMUL R28, R2, UR4 ;  /* 0x00000004021c7c28 */ /* 0x000fe20008000000 */
[----:B------:R-:W-:Y:S01]  /*4a00*/  UMOV UR4, 0x652b82fe ;  /* 0x652b82fe00047882 */ /* 0x000fe20000000000 */
[----:B------:R-:W-:-:S06]  /*4a10*/  UMOV UR5, 0x3ff71547 ;  /* 0x3ff7154700057882 */ /* 0x000fcc0000000000 */
[----:B------:R-:W-:-:S11]  /*4a20*/  DFMA R28, R2, UR4, R28 ;  /* 0x00000004021c7c2b */ /* 0x000fd6000800001c */
.L_x_2170:
[----:B------:R-:W-:Y:S05]  /*4a30*/  BSYNC B0 ;  /* 0x0000000000007941 */ /* 0x000fea0003800000 */
.L_x_2169:
[----:B---3--:R-:W-:Y:S01]  /*4a40*/  VIADD R0, R22, 0x100 ;  /* 0x0000010016007836 */ /* 0x008fe20000000000 */
        /* <DEDUP_REMOVED lines=10> */
[----:B------:R-:W-:-:S05]  /*4af0*/  VIADD R0, R15, 0xffffffff ;  /* 0xffffffff0f007836 */ /* 0x000fca0000000000 */
        /* <DEDUP_REMOVED lines=72> */
.L_x_2176:
[----:B------:R-:W-:Y:S05]  /*4f80*/  BSYNC B1 ;  /* 0x0000000000017941 */ /* 0x000fea0003800000 */
.L_x_2175:
[----:B------:R-:W-:Y:S01]  /*4f90*/  UMOV UR4, 0xffda0d24 ;  /* 0xffda0d2400047882 */ /* 0x000fe20000000000 */
[----:B------:R-:W-:Y:S02]  /*4fa0*/  UMOV UR5, 0x3c7777d0 ;  /* 0x3c7777d000057882 */ /* 0x000fe40000000000 */
[----:B------:R-:W-:Y:S01]  /*4fb0*/  DMUL R24, R2, UR4 ;  /* 0x0000000402187c28 */ /* 0x000fe20008000000 */
[----:B------:R-:W-:Y:S01]  /*4fc0*/  UMOV UR4, 0x652b82fe ;  /* 0x652b82fe00047882 */ /* 0x000fe20000000000 */
[----:B------:R-:W-:-:S06]  /*4fd0*/  UMOV UR5, 0x3ff71547 ;  /* 0x3ff7154700057882 */ /* 0x000fcc0000000000 */
[----:B------:R-:W-:-:S11]  /*4fe0*/  DFMA R24, R2, UR4, R24 ;  /* 0x0000000402187c2b */ /* 0x000fd60008000018 */
.L_x_2174:
[----:B------:R-:W-:Y:S05]  /*4ff0*/  BSYNC B0 ;  /* 0x0000000000007941 */ /* 0x000fea0003800000 */
.L_x_2173:
[----:B------:R-:W-:Y:S01]  /*5000*/  VIADD R0, R22, 0x180 ;  /* 0x0000018016007836 */ /* 0x000fe20000000000 */
        /* <DEDUP_REMOVED lines=83> */
.L_x_2180:
[----:B------:R-:W-:Y:S05]  /*5540*/  BSYNC B1 ;  /* 0x0000000000017941 */ /* 0x000fea0003800000 */
.L_x_2179:
[----:B------:R-:W-:Y:S01]  /*5550*/  UMOV UR4, 0xffda0d24 ;  /* 0xffda0d2400047882 */ /* 0x000fe20000000000 */
[----:B------:R-:W-:Y:S02]  /*5560*/  UMOV UR5, 0x3c7777d0 ;  /* 0x3c7777d000057882 */ /* 0x000fe40000000000 */
[----:B------:R-:W-:Y:S01]  /*5570*/  DMUL R16, R2, UR4 ;  /* 0x0000000402107c28 */ /* 0x000fe20008000000 */
[----:B------:R-:W-:Y:S01]  /*5580*/  UMOV UR4, 0x652b82fe ;  /* 0x652b82fe00047882 */ /* 0x000fe20000000000 */
[----:B------:R-:W-:-:S06]  /*5590*/  UMOV UR5, 0x3ff71547 ;  /* 0x3ff7154700057882 */ /* 0x000fcc0000000000 */
[----:B------:R-:W-:-:S11]  /*55a0*/  DFMA R16, R2, UR4, R16 ;  /* 0x0000000402107c2b */ /* 0x000fd60008000010 */
.L_x_2178:
[----:B------:R-:W-:Y:S05]  /*55b0*/  BSYNC B0 ;  /* 0x0000000000007941 */ /* 0x000fea0003800000 */
.L_x_2177:
[----:B------:R-:W0:Y:S01]  /*55c0*/  LDC.U8 R2, c[0x0][0x234] ;  /* 0x00008d00ff027b82 */ /* 0x000e220000000000 */
[----:B------:R-:W-:Y:S04]  /*55d0*/  BSSY B6, `(.L_x_2181) ;  /* 0x000012c000067945 */ /* 0x000fe80003800000 */
[----:B------:R-:W-:Y:S05]  /*55e0*/  @P0 BRA `(.L_x_2182) ;  /* 0x0000001000a80947 */ /* 0x000fea0003800000 */
[----:B------:R-:W1:Y:S01]  /*55f0*/  LDC.64 R8, c[0x0][0x218] ;  /* 0x00008600ff087b82 */ /* 0x000e620000000a00 */
[----:B0-----:R-:W-:Y:S01]  /*5600*/  PRMT R0, R2, 0x9910, RZ ;  /* 0x0000991002007816 */ /* 0x001fe200000000ff */
[----:B------:R-:W-:Y:S01]  /*5610*/  IMAD R22, R18, 0x200, R22 ;  /* 0x0000020012167824 */ /* 0x000fe200078e0216 */
[----:B------:R-:W-:Y:S02]  /*5620*/  ULDC UR4, c[0x0][0x238] ;  /* 0x00008e0000047ab9 */ /* 0x000fe40000000800 */
[----:B------:R-:W-:Y:S01]  /*5630*/  ISETP.GT.AND P0, PT, R0, 0x9, PT ;  /* 0x000000090000780c */ /* 0x000fe20003f04270 */
[----:B------:R-:W-:-:S05]  /*5640*/  IMAD R3, R22, UR4, RZ ;  /* 0x0000000416037c24 */ /* 0x000fca000f8e02ff */
[----:B-1----:R-:W-:-:S05]  /*5650*/  IADD3 R8, P1, R3, R8, RZ ;  /* 0x0000000803087210 */ /* 0x002fca0007f3e0ff */
        /* <DEDUP_REMOVED lines=10> */
[----:B------:R-:W0:Y:S01]  /*5700*/  F2I.F64.TRUNC R5, R4 ;  /* 0x0000000400057311 */ /* 0x000e22000030d100 */
[----:B------:R-:W-:Y:S01]  /*5710*/  IMAD.MOV.U32 R22, RZ, RZ, R26 ;  /* 0x000000ffff167224 */ /* 0x000fe200078e001a */
[----:B0-----:R0:W-:Y:S01]  /*5720*/  STG.E.U8 desc[UR36][R8.64], R5 ;  /* 0x0000000508007986 */ /* 0x0011e2000c101124 */
[----:B------:R-:W-:Y:S05]  /*5730*/  BRA `(.L_x_2182) ;  /* 0x0000001000547947 */ /* 0x000fea0003800000 */
.L_x_2186:
[----:B------:R-:W0:Y:S01]  /*5740*/  F2I.S64.F64.TRUNC R4, R4 ;  /* 0x0000000400047311 */ /* 0x000e22000030d900 */
[----:B------:R-:W-:Y:S02]  /*5750*/  IMAD.MOV.U32 R22, RZ, RZ, R26 ;  /* 0x000000ffff167224 */ /* 0x000fe400078e001a */
[----:B0-----:R-:W-:-:S05]  /*5760*/  IMAD.MOV.U32 R3, RZ, RZ, R4 ;  /* 0x000000ffff037224 */ /* 0x001fca00078e0004 */
[----:B------:R0:W-:Y:S01]  /*5770*/  STG.E.U8 desc[UR36][R8.64], R3 ;  /* 0x0000000308007986 */ /* 0x0001e2000c101124 */
[----:B------:R-:W-:Y:S05]  /*5780*/  BRA `(.L_x_2182) ;  /* 0x0000001000407947 */ /* 0x000fea0003800000 */
.L_x_2185:
[----:B------:R-:W-:-:S13]  /*5790*/  ISETP.NE.AND P0, PT, R0, 0x2, PT ;  /* 0x000000020000780c */ /* 0x000fda0003f05270 */
[----:B------:R-:W-:Y:S05]  /*57a0*/  @!P0 BRA `(.L_x_2188) ;  /* 0x0000000000308947 */ /* 0x000fea0003800000 */
[----:B------:R-:W-:-:S13]  /*57b0*/  ISETP.NE.AND P0, PT, R0, 0x3, PT ;  /* 0x000000030000780c */ /* 0x000fda0003f05270 */
[----:B------:R-:W-:Y:S05]  /*57c0*/  @!P0 BRA `(.L_x_2189) ;  /* 0x0000000000188947 */ /* 0x000fea0003800000 */
[----:B------:R-:W-:-:S13]  /*57d0*/  ISETP.NE.AND P0, PT, R0, 0x4, PT ;  /* 0x000000040000780c */ /* 0x000fda0003f05270 */
[----:B------:R-:W-:Y:S05]  /*57e0*/  @P0 BRA `(.L_x_2187) ;  /* 0x0000000c00c40947 */ /* 0x000fea0003800000 */
[----:B------:R-:W0:Y:S01]  /*57f0*/  F2I.S64.F64.TRUNC R4, R4 ;  /* 0x0000000400047311 */ /* 0x000e22000030d900 */
[----:B------:R-:W-:Y:S01]  /*5800*/  IMAD.MOV.U32 R22, RZ, RZ, R26 ;  /* 0x000000ffff167224 */ /* 0x000fe200078e001a */
[----:B0-----:R0:W-:Y:S01]  /*5810*/  STG.E.64 desc[UR36][R8.64], R4 ;  /* 0x0000000408007986 */ /* 0x0011e2000c101b24 */
[----:B------:R-:W-:Y:S05]  /*5820*/  BRA `(.L_x_2182) ;  /* 0x0000001000187947 */ /* 0x000fea0003800000 */
.L_x_2189:
[----:B------:R-:W0:Y:S01]  /*5830*/  F2I.F64.TRUNC R5, R4 ;  /* 0x0000000400057311 */ /* 0x000e22000030d100 */
[----:B------:R-:W-:Y:S01]  /*5840*/  IMAD.MOV.U32 R22, RZ, RZ, R26 ;  /* 0x000000ffff167224 */ /* 0x000fe200078e001a */
[----:B0-----:R0:W-:Y:S01]  /*5850*/  STG.E desc[UR36][R8.64], R5 ;  /* 0x0000000508007986 */ /* 0x0011e2000c101924 */
[----:B------:R-:W-:Y:S05]  /*5860*/  BRA `(.L_x_2182) ;  /* 0x0000001000087947 */ /* 0x000fea0003800000 */
.L_x_2188:
[----:B------:R-:W0:Y:S01]  /*5870*/  F2I.F64.TRUNC R5, R4 ;  /* 0x0000000400057311 */ /* 0x000e22000030d100 */
[----:B------:R-:W-:Y:S01]  /*5880*/  IMAD.MOV.U32 R22, RZ, RZ, R26 ;  /* 0x000000ffff167224 */ /* 0x000fe200078e001a */
[----:B0-----:R0:W-:Y:S01]  /*5890*/  STG.E.U16 desc[UR36][R8.64], R5 ;  /* 0x0000000508007986 */ /* 0x0011e2000c101524 */
[----:B------:R-:W-:Y:S05]  /*58a0*/  BRA `(.L_x_2182) ;  /* 0x0000000c00f87947 */ /* 0x000fea0003800000 */
.L_x_2184:
        /* <DEDUP_REMOVED lines=10> */
[----:B------:R-:W-:-:S13]  /*5950*/  IMAD.MOV.U32 R22, RZ, RZ, R26 ;  /* 0x000000ffff167224 */ /* 0x000fda00078e001a */
[----:B0-----:R-:W-:-:S05]  /*5960*/  @!P0 FMUL R3, R3, 1.175494350822287508e-38 ;  /* 0x0080000003038820 */ /* 0x001fca0000400000 */
[----:B------:R0:W-:Y:S01]  /*5970*/  STG.E desc[UR36][R8.64], R3 ;  /* 0x0000000308007986 */ /* 0x0001e2000c101924 */
[----:B------:R-:W-:Y:S05]  /*5980*/  BRA `(.L_x_2182) ;  /* 0x0000000c00c07947 */ /* 0x000fea0003800000 */
.L_x_2191:
[----:B------:R-:W-:Y:S01]  /*5990*/  UMOV UR4, 0xf0000000 ;  /* 0xf000000000047882 */ /* 0x000fe20000000000 */
[----:B------:R-:W-:Y:S01]  /*59a0*/  UMOV UR5, 0x380fffff ;  /* 0x380fffff00057882 */ /* 0x000fe20000000000 */
[----:B------:R-:W0:Y:S01]  /*59b0*/  F2F.F32.F64 R0, R4 ;  /* 0x0000000400007310 */ /* 0x000e220000301000 */
[----:B------:R-:W-:Y:S01]  /*59c0*/  DSETP.GEU.AND P0, PT, |R4|, UR4, PT ;  /* 0x0000000404007e2a */ /* 0x000fe2000bf0e200 */
[----:B------:R-:W-:-:S13]  /*59d0*/  IMAD.MOV.U32 R22, RZ, RZ, R26 ;  /* 0x000000ffff167224 */ /* 0x000fda00078e001a */
[----:B0-----:R-:W-:-:S05]  /*59e0*/  @!P0 FMUL R0, R0, 1.175494350822287508e-38 ;  /* 0x0080000000008820 */ /* 0x001fca0000400000 */
[----:B------:R-:W-:-:S05]  /*59f0*/  F2FP.F16.F32.PACK_AB R0, RZ, R0 ;  /* 0x00000000ff00723e */ /* 0x000fca00000000ff */
[----:B------:R0:W-:Y:S01]  /*5a00*/  STG.E.U16 desc[UR36][R8.64], R0 ;  /* 0x0000000008007986 */ /* 0x0001e2000c101524 */
[----:B------:R-:W-:Y:S05]  /*5a10*/  BRA `(.L_x_2182) ;  /* 0x0000000c009c7947 */ /* 0x000fea0003800000 */
.L_x_2190:
        /* <DEDUP_REMOVED lines=10> */
[----:B------:R-:W-:Y:S02]  /*5ac0*/  IMAD.MOV.U32 R7, RZ, RZ, RZ ;  /* 0x000000ffff077224 */ /* 0x000fe400078e00ff */
[----:B------:R-:W-:-:S11]  /*5ad0*/  IMAD.MOV.U32 R22, RZ, RZ, R26 ;  /* 0x000000ffff167224 */ /* 0x000fd600078e001a */
[----:B0-----:R-:W-:-:S05]  /*5ae0*/  @!P0 FMUL R6, R6, 1.175494350822287508e-38 ;  /* 0x0080000006068820 */ /* 0x001fca0000400000 */
[----:B------:R0:W-:Y:S01]  /*5af0*/  STG.E.64 desc[UR36][R8.64], R6 ;  /* 0x0000000608007986 */ /* 0x0001e2000c101b24 */
[----:B------:R-:W-:Y:S05]  /*5b00*/  BRA `(.L_x_2182) ;  /* 0x0000000c00607947 */ /* 0x000fea0003800000 */
.L_x_2193:
[----:B------:R-:W-:Y:S01]  /*5b10*/  UMOV UR4, 0xf0000000 ;  /* 0xf000000000047882 */ /* 0x000fe20000000000 */
[----:B------:R-:W-:Y:S01]  /*5b20*/  UMOV UR5, 0x380fffff ;  /* 0x380fffff00057882 */ /* 0x000fe20000000000 */
[----:B------:R-:W0:Y:S01]  /*5b30*/  F2F.F32.F64 R0, R4 ;  /* 0x0000000400007310 */ /* 0x000e220000301000 */
[----:B------:R-:W-:Y:S01]  /*5b40*/  DSETP.GEU.AND P0, PT, |R4|, UR4, PT ;  /* 0x0000000404007e2a */ /* 0x000fe2000bf0e200 */
[----:B------:R-:W-:-:S13]  /*5b50*/  IMAD.MOV.U32 R22, RZ, RZ, R26 ;  /* 0x000000ffff167224 */ /* 0x000fda00078e001a */
[----:B0-----:R-:W-:-:S05]  /*5b60*/  @!P0 FMUL R0, R0, 1.175494350822287508e-38 ;  /* 0x0080000000008820 */ /* 0x001fca0000400000 */
[----:B------:R-:W-:-:S04]  /*5b70*/  F2FP.F16.F32.PACK_AB R3, RZ, R0 ;  /* 0x00000000ff03723e */ /* 0x000fc800000000ff */
[----:B------:R-:W-:-:S05]  /*5b80*/  PRMT R3, R3, 0x5410, RZ ;  /* 0x0000541003037816 */ /* 0x000fca00000000ff */
[----:B------:R0:W-:Y:S01]  /*5b90*/  STG.E desc[UR36][R8.64], R3 ;  /* 0x0000000308007986 */ /* 0x0001e2000c101924 */
[----:B------:R-:W-:Y:S05]  /*5ba0*/  BRA `(.L_x_2182) ;  /* 0x0000000c00387947 */ /* 0x000fea0003800000 */
.L_x_2192:
[----:B------:R0:W-:Y:S01]  /*5bb0*/  STG.E.64 desc[UR36][R8.64], R4 ;  /* 0x0000000408007986 */ /* 0x0001e2000c101b24 */
[----:B------:R-:W-:Y:S01]  /*5bc0*/  IMAD.MOV.U32 R22, RZ, RZ, R26 ;  /* 0x000000ffff167224 */ /* 0x000fe200078e001a */
[----:B------:R-:W-:Y:S06]  /*5bd0*/  BRA `(.L_x_2182) ;  /* 0x0000000c002c7947 */ /* 0x000fec0003800000 */
.L_x_2183:
        /* <DEDUP_REMOVED lines=8> */
[----:B------:R-:W-:Y:S01]  /*5c60*/  DSETP.NEU.AND P0, PT, R4, RZ, PT ;  /* 0x000000ff0400722a */ /* 0x000fe20003f0d000 */
[----:B------:R-:W-:-:S05]  /*5c70*/  IMAD.MOV.U32 R22, RZ, RZ, R26 ;  /* 0x000000ffff167224 */ /* 0x000fca00078e001a */
[----:B------:R-:W-:-:S05]  /*5c80*/  SEL R3, RZ, 0x1, !P0 ;  /* 0x00000001ff037807 */ /* 0x000fca0004000000 */
[----:B------:R0:W-:Y:S01]  /*5c90*/  STG.E.U8 desc[UR36][R8.64], R3 ;  /* 0x0000000308007986 */ /* 0x0001e2000c101124 */
[----:B------:R-:W-:Y:S05]  /*5ca0*/  BRA `(.L_x_2182) ;  /* 0x0000000800f87947 */ /* 0x000fea0003800000 */
.L_x_2196:
[----:B------:R-:W-:Y:S01]  /*5cb0*/  CS2R R6, SRZ ;  /* 0x0000000000067805 */ /* 0x000fe2000001ff00 */
[----:B------:R-:W-:-:S04]  /*5cc0*/  IMAD.MOV.U32 R22, RZ, RZ, R26 ;  /* 0x000000ffff167224 */ /* 0x000fc800078e001a */
[----:B------:R0:W-:Y:S01]  /*5cd0*/  STG.E.128 desc[UR36][R8.64], R4 ;  /* 0x0000000408007986 */ /* 0x0001e2000c101d24 */
[----:B------:R-:W-:Y:S05]  /*5ce0*/  BRA `(.L_x_2182) ;  /* 0x0000000800e87947 */ /* 0x000fea0003800000 */
.L_x_2195:
        /* <DEDUP_REMOVED lines=25> */
.L_x_2200:
[----:B------:R-:W-:Y:S05]  /*5e80*/  BSYNC B0 ;  /* 0x0000000000007941 */ /* 0x000fea0003800000 */
.L_x_2199:
[----:B------:R-:W-:Y:S01]  /*5e90*/  LOP3.LUT R7, R0, R7, RZ, 0xfc, !PT ;  /* 0x0000000700077212 */ /* 0x000fe200078efcff */
[----:B------:R-:W-:-:S04]  /*5ea0*/  IMAD.MOV.U32 R22, RZ, RZ, R26 ;  /* 0x000000ffff167224 */ /* 0x000fc800078e001a */
[----:B------:R0:W-:Y:S01]  /*5eb0*/  STG.E.U8 desc[UR36][R8.64], R7 ;  /* 0x0000000708007986 */ /* 0x0001e2000c101124 */
[----:B------:R-:W-:Y:S05]  /*5ec0*/  BRA `(.L_x_2182) ;  /* 0x0000000800707947 */ /* 0x000fea0003800000 */
.L_x_2198:
        /* <DEDUP_REMOVED lines=17> */
.L_x_2202:
[----:B------:R-:W-:Y:S01]  /*5fe0*/  IMAD.MOV.U32 R0, RZ, RZ, 0x7f ;  /* 0x0000007fff007424 */ /* 0x000fe200078e00ff */
[----:B------:R-:W-:-:S04]  /*5ff0*/  ISETP.GT.U32.AND P0, PT, R3, 0x7f800000, PT ;  /* 0x7f8000000300780c */ /* 0x000fc80003f04070 */
[----:B------:R-:W-:-:S09]  /*6000*/  SEL R0, R0, 0x7c, P0 ;  /* 0x0000007c00007807 */ /* 0x000fd20000000000 */
.L_x_2203:
[----:B------:R-:W-:Y:S05]  /*6010*/  BSYNC B0 ;  /* 0x0000000000007941 */ /* 0x000fea0003800000 */
.L_x_2201:
[----:B------:R-:W-:Y:S01]  /*6020*/  LOP3.LUT R3, R7, 0x80000000, RZ, 0xc0, !PT ;  /* 0x8000000007037812 */ /* 0x000fe200078ec0ff */
[----:B------:R-:W-:-:S03]  /*6030*/  IMAD.MOV.U32 R22, RZ, RZ, R26 ;  /* 0x000000ffff167224 */ /* 0x000fc600078e001a */
[----:B------:R-:W-:-:S04]  /*6040*/  SHF.R.U32.HI R3, RZ, 0x18, R3 ;  /* 0x00000018ff037819 */ /* 0x000fc80000011603 */
[----:B------:R-:W-:-:S05]  /*6050*/  LOP3.LUT R3, R0, R3, RZ, 0xfc, !PT ;  /* 0x0000000300037212 */ /* 0x000fca00078efcff */
[----:B------:R0:W-:Y:S01]  /*6060*/  STG.E.U8 desc[UR36][R8.64], R3 ;  /* 0x0000000308007986 */ /* 0x0001e2000c101124 */
[----:B------:R-:W-:Y:S05]  /*6070*/  BRA `(.L_x_2182) ;  /* 0x0000000800047947 */ /* 0x000fea0003800000 */
.L_x_2197:
[----:B------:R-:W-:Y:S01]  /*6080*/  UMOV UR4, 0xf0000000 ;  /* 0xf000000000047882 */ /* 0x000fe20000000000 */
[----:B------:R-:W-:Y:S01]  /*6090*/  UMOV UR5, 0x380fffff ;  /* 0x380fffff00057882 */ /* 0x000fe20000000000 */
[----:B------:R-:W0:Y:S01]  /*60a0*/  F2F.F32.F64 R0, R4 ;  /* 0x0000000400007310 */ /* 0x000e220000301000 */
[----:B------:R-:W-:Y:S01]  /*60b0*/  DSETP.GEU.AND P0, PT, |R4|, UR4, PT ;  /* 0x0000000404007e2a */ /* 0x000fe2000bf0e200 */
[----:B------:R-:W-:-:S13]  /*60c0*/  IMAD.MOV.U32 R22, RZ, RZ, R26 ;  /* 0x000000ffff167224 */ /* 0x000fda00078e001a */
[----:B0-----:R-:W-:-:S05]  /*60d0*/  @!P0 FMUL R0, R0, 1.175494350822287508e-38 ;  /* 0x0080000000008820 */ /* 0x001fca0000400000 */
[----:B------:R-:W-:-:S05]  /*60e0*/  F2FP.BF16.F32.PACK_AB R0, RZ, R0 ;  /* 0x00000000ff00723e */ /* 0x000fca00000010ff */
[----:B------:R0:W-:Y:S01]  /*60f0*/  STG.E.U16 desc[UR36][R8.64], R0 ;  /* 0x0000000008007986 */ /* 0x0001e2000c101524 */
[----:B------:R-:W-:Y:S05]  /*6100*/  BRA `(.L_x_2182) ;  /* 0x0000000400e07947 */ /* 0x000fea0003800000 */
.L_x_2194:
        /* <DEDUP_REMOVED lines=8> */
[----:B------:R-:W0:Y:S01]  /*6190*/  F2I.U32.F64.TRUNC R5, R4 ;  /* 0x0000000400057311 */ /* 0x000e22000030d000 */
[----:B------:R-:W-:Y:S01]  /*61a0*/  IMAD.MOV.U32 R22, RZ, RZ, R26 ;  /* 0x000000ffff167224 */ /* 0x000fe200078e001a */
[----:B0-----:R0:W-:Y:S01]  /*61b0*/  STG.E.U16 desc[UR36][R8.64], R5 ;  /* 0x0000000508007986 */ /* 0x0011e2000c101524 */
[----:B------:R-:W-:Y:S05]  /*61c0*/  BRA `(.L_x_2182) ;  /* 0x0000000400b07947 */ /* 0x000fea0003800000 */
.L_x_2206:
        /* <DEDUP_REMOVED lines=21> */
.L_x_2209:
[----:B------:R-:W-:-:S04]  /*6320*/  LOP3.LUT R0, R7, 0x80000000, RZ, 0xc0, !PT ;  /* 0x8000000007007812 */ /* 0x000fc800078ec0ff */
[----:B------:R-:W-:-:S04]  /*6330*/  SHF.R.U32.HI R0, RZ, 0x18, R0 ;  /* 0x00000018ff007819 */ /* 0x000fc80000011600 */
[----:B------:R-:W-:-:S07]  /*6340*/  LOP3.LUT R0, R3, R0, RZ, 0xfc, !PT ;  /* 0x0000000003007212 */ /* 0x000fce00078efcff */
.L_x_2208:
[----:B------:R-:W-:Y:S05]  /*6350*/  BSYNC B0 ;  /* 0x0000000000007941 */ /* 0x000fea0003800000 */
.L_x_2207:
[----:B------:R4:W-:Y:S01]  /*6360*/  STG.E.U8 desc[UR36][R8.64], R0 ;  /* 0x0000000008007986 */ /* 0x0009e2000c101124 */
[----:B------:R-:W-:Y:S01]  /*6370*/  IMAD.MOV.U32 R22, RZ, RZ, R26 ;  /* 0x000000ffff167224 */ /* 0x000fe200078e001a */
[----:B------:R-:W-:Y:S06]  /*6380*/  BRA `(.L_x_2182) ;  /* 0x0000000400407947 */ /* 0x000fec0003800000 */
.L_x_2205:
        /* <DEDUP_REMOVED lines=21> */
.L_x_2212:
[----:B------:R-:W-:-:S04]  /*64e0*/  LOP3.LUT R0, R7, 0x80000000, RZ, 0xc0, !PT ;  /* 0x8000000007007812 */ /* 0x000fc800078ec0ff */
[----:B------:R-:W-:-:S04]  /*64f0*/  SHF.R.U32.HI R0, RZ, 0x18, R0 ;  /* 0x00000018ff007819 */ /* 0x000fc80000011600 */
[----:B------:R-:W-:-:S07]  /*6500*/  LOP3.LUT R0, R3, R0, RZ, 0xfc, !PT ;  /* 0x0000000003007212 */ /* 0x000fce00078efcff */
.L_x_2211:
[----:B------:R-:W-:Y:S05]  /*6510*/  BSYNC B0 ;  /* 0x0000000000007941 */ /* 0x000fea0003800000 */
.L_x_2210:
[----:B------:R0:W-:Y:S01]  /*6520*/  STG.E.U8 desc[UR36][R8.64], R0 ;  /* 0x0000000008007986 */ /* 0x0001e2000c101124 */
[----:B------:R-:W-:Y:S01]  /*6530*/  IMAD.MOV.U32 R22, RZ, RZ, R26 ;  /* 0x000000ffff167224 */ /* 0x000fe200078e001a */
[----:B------:R-:W-:Y:S06]  /*6540*/  BRA `(.L_x_2182) ;  /* 0x0000000000d07947 */ /* 0x000fec0003800000 */
.L_x_2204:
        /* <DEDUP_REMOVED lines=27> */
.L_x_2187:
        /* <DEDUP_REMOVED lines=16> */
.L_x_2215:
[----:B------:R-:W-:Y:S01]  /*6800*/  IMAD.MOV.U32 R22, RZ, RZ, R26 ;  /* 0x000000ffff167224 */ /* 0x000fe200078e001a */
[----:B------:R-:W-:Y:S06]  /*6810*/  BRA `(.L_x_2182) ;  /* 0x00000000001c7947 */ /* 0x000fec0003800000 */
.L_x_2214:
[----:B------:R-:W0:Y:S01]  /*6820*/  F2I.U64.F64.TRUNC R4, R4 ;  /* 0x0000000400047311 */ /* 0x000e22000030d800 */
[----:B------:R-:W-:Y:S01]  /*6830*/  IMAD.MOV.U32 R22, RZ, RZ, R26 ;  /* 0x000000ffff167224 */ /* 0x000fe200078e001a */
[----:B0-----:R3:W-:Y:S01]  /*6840*/  STG.E.64 desc[UR36][R8.64], R4 ;  /* 0x0000000408007986 */ /* 0x0017e2000c101b24 */
[----:B------:R-:W-:Y:S05]  /*6850*/  BRA `(.L_x_2182) ;  /* 0x00000000000c7947 */ /* 0x000fea0003800000 */
.L_x_2213:
[----:B------:R-:W0:Y:S01]  /*6860*/  F2I.U32.F64.TRUNC R5, R4 ;  /* 0x0000000400057311 */ /* 0x000e22000030d000 */
[----:B------:R-:W-:Y:S01]  /*6870*/  IMAD.MOV.U32 R22, RZ, RZ, R26 ;  /* 0x000000ffff167224 */ /* 0x000fe200078e001a */
[----:B0-----:R1:W-:Y:S06]  /*6880*/  STG.E desc[UR36][R8.64], R5 ;  /* 0x0000000508007986 */ /* 0x0013ec000c101924 */
.L_x_2182:
[----:B------:R-:W-:Y:S05]  /*6890*/  BSYNC B6 ;  /* 0x0000000000067941 */ /* 0x000fea0003800000 */
.L_x_2181:
[----:B------:R-:W-:Y:S01]  /*68a0*/  ISETP.GE.AND P0, PT, R22, R19, PT ;  /* 0x000000131600720c */ /* 0x000fe20003f06270 */
[----:B------:R-:W-:-:S12]  /*68b0*/  BSSY B6, `(.L_x_2216) ;  /* 0x0000230000067945 */ /* 0x000fd80003800000 */
[----:B------:R-:W-:Y:S05]  /*68c0*/  @P0 BRA `(.L_x_2217) ;  /* 0x0000002000b80947 */ /* 0x000fea0003800000 */
[----:B01-3--:R-:W0:Y:S01]  /*68d0*/  LDC.64 R4, c[0x0][0x218] ;  /* 0x00008600ff047b82 */ /* 0x00be220000000a00 */
[----:B----4-:R-:W-:Y:S01]  /*68e0*/  IMAD R0, R18, 0x200, R22 ;  /* 0x0000020012007824 */ /* 0x010fe200078e0216 */
[----:B------:R-:W-:Y:S01]  /*68f0*/  PRMT R6, R2, 0x9910, RZ ;  /* 0x0000991002067816 */ /* 0x000fe200000000ff */
[----:B------:R-:W-:Y:S02]  /*6900*/  ULDC UR4, c[0x0][0x238] ;  /* 0x00008e0000047ab9 */ /* 0x000fe40000000800 */
[----:B--2---:R-:W-:Y:S02]  /*6910*/  IMAD R3, R0, UR4, RZ ;  /* 0x0000000400037c24 */ /* 0x004fe4000f8e02ff */
        /* <DEDUP_REMOVED lines=16> */
.L_x_2221:
[----:B------:R-:W0:Y:S02]  /*6a20*/  F2I.S64.F64.TRUNC R28, R28 ;  /* 0x0000001c001c7311 */ /* 0x000e24000030d900 */
[----:B0-----:R-:W-:-:S05]  /*6a30*/  IMAD.MOV.U32 R3, RZ, RZ, R28 ;  /* 0x000000ffff037224 */ /* 0x001fca00078e001c */
[----:B------:R0:W-:Y:S01]  /*6a40*/  STG.E.U8 desc[UR36][R4.64], R3 ;  /* 0x0000000304007986 */ /* 0x0001e2000c101124 */
[----:B------:R-:W-:Y:S05]  /*6a50*/  BRA `(.L_x_2223) ;  /* 0x0000000c00f07947 */ /* 0x000fea0003800000 */
.L_x_2220:
        /* <DEDUP_REMOVED lines=9> */
.L_x_2225:
[----:B------:R-:W0:Y:S02]  /*6af0*/  F2I.F64.TRUNC R29, R28 ;  /* 0x0000001c001d7311 */ /* 0x000e24000030d100 */
[----:B0-----:R0:W-:Y:S01]  /*6b00*/  STG.E desc[UR36][R4.64], R29 ;  /* 0x0000001d04007986 */ /* 0x0011e2000c101924 */
[----:B------:R-:W-:Y:S05]  /*6b10*/  BRA `(.L_x_2223) ;  /* 0x0000000c00c07947 */ /* 0x000fea0003800000 */
.L_x_2224:
[----:B------:R-:W0:Y:S02]  /*6b20*/  F2I.F64.TRUNC R29, R28 ;  /* 0x0000001c001d7311 */ /* 0x000e24000030d100 */
[----:B0-----:R0:W-:Y:S01]  /*6b30*/  STG.E.U16 desc[UR36][R4.64], R29 ;  /* 0x0000001d04007986 */ /* 0x0011e2000c101524 */
[----:B------:R-:W-:Y:S05]  /*6b40*/  BRA `(.L_x_2223) ;  /* 0x0000000c00b47947 */ /* 0x000fea0003800000 */
.L_x_2219:
        /* <DEDUP_REMOVED lines=13> */
.L_x_2227:
        /* <DEDUP_REMOVED lines=8> */
.L_x_2226:
        /* <DEDUP_REMOVED lines=14> */
.L_x_2229:
        /* <DEDUP_REMOVED lines=9> */
.L_x_2228:
[----:B------:R0:W-:Y:S01]  /*6e10*/  STG.E.64 desc[UR36][R4.64], R28 ;  /* 0x0000001c04007986 */ /* 0x0001e2000c101b24 */
[----:B------:R-:W-:Y:S05]  /*6e20*/  BRA `(.L_x_2223) ;  /* 0x0000000800fc7947 */ /* 0x000fea0003800000 */
.L_x_2218:
        /* <DEDUP_REMOVED lines=12> */
.L_x_2232:
[----:B------:R-:W-:-:S05]  /*6ef0*/  CS2R R30, SRZ ;  /* 0x00000000001e7805 */ /* 0x000fca000001ff00 */
[----:B------:R0:W-:Y:S01]  /*6f00*/  STG.E.128 desc[UR36][R4.64], R28 ;  /* 0x0000001c04007986 */ /* 0x0001e2000c101d24 */
[----:B------:R-:W-:Y:S05]  /*6f10*/  BRA `(.L_x_2223) ;  /* 0x0000000800c07947 */ /* 0x000fea0003800000 */
.L_x_2231:
        /* <DEDUP_REMOVED lines=25> */
.L_x_2236:
[----:B------:R-:W-:Y:S05]  /*70b0*/  BSYNC B0 ;  /* 0x0000000000007941 */ /* 0x000fea0003800000 */
.L_x_2235:
[----:B------:R-:W-:-:S05]  /*70c0*/  LOP3.LUT R7, R0, R7, RZ, 0xfc, !PT ;  /* 0x0000000700077212 */ /* 0x000fca00078efcff */
[----:B------:R0:W-:Y:S01]  /*70d0*/  STG.E.U8 desc[UR36][R4.64], R7 ;  /* 0x0000000704007986 */ /* 0x0001e2000c101124 */
[----:B------:R-:W-:Y:S05]  /*70e0*/  BRA `(.L_x_2223) ;  /* 0x00000008004c7947 */ /* 0x000fea0003800000 */
.L_x_2234:
        /* <DEDUP_REMOVED lines=17> */
.L_x_2238:
[----:B------:R-:W-:Y:S01]  /*7200*/  IMAD.MOV.U32 R0, RZ, RZ, 0x7f ;  /* 0x0000007fff007424 */ /* 0x000fe200078e00ff */
[----:B------:R-:W-:-:S04]  /*7210*/  ISETP.GT.U32.AND P0, PT, R3, 0x7f800000, PT ;  /* 0x7f8000000300780c */ /* 0x000fc80003f04070 */
[----:B------:R-:W-:-:S09]  /*7220*/  SEL R0, R0, 0x7c, P0 ;  /* 0x0000007c00007807 */ /* 0x000fd20000000000 */
.L_x_2239:
[----:B------:R-:W-:Y:S05]  /*7230*/  BSYNC B0 ;  /* 0x0000000000007941 */ /* 0x000fea0003800000 */
.L_x_2237:
[----:B------:R-:W-:-:S04]  /*7240*/  LOP3.LUT R3, R7, 0x80000000, RZ, 0xc0, !PT ;  /* 0x8000000007037812 */ /* 0x000fc800078ec0ff */
[----:B------:R-:W-:-:S04]  /*7250*/  SHF.R.U32.HI R3, RZ, 0x18, R3 ;  /* 0x00000018ff037819 */ /* 0x000fc80000011603 */
[----:B------:R-:W-:-:S05]  /*7260*/  LOP3.LUT R3, R0, R3, RZ, 0xfc, !PT ;  /* 0x0000000300037212 */ /* 0x000fca00078efcff */
[----:B------:R0:W-:Y:S01]  /*7270*/  STG.E.U8 desc[UR36][R4.64], R3 ;  /* 0x0000000304007986 */ /* 0x0001e2000c101124 */
[----:B------:R-:W-:Y:S05]  /*7280*/  BRA `(.L_x_2223) ;  /* 0x0000000400e47947 */ /* 0x000fea0003800000 */
.L_x_2233:
        /* <DEDUP_REMOVED lines=8> */
.L_x_2230:
        /* <DEDUP_REMOVED lines=11> */
.L_x_2242:
        /* <DEDUP_REMOVED lines=21> */
.L_x_2245:
[----:B------:R-:W-:-:S04]  /*7510*/  LOP3.LUT R0, R7, 0x80000000, RZ, 0xc0, !PT ;  /* 0x8000000007007812 */ /* 0x000fc800078ec0ff */
[----:B------:R-:W-:-:S04]  /*7520*/  SHF.R.U32.HI R0, RZ, 0x18, R0 ;  /* 0x00000018ff007819 */ /* 0x000fc80000011600 */
[----:B------:R-:W-:-:S07]  /*7530*/  LOP3.LUT R0, R3, R0, RZ, 0xfc, !PT ;  /* 0x0000000003007212 */ /* 0x000fce00078efcff */
.L_x_2244:
[----:B------:R-:W-:Y:S05]  /*7540*/  BSYNC B0 ;  /* 0x0000000000007941 */ /* 0x000fea0003800000 */
.L_x_2243:
[----:B------:R3:W-:Y:S01]  /*7550*/  STG.E.U8 desc[UR36][R4.64], R0 ;  /* 0x0000000004007986 */ /* 0x0007e2000c101124 */
[----:B------:R-:W-:Y:S05]  /*7560*/  BRA `(.L_x_2223) ;  /* 0x00000004002c7947 */ /* 0x000fea0003800000 */
.L_x_2241:
        /* <DEDUP_REMOVED lines=21> */
.L_x_2248:
[----:B------:R-:W-:-:S04]  /*76c0*/  LOP3.LUT R0, R7, 0x80000000, RZ, 0xc0, !PT ;  /* 0x8000000007007812 */ /* 0x000fc800078ec0ff */
[----:B------:R-:W-:-:S04]  /*76d0*/  SHF.R.U32.HI R0, RZ, 0x18, R0 ;  /* 0x00000018ff007819 */ /* 0x000fc80000011600 */
[----:B------:R-:W-:-:S07]  /*76e0*/  LOP3.LUT R0, R3, R0, RZ, 0xfc, !PT ;  /* 0x0000000003007212 */ /* 0x000fce00078efcff */
.L_x_2247:
[----:B------:R-:W-:Y:S05]  /*76f0*/  BSYNC B0 ;  /* 0x0000000000007941 */ /* 0x000fea0003800000 */
.L_x_2246:
[----:B------:R0:W-:Y:S01]  /*7700*/  STG.E.U8 desc[UR36][R4.64], R0 ;  /* 0x0000000004007986 */ /* 0x0001e2000c101124 */
[----:B------:R-:W-:Y:S05]  /*7710*/  BRA `(.L_x_2223) ;  /* 0x0000000000c07947 */ /* 0x000fea0003800000 */
.L_x_2240:
        /* <DEDUP_REMOVED lines=26> */
.L_x_2222:
        /* <DEDUP_REMOVED lines=16> */
.L_x_2251:
[----:B------:R-:W-:Y:S05]  /*79c0*/  BRA `(.L_x_2223) ;  /* 0x0000000000147947 */ /* 0x000fea0003800000 */
.L_x_2250:
[----:B------:R-:W0:Y:S02]  /*79d0*/  F2I.U64.F64.TRUNC R28, R28 ;  /* 0x0000001c001c7311 */ /* 0x000e24000030d800 */
[----:B0-----:R2:W-:Y:S01]  /*79e0*/  STG.E.64 desc[UR36][R4.64], R28 ;  /* 0x0000001c04007986 */ /* 0x0015e2000c101b24 */
[----:B------:R-:W-:Y:S05]  /*79f0*/  BRA `(.L_x_2223) ;  /* 0x0000000000087947 */ /* 0x000fea0003800000 */
.L_x_2249:
[----:B------:R-:W0:Y:S02]  /*7a00*/  F2I.U32.F64.TRUNC R29, R28 ;  /* 0x0000001c001d7311 */ /* 0x000e24000030d000 */
[----:B0-----:R0:W-:Y:S02]  /*7a10*/  STG.E desc[UR36][R4.64], R29 ;  /* 0x0000001d04007986 */ /* 0x0011e4000c101924 */
.L_x_2223:
        /* <DEDUP_REMOVED lines=24> */
.L_x_2255:
[----:B------:R-:W0:Y:S02]  /*7ba0*/  F2I.S64.F64.TRUNC R24, R24 ;  /* 0x0000001800187311 */ /* 0x000e24000030d900 */
[----:B0-----:R-:W-:-:S05]  /*7bb0*/  IMAD.MOV.U32 R3, RZ, RZ, R24 ;  /* 0x000000ffff037224 */ /* 0x001fca00078e0018 */
[----:B------:R3:W-:Y:S01]  /*7bc0*/  STG.E.U8 desc[UR36][R4.64], R3 ;  /* 0x0000000304007986 */ /* 0x0007e2000c101124 */
[----:B------:R-:W-:Y:S05]  /*7bd0*/  BRA `(.L_x_2257) ;  /* 0x0000000c00f07947 */ /* 0x000fea0003800000 */
.L_x_2254:
        /* <DEDUP_REMOVED lines=9> */
.L_x_2259:
[----:B------:R-:W0:Y:S02]  /*7c70*/  F2I.F64.TRUNC R25, R24 ;  /* 0x0000001800197311 */ /* 0x000e24000030d100 */
[----:B0-----:R2:W-:Y:S01]  /*7c80*/  STG.E desc[UR36][R4.64], R25 ;  /* 0x0000001904007986 */ /* 0x0015e2000c101924 */
[----:B------:R-:W-:Y:S05]  /*7c90*/  BRA `(.L_x_2257) ;  /* 0x0000000c00c07947 */ /* 0x000fea0003800000 */
.L_x_2258:
[----:B------:R-:W0:Y:S02]  /*7ca0*/  F2I.F64.TRUNC R25, R24 ;  /* 0x0000001800197311 */ /* 0x000e24000030d100 */
[----:B0-----:R0:W-:Y:S01]  /*7cb0*/  STG.E.U16 desc[UR36][R4.64], R25 ;  /* 0x0000001904007986 */ /* 0x0011e2000c101524 */
[----:B------:R-:W-:Y:S05]  /*7cc0*/  BRA `(.L_x_2257) ;  /* 0x0000000c00b47947 */ /* 0x000fea0003800000 */
.L_x_2253:
        /* <DEDUP_REMOVED lines=13> */
.L_x_2261:
        /* <DEDUP_REMOVED lines=8> */
.L_x_2260:
        /* <DEDUP_REMOVED lines=14> */
.L_x_2263:
        /* <DEDUP_REMOVED lines=9> */
.L_x_2262:
[----:B------:R0:W-:Y:S01]  /*7f90*/  STG.E.64 desc[UR36][R4.64], R24 ;  /* 0x0000001804007986 */ /* 0x0001e2000c101b24 */
[----:B------:R-:W-:Y:S05]  /*7fa0*/  BRA `(.L_x_2257) ;  /* 0x0000000800fc7947 */ /* 0x000fea0003800000 */
.L_x_2252:
        /* <DEDUP_REMOVED lines=12> */
.L_x_2266:
[----:B------:R-:W-:-:S05]  /*8070*/  CS2R R26, SRZ ;  /* 0x00000000001a7805 */ /* 0x000fca000001ff00 */
[----:B------:R0:W-:Y:S01]  /*8080*/  STG.E.128 desc[UR36][R4.64], R24 ;  /* 0x0000001804007986 */ /* 0x0001e2000c101d24 */
[----:B------:R-:W-:Y:S05]  /*8090*/  BRA `(.L_x_2257) ;  /* 0x0000000800c07947 */ /* 0x000fea0003800000 */
.L_x_2265:
        /* <DEDUP_REMOVED lines=25> */
.L_x_2270:
[----:B------:R-:W-:Y:S05]  /*8230*/  BSYNC B0 ;  /* 0x0000000000007941 */ /* 0x000fea0003800000 */
.L_x_2269:
[----:B------:R-:W-:-:S05]  /*8240*/  LOP3.LUT R7, R0, R7, RZ, 0xfc, !PT ;  /* 0x0000000700077212 */ /* 0x000fca00078efcff */
[----:B------:R0:W-:Y:S01]  /*8250*/  STG.E.U8 desc[UR36][R4.64], R7 ;  /* 0x0000000704007986 */ /* 0x0001e2000c101124 */
[----:B------:R-:W-:Y:S05]  /*8260*/  BRA `(.L_x_2257) ;  /* 0x00000008004c7947 */ /* 0x000fea0003800000 */
.L_x_2268:
        /* <DEDUP_REMOVED lines=17> */
.L_x_2272:
[----:B------:R-:W-:Y:S01]  /*8380*/  IMAD.MOV.U32 R0, RZ, RZ, 0x7f ;  /* 0x0000007fff007424 */ /* 0x000fe200078e00ff */
[----:B------:R-:W-:-:S04]  /*8390*/  ISETP.GT.U32.AND P0, PT, R3, 0x7f800000, PT ;  /* 0x7f8000000300780c */ /* 0x000fc80003f04070 */
[----:B------:R-:W-:-:S09]  /*83a0*/  SEL R0, R0, 0x7c, P0 ;  /* 0x0000007c00007807 */ /* 0x000fd20000000000 */
.L_x_2273:
[----:B------:R-:W-:Y:S05]  /*83b0*/  BSYNC B0 ;  /* 0x0000000000007941 */ /* 0x000fea0003800000 */
.L_x_2271:
[----:B------:R-:W-:-:S04]  /*83c0*/  LOP3.LUT R3, R7, 0x80000000, RZ, 0xc0, !PT ;  /* 0x8000000007037812 */ /* 0x000fc800078ec0ff */
[----:B------:R-:W-:-:S04]  /*83d0*/  SHF.R.U32.HI R3, RZ, 0x18, R3 ;  /* 0x00000018ff037819 */ /* 0x000fc80000011603 */
[----:B------:R-:W-:-:S05]  /*83e0*/  LOP3.LUT R3, R0, R3, RZ, 0xfc, !PT ;  /* 0x0000000300037212 */ /* 0x000fca00078efcff */
[----:B------:R0:W-:Y:S01]  /*83f0*/  STG.E.U8 desc[UR36][R4.64], R3 ;  /* 0x0000000304007986 */ /* 0x0001e2000c101124 */
[----:B------:R-:W-:Y:S05]  /*8400*/  BRA `(.L_x_2257) ;  /* 0x0000000400e47947 */ /* 0x000fea0003800000 */
.L_x_2267:
        /* <DEDUP_REMOVED lines=8> */
.L_x_2264:
        /* <DEDUP_REMOVED lines=11> */
.L_x_2276:
        /* <DEDUP_REMOVED lines=21> */
.L_x_2279:
[----:B------:R-:W-:-:S04]  /*8690*/  LOP3.LUT R0, R7, 0x80000000, RZ, 0xc0, !PT ;  /* 0x8000000007007812 */ /* 0x000fc800078ec0ff */
[----:B------:R-:W-:-:S04]  /*86a0*/  SHF.R.U32.HI R0, RZ, 0x18, R0 ;  /* 0x00000018ff007819 */ /* 0x000fc80000011600 */
[----:B------:R-:W-:-:S07]  /*86b0*/  LOP3.LUT R0, R3, R0, RZ, 0xfc, !PT ;  /* 0x0000000003007212 */ /* 0x000fce00078efcff */
.L_x_2278:
[----:B------:R-:W-:Y:S05]  /*86c0*/  BSYNC B0 ;  /* 0x0000000000007941 */ /* 0x000fea0003800000 */
.L_x_2277:
[----:B------:R0:W-:Y:S01]  /*86d0*/  STG.E.U8 desc[UR36][R4.64], R0 ;  /* 0x0000000004007986 */ /* 0x0001e2000c101124 */
[----:B------:R-:W-:Y:S05]  /*86e0*/  BRA `(.L_x_2257) ;  /* 0x00000004002c7947 */ /* 0x000fea0003800000 */
.L_x_2275:
        /* <DEDUP_REMOVED lines=21> */
.L_x_2282:
[----:B------:R-:W-:-:S04]  /*8840*/  LOP3.LUT R0, R7, 0x80000000, RZ, 0xc0, !PT ;  /* 0x8000000007007812 */ /* 0x000fc800078ec0ff */
[----:B------:R-:W-:-:S04]  /*8850*/  SHF.R.U32.HI R0, RZ, 0x18, R0 ;  /* 0x00000018ff007819 */ /* 0x000fc80000011600 */
[----:B------:R-:W-:-:S07]  /*8860*/  LOP3.LUT R0, R3, R0, RZ, 0xfc, !PT ;  /* 0x0000000003007212 */ /* 0x000fce00078efcff */
.L_x_2281:
[----:B------:R-:W-:Y:S05]  /*8870*/  BSYNC B0 ;  /* 0x0000000000007941 */ /* 0x000fea0003800000 */
.L_x_2280:
[----:B------:R0:W-:Y:S01]  /*8880*/  STG.E.U8 desc[UR36][R4.64], R0 ;  /* 0x0000000004007986 */ /* 0x0001e2000c101124 */
[----:B------:R-:W-:Y:S05]  /*8890*/  BRA `(.L_x_2257) ;  /* 0x0000000000c07947 */ /* 0x000fea0003800000 */
.L_x_2274:
        /* <DEDUP_REMOVED lines=26> */
.L_x_2256:
        /* <DEDUP_REMOVED lines=16> */
.L_x_2285:
[----:B------:R-:W-:Y:S05]  /*8b40*/  BRA `(.L_x_2257) ;  /* 0x0000000000147947 */ /* 0x000fea0003800000 */
.L_x_2284:
[----:B------:R-:W0:Y:S02]  /*8b50*/  F2I.U64.F64.TRUNC R24, R24 ;  /* 0x0000001800187311 */ /* 0x000e24000030d800 */
[----:B0-----:R0:W-:Y:S01]  /*8b60*/  STG.E.64 desc[UR36][R4.64], R24 ;  /* 0x0000001804007986 */ /* 0x0011e2000c101b24 */
[----:B------:R-:W-:Y:S05]  /*8b70*/  BRA `(.L_x_2257) ;  /* 0x0000000000087947 */ /* 0x000fea0003800000 */
.L_x_2283:
[----:B------:R-:W0:Y:S02]  /*8b80*/  F2I.U32.F64.TRUNC R25, R24 ;  /* 0x0000001800197311 */ /* 0x000e24000030d000 */
[----:B0-----:R0:W-:Y:S02]  /*8b90*/  STG.E desc[UR36][R4.64], R25 ;  /* 0x0000001904007986 */ /* 0x0011e4000c101924 */
.L_x_2257:
[----:B------:R-:W-:-:S07]  /*8ba0*/  VIADD R22, R22, 0x80 ;  /* 0x0000008016167836 */ /* 0x000fce0000000000 */
.L_x_2217:
[----:B------:R-:W-:Y:S05]  /*8bb0*/  BSYNC B6 ;  /* 0x0000000000067941 */ /* 0x000fea0003800000 */
.L_x_2216:
        /* <DEDUP_REMOVED lines=22> */
.L_x_2289:
[----:B------:R-:W0:Y:S02]  /*8d20*/  F2I.S64.F64.TRUNC R16, R16 ;  /* 0x0000001000107311 */ /* 0x000e24000030d900 */
[----:B0-----:R-:W-:-:S05]  /*8d30*/  IMAD.MOV.U32 R3, RZ, RZ, R16 ;  /* 0x000000ffff037224 */ /* 0x001fca00078e0010 */
[----:B------:R-:W-:Y:S01]  /*8d40*/  STG.E.U8 desc[UR36][R4.64], R3 ;  /* 0x0000000304007986 */ /* 0x000fe2000c101124 */
[----:B------:R-:W-:Y:S05]  /*8d50*/  EXIT ;  /* 0x000000000000794d */ /* 0x000fea0003800000 */
.L_x_2288:
        /* <DEDUP_REMOVED lines=9> */
.L_x_2292:
[----:B------:R-:W0:Y:S02]  /*8df0*/  F2I.F64.TRUNC R17, R16 ;  /* 0x0000001000117311 */ /* 0x000e24000030d100 */
[----:B0-----:R-:W-:Y:S01]  /*8e00*/  STG.E desc[UR36][R4.64], R17 ;  /* 0x0000001104007986 */ /* 0x001fe2000c101924 */
[----:B------:R-:W-:Y:S05]  /*8e10*/  EXIT ;  /* 0x000000000000794d */ /* 0x000fea0003800000 */
.L_x_2291:
[----:B------:R-:W0:Y:S02]  /*8e20*/  F2I.F64.TRUNC R17, R16 ;  /* 0x0000001000117311 */ /* 0x000e24000030d100 */
[----:B0-----:R-:W-:Y:S01]  /*8e30*/  STG.E.U16 desc[UR36][R4.64], R17 ;  /* 0x0000001104007986 */ /* 0x001fe2000c101524 */
[----:B------:R-:W-:Y:S05]  /*8e40*/  EXIT ;  /* 0x000000000000794d */ /* 0x000fea0003800000 */
.L_x_2287:
        /* <DEDUP_REMOVED lines=13> */
.L_x_2294:
        /* <DEDUP_REMOVED lines=8> */
.L_x_2293:
        /* <DEDUP_REMOVED lines=14> */
.L_x_2296:
        /* <DEDUP_REMOVED lines=9> */
.L_x_2295:
[----:B------:R-:W-:Y:S01]  /*9110*/  STG.E.64 desc[UR36][R4.64], R16 ;  /* 0x0000001004007986 */ /* 0x000fe2000c101b24 */
[----:B------:R-:W-:Y:S05]  /*9120*/  EXIT ;  /* 0x000000000000794d */ /* 0x000fea0003800000 */
.L_x_2286:
        /* <DEDUP_REMOVED lines=12> */
.L_x_2299:
[----:B------:R-:W-:-:S05]  /*91f0*/  CS2R R18, SRZ ;  /* 0x0000000000127805 */ /* 0x000fca000001ff00 */
[----:B------:R-:W-:Y:S01]  /*9200*/  STG.E.128 desc[UR36][R4.64], R16 ;  /* 0x0000001004007986 */ /* 0x000fe2000c101d24 */
[----:B------:R-:W-:Y:S05]  /*9210*/  EXIT ;  /* 0x000000000000794d */ /* 0x000fea0003800000 */
.L_x_2298:
        /* <DEDUP_REMOVED lines=25> */
.L_x_2303:
[----:B------:R-:W-:Y:S05]  /*93b0*/  BSYNC B0 ;  /* 0x0000000000007941 */ /* 0x000fea0003800000 */
.L_x_2302:
[----:B------:R-:W-:-:S05]  /*93c0*/  LOP3.LUT R3, R0, R3, RZ, 0xfc, !PT ;  /* 0x0000000300037212 */ /* 0x000fca00078efcff */
[----:B------:R-:W-:Y:S01]  /*93d0*/  STG.E.U8 desc[UR36][R4.64], R3 ;  /* 0x0000000304007986 */ /* 0x000fe2000c101124 */
[----:B------:R-:W-:Y:S05]  /*93e0*/  EXIT ;  /* 0x000000000000794d */ /* 0x000fea0003800000 */
.L_x_2301:
        /* <DEDUP_REMOVED lines=17> */
.L_x_2305:
[----:B------:R-:W-:Y:S01]  /*9500*/  IMAD.MOV.U32 R0, RZ, RZ, 0x7f ;  /* 0x0000007fff007424 */ /* 0x000fe200078e00ff */
[----:B------:R-:W-:-:S04]  /*9510*/  ISETP.GT.U32.AND P0, PT, R2, 0x7f800000, PT ;  /* 0x7f8000000200780c */ /* 0x000fc80003f04070 */
[----:B------:R-:W-:-:S09]  /*9520*/  SEL R0, R0, 0x7c, P0 ;  /* 0x0000007c00007807 */ /* 0x000fd20000000000 */
.L_x_2306:
[----:B------:R-:W-:Y:S05]  /*9530*/  BSYNC B0 ;  /* 0x0000000000007941 */ /* 0x000fea0003800000 */
.L_x_2304:
[----:B------:R-:W-:-:S04]  /*9540*/  LOP3.LUT R2, R3, 0x80000000, RZ, 0xc0, !PT ;  /* 0x8000000003027812 */ /* 0x000fc800078ec0ff */
[----:B------:R-:W-:-:S04]  /*9550*/  SHF.R.U32.HI R3, RZ, 0x18, R2 ;  /* 0x00000018ff037819 */ /* 0x000fc80000011602 */
[----:B------:R-:W-:-:S05]  /*9560*/  LOP3.LUT R3, R0, R3, RZ, 0xfc, !PT ;  /* 0x0000000300037212 */ /* 0x000fca00078efcff */
[----:B------:R-:W-:Y:S01]  /*9570*/  STG.E.U8 desc[UR36][R4.64], R3 ;  /* 0x0000000304007986 */ /* 0x000fe2000c101124 */
[----:B------:R-:W-:Y:S05]  /*9580*/  EXIT ;  /* 0x000000000000794d */ /* 0x000fea0003800000 */
.L_x_2300:
        /* <DEDUP_REMOVED lines=8> */
.L_x_2297:
        /* <DEDUP_REMOVED lines=11> */
.L_x_2309:
        /* <DEDUP_REMOVED lines=21> */
.L_x_2312:
[----:B------:R-:W-:-:S04]  /*9810*/  LOP3.LUT R2, R7, 0x80000000, RZ, 0xc0, !PT ;  /* 0x8000000007027812 */ /* 0x000fc800078ec0ff */
[----:B------:R-:W-:-:S04]  /*9820*/  SHF.R.U32.HI R3, RZ, 0x18, R2 ;  /* 0x00000018ff037819 */ /* 0x000fc80000011602 */
[----:B------:R-:W-:-:S04]  /*9830*/  LOP3.LUT R0, R0, R3, RZ, 0xfc, !PT ;  /* 0x0000000300007212 */ /* 0x000fc800078efcff */
[----:B------:R-:W-:-:S07]  /*9840*/  PRMT R2, R0, 0x7610, R2 ;  /* 0x0000761000027816 */ /* 0x000fce0000000002 */
.L_x_2311:
[----:B------:R-:W-:Y:S05]  /*9850*/  BSYNC B0 ;  /* 0x0000000000007941 */ /* 0x000fea0003800000 */
.L_x_2310:
[----:B------:R-:W-:Y:S01]  /*9860*/  STG.E.U8 desc[UR36][R4.64], R2 ;  /* 0x0000000204007986 */ /* 0x000fe2000c101124 */
[----:B------:R-:W-:Y:S05]  /*9870*/  EXIT ;  /* 0x000000000000794d */ /* 0x000fea0003800000 */
.L_x_2308:
        /* <DEDUP_REMOVED lines=21> */
.L_x_2315:
[----:B------:R-:W-:-:S04]  /*99d0*/  LOP3.LUT R2, R7, 0x80000000, RZ, 0xc0, !PT ;  /* 0x8000000007027812 */ /* 0x000fc800078ec0ff */
[----:B------:R-:W-:-:S04]  /*99e0*/  SHF.R.U32.HI R3, RZ, 0x18, R2 ;  /* 0x00000018ff037819 */ /* 0x000fc80000011602 */
[----:B------:R-:W-:-:S04]  /*99f0*/  LOP3.LUT R0, R0, R3, RZ, 0xfc, !PT ;  /* 0x0000000300007212 */ /* 0x000fc800078efcff */
[----:B------:R-:W-:-:S07]  /*9a00*/  PRMT R2, R0, 0x7610, R2 ;  /* 0x0000761000027816 */ /* 0x000fce0000000002 */
.L_x_2314:
[----:B------:R-:W-:Y:S05]  /*9a10*/  BSYNC B0 ;  /* 0x0000000000007941 */ /* 0x000fea0003800000 */
.L_x_2313:
[----:B------:R-:W-:Y:S01]  /*9a20*/  STG.E.U8 desc[UR36][R4.64], R2 ;  /* 0x0000000204007986 */ /* 0x000fe2000c101124 */
[----:B------:R-:W-:Y:S05]  /*9a30*/  EXIT ;  /* 0x000000000000794d */ /* 0x000fea0003800000 */
.L_x_2307:
        /* <DEDUP_REMOVED lines=26> */
.L_x_2290:
        /* <DEDUP_REMOVED lines=16> */
.L_x_2318:
[----:B------:R-:W-:Y:S05]  /*9ce0*/  EXIT ;  /* 0x000000000000794d */ /* 0x000fea0003800000 */
.L_x_2317:
[----:B------:R-:W0:Y:S02]  /*9cf0*/  F2I.U64.F64.TRUNC R16, R16 ;  /* 0x0000001000107311 */ /* 0x000e24000030d800 */
[----:B0-----:R-:W-:Y:S01]  /*9d00*/  STG.E.64 desc[UR36][R4.64], R16 ;  /* 0x0000001004007986 */ /* 0x001fe2000c101b24 */
[----:B------:R-:W-:Y:S05]  /*9d10*/  EXIT ;  /* 0x000000000000794d */ /* 0x000fea0003800000 */
.L_x_2316:
[----:B------:R-:W0:Y:S02]  /*9d20*/  F2I.U32.F64.TRUNC R17, R16 ;  /* 0x0000001000117311 */ /* 0x000e24000030d000 */
[----:B0-----:R-:W-:Y:S01]  /*9d30*/  STG.E desc[UR36][R4.64], R17 ;  /* 0x0000001104007986 */ /* 0x001fe2000c101924 */
[----:B------:R-:W-:Y:S05]  /*9d40*/  EXIT ;  /* 0x000000000000794d */ /* 0x000fea0003800000 */
.L_x_2319:
        /* <DEDUP_REMOVED lines=11> */
.L_x_13273:


//--------------------- .text._ZN2at6native18elementwise_kernelILi128ELi2EZNS0_22gpu_kernel_impl_nocastIZZZNS0_16log2_kernel_cudaERNS_18TensorIteratorBaseEENKUlvE0_clEvENKUlvE_clEvEUldE_EEvS4_RKT_EUliE_EEviT1_ --------------------------
	.section	.text._ZN2at6native18elementwise_kernelILi128ELi2EZNS0_22gpu_kernel_impl_nocastIZZZNS0_16log2_kernel_cudaERNS_18TensorIteratorBaseEENKUlvE0_clEvENKUlvE_clEvEUldE_EEvS4_RKT_EUliE_EEviT1_,"ax",@progbits
	.align	128
        .global         _ZN2at6native18elementwise_kernelILi128ELi2EZNS0_22gpu_kernel_impl_nocastIZZZNS0_16log2_kernel_cudaERNS_18TensorIteratorBaseEENKUlvE0_clEvENKUlvE_clEvEUldE_EEvS4_RKT_EUliE_EEviT1_
        .type           _ZN2at6native18elementwise_kernelILi128ELi2EZNS0_22gpu_kernel_impl_nocastIZZZNS0_16log2_kernel_cudaERNS_18TensorIteratorBaseEENKUlvE0_clEvENKUlvE_clEvEUldE_EEvS4_RKT_EUliE_EEviT1_,@function
        .size           _ZN2at6native18elementwise_kernelILi128ELi2EZNS0_22gpu_kernel_impl_nocastIZZZNS0_16log2_kernel_cudaERNS_18TensorIteratorBaseEENKUlvE0_clEvENKUlvE_clEvEUldE_EEvS4_RKT_EUliE_EEviT1_,(.L_x_13274 - _ZN2at6native18elementwise_kernelILi128ELi2EZNS0_22gpu_kernel_impl_nocastIZZZNS0_16log2_kernel_cudaERNS_18TensorIteratorBaseEENKUlvE0_clEvENKUlvE_clEvEUldE_EEvS4_RKT_EUliE_EEviT1_)
        .other          _ZN2at6native18elementwise_kernelILi128ELi2EZNS0_22gpu_kernel_impl_nocastIZZZNS0_16log2_kernel_cudaERNS_18TensorIteratorBaseEENKUlvE0_clEvENKUlvE_clEvEUldE_EEvS4_RKT_EUliE_EEviT1_,@"STO_CUDA_ENTRY STV_DEFAULT"
_ZN2at6native18elementwise_kernelILi128ELi2EZNS0_22gpu_kernel_impl_nocastIZZZNS0_16log2_kernel_cudaERNS_18TensorIteratorBaseEENKUlvE0_clEvENKUlvE_clEvEUldE_EEvS4_RKT_EUliE_EEviT1_:
.text._ZN2at6native18elementwise_kernelILi128ELi2EZNS0_22gpu_kernel_impl_nocastIZZZNS0_16log2_kernel_cudaERNS_18TensorIteratorBaseEENKUlvE0_clEvENKUlvE_clEvEUldE_EEvS4_RKT_EUliE_EEviT1_:
        /* <DEDUP_REMOVED lines=15> */
[----:B------:R-:W-:Y:S01]  /*00f0*/  IMAD.MOV.U32 R3, RZ, RZ, R7 ;  /* 0x000000ffff037224 */ /* 0x000fe200078e0007 */
        /* <DEDUP_REMOVED lines=20> */
[C---:B------:R-:W-:Y:S02]  /*0240*/  IMAD R3, R4.reuse, UR10, RZ ;  /* 0x0000000a04037c24 */ /* 0x040fe4000f8e02ff */
[----:B------:R-:W-:Y:S02]  /*0250*/  IMAD R2, R4, UR11, RZ ;  /* 0x0000000b04027c24 */ /* 0x000fe4000f8e02ff */
        /* <DEDUP_REMOVED lines=262> */
[----:B------:R-:W-:-:S03]  /*12c0*/  @P0 MOV R8, RZ ;  /* 0x000000ff00080202 */ /* 0x000fc60000000f00 */
[----:B------:R-:W-:-:S04]  /*12d0*/  IMAD.MOV R11, RZ, RZ, -R9 ;  /* 0x000000ffff0b7224 */ /* 0x000fc800078e0a09 */
        /* <DEDUP_REMOVED lines=12> */
.L_x_2322:
[----:B------:R-:W-:Y:S02]  /*13a0*/  ULDC.64 UR8, c[0x0][0x418] ;  /* 0x0001060000087ab9 */ /* 0x000fe40000000a00 */
[----:B------:R-:W-:-:S04]  /*13b0*/  IADD3 R10, P0, R2, UR8, RZ ;  /* 0x00000008020a7c10 */ /* 0x000fc8000ff1e0ff */
[----:B------:R-:W-:Y:S01]  /*13c0*/  IADD3.X R11, RZ, UR9, RZ, P0, !PT ;  /* 0x00000009ff0b7c10 */ /* 0x000fe200087fe4ff */
[----:B------:R-:W-:-:S04]  /*13d0*/  ULDC.64 UR8, c[0x0][0x410] ;  /* 0x0001040000087ab9 */ /* 0x000fc80000000a00 */
[----:B------:R-:W2:Y:S01]  /*13e0*/  LDG.E.64 R4, desc[UR4][R10.64] ;  /* 0x000000040a047981 */ /* 0x000ea2000c1e1b00 */
[----:B------:R-:W-:Y:S01]  /*13f0*/  BSSY B1, `(.L_x_2323) ;  /* 0x0000053000017945 */ /* 0x000fe20003800000 */
[----:B--2---:R-:W-:Y:S01]  /*1400*/  ISETP.GT.AND P1, PT, R5, 0xfffff, PT ;  /* 0x000fffff0500780c */ /* 0x004fe20003f24270 */
[----:B------:R-:W-:Y:S01]  /*1410*/  IMAD.MOV.U32 R7, RZ, RZ, R5 ;  /* 0x000000ffff077224 */ /* 0x000fe200078e0005 */
[-C--:B------:R-:W-:Y:S02]  /*1420*/  MOV R6, R4.reuse ;  /* 0x0000000400067202 */ /* 0x080fe40000000f00 */
[----:B------:R-:W-:Y:S02]  /*1430*/  MOV R10, R4 ;  /* 0x00000004000a7202 */ /* 0x000fe40000000f00 */
[----:B------:R-:W-:-:S07]  /*1440*/  MOV R4, 0xfffffc01 ;  /* 0xfffffc0100047802 */ /* 0x000fce0000000f00 */
[----:B------:R-:W-:Y:S01]  /*1450*/  @!P1 DMUL R6, R6, 1.80143985094819840000e+16 ;  /* 0x4350000006069828 */ /* 0x000fe20000000000 */
[----:B------:R-:W-:-:S09]  /*1460*/  @!P1 MOV R4, 0xfffffbcb ;  /* 0xfffffbcb00049802 */ /* 0x000fd20000000f00 */
[----:B------:R-:W-:Y:S02]  /*1470*/  @!P1 MOV R5, R7 ;  /* 0x0000000700059202 */ /* 0x000fe40000000f00 */
[----:B------:R-:W-:Y:S02]  /*1480*/  @!P1 MOV R10, R6 ;  /* 0x00000006000a9202 */ /* 0x000fe40000000f00 */
[----:B------:R-:W-:-:S04]  /*1490*/  IADD3 R2, R5, -0x1, RZ ;  /* 0xffffffff05027810 */ /* 0x000fc80007ffe0ff */
[----:B------:R-:W-:-:S13]  /*14a0*/  ISETP.GE.U32.AND P0, PT, R2, 0x7fefffff, PT ;  /* 0x7fefffff0200780c */ /* 0x000fda0003f06070 */
[----:B------:R-:W-:Y:S01]  /*14b0*/  @P0 MOV R8, 0x0 ;  /* 0x0000000000080802 */ /* 0x000fe20000000f00 */
[----:B------:R-:W-:Y:S01]  /*14c0*/  @P0 IMAD.MOV.U32 R9, RZ, RZ, 0x7ff00000 ;  /* 0x7ff00000ff090424 */ /* 0x000fe200078e00ff */
[----:B------:R-:W-:-:S05]  /*14d0*/  @P0 FSETP.NEU.FTZ.AND P2, PT, R7, RZ, PT ;  /* 0x000000ff0700020b */ /* 0x000fca0003f5d000 */
[----:B------:R-:W-:-:S10]  /*14e0*/  @P0 DFMA R8, R6, R8, +INF ;  /* 0x7ff000000608042b */ /* 0x000fd40000000008 */
[----:B------:R-:W-:Y:S02]  /*14f0*/  @P0 FSEL R14, R8, RZ, P2 ;  /* 0x000000ff080e0208 */ /* 0x000fe40001000000 */
[----:B------:R-:W-:Y:S02]  /*1500*/  @P0 FSEL R15, R9, -QNAN , P2 ;  /* 0xfff00000090f0808 */ /* 0x000fe40001000000 */
[----:B------:R-:W-:-:S05]  /*1510*/  IADD3 R2, P2, R3, UR8, RZ ;  /* 0x0000000803027c10 */ /* 0x000fca000ff5e0ff */
[----:B------:R-:W-:Y:S01]  /*1520*/  IMAD.X R3, RZ, RZ, UR9, P2 ;  /* 0x00000009ff037e24 */ /* 0x000fe200090e06ff */
[----:B------:R-:W-:Y:S07]  /*1530*/  @P0 BRA `(.L_x_2324) ;  /* 0x0000000000f80947 */ /* 0x000fee0003800000 */
[----:B------:R-:W-:Y:S01]  /*1540*/  LOP3.LUT R6, R5, 0x800fffff, RZ, 0xc0, !PT ;  /* 0x800fffff05067812 */ /* 0x000fe200078ec0ff */
[----:B------:R-:W-:Y:S01]  /*1550*/  UMOV UR8, 0x3ae80f1e ;  /* 0x3ae80f1e00087882 */ /* 0x000fe20000000000 */
[----:B------:R-:W-:Y:S01]  /*1560*/  MOV R8, RZ ;  /* 0x000000ff00087202 */ /* 0x000fe20000000f00 */
[----:B------:R-:W-:Y:S01]  /*1570*/  UMOV UR9, 0x3eb1380b ;  /* 0x3eb1380b00097882 */ /* 0x000fe20000000000 */
[----:B------:R-:W-:Y:S01]  /*1580*/  LOP3.LUT R7, R6, 0x3ff00000, RZ, 0xfc, !PT ;  /* 0x3ff0000006077812 */ /* 0x000fe200078efcff */
[----:B------:R-:W-:Y:S01]  /*1590*/  UMOV UR10, 0x80000000 ;  /* 0x80000000000a7882 */ /* 0x000fe20000000000 */
[----:B------:R-:W-:Y:S01]  /*15a0*/  MOV R6, R10 ;  /* 0x0000000a00067202 */ /* 0x000fe20000000f00 */
[----:B------:R-:W-:Y:S01]  /*15b0*/  UMOV UR11, 0x43300000 ;  /* 0x43300000000b7882 */ /* 0x000fe20000000000 */
[----:B------:R-:W-:Y:S02]  /*15c0*/  ISETP.GE.AND P0, PT, R7, 0x3ff6a09f, PT ;  /* 0x3ff6a09f0700780c */ /* 0x000fe40003f06270 */
[----:B------:R-:W-:-:S02]  /*15d0*/  MOV R16, 0x8b7a8b04 ;  /* 0x8b7a8b0400107802 */ /* 0x000fc40000000f00 */
[----:B------:R-:W-:Y:S02]  /*15e0*/  MOV R17, 0x3ed0ee25 ;  /* 0x3ed0ee2500117802 */ /* 0x000fe40000000f00 */
[----:B------:R-:W-:Y:S02]  /*15f0*/  LEA.HI R18, R5, R4, RZ, 0xc ;  /* 0x0000000405127211 */ /* 0x000fe400078f60ff */
[----:B------:R-:W-:-:S05]  /*1600*/  MOV R19, 0x43300000 ;  /* 0x4330000000137802 */ /* 0x000fca0000000f00 */
[----:B------:R-:W-:Y:S01]  /*1610*/  @P0 IADD3 R9, R7, -0x100000, RZ ;  /* 0xfff0000007090810 */ /* 0x000fe20007ffe0ff */
[----:B------:R-:W-:-:S04]  /*1620*/  @P0 VIADD R18, R18, 0x1 ;  /* 0x0000000112120836 */ /* 0x000fc80000000000 */
[----:B------:R-:W-:Y:S01]  /*1630*/  @P0 IMAD.MOV.U32 R7, RZ, RZ, R9 ;  /* 0x000000ffff070224 */ /* 0x000fe200078e0009 */
[----:B------:R-:W-:-:S05]  /*1640*/  LOP3.LUT R18, R18, 0x80000000, RZ, 0x3c, !PT ;  /* 0x8000000012127812 */ /* 0x000fca00078e3cff */
        /* <DEDUP_REMOVED lines=45> */
.L_x_2324:
[----:B------:R-:W-:Y:S05]  /*1920*/  BSYNC B1 ;  /* 0x0000000000017941 */ /* 0x000fea0003800000 */
.L_x_2323:
[----:B------:R-:W-:Y:S01]  /*1930*/  UMOV UR8, 0xffda0d24 ;  /* 0xffda0d2400087882 */ /* 0x000fe20000000000 */
[----:B------:R-:W-:Y:S01]  /*1940*/  UMOV UR9, 0x3c7777d0 ;  /* 0x3c7777d000097882 */ /* 0x000fe20000000000 */
[----:B------:R-:W-:Y:S01]  /*1950*/  IADD3 R7, R0, 0x80, RZ ;  /* 0x0000008000077810 */ /* 0x000fe20007ffe0ff */
[----:B------:R-:W-:Y:S01]  /*1960*/  DMUL R4, R14, UR8 ;  /* 0x000000080e047c28 */ /* 0x000fe20008000000 */
[----:B------:R-:W-:Y:S01]  /*1970*/  UMOV UR8, 0x652b82fe ;  /* 0x652b82fe00087882 */ /* 0x000fe20000000000 */
[----:B------:R-:W-:-:S06]  /*1980*/  UMOV UR9, 0x3ff71547 ;  /* 0x3ff7154700097882 */ /* 0x000fcc0000000000 */
[----:B------:R-:W-:-:S07]  /*1990*/  DFMA R4, R14, UR8, R4 ;  /* 0x000000080e047c2b */ /* 0x000fce0008000004 */
[----:B------:R0:W-:Y:S04]  /*19a0*/  STG.E.64 desc[UR4][R2.64], R4 ;  /* 0x0000000402007986 */ /* 0x0001e8000c101b04 */
.L_x_2321:
[----:B------:R-:W-:Y:S05]  /*19b0*/  BSYNC B0 ;  /* 0x0000000000007941 */ /* 0x000fea0003800000 */
.L_x_2320:
[----:B------:R-:W-:-:S13]  /*19c0*/  ISETP.GE.AND P0, PT, R7, UR6, PT ;  /* 0x0000000607007c0c */ /* 0x000fda000bf06270 */
[----:B------:R-:W-:Y:S05]  /*19d0*/  @P0 EXIT ;  /* 0x000000000000094d */ /* 0x000fea0003800000 */
[----:B------:R-:W1:Y:S01]  /*19e0*/  LDC R8, c[0x0][0x218] ;  /* 0x00008600ff087b82 */ /* 0x000e620000000800 */
[----:B------:R-:W-:Y:S01]  /*19f0*/  MOV R0, RZ ;  /* 0x000000ff00007202 */ /* 0x000fe20000000f00 */
[----:B0-----:R-:W-:Y:S01]  /*1a00*/  IMAD.MOV.U32 R3, RZ, RZ, RZ ;  /* 0x000000ffff037224 */ /* 0x001fe200078e00ff */
[----:B-1----:R-:W-:-:S13]  /*1a10*/  ISETP.NE.AND P0, PT, R8, RZ, PT ;  /* 0x000000ff0800720c */ /* 0x002fda0003f05270 */
[----:B------:R-:W-:Y:S05]  /*1a20*/  @!P0 BRA `(.L_x_2325) ;  /* 0x0000001000a88947 */ /* 0x000fea0003800000 */
[----:B------:R-:W-:Y:S01]  /*1a30*/  HFMA2.MMA R2, -RZ, RZ, 0, 0 ;  /* 0x00000000ff027435 */ /* 0x000fe200000001ff */
[----:B------:R-:W-:Y:S01]  /*1a40*/  MOV R3, R7 ;  /* 0x0000000700037202 */ /* 0x000fe20000000f00 */
        /* <DEDUP_REMOVED lines=280> */
[----:B------:R-:W-:Y:S01]  /*2bd0*/  SHF.R.U32.HI R7, RZ, UR6, R6 ;  /* 0x00000006ff077c19 */ /* 0x000fe20008011606 */
[----:B------:R-:W-:Y:S02]  /*2be0*/  ULDC.64 UR6, c[0x0][0x400] ;  /* 0x0001000000067ab9 */ /* 0x000fe40000000a00 */
[----:B------:R-:W0:Y:S01]  /*2bf0*/  @P0 LDC.64 R8, c[0x0][0x340] ;  /* 0x0000d000ff080b82 */ /* 0x000e220000000a00 */
[----:B------:R-:W-:Y:S02]  /*2c00*/  @P0 MOV R6, RZ ;  /* 0x000000ff00060202 */ /* 0x000fe40000000f00 */
        /* <DEDUP_REMOVED lines=12> */
.L_x_2325:
[----:B------:R-:W-:Y:S02]  /*2cd0*/  ULDC.64 UR6, c[0x0][0x418] ;  /* 0x0001060000067ab9 */ /* 0x000fe40000000a00 */
[----:B------:R-:W-:-:S05]  /*2ce0*/  IADD3 R10, P0, R0, UR6, RZ ;  /* 0x00000006000a7c10 */ /* 0x000fca000ff1e0ff */
[----:B------:R-:W-:Y:S01]  /*2cf0*/  IMAD.X R11, RZ, RZ, UR7, P0 ;  /* 0x00000007ff0b7e24 */ /* 0x000fe200080e06ff */
[----:B------:R-:W-:-:S04]  /*2d00*/  ULDC.64 UR6, c[0x0][0x410] ;  /* 0x0001040000067ab9 */ /* 0x000fc80000000a00 */
[----:B------:R-:W2:Y:S01]  /*2d10*/  LDG.E.64 R4, desc[UR4][R10.64] ;  /* 0x000000040a047981 */ /* 0x000ea2000c1e1b00 */
[----:B------:R-:W-:Y:S01]  /*2d20*/  BSSY B0, `(.L_x_2326) ;  /* 0x0000052000007945 */ /* 0x000fe20003800000 */
[----:B--2---:R-:W-:Y:S02]  /*2d30*/  ISETP.GT.AND P1, PT, R5, 0xfffff, PT ;  /* 0x000fffff0500780c */ /* 0x004fe40003f24270 */
[----:B------:R-:W-:Y:S02]  /*2d40*/  MOV R6, R4 ;  /* 0x0000000400067202 */ /* 0x000fe40000000f00 */
[----:B------:R-:W-:-:S09]  /*2d50*/  MOV R7, R5 ;  /* 0x0000000500077202 */ /* 0x000fd20000000f00 */
[----:B------:R-:W-:-:S10]  /*2d60*/  @!P1 DMUL R6, R6, 1.80143985094819840000e+16 ;  /* 0x4350000006069828 */ /* 0x000fd40000000000 */
[----:B------:R-:W-:Y:S02]  /*2d70*/  @!P1 MOV R5, R7 ;  /* 0x0000000700059202 */ /* 0x000fe40000000f00 */
[----:B------:R-:W-:-:S03]  /*2d80*/  @!P1 MOV R4, R6 ;  /* 0x0000000600049202 */ /* 0x000fc60000000f00 */
[----:B------:R-:W-:-:S05]  /*2d90*/  VIADD R0, R5, 0xffffffff ;  /* 0xffffffff05007836 */ /* 0x000fca0000000000 */
[----:B------:R-:W-:Y:S02]  /*2da0*/  ISETP.GE.U32.AND P0, PT, R0, 0x7fefffff, PT ;  /* 0x7fefffff0000780c */ /* 0x000fe40003f06070 */
[----:B------:R-:W-:Y:S02]  /*2db0*/  MOV R0, 0xfffffc01 ;  /* 0xfffffc0100007802 */ /* 0x000fe40000000f00 */
[----:B------:R-:W-:-:S09]  /*2dc0*/  @!P1 MOV R0, 0xfffffbcb ;  /* 0xfffffbcb00009802 */ /* 0x000fd20000000f00 */
[----:B------:R-:W-:Y:S02]  /*2dd0*/  @P0 MOV R8, 0x0 ;  /* 0x0000000000080802 */ /* 0x000fe40000000f00 */
[----:B------:R-:W-:Y:S02]  /*2de0*/  @P0 MOV R9, 0x7ff00000 ;  /* 0x7ff0000000090802 */ /* 0x000fe40000000f00 */
[----:B------:R-:W-:-:S04]  /*2df0*/  @P0 FSETP.NEU.FTZ.AND P2, PT, R7, RZ, PT ;  /* 0x000000ff0700020b */ /* 0x000fc80003f5d000 */
[----:B------:R-:W-:-:S10]  /*2e00*/  @P0 DFMA R8, R6, R8, +INF ;  /* 0x7ff000000608042b */ /* 0x000fd40000000008 */
[----:B------:R-:W-:Y:S02]  /*2e10*/  @P0 FSEL R14, R8, RZ, P2 ;  /* 0x000000ff080e0208 */ /* 0x000fe40001000000 */
[----:B------:R-:W-:Y:S02]  /*2e20*/  @P0 FSEL R15, R9, -QNAN , P2 ;  /* 0xfff00000090f0808 */ /* 0x000fe40001000000 */
[----:B------:R-:W-:-:S05]  /*2e30*/  IADD3 R2, P2, R3, UR6, RZ ;  /* 0x0000000603027c10 */ /* 0x000fca000ff5e0ff */
[----:B------:R-:W-:Y:S01]  /*2e40*/  IMAD.X R3, RZ, RZ, UR7, P2 ;  /* 0x00000007ff037e24 */ /* 0x000fe200090e06ff */
[----:B------:R-:W-:Y:S07]  /*2e50*/  @P0 BRA `(.L_x_2327) ;  /* 0x0000000000f80947 */ /* 0x000fee0003800000 */
[----:B------:R-:W-:Y:S01]  /*2e60*/  LOP3.LUT R6, R5, 0x800fffff, RZ, 0xc0, !PT ;  /* 0x800fffff05067812 */ /* 0x000fe200078ec0ff */
[----:B------:R-:W-:Y:S01]  /*2e70*/  IMAD.MOV.U32 R8, RZ, RZ, RZ ;  /* 0x000000ffff087224 */ /* 0x000fe200078e00ff */
[----:B------:R-:W-:Y:S01]  /*2e80*/  MOV R16, 0x8b7a8b04 ;  /* 0x8b7a8b0400107802 */ /* 0x000fe20000000f00 */
[----:B------:R-:W-:Y:S01]  /*2e90*/  UMOV UR6, 0x3ae80f1e ;  /* 0x3ae80f1e00067882 */ /* 0x000fe20000000000 */
[----:B------:R-:W-:Y:S01]  /*2ea0*/  LOP3.LUT R7, R6, 0x3ff00000, RZ, 0xfc, !PT ;  /* 0x3ff0000006077812 */ /* 0x000fe200078efcff */
[----:B------:R-:W-:Y:S01]  /*2eb0*/  UMOV UR7, 0x3eb1380b ;  /* 0x3eb1380b00077882 */ /* 0x000fe20000000000 */
[----:B------:R-:W-:Y:S01]  /*2ec0*/  MOV R6, R4 ;  /* 0x0000000400067202 */ /* 0x000fe20000000f00 */
[----:B------:R-:W-:Y:S01]  /*2ed0*/  UMOV UR8, 0x80000000 ;  /* 0x8000000000087882 */ /* 0x000fe20000000000 */
[----:B------:R-:W-:Y:S01]  /*2ee0*/  ISETP.GE.AND P0, PT, R7, 0x3ff6a09f, PT ;  /* 0x3ff6a09f0700780c */ /* 0x000fe20003f06270 */
[----:B------:R-:W-:Y:S01]  /*2ef0*/  UMOV UR9, 0x43300000 ;  /* 0x4330000000097882 */ /* 0x000fe20000000000 */
[----:B------:R-:W-:-:S02]  /*2f00*/  MOV R17, 0x3ed0ee25 ;  /* 0x3ed0ee2500117802 */ /* 0x000fc40000000f00 */
[----:B------:R-:W-:Y:S02]  /*2f10*/  LEA.HI R0, R5, R0, RZ, 0xc ;  /* 0x0000000005007211 */ /* 0x000fe400078f60ff */
[----:B------:R-:W-:-:S07]  /*2f20*/  MOV R19, 0x43300000 ;  /* 0x4330000000137802 */ /* 0x000fce0000000f00 */
[----:B------:R-:W-:Y:S02]  /*2f30*/  @P0 IADD3 R9, R7, -0x100000, RZ ;  /* 0xfff0000007090810 */ /* 0x000fe40007ffe0ff */
[----:B------:R-:W-:Y:S02]  /*2f40*/  @P0 IADD3 R0, R0, 0x1, RZ ;  /* 0x0000000100000810 */ /* 0x000fe40007ffe0ff */
        /* <DEDUP_REMOVED lines=47> */
.L_x_2327:
[----:B------:R-:W-:Y:S05]  /*3240*/  BSYNC B0 ;  /* 0x0000000000007941 */ /* 0x000fea0003800000 */
.L_x_2326:
[----:B------:R-:W-:Y:S01]  /*3250*/  UMOV UR6, 0xffda0d24 ;  /* 0xffda0d2400067882 */ /* 0x000fe20000000000 */
[----:B------:R-:W-:Y:S02]  /*3260*/  UMOV UR7, 0x3c7777d0 ;  /* 0x3c7777d000077882 */ /* 0x000fe40000000000 */
[----:B------:R-:W-:Y:S01]  /*3270*/  DMUL R4, R14, UR6 ;  /* 0x000000060e047c28 */ /* 0x000fe20008000000 */
[----:B------:R-:W-:Y:S01]  /*3280*/  UMOV UR6, 0x652b82fe ;  /* 0x652b82fe00067882 */ /* 0x000fe20000000000 */
[----:B------:R-:W-:-:S06]  /*3290*/  UMOV UR7, 0x3ff71547 ;  /* 0x3ff7154700077882 */ /* 0x000fcc0000000000 */
[----:B------:R-:W-:-:S07]  /*32a0*/  DFMA R4, R14, UR6, R4 ;  /* 0x000000060e047c2b */ /* 0x000fce0008000004 */
[----:B------:R-:W-:Y:S01]  /*32b0*/  STG.E.64 desc[UR4][R2.64], R4 ;  /* 0x0000000402007986 */ /* 0x000fe2000c101b04 */
[----:B------:R-:W-:Y:S05]  /*32c0*/  EXIT ;  /* 0x000000000000794d */ /* 0x000fea0003800000 */
.L_x_2328:
        /* <DEDUP_REMOVED lines=11> */
.L_x_13274:


//--------------------- .text._ZN2at6native27unrolled_elementwise_kernelIZZZNS0_16log2_kernel_cudaERNS_18TensorIteratorBaseEENKUlvE0_clEvENKUlvE_clEvEUldE_St5arrayIPcLm2EELi4E23TrivialOffsetCalculatorILi1EjESB_NS0_6memory15LoadWithoutCastENSC_16StoreWithoutCastEEEviT_T0_T2_T3_T4_T5_ --------------------------
	.section	.text._ZN2at6native27unrolled_elementwise_kernelIZZZNS0_16log2_kernel_cudaERNS_18TensorIteratorBaseEENKUlvE0_clEvENKUlvE_clEvEUldE_St5arrayIPcLm2EELi4E23TrivialOffsetCalculatorILi1EjESB_NS0_6memory15LoadWithoutCastENSC_16StoreWithoutCastEEEviT_T0_T2_T3_T4_T5_,"ax",@progbits
	.align	128
        .global         _ZN2at6native27unrolled_elementwise_kernelIZZZNS0_16log2_kernel_cudaERNS_18TensorIteratorBaseEENKUlvE0_clEvENKUlvE_clEvEUldE_St5arrayIPcLm2EELi4E23TrivialOffsetCalculatorILi1EjESB_NS0_6memory15LoadWithoutCastENSC_16StoreWithoutCastEEEviT_T0_T2_T3_T4_T5_
        .type           _ZN2at6native27unrolled_elementwise_kernelIZZZNS0_16log2_kernel_cudaERNS_18TensorIteratorBaseEENKUlvE0_clEvENKUlvE_clEvEUldE_St5arrayIPcLm2EELi4E23TrivialOffsetCalculatorILi1EjESB_NS0_6memory15LoadWithoutCastENSC_16StoreWithoutCastEEEviT_T0_T2_T3_T4_T5_,@function
        .size           _ZN2at6native27unrolled_elementwise_kernelIZZZNS0_16log2_kernel_cudaERNS_18TensorIteratorBaseEENKUlvE0_clEvENKUlvE_clEvEUldE_St5arrayIPcLm2EELi4E23TrivialOffsetCalculatorILi1EjESB_NS0_6memory15LoadWithoutCastENSC_16StoreWithoutCastEEEviT_T0_T2_T3_T4_T5_,(.L_x_13275 - _ZN2at6native27unrolled_elementwise_kernelIZZZNS0_16log2_kernel_cudaERNS_18TensorIteratorBaseEENKUlvE0_clEvENKUlvE_clEvEUldE_St5arrayIPcLm2EELi4E23TrivialOffsetCalculatorILi1EjESB_NS0_6memory15LoadWithoutCastENSC_16StoreWithoutCastEEEviT_T0_T2_T3_T4_T5_)
        .other          _ZN2at6native27unrolled_elementwise_kernelIZZZNS0_16log2_kernel_cudaERNS_18TensorIteratorBaseEENKUlvE0_clEvENKUlvE_clEvEUldE_St5arrayIPcLm2EELi4E23TrivialOffsetCalculatorILi1EjESB_NS0_6memory15LoadWithoutCastENSC_16StoreWithoutCastEEEviT_T0_T2_T3_T4_T5_,@"STO_CUDA_ENTRY STV_DEFAULT"
_ZN2at6native27unrolled_elementwise_kernelIZZZNS0_16log2_kernel_cudaERNS_18TensorIteratorBaseEENKUlvE0_clEvENKUlvE_clEvEUldE_St5arrayIPcLm2EELi4E23TrivialOffsetCalculatorILi1EjESB_NS0_6memory15LoadWithoutCastENSC_16StoreWithoutCastEEEviT_T0_T2_T3_T4_T5_:
.text._ZN2at6native27unrolled_elementwise_kernelIZZZNS0_16log2_kernel_cudaERNS_18TensorIteratorBaseEENKUlvE0_clEvENKUlvE_clEvEUldE_St5arrayIPcLm2EELi4E23TrivialOffsetCalculatorILi1EjESB_NS0_6memory15LoadWithoutCastENSC_16StoreWithoutCastEEEviT_T0_T2_T3_T4_T5_:
[----:B------:R-:W-:Y:S01]  /*0000*/  LDC R1, c[0x0][0x28] ;  /* 0x00000a00ff017b82 */ /* 0x000fe20000000800 */
[----:B------:R-:W0:Y:S07]  /*0010*/  S2R R0, SR_CTAID.X ;  /* 0x0000000000007919 */ /* 0x000e2e0000002500 */
[----:B------:R-:W0:Y:S01]  /*0020*/  LDC R3, c[0x0][0x210] ;  /* 0x00008400ff037b82 */ /* 0x000e220000000800 */
[----:B------:R-:W-:Y:S01]  /*0030*/  ULDC.64 UR4, c[0x0][0x208] ;  /* 0x0000820000047ab9 */ /* 0x000fe20000000a00 */
[----:B------:R-:W1:Y:S01]  /*0040*/  S2R R7, SR_TID.X ;  /* 0x0000000000077919 */ /* 0x000e620000002100 */
[----:B0-----:R-:W-:-:S02]  /*0050*/  IMAD R6, R0, -0x200, R3 ;  /* 0xfffffe0000067824 */ /* 0x001fc400078e0203 */
[----:B-1----:R-:W-:-:S03]  /*0060*/  IMAD.MOV.U32 R9, RZ, RZ, R7 ;  /* 0x000000ffff097224 */ /* 0x002fc600078e0007 */
[----:B------:R-:W-:-:S13]  /*0070*/  ISETP.GE.AND P0, PT, R7, R6, PT ;  /* 0x000000060700720c */ /* 0x000fda0003f06270 */
[----:B------:R-:W-:Y:S01]  /*0080*/  @!P0 IMAD R11, R0, 0x200, R9 ;  /* 0x00000200000b8824 */ /* 0x000fe200078e0209 */
[----:B------:R-:W0:Y:S01]  /*0090*/  @!P0 LDC.64 R16, c[0x0][0x220] ;  /* 0x00008800ff108b82 */ /* 0x000e220000000a00 */
[----:B------:R-:W-:-:S05]  /*00a0*/  @!P0 VIADD R9, R9, 0x80 ;  /* 0x0000008009098836 */ /* 0x000fca0000000000 */
[----:B------:R-:W-:-:S13]  /*00b0*/  ISETP.GE.AND P1, PT, R9, R6, PT ;  /* 0x000000060900720c */ /* 0x000fda0003f26270 */
[----:B------:R-:W-:Y:S01]  /*00c0*/  @!P1 LEA R13, R0, R9, 0x9 ;  /* 0x00000009000d9211 */ /* 0x000fe200078e48ff */
[----:B------:R-:W-:Y:S01]  /*00d0*/  @!P1 VIADD R9, R9, 0x80 ;  /* 0x0000008009099836 */ /* 0x000fe20000000000 */
[----:B------:R-:W1:Y:S01]  /*00e0*/  @!P1 LDC.64 R14, c[0x0][0x220] ;  /* 0x00008800ff0e9b82 */ /* 0x000e620000000a00 */
[----:B0-----:R-:W-:-:S03]  /*00f0*/  @!P0 IMAD.WIDE.U32 R16, R11, 0x8, R16 ;  /* 0x000000080b108825 */ /* 0x001fc600078e0010 */
[----:B------:R-:W-:-:S13]  /*0100*/  ISETP.GE.AND P3, PT, R9, R6, PT ;  /* 0x000000060900720c */ /* 0x000fda0003f66270 */
[----:B------:R-:W-:Y:S01]  /*0110*/  @!P3 IMAD R21, R0, 0x200, R9 ;  /* 0x000002000015b824 */ /* 0x000fe200078e0209 */
[----:B------:R-:W0:Y:S01]  /*0120*/  @!P3 LDC.64 R4, c[0x0][0x220] ;  /* 0x00008800ff04bb82 */ /* 0x000e220000000a00 */
[----:B------:R-:W-:-:S05]  /*0130*/  @!P3 VIADD R9, R9, 0x80 ;  /* 0x000000800909b836 */ /* 0x000fca0000000000 */
[----:B------:R-:W-:Y:S01]  /*0140*/  ISETP.GE.AND P2, PT, R9, R6, PT ;  /* 0x000000060900720c */ /* 0x000fe20003f46270 */
[----:B-1----:R-:W-:Y:S01]  /*0150*/  @!P1 IMAD.WIDE.U32 R14, R13, 0x8, R14 ;  /* 0x000000080d0e9825 */ /* 0x002fe200078e000e */
[----:B------:R-:W-:-:S06]  /*0160*/  CS2R R12, SRZ ;  /* 0x00000000000c7805 */ /* 0x000fcc000001ff00 */
[----:B------:R1:W5:Y:S05]  /*0170*/  @!P0 LDG.E.64 R12, desc[UR4][R16.64] ;  /* 0x00000004100c8981 */ /* 0x00036a000c1e1b00 */
[----:B------:R-:W2:Y:S01]  /*0180*/  @!P2 LDC.64 R2, c[0x0][0x220] ;  /* 0x00008800ff02ab82 */ /* 0x000ea20000000a00 */
[----:B------:R-:W-:Y:S02]  /*0190*/  @!P2 LEA R19, R0, R9, 0x9 ;  /* 0x000000090013a211 */ /* 0x000fe400078e48ff */
[----:B------:R-:W-:Y:S01]  /*01a0*/  CS2R R8, SRZ ;  /* 0x0000000000087805 */ /* 0x000fe2000001ff00 */
[----:B0-----:R-:W-:Y:S01]  /*01b0*/  @!P3 IMAD.WIDE.U32 R20, R21, 0x8, R4 ;  /* 0x000000081514b825 */ /* 0x001fe200078e0004 */
[----:B------:R-:W-:-:S04]  /*01c0*/  CS2R R4, SRZ ;  /* 0x0000000000047805 */ /* 0x000fc8000001ff00 */
[----:B------:R1:W5:Y:S04]  /*01d0*/  @!P1 LDG.E.64 R8, desc[UR4][R14.64] ;  /* 0x000000040e089981 */ /* 0x000368000c1e1b00 */
[----:B------:R1:W5:Y:S01]  /*01e0*/  @!P3 LDG.E.64 R4, desc[UR4][R20.64] ;  /* 0x000000041404b981 */ /* 0x000362000c1e1b00 */
[----:B--2---:R-:W-:Y:S01]  /*01f0*/  @!P2 IMAD.WIDE.U32 R18, R19, 0x8, R2 ;  /* 0x000000081312a825 */ /* 0x004fe200078e0002 */
[----:B------:R-:W-:-:S06]  /*0200*/  CS2R R2, SRZ ;  /* 0x0000000000027805 */ /* 0x000fcc000001ff00 */
[----:B------:R1:W5:Y:S01]  /*0210*/  @!P2 LDG.E.64 R2, desc[UR4][R18.64] ;  /* 0x000000041202a981 */ /* 0x000362000c1e1b00 */
[----:B------:R-:W-:Y:S01]  /*0220*/  BSSY B0, `(.L_x_2329) ;  /* 0x000005a000007945 */ /* 0x000fe20003800000 */
[----:B------:R-:W-:-:S03]  /*0230*/  IMAD.MOV.U32 R11, RZ, RZ, R7 ;  /* 0x000000ffff0b7224 */ /* 0x000fc600078e0007 */
[----:B------:R-:W-:Y:S05]  /*0240*/  @P0 BRA `(.L_x_2330) ;  /* 0x00000004005c0947 */ /* 0x000fea0003800000 */
[----:B-----5:R-:W-:Y:S01]  /*0250*/  ISETP.GT.AND P1, PT, R13, 0xfffff, PT ;  /* 0x000fffff0d00780c */ /* 0x020fe20003f24270 */
[----:B------:R-:W-:Y:S01]  /*0260*/  IMAD.MOV.U32 R23, RZ, RZ, R13 ;  /* 0x000000ffff177224 */ /* 0x000fe200078e000d */
[----:B------:R-:W-:Y:S01]  /*0270*/  BSSY B1, `(.L_x_2331) ;  /* 0x000004e000017945 */ /* 0x000fe20003800000 */
[----:B-1----:R-:W-:-:S10]  /*0280*/  IMAD.MOV.U32 R16, RZ, RZ, R12 ;  /* 0x000000ffff107224 */ /* 0x002fd400078e000c */
[----:B------:R-:W-:-:S10]  /*0290*/  @!P1 DMUL R12, R12, 1.80143985094819840000e+16 ;  /* 0x435000000c0c9828 */ /* 0x000fd40000000000 */
[----:B------:R-:W-:Y:S01]  /*02a0*/  @!P1 MOV R23, R13 ;  /* 0x0000000d00179202 */ /* 0x000fe20000000f00 */
[----:B------:R-:W-:-:S04]  /*02b0*/  @!P1 IMAD.MOV.U32 R16, RZ, RZ, R12 ;  /* 0x000000ffff109224 */ /* 0x000fc800078e000c */
[----:B------:R-:W-:-:S05]  /*02c0*/  VIADD R10, R23, 0xffffffff ;  /* 0xffffffff170a7836 */ /* 0x000fca0000000000 */
[----:B------:R-:W-:Y:S02]  /*02d0*/  ISETP.GE.U32.AND P2, PT, R10, 0x7fefffff, PT ;  /* 0x7fefffff0a00780c */ /* 0x000fe40003f46070 */
[----:B------:R-:W-:Y:S01]  /*02e0*/  MOV R10, 0xfffffc01 ;  /* 0xfffffc01000a7802 */ /* 0x000fe20000000f00 */
        /* <DEDUP_REMOVED lines=9> */
[----:B------:R-:W-:Y:S01]  /*0380*/  IMAD.MOV.U32 R20, RZ, RZ, R16 ;  /* 0x000000ffff147224 */ /* 0x000fe200078e0010 */
[----:B------:R-:W-:Y:S01]  /*0390*/  MOV R25, 0x3ed0ee25 ;  /* 0x3ed0ee2500197802 */ /* 0x000fe20000000f00 */
[----:B------:R-:W-:Y:S01]  /*03a0*/  IMAD.MOV.U32 R18, RZ, RZ, RZ ;  /* 0x000000ffff127224 */ /* 0x000fe200078e00ff */
[----:B------:R-:W-:Y:S01]  /*03b0*/  LOP3.LUT R21, R12, 0x3ff00000, RZ, 0xfc, !PT ;  /* 0x3ff000000c157812 */ /* 0x000fe200078efcff */
[----:B------:R-:W-:Y:S01]  /*03c0*/  IMAD.MOV.U32 R24, RZ, RZ, -0x748574fc ;  /* 0x8b7a8b04ff187424 */ /* 0x000fe200078e00ff */
[----:B------:R-:W-:Y:S01]  /*03d0*/  UMOV UR6, 0x3ae80f1e ;  /* 0x3ae80f1e00067882 */ /* 0x000fe20000000000 */
[----:B------:R-:W-:Y:S01]  /*03e0*/  UMOV UR7, 0x3eb1380b ;  /* 0x3eb1380b00077882 */ /* 0x000fe20000000000 */
[----:B------:R-:W-:Y:S01]  /*03f0*/  ISETP.GE.AND P1, PT, R21, 0x3ff6a09f, PT ;  /* 0x3ff6a09f1500780c */ /* 0x000fe20003f26270 */
[----:B------:R-:W-:Y:S01]  /*0400*/  UMOV UR8, 0x80000000 ;  /* 0x8000000000087882 */ /* 0x000fe20000000000 */
[----:B------:R-:W-:Y:S01]  /*0410*/  LEA.HI R10, R23, R10, RZ, 0xc ;  /* 0x0000000a170a7211 */ /* 0x000fe200078f60ff */
[----:B------:R-:W-:-:S10]  /*0420*/  UMOV UR9, 0x43300000 ;  /* 0x4330000000097882 */ /* 0x000fd40000000000 */
[----:B------:R-:W-:Y:S01]  /*0430*/  @P1 IADD3 R13, R21, -0x100000, RZ ;  /* 0xfff00000150d1810 */ /* 0x000fe20007ffe0ff */
[----:B------:R-:W-:-:S04]  /*0440*/  @P1 VIADD R10, R10, 0x1 ;  /* 0x000000010a0a1836 */ /* 0x000fc80000000000 */
        /* <DEDUP_REMOVED lines=48> */
.L_x_2332:
[----:B------:R-:W-:Y:S05]  /*0750*/  BSYNC B1 ;  /* 0x0000000000017941 */ /* 0x000fea0003800000 */
.L_x_2331:
[----:B------:R-:W-:Y:S01]  /*0760*/  UMOV UR6, 0xffda0d24 ;  /* 0xffda0d2400067882 */ /* 0x000fe20000000000 */
[----:B------:R-:W-:Y:S02]  /*0770*/  UMOV UR7, 0x3c7777d0 ;  /* 0x3c7777d000077882 */ /* 0x000fe40000000000 */
[----:B------:R-:W-:Y:S01]  /*0780*/  DMUL R12, R20, UR6 ;  /* 0x00000006140c7c28 */ /* 0x000fe20008000000 */
[----:B------:R-:W-:Y:S01]  /*0790*/  UMOV UR6, 0x652b82fe ;  /* 0x652b82fe00067882 */ /* 0x000fe20000000000 */
[----:B------:R-:W-:-:S06]  /*07a0*/  UMOV UR7, 0x3ff71547 ;  /* 0x3ff7154700077882 */ /* 0x000fcc0000000000 */
[----:B------:R-:W-:-:S11]  /*07b0*/  DFMA R12, R20, UR6, R12 ;  /* 0x00000006140c7c2b */ /* 0x000fd6000800000c */
.L_x_2330:
[----:B------:R-:W-:Y:S05]  /*07c0*/  BSYNC B0 ;  /* 0x0000000000007941 */ /* 0x000fea0003800000 */
.L_x_2329:
[----:B-1----:R-:W-:Y:S01]  /*07d0*/  VIADD R15, R11, 0x80 ;  /* 0x000000800b0f7836 */ /* 0x002fe20000000000 */
[----:B------:R-:W-:Y:S04]  /*07e0*/  BSSY B0, `(.L_x_2333) ;  /* 0x000005a000007945 */ /* 0x000fe80003800000 */
[----:B------:R-:W-:-:S13]  /*07f0*/  ISETP.GE.AND P1, PT, R15, R6, PT ;  /* 0x000000060f00720c */ /* 0x000fda0003f26270 */
[----:B------:R-:W-:Y:S05]  /*0800*/  @P1 BRA `(.L_x_2334) ;  /* 0x00000004005c1947 */ /* 0x000fea0003800000 */
[----:B-----5:R-:W-:Y:S01]  /*0810*/  ISETP.GT.AND P1, PT, R9, 0xfffff, PT ;  /* 0x000fffff0900780c */ /* 0x020fe20003f24270 */
[----:B------:R-:W-:Y:S01]  /*0820*/  IMAD.MOV.U32 R16, RZ, RZ, R8 ;  /* 0x000000ffff107224 */ /* 0x000fe200078e0008 */
[----:B------:R-:W-:Y:S01]  /*0830*/  MOV R23, R9 ;  /* 0x0000000900177202 */ /* 0x000fe20000000f00 */
[----:B------:R-:W-:Y:S10]  /*0840*/  BSSY B1, `(.L_x_2335) ;  /* 0x000004d000017945 */ /* 0x000ff40003800000 */
[----:B------:R-:W-:-:S10]  /*0850*/  @!P1 DMUL R8, R8, 1.80143985094819840000e+16 ;  /* 0x4350000008089828 */ /* 0x000fd40000000000 */
[----:B------:R-:W-:Y:S02]  /*0860*/  @!P1 IMAD.MOV.U32 R23, RZ, RZ, R9 ;  /* 0x000000ffff179224 */ /* 0x000fe400078e0009 */
[----:B------:R-:W-:Y:S02]  /*0870*/  @!P1 IMAD.MOV.U32 R16, RZ, RZ, R8 ;  /* 0x000000ffff109224 */ /* 0x000fe400078e0008 */
[----:B------:R-:W-:-:S05]  /*0880*/  VIADD R10, R23, 0xffffffff ;  /* 0xffffffff170a7836 */ /* 0x000fca0000000000 */
[----:B------:R-:W-:Y:S01]  /*0890*/  ISETP.GE.U32.AND P2, PT, R10, 0x7fefffff, PT ;  /* 0x7fefffff0a00780c */ /* 0x000fe20003f46070 */
[----:B------:R-:W-:Y:S01]  /*08a0*/  IMAD.MOV.U32 R10, RZ, RZ, -0x3ff ;  /* 0xfffffc01ff0a7424 */ /* 0x000fe200078e00ff */
[----:B------:R-:W-:-:S11]  /*08b0*/  @!P1 MOV R10, 0xfffffbcb ;  /* 0xfffffbcb000a9802 */ /* 0x000fd60000000f00 */
[----:B------:R-:W-:Y:S01]  /*08c0*/  @P2 MOV R14, 0x0 ;  /* 0x00000000000e2802 */ /* 0x000fe20000000f00 */
[----:B------:R-:W-:Y:S01]  /*08d0*/  @P2 IMAD.MOV.U32 R15, RZ, RZ, 0x7ff00000 ;  /* 0x7ff00000ff0f2424 */ /* 0x000fe200078e00ff */
[----:B------:R-:W-:-:S05]  /*08e0*/  @P2 FSETP.NEU.FTZ.AND P3, PT, R9, RZ, PT ;  /* 0x000000ff0900220b */ /* 0x000fca0003f7d000 */
[----:B------:R-:W-:-:S10]  /*08f0*/  @P2 DFMA R14, R8, R14, +INF ;  /* 0x7ff00000080e242b */ /* 0x000fd4000000000e */
[----:B------:R-:W-:Y:S02]  /*0900*/  @P2 FSEL R20, R14, RZ, P3 ;  /* 0x000000ff0e142208 */ /* 0x000fe40001800000 */
[----:B------:R-:W-:Y:S01]  /*0910*/  @P2 FSEL R21, R15, -QNAN , P3 ;  /* 0xfff000000f152808 */ /* 0x000fe20001800000 */
[----:B------:R-:W-:Y:S06]  /*0920*/  @P2 BRA `(.L_x_2336) ;  /* 0x0000000000f82947 */ /* 0x000fec0003800000 */
[----:B------:R-:W-:Y:S01]  /*0930*/  LOP3.LUT R8, R23, 0x800fffff, RZ, 0xc0, !PT ;  /* 0x800fffff17087812 */ /* 0x000fe200078ec0ff */
[----:B------:R-:W-:Y:S01]  /*0940*/  IMAD.MOV.U32 R20, RZ, RZ, R16 ;  /* 0x000000ffff147224 */ /* 0x000fe200078e0010 */
[----:B------:R-:W-:Y:S01]  /*0950*/  MOV R18, RZ ;  /* 0x000000ff00127202 */ /* 0x000fe20000000f00 */
[----:B------:R-:W-:Y:S01]  /*0960*/  IMAD.MOV.U32 R24, RZ, RZ, -0x748574fc ;  /* 0x8b7a8b04ff187424 */ /* 0x000fe200078e00ff */
[----:B------:R-:W-:Y:S01]  /*0970*/  LOP3.LUT R21, R8, 0x3ff00000, RZ, 0xfc, !PT ;  /* 0x3ff0000008157812 */ /* 0x000fe200078efcff */
[----:B------:R-:W-:Y:S01]  /*0980*/  IMAD.MOV.U32 R25, RZ, RZ, 0x3ed0ee25 ;  /* 0x3ed0ee25ff197424 */ /* 0x000fe200078e00ff */
[----:B------:R-:W-:Y:S01]  /*0990*/  UMOV UR6, 0x3ae80f1e ;  /* 0x3ae80f1e00067882 */ /* 0x000fe20000000000 */
[----:B------:R-:W-:Y:S01]  /*09a0*/  UMOV UR7, 0x3eb1380b ;  /* 0x3eb1380b00077882 */ /* 0x000fe20000000000 */
[----:B------:R-:W-:Y:S01]  /*09b0*/  ISETP.GE.AND P1, PT, R21, 0x3ff6a09f, PT ;  /* 0x3ff6a09f1500780c */ /* 0x000fe20003f26270 */
[----:B------:R-:W-:Y:S01]  /*09c0*/  UMOV UR8, 0x80000000 ;  /* 0x8000000000087882 */ /* 0x000fe20000000000 */
[----:B------:R-:W-:Y:S01]  /*09d0*/  LEA.HI R10, R23, R10, RZ, 0xc ;  /* 0x0000000a170a7211 */ /* 0x000fe200078f60ff */
[----:B------:R-:W-:-:S10]  /*09e0*/  UMOV UR9, 0x43300000 ;  /* 0x4330000000097882 */ /* 0x000fd40000000000 */
        /* <DEDUP_REMOVED lines=17> */
[----:B------:R-:W-:Y:S01]  /*0b00*/  DADD R22, R22, R22 ;  /* 0x0000000016167229 */ /* 0x000fe20000000016 */
[----:B------:R-:W-:-:S03]  /*0b10*/  MOV R25, 0x43300000 ;  /* 0x4330000000197802 */ /* 0x000fc60000000f00 */
        /* <DEDUP_REMOVED lines=31> */
.L_x_2336:
[----:B------:R-:W-:Y:S05]  /*0d10*/  BSYNC B1 ;  /* 0x0000000000017941 */ /* 0x000fea0003800000 */
.L_x_2335:
[----:B------:R-:W-:Y:S01]  /*0d20*/  UMOV UR6, 0xffda0d24 ;  /* 0xffda0d2400067882 */ /* 0x000fe20000000000 */
[----:B------:R-:W-:Y:S02]  /*0d30*/  UMOV UR7, 0x3c7777d0 ;  /* 0x3c7777d000077882 */ /* 0x000fe40000000000 */
[----:B------:R-:W-:Y:S01]  /*0d40*/  DMUL R8, R20, UR6 ;  /* 0x0000000614087c28 */ /* 0x000fe20008000000 */
[----:B------:R-:W-:Y:S01]  /*0d50*/  UMOV UR6, 0x652b82fe ;  /* 0x652b82fe00067882 */ /* 0x000fe20000000000 */
[----:B------:R-:W-:-:S06]  /*0d60*/  UMOV UR7, 0x3ff71547 ;  /* 0x3ff7154700077882 */ /* 0x000fcc0000000000 */
[----:B------:R-:W-:-:S11]  /*0d70*/  DFMA R8, R20, UR6, R8 ;  /* 0x0000000614087c2b */ /* 0x000fd60008000008 */
.L_x_2334:
[----:B------:R-:W-:Y:S05]  /*0d80*/  BSYNC B0 ;  /* 0x0000000000007941 */ /* 0x000fea0003800000 */
.L_x_2333:
[----:B------:R-:W-:Y:S01]  /*0d90*/  VIADD R15, R11, 0x100 ;  /* 0x000001000b0f7836 */ /* 0x000fe20000000000 */
[----:B------:R-:W-:Y:S04]  /*0da0*/  BSSY B0, `(.L_x_2337) ;  /* 0x000005a000007945 */ /* 0x000fe80003800000 */
[----:B------:R-:W-:-:S13]  /*0db0*/  ISETP.GE.AND P1, PT, R15, R6, PT ;  /* 0x000000060f00720c */ /* 0x000fda0003f26270 */
[----:B------:R-:W-:Y:S05]  /*0dc0*/  @P1 BRA `(.L_x_2338) ;  /* 0x00000004005c1947 */ /* 0x000fea0003800000 */
[----:B-----5:R-:W-:Y:S01]  /*0dd0*/  ISETP.GT.AND P1, PT, R5, 0xfffff, PT ;  /* 0x000fffff0500780c */ /* 0x020fe20003f24270 */
[----:B------:R-:W-:Y:S01]  /*0de0*/  IMAD.MOV.U32 R23, RZ, RZ, R5 ;  /* 0x000000ffff177224 */ /* 0x000fe200078e0005 */
[----:B------:R-:W-:Y:S01]  /*0df0*/  BSSY B1, `(.L_x_2339) ;  /* 0x000004e000017945 */ /* 0x000fe20003800000 */
[----:B------:R-:W-:-:S10]  /*0e00*/  IMAD.MOV.U32 R16, RZ, RZ, R4 ;  /* 0x000000ffff107224 */ /* 0x000fd400078e0004 */
        /* <DEDUP_REMOVED lines=76> */
.L_x_2340:
[----:B------:R-:W-:Y:S05]  /*12d0*/  BSYNC B1 ;  /* 0x0000000000017941 */ /* 0x000fea0003800000 */
.L_x_2339:
[----:B------:R-:W-:Y:S01]  /*12e0*/  UMOV UR6, 0xffda0d24 ;  /* 0xffda0d2400067882 */ /* 0x000fe20000000000 */
[----:B------:R-:W-:Y:S02]  /*12f0*/  UMOV UR7, 0x3c7777d0 ;  /* 0x3c7777d000077882 */ /* 0x000fe40000000000 */
[----:B------:R-:W-:Y:S01]  /*1300*/  DMUL R4, R20, UR6 ;  /* 0x0000000614047c28 */ /* 0x000fe20008000000 */
[----:B------:R-:W-:Y:S01]  /*1310*/  UMOV UR6, 0x652b82fe ;  /* 0x652b82fe00067882 */ /* 0x000fe20000000000 */
[----:B------:R-:W-:-:S06]  /*1320*/  UMOV UR7, 0x3ff71547 ;  /* 0x3ff7154700077882 */ /* 0x000fcc0000000000 */
[----:B------:R-:W-:-:S11]  /*1330*/  DFMA R4, R20, UR6, R4 ;  /* 0x0000000614047c2b */ /* 0x000fd60008000004 */
.L_x_2338:
[----:B------:R-:W-:Y:S05]  /*1340*/  BSYNC B0 ;  /* 0x0000000000007941 */ /* 0x000fea0003800000 */
.L_x_2337:
[----:B------:R-:W-:Y:S01]  /*1350*/  VIADD R15, R11, 0x180 ;  /* 0x000001800b0f7836 */ /* 0x000fe20000000000 */
        /* <DEDUP_REMOVED lines=83> */
.L_x_2344:
[----:B------:R-:W-:Y:S05]  /*1890*/  BSYNC B1 ;  /* 0x0000000000017941 */ /* 0x000fea0003800000 */
.L_x_2343:
[----:B------:R-:W-:Y:S01]  /*18a0*/  UMOV UR6, 0xffda0d24 ;  /* 0xffda0d2400067882 */ /* 0x000fe20000000000 */
[----:B------:R-:W-:Y:S02]  /*18b0*/  UMOV UR7, 0x3c7777d0 ;  /* 0x3c7777d000077882 */ /* 0x000fe40000000000 */
[----:B------:R-:W-:Y:S01]  /*18c0*/  DMUL R2, R20, UR6 ;  /* 0x0000000614027c28 */ /* 0x000fe20008000000 */
[----:B------:R-:W-:Y:S01]  /*18d0*/  UMOV UR6, 0x652b82fe ;  /* 0x652b82fe00067882 */ /* 0x000fe20000000000 */
[----:B------:R-:W-:-:S06]  /*18e0*/  UMOV UR7, 0x3ff71547 ;  /* 0x3ff7154700077882 */ /* 0x000fcc0000000000 */
[----:B------:R-:W-:-:S11]  /*18f0*/  DFMA R2, R20, UR6, R2 ;  /* 0x0000000614027c2b */ /* 0x000fd60008000002 */
.L_x_2342:
[----:B------:R-:W-:Y:S05]  /*1900*/  BSYNC B0 ;  /* 0x0000000000007941 */ /* 0x000fea0003800000 */
.L_x_2341:
[----:B------:R-:W0:Y:S01]  /*1910*/  @!P0 LDC.64 R14, c[0x0][0x218] ;  /* 0x00008600ff0e8b82 */ /* 0x000e220000000a00 */
[----:B------:R-:W-:Y:S01]  /*1920*/  @!P0 VIADD R11, R7, 0x80 ;  /* 0x00000080070b8836 */ /* 0x000fe20000000000 */
[----:B------:R-:W-:Y:S01]  /*1930*/  BSSY B0, `(.L_x_2345) ;  /* 0x0000010000007945 */ /* 0x000fe20003800000 */
[----:B------:R-:W-:-:S03]  /*1940*/  @!P0 IMAD R7, R0, 0x200, R7 ;  /* 0x0000020000078824 */ /* 0x000fc600078e0207 */
[----:B------:R-:W-:Y:S01]  /*1950*/  ISETP.GE.AND P1, PT, R11, R6, PT ;  /* 0x000000060b00720c */ /* 0x000fe20003f26270 */
[----:B0-----:R-:W-:-:S05]  /*1960*/  @!P0 IMAD.WIDE.U32 R14, R7, 0x8, R14 ;  /* 0x00000008070e8825 */ /* 0x001fca00078e000e */
[----:B-----5:R0:W-:Y:S07]  /*1970*/  @!P0 STG.E.64 desc[UR4][R14.64], R12 ;  /* 0x0000000c0e008986 */ /* 0x0201ee000c101b04 */
[----:B------:R-:W-:Y:S05]  /*1980*/  @P1 BRA `(.L_x_2346) ;  /* 0x0000000000281947 */ /* 0x000fea0003800000 */
[----:B0-----:R-:W0:Y:S01]  /*1990*/  LDC.64 R14, c[0x0][0x218] ;  /* 0x00008600ff0e7b82 */ /* 0x001e220000000a00 */
[----:B------:R-:W-:Y:S01]  /*19a0*/  LEA R13, R0, R11, 0x9 ;  /* 0x0000000b000d7211 */ /* 0x000fe200078e48ff */
[----:B------:R-:W-:-:S05]  /*19b0*/  VIADD R11, R11, 0x80 ;  /* 0x000000800b0b7836 */ /* 0x000fca0000000000 */
[----:B------:R-:W-:-:S13]  /*19c0*/  ISETP.GE.AND P0, PT, R11, R6, PT ;  /* 0x000000060b00720c */ /* 0x000fda0003f06270 */
[----:B------:R-:W-:Y:S01]  /*19d0*/  @!P0 IMAD R7, R0, 0x200, R11 ;  /* 0x0000020000078824 */ /* 0x000fe200078e020b */
[----:B------:R-:W-:Y:S01]  /*19e0*/  @!P0 IADD3 R11, R11, 0x80, RZ ;  /* 0x000000800b0b8810 */ /* 0x000fe20007ffe0ff */
[----:B0-----:R-:W-:-:S04]  /*19f0*/  IMAD.WIDE.U32 R12, R13, 0x8, R14 ;  /* 0x000000080d0c7825 */ /* 0x001fc800078e000e */
[----:B------:R-:W-:Y:S01]  /*1a00*/  @!P0 IMAD.WIDE.U32 R14, R7, 0x8, R14 ;  /* 0x00000008070e8825 */ /* 0x000fe200078e000e */
[----:B------:R1:W-:Y:S04]  /*1a10*/  STG.E.64 desc[UR4][R12.64], R8 ;  /* 0x000000080c007986 */ /* 0x0003e8000c101b04 */
[----:B------:R1:W-:Y:S02]  /*1a20*/  @!P0 STG.E.64 desc[UR4][R14.64], R4 ;  /* 0x000000040e008986 */ /* 0x0003e4000c101b04 */
.L_x_2346:
[----:B------:R-:W-:Y:S05]  /*1a30*/  BSYNC B0 ;  /* 0x0000000000007941 */ /* 0x000fea0003800000 */
.L_x_2345:
[----:B------:R-:W-:-:S13]  /*1a40*/  ISETP.GE.AND P0, PT, R11, R6, PT ;  /* 0x000000060b00720c */ /* 0x000fda0003f06270 */
[----:B------:R-:W-:Y:S05]  /*1a50*/  @P0 EXIT ;  /* 0x000000000000094d */ /* 0x000fea0003800000 */
[----:B-1----:R-:W1:Y:S01]  /*1a60*/  LDC.64 R4, c[0x0][0x218] ;  /* 0x00008600ff047b82 */ /* 0x002e620000000a00 */
[----:B------:R-:W-:-:S04]  /*1a70*/  IMAD R11, R0, 0x200, R11 ;  /* 0x00000200000b7824 */ /* 0x000fc800078e020b */
[----:B-1----:R-:W-:-:S05]  /*1a80*/  IMAD.WIDE.U32 R4, R11, 0x8, R4 ;  /* 0x000000080b047825 */ /* 0x002fca00078e0004 */
[----:B------:R-:W-:Y:S01]  /*1a90*/  STG.E.64 desc[UR4][R4.64], R2 ;  /* 0x0000000204007986 */ /* 0x000fe2000c101b04 */
[----:B------:R-:W-:Y:S05]  /*1aa0*/  EXIT ;  /* 0x000000000000794d */ /* 0x000fea0003800000 */
.L_x_2347:
        /* <DEDUP_REMOVED lines=13> */
.L_x_13275:


//--------------------- .text._ZN2at6native29vectorized_elementwise_kernelILi2EZZZNS0_16log2_kernel_cudaERNS_18TensorIteratorBaseEENKUlvE0_clEvENKUlvE_clEvEUldE_St5arrayIPcLm2EEEEviT0_T1_ --------------------------
	.section	.text._ZN2at6native29vectorized_elementwise_kernelILi2EZZZNS0_16log2_kernel_cudaERNS_18TensorIteratorBaseEENKUlvE0_clEvENKUlvE_clEvEUldE_St5arrayIPcLm2EEEEviT0_T1_,"ax",@progbits
	.align	128
        .global         _ZN2at6native29vectorized_elementwise_kernelILi2EZZZNS0_16log2_kernel_cudaERNS_18TensorIteratorBaseEENKUlvE0_clEvENKUlvE_clEvEUldE_St5arrayIPcLm2EEEEviT0_T1_
        .type           _ZN2at6native29vectorized_elementwise_kernelILi2EZZZNS0_16log2_kernel_cudaERNS_18TensorIteratorBaseEENKUlvE0_clEvENKUlvE_clEvEUldE_St5arrayIPcLm2EEEEviT0_T1_,@function
        .size           _ZN2at6native29vectorized_elementwise_kernelILi2EZZZNS0_16log2_kernel_cudaERNS_18TensorIteratorBaseEENKUlvE0_clEvENKUlvE_clEvEUldE_St5arrayIPcLm2EEEEviT0_T1_,(.L_x_13276 - _ZN2at6native29vectorized_elementwise_kernelILi2EZZZNS0_16log2_kernel_cudaERNS_18TensorIteratorBaseEENKUlvE0_clEvENKUlvE_clEvEUldE_St5arrayIPcLm2EEEEviT0_T1_)
        .other          _ZN2at6native29vectorized_elementwise_kernelILi2EZZZNS0_16log2_kernel_cudaERNS_18TensorIteratorBaseEENKUlvE0_clEvENKUlvE_clEvEUldE_St5arrayIPcLm2EEEEviT0_T1_,@"STO_CUDA_ENTRY STV_DEFAULT"
_ZN2at6native29vectorized_elementwise_kernelILi2EZZZNS0_16log2_kernel_cudaERNS_18TensorIteratorBaseEENKUlvE0_clEvENKUlvE_clEvEUldE_St5arrayIPcLm2EEEEviT0_T1_:
.text._ZN2at6native29vectorized_elementwise_kernelILi2EZZZNS0_16log2_kernel_cudaERNS_18TensorIteratorBaseEENKUlvE0_clEvENKUlvE_clEvEUldE_St5arrayIPcLm2EEEEviT0_T1_:
        /* <DEDUP_REMOVED lines=12> */
[----:B------:R-:W2:Y:S01]  /*00c0*/  LDG.E.128 R12, desc[UR4][R22.64] ;  /* 0x00000004160c7981 */ /* 0x000ea2000c1e1d00 */
[----:B------:R-:W-:Y:S03]  /*00d0*/  BSSY B0, `(.L_x_2349) ;  /* 0x0000055000007945 */ /* 0x000fe60003800000 */
[----:B------:R-:W5:Y:S04]  /*00e0*/  LDG.E.128 R16, desc[UR4][R22.64+0x800] ;  /* 0x0008000416107981 */ /* 0x000f68000c1e1d00 */
[----:B------:R-:W5:Y:S04]  /*00f0*/  LDG.E.128 R4, desc[UR4][R22.64+0x1000] ;  /* 0x0010000416047981 */ /* 0x000f68000c1e1d00 */
[----:B------:R0:W5:Y:S01]  /*0100*/  LDG.E.128 R8, desc[UR4][R22.64+0x1800] ;  /* 0x0018000416087981 */ /* 0x000162000c1e1d00 */
[----:B--2---:R-:W-:Y:S01]  /*0110*/  ISETP.GT.AND P1, PT, R13, 0xfffff, PT ;  /* 0x000fffff0d00780c */ /* 0x004fe20003f24270 */
[----:B------:R-:W-:Y:S01]  /*0120*/  IMAD.MOV.U32 R20, RZ, RZ, R12 ;  /* 0x000000ffff147224 */ /* 0x000fe200078e000c */
[----:B------:R-:W-:Y:S01]  /*0130*/  ISETP.GT.AND P0, PT, R15, 0xfffff, PT ;  /* 0x000fffff0f00780c */ /* 0x000fe20003f04270 */
[----:B------:R-:W-:-:S10]  /*0140*/  IMAD.MOV.U32 R21, RZ, RZ, R13 ;  /* 0x000000ffff157224 */ /* 0x000fd400078e000d */
[----:B------:R-:W-:-:S10]  /*0150*/  @!P1 DMUL R20, R20, 1.80143985094819840000e+16 ;  /* 0x4350000014149828 */ /* 0x000fd40000000000 */
[----:B------:R-:W-:-:S05]  /*0160*/  @!P1 IMAD.MOV.U32 R13, RZ, RZ, R21 ;  /* 0x000000ffff0d9224 */ /* 0x000fca00078e0015 */
[----:B------:R-:W-:-:S04]  /*0170*/  IADD3 R3, R13, -0x1, RZ ;  /* 0xffffffff0d037810 */ /* 0x000fc80007ffe0ff */
[----:B------:R-:W-:Y:S01]  /*0180*/  ISETP.GE.U32.AND P2, PT, R3, 0x7fefffff, PT ;  /* 0x7fefffff0300780c */ /* 0x000fe20003f46070 */
[----:B------:R-:W-:Y:S01]  /*0190*/  IMAD.MOV.U32 R3, RZ, RZ, R12 ;  /* 0x000000ffff037224 */ /* 0x000fe200078e000c */
[----:B------:R-:W-:Y:S01]  /*01a0*/  @!P1 MOV R3, R20 ;  /* 0x0000001400039202 */ /* 0x000fe20000000f00 */
[----:B------:R-:W-:Y:S02]  /*01b0*/  IMAD.MOV.U32 R12, RZ, RZ, -0x3ff ;  /* 0xfffffc01ff0c7424 */ /* 0x000fe400078e00ff */
[----:B------:R-:W-:-:S08]  /*01c0*/  @!P1 IMAD.MOV.U32 R12, RZ, RZ, -0x435 ;  /* 0xfffffbcbff0c9424 */ /* 0x000fd000078e00ff */
[----:B------:R-:W-:Y:S01]  /*01d0*/  @P2 IMAD.MOV.U32 R24, RZ, RZ, 0x0 ;  /* 0x00000000ff182424 */ /* 0x000fe200078e00ff */
[----:B------:R-:W-:Y:S01]  /*01e0*/  @P2 FSETP.NEU.FTZ.AND P3, PT, R21, RZ, PT ;  /* 0x000000ff1500220b */ /* 0x000fe20003f7d000 */
[----:B------:R-:W-:-:S06]  /*01f0*/  @P2 IMAD.MOV.U32 R25, RZ, RZ, 0x7ff00000 ;  /* 0x7ff00000ff192424 */ /* 0x000fcc00078e00ff */
[----:B------:R-:W-:-:S10]  /*0200*/  @P2 DFMA R24, R20, R24, +INF ;  /* 0x7ff000001418242b */ /* 0x000fd40000000018 */
[----:B0-----:R-:W-:Y:S02]  /*0210*/  @P2 FSEL R22, R24, RZ, P3 ;  /* 0x000000ff18162208 */ /* 0x001fe40001800000 */
[----:B------:R-:W-:Y:S01]  /*0220*/  @P2 FSEL R23, R25, -QNAN , P3 ;  /* 0xfff0000019172808 */ /* 0x000fe20001800000 */
[----:B------:R-:W-:Y:S06]  /*0230*/  @P2 BRA `(.L_x_2350) ;  /* 0x0000000000f82947 */ /* 0x000fec0003800000 */
[----:B------:R-:W-:Y:S01]  /*0240*/  LOP3.LUT R20, R13, 0x800fffff, RZ, 0xc0, !PT ;  /* 0x800fffff0d147812 */ /* 0x000fe200078ec0ff */
[----:B------:R-:W-:Y:S01]  /*0250*/  UMOV UR6, 0x3ae80f1e ;  /* 0x3ae80f1e00067882 */ /* 0x000fe20000000000 */
[----:B------:R-:W-:Y:S01]  /*0260*/  MOV R22, RZ ;  /* 0x000000ff00167202 */ /* 0x000fe20000000f00 */
[----:B------:R-:W-:Y:S01]  /*0270*/  UMOV UR7, 0x3eb1380b ;  /* 0x3eb1380b00077882 */ /* 0x000fe20000000000 */
[----:B------:R-:W-:Y:S01]  /*0280*/  LOP3.LUT R21, R20, 0x3ff00000, RZ, 0xfc, !PT ;  /* 0x3ff0000014157812 */ /* 0x000fe200078efcff */
[----:B------:R-:W-:-:S03]  /*0290*/  IMAD.MOV.U32 R20, RZ, RZ, R3 ;  /* 0x000000ffff147224 */ /* 0x000fc600078e0003 */
[----:B------:R-:W-:-:S13]  /*02a0*/  ISETP.GE.AND P1, PT, R21, 0x3ff6a09f, PT ;  /* 0x3ff6a09f1500780c */ /* 0x000fda0003f26270 */
[----:B------:R-:W-:-:S04]  /*02b0*/  @P1 VIADD R3, R21, 0xfff00000 ;  /* 0xfff0000015031836 */ /* 0x000fc80000000000 */
[----:B------:R-:W-:Y:S01]  /*02c0*/  @P1 IMAD.MOV.U32 R21, RZ, RZ, R3 ;  /* 0x000000ffff151224 */ /* 0x000fe200078e0003 */
[----:B------:R-:W-:-:S05]  /*02d0*/  LEA.HI R3, R13, R12, RZ, 0xc ;  /* 0x0000000c0d037211 */ /* 0x000fca00078f60ff */
[C---:B------:R-:W-:Y:S01]  /*02e0*/  DADD R28, R20.reuse, 1 ;  /* 0x3ff00000141c7429 */ /* 0x040fe20000000000 */
[----:B------:R-:W-:Y:S01]  /*02f0*/  @P1 VIADD R3, R3, 0x1 ;  /* 0x0000000103031836 */ /* 0x000fe20000000000 */
[----:B------:R-:W-:-:S04]  /*0300*/  DADD R20, R20, -1 ;  /* 0xbff0000014147429 */ /* 0x000fc80000000000 */
[----:B------:R-:W0:Y:S02]  /*0310*/  MUFU.RCP64H R23, R29 ;  /* 0x0000001d00177308 */ /* 0x000e240000001800 */
[----:B0-----:R-:W-:-:S08]  /*0320*/  DFMA R24, -R28, R22, 1 ;  /* 0x3ff000001c18742b */ /* 0x001fd00000000116 */
[----:B------:R-:W-:-:S08]  /*0330*/  DFMA R24, R24, R24, R24 ;  /* 0x000000181818722b */ /* 0x000fd00000000018 */
[----:B------:R-:W-:-:S08]  /*0340*/  DFMA R22, R22, R24, R22 ;  /* 0x000000181616722b */ /* 0x000fd00000000016 */
[----:B------:R-:W-:-:S08]  /*0350*/  DMUL R24, R22, R20 ;  /* 0x0000001416187228 */ /* 0x000fd00000000000 */
[----:B------:R-:W-:-:S08]  /*0360*/  DFMA R24, R22, R20, R24 ;  /* 0x000000141618722b */ /* 0x000fd00000000018 */
[----:B------:R-:W-:-:S08]  /*0370*/  DADD R26, R20, -R24 ;  /* 0x00000000141a7229 */ /* 0x000fd00000000818 */
[----:B------:R-:W-:-:S08]  /*0380*/  DADD R26, R26, R26 ;  /* 0x000000001a1a7229 */ /* 0x000fd0000000001a */
[----:B------:R-:W-:Y:S01]  /*0390*/  DFMA R26, R20, -R24, R26 ;  /* 0x80000018141a722b */ /* 0x000fe2000000001a */
[----:B------:R-:W-:Y:S02]  /*03a0*/  IMAD.MOV.U32 R20, RZ, RZ, -0x748574fc ;  /* 0x8b7a8b04ff147424 */ /* 0x000fe400078e00ff */
[----:B------:R-:W-:-:S05]  /*03b0*/  IMAD.MOV.U32 R21, RZ, RZ, 0x3ed0ee25 ;  /* 0x3ed0ee25ff157424 */ /* 0x000fca00078e00ff */
[----:B------:R-:W-:Y:S02]  /*03c0*/  DMUL R22, R22, R26 ;  /* 0x0000001a16167228 */ /* 0x000fe40000000000 */
[----:B------:R-:W-:-:S08]  /*03d0*/  DMUL R26, R24, R24 ;  /* 0x00000018181a7228 */ /* 0x000fd00000000000 */
[----:B------:R-:W-:Y:S01]  /*03e0*/  DFMA R20, R26, UR6, R20 ;  /* 0x000000061a147c2b */ /* 0x000fe20008000014 */
        /* <DEDUP_REMOVED lines=16> */
[----:B------:R-:W-:Y:S01]  /*04f0*/  LOP3.LUT R20, R3, 0x80000000, RZ, 0x3c, !PT ;  /* 0x8000000003147812 */ /* 0x000fe200078e3cff */
[----:B------:R-:W-:Y:S01]  /*0500*/  IMAD.MOV.U32 R21, RZ, RZ, 0x43300000 ;  /* 0x43300000ff157424 */ /* 0x000fe200078e00ff */
[----:B------:R-:W-:-:S04]  /*0510*/  UMOV UR7, 0x3fb55555 ;  /* 0x3fb5555500077882 */ /* 0x000fc80000000000 */
[----:B------:R-:W-:Y:S01]  /*0520*/  DFMA R12, R26, R12, UR6 ;  /* 0x000000061a0c7e2b */ /* 0x000fe2000800000c */
[----:B------:R-:W-:Y:S01]  /*0530*/  UMOV UR6, 0x80000000 ;  /* 0x8000000000067882 */ /* 0x000fe20000000000 */
[----:B------:R-:W-:Y:S02]  /*0540*/  UMOV UR7, 0x43300000 ;  /* 0x4330000000077882 */ /* 0x000fe40000000000 */
[----:B------:R-:W-:Y:S01]  /*0550*/  DADD R20, R20, -UR6 ;  /* 0x8000000614147e29 */ /* 0x000fe20008000000 */
[----:B------:R-:W-:Y:S01]  /*0560*/  UMOV UR6, 0xfefa39ef ;  /* 0xfefa39ef00067882 */ /* 0x000fe20000000000 */
[----:B------:R-:W-:Y:S02]  /*0570*/  UMOV UR7, 0x3fe62e42 ;  /* 0x3fe62e4200077882 */ /* 0x000fe40000000000 */
[----:B------:R-:W-:-:S04]  /*0580*/  DMUL R26, R26, R12 ;  /* 0x0000000c1a1a7228 */ /* 0x000fc80000000000 */
[----:B------:R-:W-:-:S04]  /*0590*/  DFMA R12, R20, UR6, R24 ;  /* 0x00000006140c7c2b */ /* 0x000fc80008000018 */
[----:B------:R-:W-:-:S04]  /*05a0*/  DFMA R22, R24, R26, R22 ;  /* 0x0000001a1816722b */ /* 0x000fc80000000016 */
[----:B------:R-:W-:Y:S01]  /*05b0*/  DFMA R26, -R20, UR6, R12 ;  /* 0x00000006141a7c2b */ /* 0x000fe2000800010c */
[----:B------:R-:W-:Y:S01]  /*05c0*/  UMOV UR6, 0x3b39803f ;  /* 0x3b39803f00067882 */ /* 0x000fe20000000000 */
[----:B------:R-:W-:-:S06]  /*05d0*/  UMOV UR7, 0x3c7abc9e ;  /* 0x3c7abc9e00077882 */ /* 0x000fcc0000000000 */
[----:B------:R-:W-:-:S08]  /*05e0*/  DADD R26, -R24, R26 ;  /* 0x00000000181a7229 */ /* 0x000fd0000000011a */
[----:B------:R-:W-:-:S08]  /*05f0*/  DADD R22, R22, -R26 ;  /* 0x0000000016167229 */ /* 0x000fd0000000081a */
[----:B------:R-:W-:-:S08]  /*0600*/  DFMA R22, R20, UR6, R22 ;  /* 0x0000000614167c2b */ /* 0x000fd00008000016 */
[----:B------:R-:W-:-:S11]  /*0610*/  DADD R22, R12, R22 ;  /* 0x000000000c167229 */ /* 0x000fd60000000016 */
.L_x_2350:
[----:B------:R-:W-:Y:S05]  /*0620*/  BSYNC B0 ;  /* 0x0000000000007941 */ /* 0x000fea0003800000 */
.L_x_2349:
[----:B------:R-:W-:Y:S01]  /*0630*/  MOV R13, R14 ;  /* 0x0000000e000d7202 */ /* 0x000fe20000000f00 */
[----:B------:R-:W-:Y:S01]  /*0640*/  IMAD.MOV.U32 R3, RZ, RZ, R15 ;  /* 0x000000ffff037224 */ /* 0x000fe200078e000f */
[----:B------:R-:W-:Y:S01]  /*0650*/  @!P0 DMUL R14, R14, 1.80143985094819840000e+16 ;  /* 0x435000000e0e8828 */ /* 0x000fe20000000000 */
[----:B------:R-:W-:Y:S01]  /*0660*/  BSSY B0, `(.L_x_2351) ;  /* 0x000004d000007945 */ /* 0x000fe20003800000 */
[----:B-----5:R-:W-:-:S08]  /*0670*/  ISETP.GT.AND P1, PT, R17, 0xfffff, PT ;  /* 0x000fffff1100780c */ /* 0x020fd00003f24270 */
[----:B------:R-:W-:Y:S02]  /*0680*/  @!P0 IMAD.MOV.U32 R3, RZ, RZ, R15 ;  /* 0x000000ffff038224 */ /* 0x000fe400078e000f */
[----:B------:R-:W-:Y:S02]  /*0690*/  @!P0 IMAD.MOV.U32 R13, RZ, RZ, R14 ;  /* 0x000000ffff0d8224 */ /* 0x000fe400078e000e */
[----:B------:R-:W-:-:S05]  /*06a0*/  VIADD R12, R3, 0xffffffff ;  /* 0xffffffff030c7836 */ /* 0x000fca0000000000 */
[----:B------:R-:W-:Y:S01]  /*06b0*/  ISETP.GE.U32.AND P2, PT, R12, 0x7fefffff, PT ;  /* 0x7fefffff0c00780c */ /* 0x000fe20003f46070 */
[----:B------:R-:W-:Y:S02]  /*06c0*/  IMAD.MOV.U32 R12, RZ, RZ, -0x3ff ;  /* 0xfffffc01ff0c7424 */ /* 0x000fe400078e00ff */
[----:B------:R-:W-:-:S10]  /*06d0*/  @!P0 IMAD.MOV.U32 R12, RZ, RZ, -0x435 ;  /* 0xfffffbcbff0c8424 */ /* 0x000fd400078e00ff */
[----:B------:R-:W-:Y:S01]  /*06e0*/  @P2 IMAD.MOV.U32 R20, RZ, RZ, 0x0 ;  /* 0x00000000ff142424 */ /* 0x000fe200078e00ff */
[----:B------:R-:W-:Y:S02]  /*06f0*/  @P2 MOV R21, 0x7ff00000 ;  /* 0x7ff0000000152802 */ /* 0x000fe40000000f00 */
[----:B------:R-:W-:-:S04]  /*0700*/  @P2 FSETP.NEU.FTZ.AND P3, PT, R15, RZ, PT ;  /* 0x000000ff0f00220b */ /* 0x000fc80003f7d000 */
[----:B------:R-:W-:-:S10]  /*0710*/  @P2 DFMA R20, R14, R20, +INF ;  /* 0x7ff000000e14242b */ /* 0x000fd40000000014 */
[----:B------:R-:W-:Y:S02]  /*0720*/  @P2 FSEL R20, R20, RZ, P3 ;  /* 0x000000ff14142208 */ /* 0x000fe40001800000 */
[----:B------:R-:W-:Y:S01]  /*0730*/  @P2 FSEL R21, R21, -QNAN , P3 ;  /* 0xfff0000015152808 */ /* 0x000fe20001800000 */
[----:B------:R-:W-:Y:S06]  /*0740*/  @P2 BRA `(.L_x_2352) ;  /* 0x0000000000f82947 */ /* 0x000fec0003800000 */
[C---:B------:R-:W-:Y:S01]  /*0750*/  LOP3.LUT R14, R3.reuse, 0x800fffff, RZ, 0xc0, !PT ;  /* 0x800fffff030e7812 */ /* 0x040fe200078ec0ff */
[----:B------:R-:W-:Y:S01]  /*0760*/  IMAD.MOV.U32 R26, RZ, RZ, RZ ;  /* 0x000000ffff1a7224 */ /* 0x000fe200078e00ff */
[----:B------:R-:W-:Y:S01]  /*0770*/  UMOV UR6, 0x3ae80f1e ;  /* 0x3ae80f1e00067882 */ /* 0x000fe20000000000 */
[----:B------:R-:W-:Y:S01]  /*0780*/  UMOV UR7, 0x3eb1380b ;  /* 0x3eb1380b00077882 */ /* 0x000fe20000000000 */
[----:B------:R-:W-:Y:S01]  /*0790*/  LOP3.LUT R15, R14, 0x3ff00000, RZ, 0xfc, !PT ;  /* 0x3ff000000e0f7812 */ /* 0x000fe200078efcff */
[----:B------:R-:W-:Y:S01]  /*07a0*/  IMAD.MOV.U32 R14, RZ, RZ, R13 ;  /* 0x000000ffff0e7224 */ /* 0x000fe200078e000d */
[----:B------:R-:W-:Y:S02]  /*07b0*/  LEA.HI R3, R3, R12, RZ, 0xc ;  /* 0x0000000c03037211 */ /* 0x000fe400078f60ff */
[----:B------:R-:W-:-:S13]  /*07c0*/  ISETP.GE.AND P0, PT, R15, 0x3ff6a09f, PT ;  /* 0x3ff6a09f0f00780c */ /* 0x000fda0003f06270 */
[----:B------:R-:W-:Y:S02]  /*07d0*/  @P0 IADD3 R13, R15, -0x100000, RZ ;  /* 0xfff000000f0d0810 */ /* 0x000fe40007ffe0ff */
[----:B------:R-:W-:-:S03]  /*07e0*/  @P0 IADD3 R3, R3, 0x1, RZ ;  /* 0x0000000103030810 */ /* 0x000fc60007ffe0ff */
        /* <DEDUP_REMOVED lines=52> */
.L_x_2352:
[----:B------:R-:W-:Y:S05]  /*0b30*/  BSYNC B0 ;  /* 0x0000000000007941 */ /* 0x000fea0003800000 */
.L_x_2351:
[----:B------:R-:W-:Y:S01]  /*0b40*/  IMAD.MOV.U32 R15, RZ, RZ, R16 ;  /* 0x000000ffff0f7224 */ /* 0x000fe200078e0010 */
[----:B------:R-:W-:Y:S01]  /*0b50*/  BSSY B0, `(.L_x_2353) ;  /* 0x000004f000007945 */ /* 0x000fe20003800000 */
[----:B------:R-:W-:Y:S01]  /*0b60*/  IMAD.MOV.U32 R3, RZ, RZ, R17 ;  /* 0x000000ffff037224 */ /* 0x000fe200078e0011 */
[----:B------:R-:W-:Y:S01]  /*0b70*/  @!P1 DMUL R16, R16, 1.80143985094819840000e+16 ;  /* 0x4350000010109828 */ /* 0x000fe20000000000 */
[----:B------:R-:W-:Y:S01]  /*0b80*/  IMAD.MOV.U32 R14, RZ, RZ, -0x3ff ;  /* 0xfffffc01ff0e7424 */ /* 0x000fe200078e00ff */
[----:B------:R-:W-:Y:S02]  /*0b90*/  ISETP.GT.AND P0, PT, R19, 0xfffff, PT ;  /* 0x000fffff1300780c */ /* 0x000fe40003f04270 */
[----:B------:R-:W-:-:S06]  /*0ba0*/  @!P1 MOV R14, 0xfffffbcb ;  /* 0xfffffbcb000e9802 */ /* 0x000fcc0000000f00 */
[----:B------:R-:W-:Y:S02]  /*0bb0*/  @!P1 IMAD.MOV.U32 R3, RZ, RZ, R17 ;  /* 0x000000ffff039224 */ /* 0x000fe400078e0011 */
[----:B------:R-:W-:-:S03]  /*0bc0*/  @!P1 IMAD.MOV.U32 R15, RZ, RZ, R16 ;  /* 0x000000ffff0f9224 */ /* 0x000fc600078e0010 */
[----:B------:R-:W-:-:S04]  /*0bd0*/  IADD3 R12, R3, -0x1, RZ ;  /* 0xffffffff030c7810 */ /* 0x000fc80007ffe0ff */
[----:B------:R-:W-:-:S13]  /*0be0*/  ISETP.GE.U32.AND P2, PT, R12, 0x7fefffff, PT ;  /* 0x7fefffff0c00780c */ /* 0x000fda0003f46070 */
        /* <DEDUP_REMOVED lines=15> */
[----:B------:R-:W-:Y:S02]  /*0ce0*/  @P1 VIADD R15, R13, 0xfff00000 ;  /* 0xfff000000d0f1836 */ /* 0x000fe40000000000 */
[----:B------:R-:W-:Y:S02]  /*0cf0*/  @P1 VIADD R14, R14, 0x1 ;  /* 0x000000010e0e1836 */ /* 0x000fe40000000000 */
[----:B------:R-:W-:Y:S02]  /*0d00*/  @P1 IMAD.MOV.U32 R13, RZ, RZ, R15 ;  /* 0x000000ffff0d1224 */ /* 0x000fe400078e000f */
[----:B------:R-:W-:Y:S01]  /*0d10*/  IMAD.MOV.U32 R15, RZ, RZ, 0x43300000 ;  /* 0x43300000ff0f7424 */ /* 0x000fe200078e00ff */
        /* <DEDUP_REMOVED lines=12> */
[----:B------:R-:W-:Y:S01]  /*0de0*/  MOV R12, 0x8b7a8b04 ;  /* 0x8b7a8b04000c7802 */ /* 0x000fe20000000f00 */
[----:B------:R-:W-:-:S06]  /*0df0*/  IMAD.MOV.U32 R13, RZ, RZ, 0x3ed0ee25 ;  /* 0x3ed0ee25ff0d7424 */ /* 0x000fcc00078e00ff */
        /* <DEDUP_REMOVED lines=36> */
.L_x_2354:
[----:B------:R-:W-:Y:S05]  /*1040*/  BSYNC B0 ;  /* 0x0000000000007941 */ /* 0x000fea0003800000 */
.L_x_2353:
[----:B------:R-:W-:Y:S01]  /*1050*/  IMAD.MOV.U32 R17, RZ, RZ, R18 ;  /* 0x000000ffff117224 */ /* 0x000fe200078e0012 */
[----:B------:R-:W-:Y:S01]  /*1060*/  MOV R3, R19 ;  /* 0x0000001300037202 */ /* 0x000fe20000000f00 */
[----:B------:R-:W-:Y:S01]  /*1070*/  @!P0 DMUL R18, R18, 1.80143985094819840000e+16 ;  /* 0x4350000012128828 */ /* 0x000fe20000000000 */
[----:B------:R-:W-:Y:S01]  /*1080*/  BSSY B0, `(.L_x_2355) ;  /* 0x000004d000007945 */ /* 0x000fe20003800000 */
[----:B------:R-:W-:Y:S01]  /*1090*/  MOV R16, 0xfffffc01 ;  /* 0xfffffc0100107802 */ /* 0x000fe20000000f00 */
[----:B------:R-:W-:Y:S01]  /*10a0*/  @!P0 IMAD.MOV.U32 R16, RZ, RZ, -0x435 ;  /* 0xfffffbcbff108424 */ /* 0x000fe200078e00ff */
[----:B------:R-:W-:-:S06]  /*10b0*/  ISETP.GT.AND P1, PT, R5, 0xfffff, PT ;  /* 0x000fffff0500780c */ /* 0x000fcc0003f24270 */
[----:B------:R-:W-:Y:S02]  /*10c0*/  @!P0 IMAD.MOV.U32 R3, RZ, RZ, R19 ;  /* 0x000000ffff038224 */ /* 0x000fe400078e0013 */
[----:B------:R-:W-:Y:S02]  /*10d0*/  @!P0 IMAD.MOV.U32 R17, RZ, RZ, R18 ;  /* 0x000000ffff118224 */ /* 0x000fe400078e0012 */
[----:B------:R-:W-:-:S05]  /*10e0*/  VIADD R14, R3, 0xffffffff ;  /* 0xffffffff030e7836 */ /* 0x000fca0000000000 */
        /* <DEDUP_REMOVED lines=17> */
[----:B------:R-:W-:-:S03]  /*1200*/  @P0 VIADD R16, R16, 0x1 ;  /* 0x0000000110100836 */ /* 0x000fc60000000000 */
[----:B------:R-:W-:Y:S02]  /*1210*/  @P0 MOV R15, R17 ;  /* 0x00000011000f0202 */ /* 0x000fe40000000f00 */
[----:B------:R-:W-:Y:S02]  /*1220*/  LOP3.LUT R16, R16, 0x80000000, RZ, 0x3c, !PT ;  /* 0x8000000010107812 */ /* 0x000fe400078e3cff */
[----:B------:R-:W-:Y:S02]  /*1230*/  MOV R17, 0x43300000 ;  /* 0x4330000000117802 */ /* 0x000fe40000000f00 */
        /* <DEDUP_REMOVED lines=49> */
.L_x_2356:
[----:B------:R-:W-:Y:S05]  /*1550*/  BSYNC B0 ;  /* 0x0000000000007941 */ /* 0x000fea0003800000 */
.L_x_2355:
[----:B------:R-:W-:Y:S01]  /*1560*/  IMAD.MOV.U32 R19, RZ, RZ, R4 ;  /* 0x000000ffff137224 */ /* 0x000fe200078e0004 */
[----:B------:R-:W-:Y:S01]  /*1570*/  BSSY B0, `(.L_x_2357) ;  /* 0x000004f000007945 */ /* 0x000fe20003800000 */
[----:B------:R-:W-:Y:S01]  /*1580*/  IMAD.MOV.U32 R3, RZ, RZ, R5 ;  /* 0x000000ffff037224 */ /* 0x000fe200078e0005 */
[----:B------:R-:W-:Y:S01]  /*1590*/  @!P1 DMUL R4, R4, 1.80143985094819840000e+16 ;  /* 0x4350000004049828 */ /* 0x000fe20000000000 */
[----:B------:R-:W-:Y:S01]  /*15a0*/  IMAD.MOV.U32 R18, RZ, RZ, -0x3ff ;  /* 0xfffffc01ff127424 */ /* 0x000fe200078e00ff */
[----:B------:R-:W-:Y:S01]  /*15b0*/  ISETP.GT.AND P0, PT, R7, 0xfffff, PT ;  /* 0x000fffff0700780c */ /* 0x000fe20003f04270 */
[----:B------:R-:W-:-:S07]  /*15c0*/  @!P1 IMAD.MOV.U32 R18, RZ, RZ, -0x435 ;  /* 0xfffffbcbff129424 */ /* 0x000fce00078e00ff */
[----:B------:R-:W-:Y:S02]  /*15d0*/  @!P1 IMAD.MOV.U32 R3, RZ, RZ, R5 ;  /* 0x000000ffff039224 */ /* 0x000fe400078e0005 */
[----:B------:R-:W-:Y:S02]  /*15e0*/  @!P1 IMAD.MOV.U32 R19, RZ, RZ, R4 ;  /* 0x000000ffff139224 */ /* 0x000fe400078e0004 */
[----:B------:R-:W-:-:S05]  /*15f0*/  VIADD R16, R3, 0xffffffff ;  /* 0xffffffff03107836 */ /* 0x000fca0000000000 */
[----:B------:R-:W-:-:S13]  /*1600*/  ISETP.GE.U32.AND P2, PT, R16, 0x7fefffff, PT ;  /* 0x7fefffff1000780c */ /* 0x000fda0003f46070 */
        /* <DEDUP_REMOVED lines=8> */
[----:B------:R-:W-:Y:S01]  /*1690*/  IMAD.MOV.U32 R26, RZ, RZ, RZ ;  /* 0x000000ffff1a7224 */ /* 0x000fe200078e00ff */
[----:B------:R-:W-:Y:S01]  /*16a0*/  UMOV UR6, 0x3ae80f1e ;  /* 0x3ae80f1e00067882 */ /* 0x000fe20000000000 */
[----:B------:R-:W-:Y:S01]  /*16b0*/  UMOV UR7, 0x3eb1380b ;  /* 0x3eb1380b00077882 */ /* 0x000fe20000000000 */
[----:B------:R-:W-:Y:S02]  /*16c0*/  LOP3.LUT R5, R4, 0x3ff00000, RZ, 0xfc, !PT ;  /* 0x3ff0000004057812 */ /* 0x000fe400078efcff */
[----:B------:R-:W-:Y:S01]  /*16d0*/  MOV R4, R19 ;  /* 0x0000001300047202 */ /* 0x000fe20000000f00 */
[----:B------:R-:W-:Y:S01]  /*16e0*/  IMAD.MOV.U32 R19, RZ, RZ, 0x43300000 ;  /* 0x43300000ff137424 */ /* 0x000fe200078e00ff */
[----:B------:R-:W-:Y:S02]  /*16f0*/  ISETP.GE.AND P1, PT, R5, 0x3ff6a09f, PT ;  /* 0x3ff6a09f0500780c */ /* 0x000fe40003f26270 */
[----:B------:R-:W-:-:S11]  /*1700*/  LEA.HI R18, R3, R18, RZ, 0xc ;  /* 0x0000001203127211 */ /* 0x000fd600078f60ff */
        /* <DEDUP_REMOVED lines=15> */
[----:B------:R-:W-:Y:S01]  /*1800*/  IMAD.MOV.U32 R4, RZ, RZ, -0x748574fc ;  /* 0x8b7a8b04ff047424 */ /* 0x000fe200078e00ff */
[----:B------:R-:W-:-:S06]  /*1810*/  MOV R5, 0x3ed0ee25 ;  /* 0x3ed0ee2500057802 */ /* 0x000fcc0000000f00 */
        /* <DEDUP_REMOVED lines=36> */
.L_x_2358:
[----:B------:R-:W-:Y:S05]  /*1a60*/  BSYNC B0 ;  /* 0x0000000000007941 */ /* 0x000fea0003800000 */
.L_x_2357:
[----:B------:R-:W-:Y:S01]  /*1a70*/  IMAD.MOV.U32 R5, RZ, RZ, R6 ;  /* 0x000000ffff057224 */ /* 0x000fe200078e0006 */
[----:B------:R-:W-:Y:S01]  /*1a80*/  BSSY B0, `(.L_x_2359) ;  /* 0x000004f000007945 */ /* 0x000fe20003800000 */
[----:B------:R-:W-:Y:S01]  /*1a90*/  IMAD.MOV.U32 R3, RZ, RZ, R7 ;  /* 0x000000ffff037224 */ /* 0x000fe200078e0007 */
[----:B------:R-:W-:Y:S01]  /*1aa0*/  @!P0 DMUL R6, R6, 1.80143985094819840000e+16 ;  /* 0x4350000006068828 */ /* 0x000fe20000000000 */
[----:B------:R-:W-:-:S09]  /*1ab0*/  ISETP.GT.AND P1, PT, R9, 0xfffff, PT ;  /* 0x000fffff0900780c */ /* 0x000fd20003f24270 */
[----:B------:R-:W-:Y:S02]  /*1ac0*/  @!P0 MOV R3, R7 ;  /* 0x0000000700038202 */ /* 0x000fe40000000f00 */
[----:B------:R-:W-:-:S03]  /*1ad0*/  @!P0 MOV R5, R6 ;  /* 0x0000000600058202 */ /* 0x000fc60000000f00 */
        /* <DEDUP_REMOVED lines=12> */
[----:B------:R-:W-:Y:S01]  /*1ba0*/  UMOV UR6, 0x3ae80f1e ;  /* 0x3ae80f1e00067882 */ /* 0x000fe20000000000 */
[----:B------:R-:W-:Y:S01]  /*1bb0*/  MOV R26, RZ ;  /* 0x000000ff001a7202 */ /* 0x000fe20000000f00 */
[----:B------:R-:W-:Y:S01]  /*1bc0*/  UMOV UR7, 0x3eb1380b ;  /* 0x3eb1380b00077882 */ /* 0x000fe20000000000 */
[----:B------:R-:W-:Y:S01]  /*1bd0*/  LOP3.LUT R7, R6, 0x3ff00000, RZ, 0xfc, !PT ;  /* 0x3ff0000006077812 */ /* 0x000fe200078efcff */
[----:B------:R-:W-:Y:S01]  /*1be0*/  IMAD.MOV.U32 R6, RZ, RZ, R5 ;  /* 0x000000ffff067224 */ /* 0x000fe200078e0005 */
[----:B------:R-:W-:Y:S02]  /*1bf0*/  LEA.HI R3, R3, R4, RZ, 0xc ;  /* 0x0000000403037211 */ /* 0x000fe400078f60ff */
[----:B------:R-:W-:-:S13]  /*1c00*/  ISETP.GE.AND P0, PT, R7, 0x3ff6a09f, PT ;  /* 0x3ff6a09f0700780c */ /* 0x000fda0003f06270 */
        /* <DEDUP_REMOVED lines=54> */
.L_x_2360:
[----:B------:R-:W-:Y:S05]  /*1f70*/  BSYNC B0 ;  /* 0x0000000000007941 */ /* 0x000fea0003800000 */
.L_x_2359:
[----:B------:R-:W-:Y:S01]  /*1f80*/  MOV R7, R8 ;  /* 0x0000000800077202 */ /* 0x000fe20000000f00 */
[----:B------:R-:W-:Y:S01]  /*1f90*/  IMAD.MOV.U32 R3, RZ, RZ, R9 ;  /* 0x000000ffff037224 */ /* 0x000fe200078e0009 */
[----:B------:R-:W-:Y:S01]  /*1fa0*/  @!P1 DMUL R8, R8, 1.80143985094819840000e+16 ;  /* 0x4350000008089828 */ /* 0x000fe20000000000 */
[----:B------:R-:W-:Y:S01]  /*1fb0*/  BSSY B0, `(.L_x_2361) ;  /* 0x000004d000007945 */ /* 0x000fe20003800000 */
[----:B------:R-:W-:Y:S01]  /*1fc0*/  IMAD.MOV.U32 R6, RZ, RZ, -0x3ff ;  /* 0xfffffc01ff067424 */ /* 0x000fe200078e00ff */
[----:B------:R-:W-:Y:S01]  /*1fd0*/  ISETP.GT.AND P0, PT, R11, 0xfffff, PT ;  /* 0x000fffff0b00780c */ /* 0x000fe20003f04270 */
[----:B------:R-:W-:-:S06]  /*1fe0*/  @!P1 IMAD.MOV.U32 R6, RZ, RZ, -0x435 ;  /* 0xfffffbcbff069424 */ /* 0x000fcc00078e00ff */
[----:B------:R-:W-:Y:S02]  /*1ff0*/  @!P1 IMAD.MOV.U32 R3, RZ, RZ, R9 ;  /* 0x000000ffff039224 */ /* 0x000fe400078e0009 */
[----:B------:R-:W-:Y:S02]  /*2000*/  @!P1 IMAD.MOV.U32 R7, RZ, RZ, R8 ;  /* 0x000000ffff079224 */ /* 0x000fe400078e0008 */
[----:B------:R-:W-:-:S05]  /*2010*/  VIADD R4, R3, 0xffffffff ;  /* 0xffffffff03047836 */ /* 0x000fca0000000000 */
[----:B------:R-:W-:-:S13]  /*2020*/  ISETP.GE.U32.AND P2, PT, R4, 0x7fefffff, PT ;  /* 0x7fefffff0400780c */ /* 0x000fda0003f46070 */
        /* <DEDUP_REMOVED lines=17> */
[----:B------:R-:W-:Y:S01]  /*2140*/  @P1 IMAD.MOV.U32 R5, RZ, RZ, R7 ;  /* 0x000000ffff051224 */ /* 0x000fe200078e0007 */
[----:B------:R-:W-:Y:S01]  /*2150*/  LOP3.LUT R6, R6, 0x80000000, RZ, 0x3c, !PT ;  /* 0x8000000006067812 */ /* 0x000fe200078e3cff */
[----:B------:R-:W-:-:S04]  /*2160*/  IMAD.MOV.U32 R7, RZ, RZ, 0x43300000 ;  /* 0x43300000ff077424 */ /* 0x000fc800078e00ff */
        /* <DEDUP_REMOVED lines=49> */
.L_x_2362:
[----:B------:R-:W-:Y:S05]  /*2480*/  BSYNC B0 ;  /* 0x0000000000007941 */ /* 0x000fea0003800000 */
.L_x_2361:
[----:B------:R-:W-:Y:S01]  /*2490*/  IMAD.MOV.U32 R9, RZ, RZ, R10 ;  /* 0x000000ffff097224 */ /* 0x000fe200078e000a */
[----:B------:R-:W-:Y:S01]  /*24a0*/  BSSY B0, `(.L_x_2363) ;  /* 0x000004e000007945 */ /* 0x000fe20003800000 */
[----:B------:R-:W-:Y:S01]  /*24b0*/  IMAD.MOV.U32 R3, RZ, RZ, R11 ;  /* 0x000000ffff037224 */ /* 0x000fe200078e000b */
[----:B------:R-:W-:Y:S01]  /*24c0*/  @!P0 DMUL R10, R10, 1.80143985094819840000e+16 ;  /* 0x435000000a0a8828 */ /* 0x000fe20000000000 */
[----:B------:R-:W-:Y:S01]  /*24d0*/  IMAD.MOV.U32 R8, RZ, RZ, -0x3ff ;  /* 0xfffffc01ff087424 */ /* 0x000fe200078e00ff */
[----:B------:R-:W-:-:S08]  /*24e0*/  @!P0 MOV R8, 0xfffffbcb ;  /* 0xfffffbcb00088802 */ /* 0x000fd00000000f00 */
        /* <DEDUP_REMOVED lines=21> */
[----:B------:R-:W-:Y:S01]  /*2640*/  @P0 IMAD.MOV.U32 R7, RZ, RZ, R9 ;  /* 0x000000ffff070224 */ /* 0x000fe200078e0009 */
[----:B------:R-:W-:Y:S02]  /*2650*/  MOV R9, 0x43300000 ;  /* 0x4330000000097802 */ /* 0x000fe40000000f00 */
        /* <DEDUP_REMOVED lines=50> */
.L_x_2364:
[----:B------:R-:W-:Y:S05]  /*2980*/  BSYNC B0 ;  /* 0x0000000000007941 */ /* 0x000fea0003800000 */
.L_x_2363:
[----:B------:R-:W0:Y:S01]  /*2990*/  LDC.64 R24, c[0x0][0x218] ;  /* 0x00008600ff187b82 */ /* 0x000e220000000a00 */
[----:B------:R-:W-:Y:S01]  /*29a0*/  UMOV UR6, 0xffda0d24 ;  /* 0xffda0d2400067882 */ /* 0x000fe20000000000 */
[----:B------:R-:W-:Y:S01]  /*29b0*/  UMOV UR7, 0x3c7777d0 ;  /* 0x3c7777d000077882 */ /* 0x000fe20000000000 */
[----:B------:R-:W-:Y:S01]  /*29c0*/  UMOV UR8, 0x652b82fe ;  /* 0x652b82fe00087882 */ /* 0x000fe20000000000 */
[----:B------:R-:W-:Y:S01]  /*29d0*/  DMUL R8, R22, UR6 ;  /* 0x0000000616087c28 */ /* 0x000fe20008000000 */
[----:B------:R-:W-:Y:S01]  /*29e0*/  UMOV UR9, 0x3ff71547 ;  /* 0x3ff7154700097882 */ /* 0x000fe20000000000 */
[----:B------:R-:W-:Y:S02]  /*29f0*/  DMUL R10, R20, UR6 ;  /* 0x00000006140a7c28 */ /* 0x000fe40008000000 */
[----:B------:R-:W-:-:S04]  /*2a00*/  DMUL R26, R12, UR6 ;  /* 0x000000060c1a7c28 */ /* 0x000fc80008000000 */
[----:B------:R-:W-:Y:S02]  /*2a10*/  DFMA R8, R22, UR8, R8 ;  /* 0x0000000816087c2b */ /* 0x000fe40008000008 */
[----:B------:R-:W-:Y:S02]  /*2a20*/  DFMA R10, R20, UR8, R10 ;  /* 0x00000008140a7c2b */ /* 0x000fe4000800000a */
[----:B------:R-:W-:Y:S02]  /*2a30*/  DMUL R22, R14, UR6 ;  /* 0x000000060e167c28 */ /* 0x000fe40008000000 */
[----:B------:R-:W-:Y:S02]  /*2a40*/  DMUL R20, R16, UR6 ;  /* 0x0000000610147c28 */ /* 0x000fe40008000000 */
[----:B------:R-:W-:-:S04]  /*2a50*/  DFMA R12, R12, UR8, R26 ;  /* 0x000000080c0c7c2b */ /* 0x000fc8000800001a */
[----:B------:R-:W-:Y:S01]  /*2a60*/  DFMA R14, R14, UR8, R22 ;  /* 0x000000080e0e7c2b */ /* 0x000fe20008000016 */
[----:B0-----:R-:W-:Y:S01]  /*2a70*/  IMAD.WIDE.U32 R24, R2, 0x8, R24 ;  /* 0x0000000802187825 */ /* 0x001fe200078e0018 */
[----:B------:R-:W-:Y:S02]  /*2a80*/  DFMA R16, R16, UR8, R20 ;  /* 0x0000000810107c2b */ /* 0x000fe40008000014 */
[----:B------:R-:W-:Y:S02]  /*2a90*/  DMUL R22, R18, UR6 ;  /* 0x0000000612167c28 */ /* 0x000fe40008000000 */
[----:B------:R-:W-:Y:S01]  /*2aa0*/  DMUL R20, R6, UR6 ;  /* 0x0000000606147c28 */ /* 0x000fe20008000000 */
[----:B------:R-:W-:Y:S01]  /*2ab0*/  IMAD.WIDE R24, R0, 0x10, R24 ;  /* 0x0000001000187825 */ /* 0x000fe200078e0218 */
[----:B------:R-:W-:-:S04]  /*2ac0*/  DMUL R2, R4, UR6 ;  /* 0x0000000604027c28 */ /* 0x000fc80008000000 */
[----:B------:R-:W-:Y:S01]  /*2ad0*/  DFMA R18, R18, UR8, R22 ;  /* 0x0000000812127c2b */ /* 0x000fe20008000016 */
[----:B------:R-:W-:Y:S01]  /*2ae0*/  STG.E.128 desc[UR4][R24.64], R8 ;  /* 0x0000000818007986 */ /* 0x000fe2000c101d04 */
[----:B------:R-:W-:Y:S02]  /*2af0*/  DFMA R6, R6, UR8, R20 ;  /* 0x0000000806067c2b */ /* 0x000fe40008000014 */
[----:B------:R-:W-:Y:S01]  /*2b00*/  DFMA R4, R4, UR8, R2 ;  /* 0x0000000804047c2b */ /* 0x000fe20008000002 */
[----:B------:R-:W-:Y:S04]  /*2b10*/  STG.E.128 desc[UR4][R24.64+0x800], R12 ;  /* 0x0008000c18007986 */ /* 0x000fe8000c101d04 */
[----:B------:R-:W-:Y:S04]  /*2b20*/  STG.E.128 desc[UR4][R24.64+0x1000], R16 ;  /* 0x0010001018007986 */ /* 0x000fe8000c101d04 */
[----:B------:R-:W-:Y:S01]  /*2b30*/  STG.E.128 desc[UR4][R24.64+0x1800], R4 ;  /* 0x0018000418007986 */ /* 0x000fe2000c101d04 */
[----:B------:R-:W-:Y:S05]  /*2b40*/  EXIT ;  /* 0x000000000000794d */ /* 0x000fea0003800000 */
.L_x_2348:
[----:B------:R-:W0:Y:S01]  /*2b50*/  S2R R3, SR_TID.X ;  /* 0x0000000000037919 */ /* 0x000e220000002100 */
[----:B------:R-:W-:Y:S01]  /*2b60*/  BSSY B0, `(.L_x_2365) ;  /* 0x0000016000007945 */ /* 0x000fe20003800000 */
[----:B------:R-:W-:Y:S02]  /*2b70*/  CS2R R10, SRZ ;  /* 0x00000000000a7805 */ /* 0x000fe4000001ff00 */
[----:B------:R-:W-:Y:S02]  /*2b80*/  CS2R R8, SRZ ;  /* 0x0000000000087805 */ /* 0x000fe4000001ff00 */
[----:B0-----:R-:W-:Y:S01]  /*2b90*/  ISETP.GE.AND P0, PT, R3, R0, PT ;  /* 0x000000000300720c */ /* 0x001fe20003f06270 */
[----:B------:R-:W-:-:S12]  /*2ba0*/  IMAD.MOV.U32 R23, RZ, RZ, R3 ;  /* 0x000000ffff177224 */ /* 0x000fd800078e0003 */
[----:B------:R-:W-:Y:S02]  /*2bb0*/  @!P0 IMAD.IADD R27, R2, 0x1, R23 ;  /* 0x00000001021b8824 */ /* 0x000fe400078e0217 */
[----:B------:R-:W-:-:S05]  /*2bc0*/  @!P0 VIADD R23, R23, 0x80 ;  /* 0x0000008017178836 */ /* 0x000fca0000000000 */
[----:B------:R-:W-:-:S13]  /*2bd0*/  ISETP.GE.AND P1, PT, R23, R0, PT ;  /* 0x000000001700720c */ /* 0x000fda0003f26270 */
[----:B------:R-:W-:Y:S01]  /*2be0*/  @!P1 IADD3 R21, R2, R23, RZ ;  /* 0x0000001702159210 */ /* 0x000fe20007ffe0ff */
[----:B------:R-:W-:-:S05]  /*2bf0*/  @!P1 VIADD R23, R23, 0x80 ;  /* 0x0000008017179836 */ /* 0x000fca0000000000 */
[----:B------:R-:W-:-:S13]  /*2c00*/  ISETP.GE.AND P2, PT, R23, R0, PT ;  /* 0x000000001700720c */ /* 0x000fda0003f46270 */
[----:B------:R-:W-:Y:S05]  /*2c10*/  @P2 BRA `(.L_x_2366) ;  /* 0x0000000000282947 */ /* 0x000fea0003800000 */
[----:B------:R-:W0:Y:S01]  /*2c20*/  LDC.64 R4, c[0x0][0x220] ;  /* 0x00008800ff047b82 */ /* 0x000e220000000a00 */
[----:B------:R-:W-:Y:S02]  /*2c30*/  IMAD.IADD R9, R2, 0x1, R23 ;  /* 0x0000000102097824 */ /* 0x000fe400078e0217 */
[----:B------:R-:W-:-:S05]  /*2c40*/  VIADD R23, R23, 0x80 ;  /* 0x0000008017177836 */ /* 0x000fca0000000000 */
[----:B------:R-:W-:-:S13]  /*2c50*/  ISETP.GE.AND P2, PT, R23, R0, PT ;  /* 0x000000001700720c */ /* 0x000fda0003f46270 */
[----:B------:R-:W-:Y:S01]  /*2c60*/  @!P2 IADD3 R7, R2, R23, RZ ;  /* 0x000000170207a210 */ /* 0x000fe20007ffe0ff */
[----:B0-----:R-:W-:-:S04]  /*2c70*/  IMAD.WIDE.U32 R8, R9, 0x8, R4 ;  /* 0x0000000809087825 */ /* 0x001fc800078e0004 */
[----:B------:R-:W-:Y:S02]  /*2c80*/  @!P2 IMAD.WIDE.U32 R4, R7, 0x8, R4 ;  /* 0x000000080704a825 */ /* 0x000fe400078e0004 */
[----:B------:R-:W5:Y:S04]  /*2c90*/  LDG.E.64 R8, desc[UR4][R8.64] ;  /* 0x0000000408087981 */ /* 0x000f68000c1e1b00 */
[----:B------:R0:W5:Y:S01]  /*2ca0*/  @!P2 LDG.E.64 R10, desc[UR4][R4.64] ;  /* 0x00000004040aa981 */ /* 0x000162000c1e1b00 */
[----:B------:R-:W-:-:S07]  /*2cb0*/  @!P2 VIADD R23, R23, 0x80 ;  /* 0x000000801717a836 */ /* 0x000fce0000000000 */
.L_x_2366:
[----:B------:R-:W-:Y:S05]  /*2cc0*/  BSYNC B0 ;  /* 0x0000000000007941 */ /* 0x000fea0003800000 */
.L_x_2365:
[----:B------:R-:W-:Y:S01]  /*2cd0*/  ISETP.GE.AND P2, PT, R23, R0, PT ;  /* 0x000000001700720c */ /* 0x000fe20003f46270 */
[----:B------:R-:W-:Y:S01]  /*2ce0*/  BSSY B0, `(.L_x_2367) ;  /* 0x000000e000007945 */ /* 0x000fe20003800000 */
[----:B------:R-:W-:Y:S02]  /*2cf0*/  CS2R R14, SRZ ;  /* 0x00000000000e7805 */ /* 0x000fe4000001ff00 */
[----:B------:R-:W-:-:S09]  /*2d00*/  CS2R R12, SRZ ;  /* 0x00000000000c7805 */ /* 0x000fd2000001ff00 */
[----:B------:R-:W-:Y:S05]  /*2d10*/  @P2 BRA `(.L_x_2368) ;  /* 0x0000000000282947 */ /* 0x000fea0003800000 */
[----:B0-----:R-:W0:Y:S01]  /*2d20*/  LDC.64 R4, c[0x0][0x220] ;  /* 0x00008800ff047b82 */ /* 0x001e220000000a00 */
        /* <DEDUP_REMOVED lines=9> */
.L_x_2368:
[----:B------:R-:W-:Y:S05]  /*2dc0*/  BSYNC B0 ;  /* 0x0000000000007941 */ /* 0x000fea0003800000 */
.L_x_2367:
[----:B------:R-:W-:Y:S01]  /*2dd0*/  ISETP.GE.AND P3, PT, R23, R0, PT ;  /* 0x000000001700720c */ /* 0x000fe20003f66270 */
[----:B------:R-:W2:Y:S01]  /*2de0*/  @!P1 LDC.64 R18, c[0x0][0x220] ;  /* 0x00008800ff129b82 */ /* 0x000ea20000000a00 */
[----:B------:R-:W-:-:S07]  /*2df0*/  CS2R R24, SRZ ;  /* 0x0000000000187805 */ /* 0x000fce000001ff00 */
[----:B01----:R-:W0:Y:S04]  /*2e00*/  @!P0 LDC.64 R4, c[0x0][0x220] ;  /* 0x00008800ff048b82 */ /* 0x003e280000000a00 */
[----:B------:R-:W-:Y:S02]  /*2e10*/  @!P3 IMAD.IADD R29, R2, 0x1, R23 ;  /* 0x00000001021db824 */ /* 0x000fe400078e0217 */
[----:B------:R-:W-:Y:S02]  /*2e20*/  @!P3 VIADD R23, R23, 0x80 ;  /* 0x000000801717b836 */ /* 0x000fe40000000000 */
[----:B------:R-:W1:Y:S03]  /*2e30*/  @!P3 LDC.64 R16, c[0x0][0x220] ;  /* 0x00008800ff10bb82 */ /* 0x000e660000000a00 */
[----:B------:R-:W-:Y:S01]  /*2e40*/  ISETP.GE.AND P2, PT, R23, R0, PT ;  /* 0x000000001700720c */ /* 0x000fe20003f46270 */
[----:B--2---:R-:W-:-:S05]  /*2e50*/  @!P1 IMAD.WIDE.U32 R20, R21, 0x8, R18 ;  /* 0x0000000815149825 */ /* 0x004fca00078e0012 */
[----:B------:R2:W5:Y:S07]  /*2e60*/  @!P1 LDG.E.64 R24, desc[UR4][R20.64] ;  /* 0x0000000414189981 */ /* 0x00056e000c1e1b00 */
[----:B------:R-:W3:Y:S01]  /*2e70*/  @!P2 LDC.64 R6, c[0x0][0x220] ;  /* 0x00008800ff06ab82 */ /* 0x000ee20000000a00 */
[----:B------:R-:W-:Y:S01]  /*2e80*/  @!P2 IADD3 R19, R2, R23, RZ ;  /* 0x000000170213a210 */ /* 0x000fe20007ffe0ff */
[----:B0-----:R-:W-:-:S04]  /*2e90*/  @!P0 IMAD.WIDE.U32 R4, R27, 0x8, R4 ;  /* 0x000000081b048825 */ /* 0x001fc800078e0004 */
[----:B-1----:R-:W-:Y:S01]  /*2ea0*/  @!P3 IMAD.WIDE.U32 R22, R29, 0x8, R16 ;  /* 0x000000081d16b825 */ /* 0x002fe200078e0010 */
[----:B------:R-:W-:-:S06]  /*2eb0*/  CS2R R16, SRZ ;  /* 0x0000000000107805 */ /* 0x000fcc000001ff00 */
[----:B------:R2:W5:Y:S01]  /*2ec0*/  @!P3 LDG.E.64 R16, desc[UR4][R22.64] ;  /* 0x000000041610b981 */ /* 0x000562000c1e1b00 */
[----:B---3--:R-:W-:Y:S01]  /*2ed0*/  @!P2 IMAD.WIDE.U32 R26, R19, 0x8, R6 ;  /* 0x00000008131aa825 */ /* 0x008fe200078e0006 */
[----:B------:R-:W-:Y:S02]  /*2ee0*/  CS2R R6, SRZ ;  /* 0x0000000000067805 */ /* 0x000fe4000001ff00 */
[----:B------:R-:W-:-:S04]  /*2ef0*/  CS2R R18, SRZ ;  /* 0x0000000000127805 */ /* 0x000fc8000001ff00 */
[----:B------:R2:W5:Y:S04]  /*2f00*/  @!P0 LDG.E.64 R6, desc[UR4][R4.64] ;  /* 0x0000000404068981 */ /* 0x000568000c1e1b00 */
[----:B------:R2:W5:Y:S01]  /*2f10*/  @!P2 LDG.E.64 R18, desc[UR4][R26.64] ;  /* 0x000000041a12a981 */ /* 0x000562000c1e1b00 */
[----:B------:R-:W-:Y:S04]  /*2f20*/  BSSY B0, `(.L_x_2369) ;  /* 0x0000059000007945 */ /* 0x000fe80003800000 */
[----:B------:R-:W-:Y:S05]  /*2f30*/  @P0 BRA `(.L_x_2370) ;  /* 0x00000004005c0947 */ /* 0x000fea0003800000 */
[----:B-----5:R-:W-:Y:S01]  /*2f40*/  ISETP.GT.AND P1, PT, R7, 0xfffff, PT ;  /* 0x000fffff0700780c */ /* 0x020fe20003f24270 */
[----:B--2---:R-:W-:Y:S01]  /*2f50*/  IMAD.MOV.U32 R5, RZ, RZ, R7 ;  /* 0x000000ffff057224 */ /* 0x004fe200078e0007 */
[----:B------:R-:W-:Y:S01]  /*2f60*/  BSSY B1, `(.L_x_2371) ;  /* 0x000004e000017945 */ /* 0x000fe20003800000 */
[----:B------:R-:W-:-:S10]  /*2f70*/  IMAD.MOV.U32 R22, RZ, RZ, R6 ;  /* 0x000000ffff167224 */ /* 0x000fd400078e0006 */
[----:B------:R-:W-:-:S10]  /*2f80*/  @!P1 DMUL R6, R6, 1.80143985094819840000e+16 ;  /* 0x4350000006069828 */ /* 0x000fd40000000000 */
[----:B------:R-:W-:Y:S01]  /*2f90*/  @!P1 IMAD.MOV.U32 R5, RZ, RZ, R7 ;  /* 0x000000ffff059224 */ /* 0x000fe200078e0007 */
[----:B------:R-:W-:-:S04]  /*2fa0*/  @!P1 MOV R22, R6 ;  /* 0x0000000600169202 */ /* 0x000fc80000000f00 */
[----:B------:R-:W-:-:S04]  /*2fb0*/  IADD3 R4, R5, -0x1, RZ ;  /* 0xffffffff05047810 */ /* 0x000fc80007ffe0ff */
        /* <DEDUP_REMOVED lines=16> */
[----:B------:R-:W-:Y:S01]  /*30c0*/  LEA.HI R4, R5, R4, RZ, 0xc ;  /* 0x0000000405047211 */ /* 0x000fe200078f60ff */
[----:B------:R-:W-:Y:S01]  /*30d0*/  IMAD.MOV.U32 R5, RZ, RZ, 0x43300000 ;  /* 0x43300000ff057424 */ /* 0x000fe200078e00ff */
[----:B------:R-:W-:-:S13]  /*30e0*/  ISETP.GE.AND P1, PT, R7, 0x3ff6a09f, PT ;  /* 0x3ff6a09f0700780c */ /* 0x000fda0003f26270 */
[----:B------:R-:W-:Y:S01]  /*30f0*/  @P1 VIADD R21, R7, 0xfff00000 ;  /* 0xfff0000007151836 */ /* 0x000fe20000000000 */
[----:B------:R-:W-:-:S04]  /*3100*/  @P1 IADD3 R4, R4, 0x1, RZ ;  /* 0x0000000104041810 */ /* 0x000fc80007ffe0ff */
        /* <DEDUP_REMOVED lines=41> */
[----:B------:R-:W-:-:S08]  /*33a0*/  DMUL R20, R22, R20 ;  /* 0x0000001416147228 */ /* 0x000fd00000000000 */
[----:B------:R-:W-:Y:S02]  /*33b0*/  DFMA R6, R26, R20, R6 ;  /* 0x000000141a06722b */ /* 0x000fe40000000006 */
[----:B------:R-:W-:-:S08]  /*33c0*/  DFMA R20, R4, UR6, R26 ;  /* 0x0000000604147c2b */ /* 0x000fd0000800001a */
[----:B------:R-:W-:Y:S01]  /*33d0*/  DFMA R22, -R4, UR6, R20 ;  /* 0x0000000604167c2b */ /* 0x000fe20008000114 */
[----:B------:R-:W-:Y:S01]  /*33e0*/  UMOV UR6, 0x3b39803f ;  /* 0x3b39803f00067882 */ /* 0x000fe20000000000 */
[----:B------:R-:W-:-:S06]  /*33f0*/  UMOV UR7, 0x3c7abc9e ;  /* 0x3c7abc9e00077882 */ /* 0x000fcc0000000000 */
[----:B------:R-:W-:-:S08]  /*3400*/  DADD R22, -R26, R22 ;  /* 0x000000001a167229 */ /* 0x000fd00000000116 */
[----:B------:R-:W-:-:S08]  /*3410*/  DADD R6, R6, -R22 ;  /* 0x0000000006067229 */ /* 0x000fd00000000816 */
[----:B------:R-:W-:-:S08]  /*3420*/  DFMA R6, R4, UR6, R6 ;  /* 0x0000000604067c2b */ /* 0x000fd00008000006 */
[----:B------:R-:W-:-:S11]  /*3430*/  DADD R20, R20, R6 ;  /* 0x0000000014147229 */ /* 0x000fd60000000006 */
.L_x_2372:
[----:B------:R-:W-:Y:S05]  /*3440*/  BSYNC B1 ;  /* 0x0000000000017941 */ /* 0x000fea0003800000 */
.L_x_2371:
[----:B------:R-:W-:Y:S01]  /*3450*/  UMOV UR6, 0xffda0d24 ;  /* 0xffda0d2400067882 */ /* 0x000fe20000000000 */
[----:B------:R-:W-:Y:S02]  /*3460*/  UMOV UR7, 0x3c7777d0 ;  /* 0x3c7777d000077882 */ /* 0x000fe40000000000 */
[----:B------:R-:W-:Y:S01]  /*3470*/  DMUL R4, R20, UR6 ;  /* 0x0000000614047c28 */ /* 0x000fe20008000000 */
[----:B------:R-:W-:Y:S01]  /*3480*/  UMOV UR6, 0x652b82fe ;  /* 0x652b82fe00067882 */ /* 0x000fe20000000000 */
[----:B------:R-:W-:-:S06]  /*3490*/  UMOV UR7, 0x3ff71547 ;  /* 0x3ff7154700077882 */ /* 0x000fcc0000000000 */
[----:B------:R-:W-:-:S11]  /*34a0*/  DFMA R4, R20, UR6, R4 ;  /* 0x0000000614047c2b */ /* 0x000fd60008000004 */
.L_x_2370:
[----:B------:R-:W-:Y:S05]  /*34b0*/  BSYNC B0 ;  /* 0x0000000000007941 */ /* 0x000fea0003800000 */
.L_x_2369:
[----:B------:R-:W-:Y:S01]  /*34c0*/  VIADD R29, R3, 0x80 ;  /* 0x00000080031d7836 */ /* 0x000fe20000000000 */
[----:B------:R-:W-:Y:S04]  /*34d0*/  BSSY B0, `(.L_x_2373) ;  /* 0x000005a000007945 */ /* 0x000fe80003800000 */
[----:B------:R-:W-:-:S13]  /*34e0*/  ISETP.GE.AND P1, PT, R29, R0, PT ;  /* 0x000000001d00720c */ /* 0x000fda0003f26270 */
[----:B------:R-:W-:Y:S05]  /*34f0*/  @P1 BRA `(.L_x_2374) ;  /* 0x00000004005c1947 */ /* 0x000fea0003800000 */
[----:B-----5:R-:W-:Y:S01]  /*3500*/  ISETP.GT.AND P1, PT, R25, 0xfffff, PT ;  /* 0x000fffff1900780c */ /* 0x020fe20003f24270 */
[----:B--2---:R-:W-:Y:S01]  /*3510*/  IMAD.MOV.U32 R21, RZ, RZ, R25 ;  /* 0x000000ffff157224 */ /* 0x004fe200078e0019 */
[----:B------:R-:W-:Y:S01]  /*3520*/  MOV R20, R24 ;  /* 0x0000001800147202 */ /* 0x000fe20000000f00 */
[----:B------:R-:W-:Y:S01]  /*3530*/  BSSY B1, `(.L_x_2375) ;  /* 0x000004d000017945 */ /* 0x000fe20003800000 */
[----:B------:R-:W-:-:S09]  /*3540*/  IMAD.MOV.U32 R22, RZ, RZ, -0x3ff ;  /* 0xfffffc01ff167424 */ /* 0x000fd200078e00ff */
[----:B------:R-:W-:Y:S01]  /*3550*/  @!P1 DMUL R24, R24, 1.80143985094819840000e+16 ;  /* 0x4350000018189828 */ /* 0x000fe20000000000 */
[----:B------:R-:W-:-:S09]  /*3560*/  @!P1 IMAD.MOV.U32 R22, RZ, RZ, -0x435 ;  /* 0xfffffbcbff169424 */ /* 0x000fd200078e00ff */
        /* <DEDUP_REMOVED lines=13> */
[----:B------:R-:W-:Y:S01]  /*3640*/  LEA.HI R22, R21, R22, RZ, 0xc ;  /* 0x0000001615167211 */ /* 0x000fe200078f60ff */
[----:B------:R-:W-:Y:S01]  /*3650*/  UMOV UR6, 0x3ae80f1e ;  /* 0x3ae80f1e00067882 */ /* 0x000fe20000000000 */
[----:B------:R-:W-:Y:S01]  /*3660*/  LOP3.LUT R7, R6, 0x3ff00000, RZ, 0xfc, !PT ;  /* 0x3ff0000006077812 */ /* 0x000fe200078efcff */
[----:B------:R-:W-:Y:S01]  /*3670*/  UMOV UR7, 0x3eb1380b ;  /* 0x3eb1380b00077882 */ /* 0x000fe20000000000 */
[----:B------:R-:W-:Y:S02]  /*3680*/  MOV R6, R20 ;  /* 0x0000001400067202 */ /* 0x000fe40000000f00 */
        /* <DEDUP_REMOVED lines=40> */
[----:B------:R-:W-:Y:S01]  /*3910*/  DMUL R24, R24, R6 ;  /* 0x0000000618187228 */ /* 0x000fe20000000000 */
[----:B------:R-:W-:Y:S01]  /*3920*/  LOP3.LUT R6, R22, 0x80000000, RZ, 0x3c, !PT ;  /* 0x8000000016067812 */ /* 0x000fe200078e3cff */
[----:B------:R-:W-:-:S06]  /*3930*/  IMAD.MOV.U32 R7, RZ, RZ, 0x43300000 ;  /* 0x43300000ff077424 */ /* 0x000fcc00078e00ff */
[----:B------:R-:W-:Y:S02]  /*3940*/  DFMA R24, R26, R24, R20 ;  /* 0x000000181a18722b */ /* 0x000fe40000000014 */
[----:B------:R-:W-:Y:S01]  /*3950*/  DADD R6, R6, -UR6 ;  /* 0x8000000606067e29 */ /* 0x000fe20008000000 */
[----:B------:R-:W-:Y:S01]  /*3960*/  UMOV UR6, 0xfefa39ef ;  /* 0xfefa39ef00067882 */ /* 0x000fe20000000000 */
[----:B------:R-:W-:-:S06]  /*3970*/  UMOV UR7, 0x3fe62e42 ;  /* 0x3fe62e4200077882 */ /* 0x000fcc0000000000 */
        /* <DEDUP_REMOVED lines=8> */
.L_x_2376:
[----:B------:R-:W-:Y:S05]  /*3a00*/  BSYNC B1 ;  /* 0x0000000000017941 */ /* 0x000fea0003800000 */
.L_x_2375:
[----:B------:R-:W-:Y:S01]  /*3a10*/  UMOV UR6, 0xffda0d24 ;  /* 0xffda0d2400067882 */ /* 0x000fe20000000000 */
[----:B------:R-:W-:Y:S02]  /*3a20*/  UMOV UR7, 0x3c7777d0 ;  /* 0x3c7777d000077882 */ /* 0x000fe40000000000 */
[----:B------:R-:W-:Y:S01]  /*3a30*/  DMUL R20, R6, UR6 ;  /* 0x0000000606147c28 */ /* 0x000fe20008000000 */
[----:B------:R-:W-:Y:S01]  /*3a40*/  UMOV UR6, 0x652b82fe ;  /* 0x652b82fe00067882 */ /* 0x000fe20000000000 */
[----:B------:R-:W-:-:S06]  /*3a50*/  UMOV UR7, 0x3ff71547 ;  /* 0x3ff7154700077882 */ /* 0x000fcc0000000000 */
[----:B------:R-:W-:-:S11]  /*3a60*/  DFMA R6, R6, UR6, R20 ;  /* 0x0000000606067c2b */ /* 0x000fd60008000014 */
.L_x_2374:
[----:B------:R-:W-:Y:S05]  /*3a70*/  BSYNC B0 ;  /* 0x0000000000007941 */ /* 0x000fea0003800000 */
.L_x_2373:
[----:B--2---:R-:W-:Y:S01]  /*3a80*/  IADD3 R21, R3, 0x100, RZ ;  /* 0x0000010003157810 */ /* 0x004fe20007ffe0ff */
[----:B------:R-:W-:Y:S03]  /*3a90*/  BSSY B0, `(.L_x_2377) ;  /* 0x000005a000007945 */ /* 0x000fe60003800000 */
[----:B------:R-:W-:-:S13]  /*3aa0*/  ISETP.GE.AND P1, PT, R21, R0, PT ;  /* 0x000000001500720c */ /* 0x000fda0003f26270 */
[----:B------:R-:W-:Y:S05]  /*3ab0*/  @P1 BRA `(.L_x_2378) ;  /* 0x00000004005c1947 */ /* 0x000fea0003800000 */
[----:B-----5:R-:W-:Y:S01]  /*3ac0*/  ISETP.GT.AND P1, PT, R9, 0xfffff, PT ;  /* 0x000fffff0900780c */ /* 0x020fe20003f24270 */
[----:B------:R-:W-:Y:S01]  /*3ad0*/  IMAD.MOV.U32 R21, RZ, RZ, R9 ;  /* 0x000000ffff157224 */ /* 0x000fe200078e0009 */
[----:B------:R-:W-:Y:S01]  /*3ae0*/  BSSY B1, `(.L_x_2379) ;  /* 0x000004e000017945 */ /* 0x000fe20003800000 */
[----:B------:R-:W-:-:S10]  /*3af0*/  IMAD.MOV.U32 R20, RZ, RZ, R8 ;  /* 0x000000ffff147224 */ /* 0x000fd400078e0008 */
[----:B------:R-:W-:-:S10]  /*3b00*/  @!P1 DMUL R8, R8, 1.80143985094819840000e+16 ;  /* 0x4350000008089828 */ /* 0x000fd40000000000 */
[----:B------:R-:W-:Y:S01]  /*3b10*/  @!P1 IMAD.MOV.U32 R21, RZ, RZ, R9 ;  /* 0x000000ffff159224 */ /* 0x000fe200078e0009 */
[----:B------:R-:W-:-:S04]  /*3b20*/  @!P1 MOV R20, R8 ;  /* 0x0000000800149202 */ /* 0x000fc80000000f00 */
[----:B------:R-:W-:-:S04]  /*3b30*/  IADD3 R22, R21, -0x1, RZ ;  /* 0xffffffff15167810 */ /* 0x000fc80007ffe0ff */
[----:B------:R-:W-:-:S13]  /*3b40*/  ISETP.GE.U32.AND P2, PT, R22, 0x7fefffff, PT ;  /* 0x7fefffff1600780c */ /* 0x000fda0003f46070 */
[----:B------:R-:W-:Y:S01]  /*3b50*/  @P2 IMAD.MOV.U32 R22, RZ, RZ, 0x0 ;  /* 0x00000000ff162424 */ /* 0x000fe200078e00ff */
[----:B------:R-:W-:Y:S01]  /*3b60*/  @P2 FSETP.NEU.FTZ.AND P3, PT, R9, RZ, PT ;  /* 0x000000ff0900220b */ /* 0x000fe20003f7d000 */
[----:B------:R-:W-:-:S06]  /*3b70*/  @P2 IMAD.MOV.U32 R23, RZ, RZ, 0x7ff00000 ;  /* 0x7ff00000ff172424 */ /* 0x000fcc00078e00ff */
[----:B------:R-:W-:-:S10]  /*3b80*/  @P2 DFMA R22, R8, R22, +INF ;  /* 0x7ff000000816242b */ /* 0x000fd40000000016 */
[----:B------:R-:W-:Y:S01]  /*3b90*/  @P2 FSEL R24, R22, RZ, P3 ;  /* 0x000000ff16182208 */ /* 0x000fe20001800000 */
[----:B------:R-:W-:Y:S01]  /*3ba0*/  IMAD.MOV.U32 R22, RZ, RZ, -0x3ff ;  /* 0xfffffc01ff167424 */ /* 0x000fe200078e00ff */
[----:B------:R-:W-:Y:S01]  /*3bb0*/  @P2 FSEL R25, R23, -QNAN , P3 ;  /* 0xfff0000017192808 */ /* 0x000fe20001800000 */
[----:B------:R-:W-:Y:S01]  /*3bc0*/  @!P1 IMAD.MOV.U32 R22, RZ, RZ, -0x435 ;  /* 0xfffffbcbff169424 */ /* 0x000fe200078e00ff */
[----:B------:R-:W-:Y:S06]  /*3bd0*/  @P2 BRA `(.L_x_2380) ;  /* 0x0000000000f82947 */ /* 0x000fec0003800000 */
[C---:B------:R-:W-:Y:S01]  /*3be0*/  LOP3.LUT R8, R21.reuse, 0x800fffff, RZ, 0xc0, !PT ;  /* 0x800fffff15087812 */ /* 0x040fe200078ec0ff */
[----:B------:R-:W-:Y:S01]  /*3bf0*/  IMAD.MOV.U32 R26, RZ, RZ, RZ ;  /* 0x000000ffff1a7224 */ /* 0x000fe200078e00ff */
[----:B------:R-:W-:Y:S01]  /*3c00*/  LEA.HI R22, R21, R22, RZ, 0xc ;  /* 0x0000001615167211 */ /* 0x000fe200078f60ff */
[----:B------:R-:W-:Y:S01]  /*3c10*/  UMOV UR6, 0x3ae80f1e ;  /* 0x3ae80f1e00067882 */ /* 0x000fe20000000000 */
[----:B------:R-:W-:Y:S01]  /*3c20*/  LOP3.LUT R9, R8, 0x3ff00000, RZ, 0xfc, !PT ;  /* 0x3ff0000008097812 */ /* 0x000fe200078efcff */
[----:B------:R-:W-:Y:S01]  /*3c30*/  IMAD.MOV.U32 R8, RZ, RZ, R20 ;  /* 0x000000ffff087224 */ /* 0x000fe200078e0014 */
[----:B------:R-:W-:Y:S02]  /*3c40*/  UMOV UR7, 0x3eb1380b ;  /* 0x3eb1380b00077882 */ /* 0x000fe40000000000 */
[----:B------:R-:W-:-:S13]  /*3c50*/  ISETP.GE.AND P1, PT, R9, 0x3ff6a09f, PT ;  /* 0x3ff6a09f0900780c */ /* 0x000fda0003f26270 */
[----:B------:R-:W-:Y:S01]  /*3c60*/  @P1 VIADD R23, R9, 0xfff00000 ;  /* 0xfff0000009171836 */ /* 0x000fe20000000000 */
[----:B------:R-:W-:-:S04]  /*3c70*/  @P1 IADD3 R22, R22, 0x1, RZ ;  /* 0x0000000116161810 */ /* 0x000fc80007ffe0ff */
[----:B------:R-:W-:-:S06]  /*3c80*/  @P1 MOV R9, R23 ;  /* 0x0000001700091202 */ /* 0x000fcc0000000f00 */
        /* <DEDUP_REMOVED lines=51> */
.L_x_2380:
[----:B------:R-:W-:Y:S05]  /*3fc0*/  BSYNC B1 ;  /* 0x0000000000017941 */ /* 0x000fea0003800000 */
.L_x_2379:
[----:B------:R-:W-:Y:S01]  /*3fd0*/  UMOV UR6, 0xffda0d24 ;  /* 0xffda0d2400067882 */ /* 0x000fe20000000000 */
[----:B------:R-:W-:Y:S02]  /*3fe0*/  UMOV UR7, 0x3c7777d0 ;  /* 0x3c7777d000077882 */ /* 0x000fe40000000000 */
[----:B------:R-:W-:Y:S01]  /*3ff0*/  DMUL R8, R24, UR6 ;  /* 0x0000000618087c28 */ /* 0x000fe20008000000 */
[----:B------:R-:W-:Y:S01]  /*4000*/  UMOV UR6, 0x652b82fe ;  /* 0x652b82fe00067882 */ /* 0x000fe20000000000 */
[----:B------:R-:W-:-:S06]  /*4010*/  UMOV UR7, 0x3ff71547 ;  /* 0x3ff7154700077882 */ /* 0x000fcc0000000000 */
[----:B------:R-:W-:-:S11]  /*4020*/  DFMA R8, R24, UR6, R8 ;  /* 0x0000000618087c2b */ /* 0x000fd60008000008 */
.L_x_2378:
[----:B------:R-:W-:Y:S05]  /*4030*/  BSYNC B0 ;  /* 0x0000000000007941 */ /* 0x000fea0003800000 */
.L_x_2377:
        /* <DEDUP_REMOVED lines=84> */
.L_x_2384:
[----:B------:R-:W-:Y:S05]  /*4580*/  BSYNC B1 ;  /* 0x0000000000017941 */ /* 0x000fea0003800000 */
.L_x_2383:
[----:B------:R-:W-:Y:S01]  /*4590*/  UMOV UR6, 0xffda0d24 ;  /* 0xffda0d2400067882 */ /* 0x000fe20000000000 */
[----:B------:R-:W-:Y:S02]  /*45a0*/  UMOV UR7, 0x3c7777d0 ;  /* 0x3c7777d000077882 */ /* 0x000fe40000000000 */
[----:B------:R-:W-:Y:S01]  /*45b0*/  DMUL R10, R24, UR6 ;  /* 0x00000006180a7c28 */ /* 0x000fe20008000000 */
[----:B------:R-:W-:Y:S01]  /*45c0*/  UMOV UR6, 0x652b82fe ;  /* 0x652b82fe00067882 */ /* 0x000fe20000000000 */
[----:B------:R-:W-:-:S06]  /*45d0*/  UMOV UR7, 0x3ff71547 ;  /* 0x3ff7154700077882 */ /* 0x000fcc0000000000 */
[----:B------:R-:W-:-:S11]  /*45e0*/  DFMA R10, R24, UR6, R10 ;  /* 0x00000006180a7c2b */ /* 0x000fd6000800000a */
.L_x_2382:
[----:B------:R-:W-:Y:S05]  /*45f0*/  BSYNC B0 ;  /* 0x0000000000007941 */ /* 0x000fea0003800000 */
.L_x_2381:
[----:B------:R-:W-:Y:S01]  /*4600*/  IADD3 R21, R3, 0x200, RZ ;  /* 0x0000020003157810 */ /* 0x000fe20007ffe0ff */
        /* <DEDUP_REMOVED lines=83> */
.L_x_2388:
[----:B------:R-:W-:Y:S05]  /*4b40*/  BSYNC B1 ;  /* 0x0000000000017941 */ /* 0x000fea0003800000 */
.L_x_2387:
[----:B------:R-:W-:Y:S01]  /*4b50*/  UMOV UR6, 0xffda0d24 ;  /* 0xffda0d2400067882 */ /* 0x000fe20000000000 */
[----:B------:R-:W-:Y:S02]  /*4b60*/  UMOV UR7, 0x3c7777d0 ;  /* 0x3c7777d000077882 */ /* 0x000fe40000000000 */
[----:B------:R-:W-:Y:S01]  /*4b70*/  DMUL R12, R24, UR6 ;  /* 0x00000006180c7c28 */ /* 0x000fe20008000000 */
[----:B------:R-:W-:Y:S01]  /*4b80*/  UMOV UR6, 0x652b82fe ;  /* 0x652b82fe00067882 */ /* 0x000fe20000000000 */
[----:B------:R-:W-:-:S06]  /*4b90*/  UMOV UR7, 0x3ff71547 ;  /* 0x3ff7154700077882 */ /* 0x000fcc0000000000 */
[----:B------:R-:W-:-:S11]  /*4ba0*/  DFMA R12, R24, UR6, R12 ;  /* 0x00000006180c7c2b */ /* 0x000fd6000800000c */
.L_x_2386:
[----:B------:R-:W-:Y:S05]  /*4bb0*/  BSYNC B0 ;  /* 0x0000000000007941 */ /* 0x000fea0003800000 */
.L_x_2385:
        /* <DEDUP_REMOVED lines=84> */
.L_x_2392:
[----:B------:R-:W-:Y:S05]  /*5100*/  BSYNC B1 ;  /* 0x0000000000017941 */ /* 0x000fea0003800000 */
.L_x_2391:
[----:B------:R-:W-:Y:S01]  /*5110*/  UMOV UR6, 0xffda0d24 ;  /* 0xffda0d2400067882 */ /* 0x000fe20000000000 */
[----:B------:R-:W-:Y:S02]  /*5120*/  UMOV UR7, 0x3c7777d0 ;  /* 0x3c7777d000077882 */ /* 0x000fe40000000000 */
[----:B------:R-:W-:Y:S01]  /*5130*/  DMUL R14, R24, UR6 ;  /* 0x00000006180e7c28 */ /* 0x000fe20008000000 */
[----:B------:R-:W-:Y:S01]  /*5140*/  UMOV UR6, 0x652b82fe ;  /* 0x652b82fe00067882 */ /* 0x000fe20000000000 */
[----:B------:R-:W-:-:S06]  /*5150*/  UMOV UR7, 0x3ff71547 ;  /* 0x3ff7154700077882 */ /* 0x000fcc0000000000 */
[----:B------:R-:W-:-:S11]  /*5160*/  DFMA R14, R24, UR6, R14 ;  /* 0x00000006180e7c2b */ /* 0x000fd6000800000e */
.L_x_2390:
[----:B------:R-:W-:Y:S05]  /*5170*/  BSYNC B0 ;  /* 0x0000000000007941 */ /* 0x000fea0003800000 */
.L_x_2389:
        /* <DEDUP_REMOVED lines=84> */
.L_x_2396:
[----:B------:R-:W-:Y:S05]  /*56c0*/  BSYNC B1 ;  /* 0x0000000000017941 */ /* 0x000fea0003800000 */
.L_x_2395:
[----:B------:R-:W-:Y:S01]  /*56d0*/  UMOV UR6, 0xffda0d24 ;  /* 0xffda0d2400067882 */ /* 0x000fe20000000000 */
[----:B------:R-:W-:Y:S02]  /*56e0*/  UMOV UR7, 0x3c7777d0 ;  /* 0x3c7777d000077882 */ /* 0x000fe40000000000 */
[----:B------:R-:W-:Y:S01]  /*56f0*/  DMUL R16, R24, UR6 ;  /* 0x0000000618107c28 */ /* 0x000fe20008000000 */
[----:B------:R-:W-:Y:S01]  /*5700*/  UMOV UR6, 0x652b82fe ;  /* 0x652b82fe00067882 */ /* 0x000fe20000000000 */
[----:B------:R-:W-:-:S06]  /*5710*/  UMOV UR7, 0x3ff71547 ;  /* 0x3ff7154700077882 */ /* 0x000fcc0000000000 */
[----:B------:R-:W-:-:S11]  /*5720*/  DFMA R16, R24, UR6, R16 ;  /* 0x0000000618107c2b */ /* 0x000fd60008000010 */
.L_x_2394:
[----:B------:R-:W-:Y:S05]  /*5730*/  BSYNC B0 ;  /* 0x0000000000007941 */ /* 0x000fea0003800000 */
.L_x_2393:
[----:B------:R-:W-:Y:S01]  /*5740*/  VIADD R21, R3, 0x380 ;  /* 0x0000038003157836 */ /* 0x000fe20000000000 */
[----:B------:R-:W-:Y:S04]  /*5750*/  BSSY B0, `(.L_x_2397) ;  /* 0x000005a000007945 */ /* 0x000fe80003800000 */
[----:B------:R-:W-:-:S13]  /*5760*/  ISETP.GE.AND P1, PT, R21, R0, PT ;  /* 0x000000001500720c */ /* 0x000fda0003f26270 */
[----:B------:R-:W-:Y:S05]  /*5770*/  @P1 BRA `(.L_x_2398) ;  /* 0x00000004005c1947 */ /* 0x000fea0003800000 */
[----:B-----5:R-:W-:Y:S01]  /*5780*/  ISETP.GT.AND P1, PT, R19, 0xfffff, PT ;  /* 0x000fffff1300780c */ /* 0x020fe20003f24270 */
[----:B------:R-:W-:Y:S01]  /*5790*/  IMAD.MOV.U32 R23, RZ, RZ, R19 ;  /* 0x000000ffff177224 */ /* 0x000fe200078e0013 */
        /* <DEDUP_REMOVED lines=17> */
[----:B------:R-:W-:Y:S01]  /*58b0*/  UMOV UR6, 0x3ae80f1e ;  /* 0x3ae80f1e00067882 */ /* 0x000fe20000000000 */
[----:B------:R-:W-:Y:S01]  /*58c0*/  MOV R20, R22 ;  /* 0x0000001600147202 */ /* 0x000fe20000000f00 */
[----:B------:R-:W-:Y:S01]  /*58d0*/  UMOV UR7, 0x3eb1380b ;  /* 0x3eb1380b00077882 */ /* 0x000fe20000000000 */
[----:B------:R-:W-:Y:S01]  /*58e0*/  LOP3.LUT R21, R18, 0x3ff00000, RZ, 0xfc, !PT ;  /* 0x3ff0000012157812 */ /* 0x000fe200078efcff */
[----:B------:R-:W-:Y:S01]  /*58f0*/  IMAD.MOV.U32 R18, RZ, RZ, RZ ;  /* 0x000000ffff127224 */ /* 0x000fe200078e00ff */
        /* <DEDUP_REMOVED lines=56> */
.L_x_2400:
[----:B------:R-:W-:Y:S05]  /*5c80*/  BSYNC B1 ;  /* 0x0000000000017941 */ /* 0x000fea0003800000 */
.L_x_2399:
[----:B------:R-:W-:Y:S01]  /*5c90*/  UMOV UR6, 0xffda0d24 ;  /* 0xffda0d2400067882 */ /* 0x000fe20000000000 */
[----:B------:R-:W-:Y:S02]  /*5ca0*/  UMOV UR7, 0x3c7777d0 ;  /* 0x3c7777d000077882 */ /* 0x000fe40000000000 */
[----:B------:R-:W-:Y:S01]  /*5cb0*/  DMUL R18, R24, UR6 ;  /* 0x0000000618127c28 */ /* 0x000fe20008000000 */
[----:B------:R-:W-:Y:S01]  /*5cc0*/  UMOV UR6, 0x652b82fe ;  /* 0x652b82fe00067882 */ /* 0x000fe20000000000 */
[----:B------:R-:W-:-:S06]  /*5cd0*/  UMOV UR7, 0x3ff71547 ;  /* 0x3ff7154700077882 */ /* 0x000fcc0000000000 */
[----:B------:R-:W-:-:S11]  /*5ce0*/  DFMA R24, R24, UR6, R18 ;  /* 0x0000000618187c2b */ /* 0x000fd60008000012 */
.L_x_2398:
[----:B------:R-:W-:Y:S05]  /*5cf0*/  BSYNC B0 ;  /* 0x0000000000007941 */ /* 0x000fea0003800000 */
.L_x_2397:
[----:B-----5:R-:W0:Y:S01]  /*5d00*/  @!P0 LDC.64 R18, c[0x0][0x218] ;  /* 0x00008600ff128b82 */ /* 0x020e220000000a00 */
[----:B------:R-:W-:Y:S01]  /*5d10*/  @!P0 IADD3 R21, R2, R3, RZ ;  /* 0x0000000302158210 */ /* 0x000fe20007ffe0ff */
[----:B------:R-:W-:Y:S01]  /*5d20*/  @!P0 IMAD.MOV.U32 R3, RZ, RZ, R29 ;  /* 0x000000ffff038224 */ /* 0x000fe200078e001d */
[----:B------:R-:W-:Y:S04]  /*5d30*/  BSSY B0, `(.L_x_2401) ;  /* 0x000002f000007945 */ /* 0x000fe80003800000 */
[----:B------:R-:W-:Y:S01]  /*5d40*/  BSSY B1, `(.L_x_2402) ;  /* 0x0000027000017945 */ /* 0x000fe20003800000 */
[----:B0-----:R-:W-:-:S05]  /*5d50*/  @!P0 IMAD.WIDE.U32 R18, R21, 0x8, R18 ;  /* 0x0000000815128825 */ /* 0x001fca00078e0012 */
[----:B------:R0:W-:Y:S01]  /*5d60*/  @!P0 STG.E.64 desc[UR4][R18.64], R4 ;  /* 0x0000000412008986 */ /* 0x0001e2000c101b04 */
[----:B------:R-:W-:-:S13]  /*5d70*/  ISETP.GE.AND P0, PT, R3, R0, PT ;  /* 0x000000000300720c */ /* 0x000fda0003f06270 */
[----:B0-----:R-:W-:Y:S05]  /*5d80*/  @P0 BRA `(.L_x_2403) ;  /* 0x0000000000300947 */ /* 0x001fea0003800000 */
[----:B------:R-:W0:Y:S01]  /*5d90*/  LDC.64 R4, c[0x0][0x218] ;  /* 0x00008600ff047b82 */ /* 0x000e220000000a00 */
[----:B------:R-:W-:Y:S02]  /*5da0*/  IMAD.IADD R19, R2, 0x1, R3 ;  /* 0x0000000102137824 */ /* 0x000fe400078e0203 */
[----:B------:R-:W-:-:S05]  /*5db0*/  VIADD R3, R3, 0x80 ;  /* 0x0000008003037836 */ /* 0x000fca0000000000 */
[----:B------:R-:W-:Y:S01]  /*5dc0*/  ISETP.GE.AND P0, PT, R3, R0, PT ;  /* 0x000000000300720c */ /* 0x000fe20003f06270 */
[----:B0-----:R-:W-:-:S05]  /*5dd0*/  IMAD.WIDE.U32 R4, R19, 0x8, R4 ;  /* 0x0000000813047825 */ /* 0x001fca00078e0004 */
[----:B------:R0:W-:Y:S07]  /*5de0*/  STG.E.64 desc[UR4][R4.64], R6 ;  /* 0x0000000604007986 */ /* 0x0001ee000c101b04 */
[----:B------:R-:W-:Y:S05]  /*5df0*/  @P0 BRA `(.L_x_2404) ;  /* 0x0000000000300947 */ /* 0x000fea0003800000 */
[----:B0-----:R-:W0:Y:S01]  /*5e00*/  LDC.64 R4, c[0x0][0x218] ;  /* 0x00008600ff047b82 */ /* 0x001e220000000a00 */
[----:B------:R-:W-:Y:S01]  /*5e10*/  IADD3 R7, R2, R3, RZ ;  /* 0x0000000302077210 */ /* 0x000fe20007ffe0ff */
[----:B------:R-:W-:-:S04]  /*5e20*/  VIADD R3, R3, 0x80 ;  /* 0x0000008003037836 */ /* 0x000fc80000000000 */
[----:B0-----:R-:W-:-:S05]  /*5e30*/  IMAD.WIDE.U32 R4, R7, 0x8, R4 ;  /* 0x0000000807047825 */ /* 0x001fca00078e0004 */
[----:B------:R0:W-:Y:S02]  /*5e40*/  STG.E.64 desc[UR4][R4.64], R8 ;  /* 0x0000000804007986 */ /* 0x0001e4000c101b04 */
.L_x_2403:
[----:B------:R-:W-:-:S13]  /*5e50*/  ISETP.GE.AND P0, PT, R3, R0, PT ;  /* 0x000000000300720c */ /* 0x000fda0003f06270 */
[----:B------:R-:W-:Y:S05]  /*5e60*/  @P0 BRA `(.L_x_2405) ;  /* 0x0000000000300947 */ /* 0x000fea0003800000 */
[----:B0-----:R-:W0:Y:S01]  /*5e70*/  LDC.64 R4, c[0x0][0x218] ;  /* 0x00008600ff047b82 */ /* 0x001e220000000a00 */
[----:B------:R-:W-:Y:S02]  /*5e80*/  IMAD.IADD R7, R2, 0x1, R3 ;  /* 0x0000000102077824 */ /* 0x000fe400078e0203 */
[----:B------:R-:W-:Y:S02]  /*5e90*/  VIADD R3, R3, 0x80 ;  /* 0x0000008003037836 */ /* 0x000fe40000000000 */
[----:B0-----:R-:W-:-:S05]  /*5ea0*/  IMAD.WIDE.U32 R4, R7, 0x8, R4 ;  /* 0x0000000807047825 */ /* 0x001fca00078e0004 */
[----:B------:R1:W-:Y:S02]  /*5eb0*/  STG.E.64 desc[UR4][R4.64], R10 ;  /* 0x0000000a04007986 */ /* 0x0003e4000c101b04 */
.L_x_2404:
[----:B------:R-:W-:-:S13]  /*5ec0*/  ISETP.GE.AND P0, PT, R3, R0, PT ;  /* 0x000000000300720c */ /* 0x000fda0003f06270 */
[----:B------:R-:W-:Y:S05]  /*5ed0*/  @P0 BRA `(.L_x_2406) ;  /* 0x0000000000340947 */ /* 0x000fea0003800000 */
[----:B01----:R-:W0:Y:S01]  /*5ee0*/  LDC.64 R4, c[0x0][0x218] ;  /* 0x00008600ff047b82 */ /* 0x003e220000000a00 */
[----:B------:R-:W-:Y:S01]  /*5ef0*/  IADD3 R7, R2, R3, RZ ;  /* 0x0000000302077210 */ /* 0x000fe20007ffe0ff */
[----:B------:R-:W-:-:S04]  /*5f00*/  VIADD R3, R3, 0x80 ;  /* 0x0000008003037836 */ /* 0x000fc80000000000 */
[----:B0-----:R-:W-:-:S05]  /*5f10*/  IMAD.WIDE.U32 R4, R7, 0x8, R4 ;  /* 0x0000000807047825 */ /* 0x001fca00078e0004 */
[----:B------:R1:W-:Y:S02]  /*5f20*/  STG.E.64 desc[UR4][R4.64], R12 ;  /* 0x0000000c04007986 */ /* 0x0003e4000c101b04 */
.L_x_2405:
[----:B------:R-:W-:-:S13]  /*5f30*/  ISETP.GE.AND P0, PT, R3, R0, PT ;  /* 0x000000000300720c */ /* 0x000fda0003f06270 */
[----:B------:R-:W-:Y:S05]  /*5f40*/  @P0 BREAK B1 ;  /* 0x0000000000010942 */ /* 0x000fea0003800000 */
[----:B------:R-:W-:Y:S05]  /*5f50*/  @P0 BRA `(.L_x_2407) ;  /* 0x0000000000300947 */ /* 0x000fea0003800000 */
[----:B01----:R-:W0:Y:S01]  /*5f60*/  LDC.64 R4, c[0x0][0x218] ;  /* 0x00008600ff047b82 */ /* 0x003e220000000a00 */
[----:B------:R-:W-:Y:S02]  /*5f70*/  IMAD.IADD R7, R2, 0x1, R3 ;  /* 0x0000000102077824 */ /* 0x000fe400078e0203 */
[----:B------:R-:W-:Y:S02]  /*5f80*/  VIADD R3, R3, 0x80 ;  /* 0x0000008003037836 */ /* 0x000fe40000000000 */
[----:B0-----:R-:W-:-:S05]  /*5f90*/  IMAD.WIDE.U32 R4, R7, 0x8, R4 ;  /* 0x0000000807047825 */ /* 0x001fca00078e0004 */
[----:B------:R2:W-:Y:S02]  /*5fa0*/  STG.E.64 desc[UR4][R4.64], R14 ;  /* 0x0000000e04007986 */ /* 0x0005e4000c101b04 */
.L_x_2406:
[----:B------:R-:W-:Y:S05]  /*5fb0*/  BSYNC B1 ;  /* 0x0000000000017941 */ /* 0x000fea0003800000 */
.L_x_2402:
[----:B------:R-:W-:-:S13]  /*5fc0*/  ISETP.GE.AND P0, PT, R3, R0, PT ;  /* 0x000000000300720c */ /* 0x000fda0003f06270 */
[----:B012---:R-:W0:Y:S01]  /*5fd0*/  @!P0 LDC.64 R4, c[0x0][0x218] ;  /* 0x00008600ff048b82 */ /* 0x007e220000000a00 */
[----:B------:R-:W-:Y:S01]  /*5fe0*/  @!P0 IADD3 R7, R2, R3, RZ ;  /* 0x0000000302078210 */ /* 0x000fe20007ffe0ff */
[----:B------:R-:W-:-:S04]  /*5ff0*/  @!P0 VIADD R3, R3, 0x80 ;  /* 0x0000008003038836 */ /* 0x000fc80000000000 */
[----:B0-----:R-:W-:-:S05]  /*6000*/  @!P0 IMAD.WIDE.U32 R4, R7, 0x8, R4 ;  /* 0x0000000807048825 */ /* 0x001fca00078e0004 */
[----:B------:R2:W-:Y:S02]  /*6010*/  @!P0 STG.E.64 desc[UR4][R4.64], R16 ;  /* 0x0000001004008986 */ /* 0x0005e4000c101b04 */
.L_x_2407:
[----:B------:R-:W-:Y:S05]  /*6020*/  BSYNC B0 ;  /* 0x0000000000007941 */ /* 0x000fea0003800000 */
.L_x_2401:
[----:B------:R-:W-:Y:S05]  /*6030*/  WARPSYNC.ALL ;  /* 0x0000000000007948 */ /* 0x000fea0003800000 */
[----:B------:R-:W-:-:S13]  /*6040*/  ISETP.GE.AND P0, PT, R3, R0, PT ;  /* 0x000000000300720c */ /* 0x000fda0003f06270 */
[----:B------:R-:W-:Y:S05]  /*6050*/  @P0 EXIT ;  /* 0x000000000000094d */ /* 0x000fea0003800000 */
[----:B012---:R-:W0:Y:S01]  /*6060*/  LDC.64 R4, c[0x0][0x218] ;  /* 0x00008600ff047b82 */ /* 0x007e220000000a00 */
[----:B------:R-:W-:-:S04]  /*6070*/  IMAD.IADD R3, R2, 0x1, R3 ;  /* 0x0000000102037824 */ /* 0x000fc800078e0203 */
[----:B0-----:R-:W-:-:S05]  /*6080*/  IMAD.WIDE.U32 R2, R3, 0x8, R4 ;  /* 0x0000000803027825 */ /* 0x001fca00078e0004 */
[----:B------:R-:W-:Y:S01]  /*6090*/  STG.E.64 desc[UR4][R2.64], R24 ;  /* 0x0000001802007986 */ /* 0x000fe2000c101b04 */
[----:B------:R-:W-:Y:S05]  /*60a0*/  EXIT ;  /* 0x000000000000794d */ /* 0x000fea0003800000 */
.L_x_2408:
        /* <DEDUP_REMOVED lines=13> */
.L_x_13276:


//--------------------- .text._ZN2at6native29vectorized_elementwise_kernelILi4EZZZNS0_16log2_kernel_cudaERNS_18TensorIteratorBaseEENKUlvE0_clEvENKUlvE_clEvEUldE_St5arrayIPcLm2EEEEviT0_T1_ --------------------------
	.section	.text._ZN2at6native29vectorized_elementwise_kernelILi4EZZZNS0_16log2_kernel_cudaERNS_18TensorIteratorBaseEENKUlvE0_clEvENKUlvE_clEvEUldE_St5arrayIPcLm2EEEEviT0_T1_,"ax",@progbits
	.align	128
        .global         _ZN2at6native29vectorized_elementwise_kernelILi4EZZZNS0_16log2_kernel_cudaERNS_18TensorIteratorBaseEENKUlvE0_clEvENKUlvE_clEvEUldE_St5arrayIPcLm2EEEEviT0_T1_
        .type           _ZN2at6native29vectorized_elementwise_kernelILi4EZZZNS0_16log2_kernel_cudaERNS_18TensorIteratorBaseEENKUlvE0_clEvENKUlvE_clEvEUldE_St5arrayIPcLm2EEEEviT0_T1_,@function
        .size           _ZN2at6native29vectorized_elementwise_kernelILi4EZZZNS0_16log2_kernel_cudaERNS_18TensorIteratorBaseEENKUlvE0_clEvENKUlvE_clEvEUldE_St5arrayIPcLm2EEEEviT0_T1_,(.L_x_13277 - _ZN2at6native29vectorized_elementwise_kernelILi4EZZZNS0_16log2_kernel_cudaERNS_18TensorIteratorBaseEENKUlvE0_clEvENKUlvE_clEvEUldE_St5arrayIPcLm2EEEEviT0_T1_)
        .other          _ZN2at6native29vectorized_elementwise_kernelILi4EZZZNS0_16log2_kernel_cudaERNS_18TensorIteratorBaseEENKUlvE0_clEvENKUlvE_clEvEUldE_St5arrayIPcLm2EEEEviT0_T1_,@"STO_CUDA_ENTRY STV_DEFAULT"
_ZN2at6native29vectorized_elementwise_kernelILi4EZZZNS0_16log2_kernel_cudaERNS_18TensorIteratorBaseEENKUlvE0_clEvENKUlvE_clEvEUldE_St5arrayIPcLm2EEEEviT0_T1_:
.text._ZN2at6native29vectorized_elementwise_kernelILi4EZZZNS0_16log2_kernel_cudaERNS_18TensorIteratorBaseEENKUlvE0_clEvENKUlvE_clEvEUldE_St5arrayIPcLm2EEEEviT0_T1_:
        /* <DEDUP_REMOVED lines=98> */
.L_x_2411:
[----:B------:R-:W-:Y:S05]  /*0620*/  BSYNC B0 ;  /* 0x0000000000007941 */ /* 0x000fea0003800000 */
.L_x_2410:
        /* <DEDUP_REMOVED lines=80> */
.L_x_2413:
[----:B------:R-:W-:Y:S05]  /*0b30*/  BSYNC B0 ;  /* 0x0000000000007941 */ /* 0x000fea0003800000 */
.L_x_2412:
        /* <DEDUP_REMOVED lines=80> */
.L_x_2415:
[----:B------:R-:W-:Y:S05]  /*1040*/  BSYNC B0 ;  /* 0x0000000000007941 */ /* 0x000fea0003800000 */
.L_x_2414:
        /* <DEDUP_REMOVED lines=80> */
.L_x_2417:
[----:B------:R-:W-:Y:S05]  /*1550*/  BSYNC B0 ;  /* 0x0000000000007941 */ /* 0x000fea0003800000 */
.L_x_2416:
        /* <DEDUP_REMOVED lines=80> */
.L_x_2419:
[----:B------:R-:W-:Y:S05]  /*1a60*/  BSYNC B0 ;  /* 0x0000000000007941 */ /* 0x000fea0003800000 */
.L_x_2418:
        /* <DEDUP_REMOVED lines=80> */
.L_x_2421:
[----:B------:R-:W-:Y:S05]  /*1f70*/  BSYNC B0 ;  /* 0x0000000000007941 */ /* 0x000fea0003800000 */
.L_x_2420:
        /* <DEDUP_REMOVED lines=80> */
.L_x_2423:
[----:B------:R-:W-:Y:S05]  /*2480*/  BSYNC B0 ;  /* 0x0000000000007941 */ /* 0x000fea0003800000 */
.L_x_2422:
        /* <DEDUP_REMOVED lines=79> */
.L_x_2425:
[----:B------:R-:W-:Y:S05]  /*2980*/  BSYNC B0 ;  /* 0x0000000000007941 */ /* 0x000fea0003800000 */
.L_x_2424:
        /* <DEDUP_REMOVED lines=28> */
.L_x_2409:
        /* <DEDUP_REMOVED lines=23> */
.L_x_2427:
[----:B------:R-:W-:Y:S05]  /*2cc0*/  BSYNC B0 ;  /* 0x0000000000007941 */ /* 0x000fea0003800000 */
.L_x_2426:
        /* <DEDUP_REMOVED lines=15> */
.L_x_2429:
[----:B------:R-:W-:Y:S05]  /*2dc0*/  BSYNC B0 ;  /* 0x0000000000007941 */ /* 0x000fea0003800000 */
.L_x_2428:
        /* <DEDUP_REMOVED lines=103> */
.L_x_2433:
[----:B------:R-:W-:Y:S05]  /*3440*/  BSYNC B1 ;  /* 0x0000000000017941 */ /* 0x000fea0003800000 */
.L_x_2432:
[----:B------:R-:W-:Y:S01]  /*3450*/  UMOV UR6, 0xffda0d24 ;  /* 0xffda0d2400067882 */ /* 0x000fe20000000000 */
[----:B------:R-:W-:Y:S02]  /*3460*/  UMOV UR7, 0x3c7777d0 ;  /* 0x3c7777d000077882 */ /* 0x000fe40000000000 */
[----:B------:R-:W-:Y:S01]  /*3470*/  DMUL R4, R20, UR6 ;  /* 0x0000000614047c28 */ /* 0x000fe20008000000 */
[----:B------:R-:W-:Y:S01]  /*3480*/  UMOV UR6, 0x652b82fe ;  /* 0x652b82fe00067882 */ /* 0x000fe20000000000 */
[----:B------:R-:W-:-:S06]  /*3490*/  UMOV UR7, 0x3ff71547 ;  /* 0x3ff7154700077882 */ /* 0x000fcc0000000000 */
[----:B------:R-:W-:-:S11]  /*34a0*/  DFMA R4, R20, UR6, R4 ;  /* 0x0000000614047c2b */ /* 0x000fd60008000004 */
.L_x_2431:
[----:B------:R-:W-:Y:S05]  /*34b0*/  BSYNC B0 ;  /* 0x0000000000007941 */ /* 0x000fea0003800000 */
.L_x_2430:
        /* <DEDUP_REMOVED lines=84> */
.L_x_2437:
[----:B------:R-:W-:Y:S05]  /*3a00*/  BSYNC B1 ;  /* 0x0000000000017941 */ /* 0x000fea0003800000 */
.L_x_2436:
[----:B------:R-:W-:Y:S01]  /*3a10*/  UMOV UR6, 0xffda0d24 ;  /* 0xffda0d2400067882 */ /* 0x000fe20000000000 */
[----:B------:R-:W-:Y:S02]  /*3a20*/  UMOV UR7, 0x3c7777d0 ;  /* 0x3c7777d000077882 */ /* 0x000fe40000000000 */
[----:B------:R-:W-:Y:S01]  /*3a30*/  DMUL R20, R6, UR6 ;  /* 0x0000000606147c28 */ /* 0x000fe20008000000 */
[----:B------:R-:W-:Y:S01]  /*3a40*/  UMOV UR6, 0x652b82fe ;  /* 0x652b82fe00067882 */ /* 0x000fe20000000000 */
[----:B------:R-:W-:-:S06]  /*3a50*/  UMOV UR7, 0x3ff71547 ;  /* 0x3ff7154700077882 */ /* 0x000fcc0000000000 */
[----:B------:R-:W-:-:S11]  /*3a60*/  DFMA R6, R6, UR6, R20 ;  /* 0x0000000606067c2b */ /* 0x000fd60008000014 */
.L_x_2435:
[----:B------:R-:W-:Y:S05]  /*3a70*/  BSYNC B0 ;  /* 0x0000000000007941 */ /* 0x000fea0003800000 */
.L_x_2434:
        /* <DEDUP_REMOVED lines=84> */
.L_x_2441:
[----:B------:R-:W-:Y:S05]  /*3fc0*/  BSYNC B1 ;  /* 0x0000000000017941 */ /* 0x000fea0003800000 */
.L_x_2440:
[----:B------:R-:W-:Y:S01]  /*3fd0*/  UMOV UR6, 0xffda0d24 ;  /* 0xffda0d2400067882 */ /* 0x000fe20000000000 */
[----:B------:R-:W-:Y:S02]  /*3fe0*/  UMOV UR7, 0x3c7777d0 ;  /* 0x3c7777d000077882 */ /* 0x000fe40000000000 */
[----:B------:R-:W-:Y:S01]  /*3ff0*/  DMUL R8, R24, UR6 ;  /* 0x0000000618087c28 */ /* 0x000fe20008000000 */
[----:B------:R-:W-:Y:S01]  /*4000*/  UMOV UR6, 0x652b82fe ;  /* 0x652b82fe00067882 */ /* 0x000fe20000000000 */
[----:B------:R-:W-:-:S06]  /*4010*/  UMOV UR7, 0x3ff71547 ;  /* 0x3ff7154700077882 */ /* 0x000fcc0000000000 */
[----:B------:R-:W-:-:S11]  /*4020*/  DFMA R8, R24, UR6, R8 ;  /* 0x0000000618087c2b */ /* 0x000fd60008000008 */
.L_x_2439:
[----:B------:R-:W-:Y:S05]  /*4030*/  BSYNC B0 ;  /* 0x0000000000007941 */ /* 0x000fea0003800000 */
.L_x_2438:
        /* <DEDUP_REMOVED lines=84> */
.L_x_2445:
[----:B------:R-:W-:Y:S05]  /*4580*/  BSYNC B1 ;  /* 0x0000000000017941 */ /* 0x000fea0003800000 */
.L_x_2444:
[----:B------:R-:W-:Y:S01]  /*4590*/  UMOV UR6, 0xffda0d24 ;  /* 0xffda0d2400067882 */ /* 0x000fe20000000000 */
[----:B------:R-:W-:Y:S02]  /*45a0*/  UMOV UR7, 0x3c7777d0 ;  /* 0x3c7777d000077882 */ /* 0x000fe40000000000 */
[----:B------:R-:W-:Y:S01]  /*45b0*/  DMUL R10, R24, UR6 ;  /* 0x00000006180a7c28 */ /* 0x000fe20008000000 */
[----:B------:R-:W-:Y:S01]  /*45c0*/  UMOV UR6, 0x652b82fe ;  /* 0x652b82fe00067882 */ /* 0x000fe20000000000 */
[----:B------:R-:W-:-:S06]  /*45d0*/  UMOV UR7, 0x3ff71547 ;  /* 0x3ff7154700077882 */ /* 0x000fcc0000000000 */
[----:B------:R-:W-:-:S11]  /*45e0*/  DFMA R10, R24, UR6, R10 ;  /* 0x00000006180a7c2b */ /* 0x000fd6000800000a */
.L_x_2443:
[----:B------:R-:W-:Y:S05]  /*45f0*/  BSYNC B0 ;  /* 0x0000000000007941 */ /* 0x000fea0003800000 */
.L_x_2442:
        /* <DEDUP_REMOVED lines=84> */
.L_x_2449:
[----:B------:R-:W-:Y:S05]  /*4b40*/  BSYNC B1 ;  /* 0x0000000000017941 */ /* 0x000fea0003800000 */
.L_x_2448:
[----:B------:R-:W-:Y:S01]  /*4b50*/  UMOV UR6, 0xffda0d24 ;  /* 0xffda0d2400067882 */ /* 0x000fe20000000000 */
[----:B------:R-:W-:Y:S02]  /*4b60*/  UMOV UR7, 0x3c7777d0 ;  /* 0x3c7777d000077882 */ /* 0x000fe40000000000 */
[----:B------:R-:W-:Y:S01]  /*4b70*/  DMUL R12, R24, UR6 ;  /* 0x00000006180c7c28 */ /* 0x000fe20008000000 */
[----:B------:R-:W-:Y:S01]  /*4b80*/  UMOV UR6, 0x652b82fe ;  /* 0x652b82fe00067882 */ /* 0x000fe20000000000 */
[----:B------:R-:W-:-:S06]  /*4b90*/  UMOV UR7, 0x3ff71547 ;  /* 0x3ff7154700077882 */ /* 0x000fcc0000000000 */
[----:B------:R-:W-:-:S11]  /*4ba0*/  DFMA R12, R24, UR6, R12 ;  /* 0x00000006180c7c2b */ /* 0x000fd6000800000c */
.L_x_2447:
[----:B------:R-:W-:Y:S05]  /*4bb0*/  BSYNC B0 ;  /* 0x0000000000007941 */ /* 0x000fea0003800000 */
.L_x_2446:
        /* <DEDUP_REMOVED lines=84> */
.L_x_2453:
[----:B------:R-:W-:Y:S05]  /*5100*/  BSYNC B1 ;  /* 0x0000000000017941 */ /* 0x000fea0003800000 */
.L_x_2452:
[----:B------:R-:W-:Y:S01]  /*5110*/  UMOV UR6, 0xffda0d24 ;  /* 0xffda0d2400067882 */ /* 0x000fe20000000000 */
[----:B------:R-:W-:Y:S02]  /*5120*/  UMOV UR7, 0x3c7777d0 ;  /* 0x3c7777d000077882 */ /* 0x000fe40000000000 */
[----:B------:R-:W-:Y:S01]  /*5130*/  DMUL R14, R24, UR6 ;  /* 0x00000006180e7c28 */ /* 0x000fe20008000000 */
[----:B------:R-:W-:Y:S01]  /*5140*/  UMOV UR6, 0x652b82fe ;  /* 0x652b82fe00067882 */ /* 0x000fe20000000000 */
[----:B------:R-:W-:-:S06]  /*5150*/  UMOV UR7, 0x3ff71547 ;  /* 0x3ff7154700077882 */ /* 0x000fcc0000000000 */
[----:B------:R-:W-:-:S11]  /*5160*/  DFMA R14, R24, UR6, R14 ;  /* 0x00000006180e7c2b */ /* 0x000fd6000800000e */
.L_x_2451:
[----:B------:R-:W-:Y:S05]  /*5170*/  BSYNC B0 ;  /* 0x0000000000007941 */ /* 0x000fea0003800000 */
.L_x_2450:
        /* <DEDUP_REMOVED lines=84> */
.L_x_2457:
[----:B------:R-:W-:Y:S05]  /*56c0*/  BSYNC B1 ;  /* 0x0000000000017941 */ /* 0x000fea0003800000 */
.L_x_2456:
[----:B------:R-:W-:Y:S01]  /*56d0*/  UMOV UR6, 0xffda0d24 ;  /* 0xffda0d2400067882 */ /* 0x000fe20000000000 */
[----:B------:R-:W-:Y:S02]  /*56e0*/  UMOV UR7, 0x3c7777d0 ;  /* 0x3c7777d000077882 */ /* 0x000fe40000000000 */
[----:B------:R-:W-:Y:S01]  /*56f0*/  DMUL R16, R24, UR6 ;  /* 0x0000000618107c28 */ /* 0x000fe20008000000 */
[----:B------:R-:W-:Y:S01]  /*5700*/  UMOV UR6, 0x652b82fe ;  /* 0x652b82fe00067882 */ /* 0x000fe20000000000 */
[----:B------:R-:W-:-:S06]  /*5710*/  UMOV UR7, 0x3ff71547 ;  /* 0x3ff7154700077882 */ /* 0x000fcc0000000000 */
[----:B------:R-:W-:-:S11]  /*5720*/  DFMA R16, R24, UR6, R16 ;  /* 0x0000000618107c2b */ /* 0x000fd60008000010 */
.L_x_2455:
[----:B------:R-:W-:Y:S05]  /*5730*/  BSYNC B0 ;  /* 0x0000000000007941 */ /* 0x000fea0003800000 */
.L_x_2454:
        /* <DEDUP_REMOVED lines=84> */
.L_x_2461:
[----:B------:R-:W-:Y:S05]  /*5c80*/  BSYNC B1 ;  /* 0x0000000000017941 */ /* 0x000fea0003800000 */
.L_x_2460:
[----:B------:R-:W-:Y:S01]  /*5c90*/  UMOV UR6, 0xffda0d24 ;  /* 0xffda0d2400067882 */ /* 0x000fe20000000000 */
[----:B------:R-:W-:Y:S02]  /*5ca0*/  UMOV UR7, 0x3c7777d0 ;  /* 0x3c7777d000077882 */ /* 0x000fe40000000000 */
[----:B------:R-:W-:Y:S01]  /*5cb0*/  DMUL R18, R24, UR6 ;  /* 0x0000000618127c28 */ /* 0x000fe20008000000 */
[----:B------:R-:W-:Y:S01]  /*5cc0*/  UMOV UR6, 0x652b82fe ;  /* 0x652b82fe00067882 */ /* 0x000fe20000000000 */
[----:B------:R-:W-:-:S06]  /*5cd0*/  UMOV UR7, 0x3ff71547 ;  /* 0x3ff7154700077882 */ /* 0x000fcc0000000000 */
[----:B------:R-:W-:-:S11]  /*5ce0*/  DFMA R24, R24, UR6, R18 ;  /* 0x0000000618187c2b */ /* 0x000fd60008000012 */
.L_x_2459:
[----:B------:R-:W-:Y:S05]  /*5cf0*/  BSYNC B0 ;  /* 0x0000000000007941 */ /* 0x000fea0003800000 */
.L_x_2458:
        /* <DEDUP_REMOVED lines=21> */
.L_x_2464:
[----:B------:R-:W-:-:S13]  /*5e50*/  ISETP.GE.AND P0, PT, R3, R0, PT ;  /* 0x000000000300720c */ /* 0x000fda0003f06270 */
[----:B------:R-:W-:Y:S05]  /*5e60*/  @P0 BRA `(.L_x_2466) ;  /* 0x0000000000300947 */ /* 0x000fea0003800000 */
[----:B0-----:R-:W0:Y:S01]  /*5e70*/  LDC.64 R4, c[0x0][0x218] ;  /* 0x00008600ff047b82 */ /* 0x001e220000000a00 */
[----:B------:R-:W-:Y:S02]  /*5e80*/  IMAD.IADD R7, R2, 0x1, R3 ;  /* 0x0000000102077824 */ /* 0x000fe400078e0203 */
[----:B------:R-:W-:Y:S02]  /*5e90*/  VIADD R3, R3, 0x80 ;  /* 0x0000008003037836 */ /* 0x000fe40000000000 */
[----:B0-----:R-:W-:-:S05]  /*5ea0*/  IMAD.WIDE.U32 R4, R7, 0x8, R4 ;  /* 0x0000000807047825 */ /* 0x001fca00078e0004 */
[----:B------:R1:W-:Y:S02]  /*5eb0*/  STG.E.64 desc[UR4][R4.64], R10 ;  /* 0x0000000a04007986 */ /* 0x0003e4000c101b04 */
.L_x_2465:
[----:B------:R-:W-:-:S13]  /*5ec0*/  ISETP.GE.AND P0, PT, R3, R0, PT ;  /* 0x000000000300720c */ /* 0x000fda0003f06270 */
[----:B------:R-:W-:Y:S05]  /*5ed0*/  @P0 BRA `(.L_x_2467) ;  /* 0x0000000000340947 */ /* 0x000fea0003800000 */
[----:B01----:R-:W0:Y:S01]  /*5ee0*/  LDC.64 R4, c[0x0][0x218] ;  /* 0x00008600ff047b82 */ /* 0x003e220000000a00 */
[----:B------:R-:W-:Y:S01]  /*5ef0*/  IADD3 R7, R2, R3, RZ ;  /* 0x0000000302077210 */ /* 0x000fe20007ffe0ff */
[----:B------:R-:W-:-:S04]  /*5f00*/  VIADD R3, R3, 0x80 ;  /* 0x0000008003037836 */ /* 0x000fc80000000000 */
[----:B0-----:R-:W-:-:S05]  /*5f10*/  IMAD.WIDE.U32 R4, R7, 0x8, R4 ;  /* 0x0000000807047825 */ /* 0x001fca00078e0004 */
[----:B------:R1:W-:Y:S02]  /*5f20*/  STG.E.64 desc[UR4][R4.64], R12 ;  /* 0x0000000c04007986 */ /* 0x0003e4000c101b04 */
.L_x_2466:
        /* <DEDUP_REMOVED lines=8> */
.L_x_2467:
[----:B------:R-:W-:Y:S05]  /*5fb0*/  BSYNC B1 ;  /* 0x0000000000017941 */ /* 0x000fea0003800000 */
.L_x_2463:
[----:B------:R-:W-:-:S13]  /*5fc0*/  ISETP.GE.AND P0, PT, R3, R0, PT ;  /* 0x000000000300720c */ /* 0x000fda0003f06270 */
[----:B012---:R-:W0:Y:S01]  /*5fd0*/  @!P0 LDC.64 R4, c[0x0][0x218] ;  /* 0x00008600ff048b82 */ /* 0x007e220000000a00 */
[----:B------:R-:W-:Y:S01]  /*5fe0*/  @!P0 IADD3 R7, R2, R3, RZ ;  /* 0x0000000302078210 */ /* 0x000fe20007ffe0ff */
[----:B------:R-:W-:-:S04]  /*5ff0*/  @!P0 VIADD R3, R3, 0x80 ;  /* 0x0000008003038836 */ /* 0x000fc80000000000 */
[----:B0-----:R-:W-:-:S05]  /*6000*/  @!P0 IMAD.WIDE.U32 R4, R7, 0x8, R4 ;  /* 0x0000000807048825 */ /* 0x001fca00078e0004 */
[----:B------:R2:W-:Y:S02]  /*6010*/  @!P0 STG.E.64 desc[UR4][R4.64], R16 ;  /* 0x0000001004008986 */ /* 0x0005e4000c101b04 */
.L_x_2468:
[----:B------:R-:W-:Y:S05]  /*6020*/  BSYNC B0 ;  /* 0x0000000000007941 */ /* 0x000fea0003800000 */
.L_x_2462:
        /* <DEDUP_REMOVED lines=8> */
.L_x_2469:
        /* <DEDUP_REMOVED lines=13> */
.L_x_13277:


//--------------------- .text._ZN2at6native29vectorized_elementwise_kernelILi8EZZZNS0_16log2_kernel_cudaERNS_18TensorIteratorBaseEENKUlvE0_clEvENKUlvE_clEvEUldE_St5arrayIPcLm2EEEEviT0_T1_ --------------------------
	.section	.text._ZN2at6native29vectorized_elementwise_kernelILi8EZZZNS0_16log2_kernel_cudaERNS_18TensorIteratorBaseEENKUlvE0_clEvENKUlvE_clEvEUldE_St5arrayIPcLm2EEEEviT0_T1_,"ax",@progbits
	.align	128
        .global         _ZN2at6native29vectorized_elementwise_kernelILi8EZZZNS0_16log2_kernel_cudaERNS_18TensorIteratorBaseEENKUlvE0_clEvENKUlvE_clEvEUldE_St5arrayIPcLm2EEEEviT0_T1_
        .type           _ZN2at6native29vectorized_elementwise_kernelILi8EZZZNS0_16log2_kernel_cudaERNS_18TensorIteratorBaseEENKUlvE0_clEvENKUlvE_clEvEUldE_St5arrayIPcLm2EEEEviT0_T1_,@function
        .size           _ZN2at6native29vectorized_elementwise_kernelILi8EZZZNS0_16log2_kernel_cudaERNS_18TensorIteratorBaseEENKUlvE0_clEvENKUlvE_clEvEUldE_St5arrayIPcLm2EEEEviT0_T1_,(.L_x_13278 - _ZN2at6native29vectorized_elementwise_kernelILi8EZZZNS0_16log2_kernel_cudaERNS_18TensorIteratorBaseEENKUlvE0_clEvENKUlvE_clEvEUldE_St5arrayIPcLm2EEEEviT0_T1_)
        .other          _ZN2at6native29vectorized_elementwise_kernelILi8EZZZNS0_16log2_kernel_cudaERNS_18TensorIteratorBaseEENKUlvE0_clEvENKUlvE_clEvEUldE_St5arrayIPcLm2EEEEviT0_T1_,@"STO_CUDA_ENTRY STV_DEFAULT"
_ZN2at6native29vectorized_elementwise_kernelILi8EZZZNS0_16log2_kernel_cudaERNS_18TensorIteratorBaseEENKUlvE0_clEvENKUlvE_clEvEUldE_St5arrayIPcLm2EEEEviT0_T1_:
.text._ZN2at6native29vectorized_elementwise_kernelILi8EZZZNS0_16log2_kernel_cudaERNS_18TensorIteratorBaseEENKUlvE0_clEvENKUlvE_clEvEUldE_St5arrayIPcLm2EEEEviT0_T1_:
        /* <DEDUP_REMOVED lines=98> */
.L_x_2472:
[----:B------:R-:W-:Y:S05]  /*0620*/  BSYNC B0 ;  /* 0x0000000000007941 */ /* 0x000fea0003800000 */
.L_x_2471:
        /* <DEDUP_REMOVED lines=80> */
.L_x_2474:
[----:B------:R-:W-:Y:S05]  /*0b30*/  BSYNC B0 ;  /* 0x0000000000007941 */ /* 0x000fea0003800000 */
.L_x_2473:
        /* <DEDUP_REMOVED lines=80> */
.L_x_2476:
[----:B------:R-:W-:Y:S05]  /*1040*/  BSYNC B0 ;  /* 0x0000000000007941 */ /* 0x000fea0003800000 */
.L_x_2475:
        /* <DEDUP_REMOVED lines=80> */
.L_x_2478:
[----:B------:R-:W-:Y:S05]  /*1550*/  BSYNC B0 ;  /* 0x0000000000007941 */ /* 0x000fea0003800000 */
.L_x_2477:
        /* <DEDUP_REMOVED lines=80> */
.L_x_2480:
[----:B------:R-:W-:Y:S05]  /*1a60*/  BSYNC B0 ;  /* 0x0000000000007941 */ /* 0x000fea0003800000 */
.L_x_2479:
        /* <DEDUP_REMOVED lines=80> */
.L_x_2482:
[----:B------:R-:W-:Y:S05]  /*1f70*/  BSYNC B0 ;  /* 0x0000000000007941 */ /* 0x000fea0003800000 */
.L_x_2481:
        /* <DEDUP_REMOVED lines=80> */
.L_x_2484:
[----:B------:R-:W-:Y:S05]  /*2480*/  BSYNC B0 ;  /* 0x0000000000007941 */ /* 0x000fea0003800000 */
.L_x_2483:
        /* <DEDUP_REMOVED lines=79> */
.L_x_2486:
[----:B------:R-:W-:Y:S05]  /*2980*/  BSYNC B0 ;  /* 0x0000000000007941 */ /* 0x000fea0003800000 */
.L_x_2485:
        /* <DEDUP_REMOVED lines=28> */
.L_x_2470:
        /* <DEDUP_REMOVED lines=23> */
.L_x_2488:
[----:B------:R-:W-:Y:S05]  /*2cc0*/  BSYNC B0 ;  /* 0x0000000000007941 */ /* 0x000fea0003800000 */
.L_x_2487:
        /* <DEDUP_REMOVED lines=15> */
.L_x_2490:
[----:B------:R-:W-:Y:S05]  /*2dc0*/  BSYNC B0 ;  /* 0x0000000000007941 */ /* 0x000fea0003800000 */
.L_x_2489:
        /* <DEDUP_REMOVED lines=103> */
.L_x_2494:
[----:B------:R-:W-:Y:S05]  /*3440*/  BSYNC B1 ;  /* 0x0000000000017941 */ /* 0x000fea0003800000 */
.L_x_2493:
[----:B------:R-:W-:Y:S01]  /*3450*/  UMOV UR6, 0xffda0d24 ;  /* 0xffda0d2400067882 */ /* 0x000fe20000000000 */
[----:B------:R-:W-:Y:S02]  /*3460*/  UMOV UR7, 0x3c7777d0 ;  /* 0x3c7777d000077882 */ /* 0x000fe40000000000 */
[----:B------:R-:W-:Y:S01]  /*3470*/  DMUL R4, R20, UR6 ;  /* 0x0000000614047c28 */ /* 0x000fe20008000000 */
[----:B------:R-:W-:Y:S01]  /*3480*/  UMOV UR6, 0x652b82fe ;  /* 0x652b82fe00067882 */ /* 0x000fe20000000000 */
[----:B------:R-:W-:-:S06]  /*3490*/  UMOV UR7, 0x3ff71547 ;  /* 0x3ff7154700077882 */ /* 0x000fcc0000000000 */
[----:B------:R-:W-:-:S11]  /*34a0*/  DFMA R4, R20, UR6, R4 ;  /* 0x0000000614047c2b */ /* 0x000fd60008000004 */
.L_x_2492:
[----:B------:R-:W-:Y:S05]  /*34b0*/  BSYNC B0 ;  /* 0x0000000000007941 */ /* 0x000fea0003800000 */
.L_x_2491:
        /* <DEDUP_REMOVED lines=84> */
.L_x_2498:
[----:B------:R-:W-:Y:S05]  /*3a00*/  BSYNC B1 ;  /* 0x0000000000017941 */ /* 0x000fea0003800000 */
.L_x_2497:
[----:B------:R-:W-:Y:S01]  /*3a10*/  UMOV UR6, 0xffda0d24 ;  /* 0xffda0d2400067882 */ /* 0x000fe20000000000 */
[----:B------:R-:W-:Y:S02]  /*3a20*/  UMOV UR7, 0x3c7777d0 ;  /* 0x3c7777d000077882 */ /* 0x000fe40000000000 */
[----:B------:R-:W-:Y:S01]  /*3a30*/  DMUL R20, R6, UR6 ;  /* 0x0000000606147c28 */ /* 0x000fe20008000000 */
[----:B------:R-:W-:Y:S01]  /*3a40*/  UMOV UR6, 0x652b82fe ;  /* 0x652b82fe00067882 */ /* 0x000fe20000000000 */
[----:B------:R-:W-:-:S06]  /*3a50*/  UMOV UR7, 0x3ff71547 ;  /* 0x3ff7154700077882 */ /* 0x000fcc0000000000 */
[----:B------:R-:W-:-:S11]  /*3a60*/  DFMA R6, R6, UR6, R20 ;  /* 0x0000000606067c2b */ /* 0x000fd60008000014 */
.L_x_2496:
[----:B------:R-:W-:Y:S05]  /*3a70*/  BSYNC B0 ;  /* 0x0000000000007941 */ /* 0x000fea0003800000 */
.L_x_2495:
        /* <DEDUP_REMOVED lines=84> */
.L_x_2502:
[----:B------:R-:W-:Y:S05]  /*3fc0*/  BSYNC B1 ;  /* 0x0000000000017941 */ /* 0x000fea0003800000 */
.L_x_2501:
[----:B------:R-:W-:Y:S01]  /*3fd0*/  UMOV UR6, 0xffda0d24 ;  /* 0xffda0d2400067882 */ /* 0x000fe20000000000 */
[----:B------:R-:W-:Y:S02]  /*3fe0*/  UMOV UR7, 0x3c7777d0 ;  /* 0x3c7777d000077882 */ /* 0x000fe40000000000 */
[----:B------:R-:W-:Y:S01]  /*3ff0*/  DMUL R8, R24, UR6 ;  /* 0x0000000618087c28 */ /* 0x000fe20008000000 */
[----:B------:R-:W-:Y:S01]  /*4000*/  UMOV UR6, 0x652b82fe ;  /* 0x652b82fe00067882 */ /* 0x000fe20000000000 */
[----:B------:R-:W-:-:S06]  /*4010*/  UMOV UR7, 0x3ff71547 ;  /* 0x3ff7154700077882 */ /* 0x000fcc0000000000 */
[----:B------:R-:W-:-:S11]  /*4020*/  DFMA R8, R24, UR6, R8 ;  /* 0x0000000618087c2b */ /* 0x000fd60008000008 */
.L_x_2500:
[----:B------:R-:W-:Y:S05]  /*4030*/  BSYNC B0 ;  /* 0x0000000000007941 */ /* 0x000fea0003800000 */
.L_x_2499:
        /* <DEDUP_REMOVED lines=84> */
.L_x_2506:
[----:B------:R-:W-:Y:S05]  /*4580*/  BSYNC B1 ;  /* 0x0000000000017941 */ /* 0x000fea0003800000 */
.L_x_2505:
[----:B------:R-:W-:Y:S01]  /*4590*/  UMOV UR6, 0xffda0d24 ;  /* 0xffda0d2400067882 */ /* 0x000fe20000000000 */
[----:B------:R-:W-:Y:S02]  /*45a0*/  UMOV UR7, 0x3c7777d0 ;  /* 0x3c7777d000077882 */ /* 0x000fe40000000000 */
[----:B------:R-:W-:Y:S01]  /*45b0*/  DMUL R10, R24, UR6 ;  /* 0x00000006180a7c28 */ /* 0x000fe20008000000 */
[----:B------:R-:W-:Y:S01]  /*45c0*/  UMOV UR6, 0x652b82fe ;  /* 0x652b82fe00067882 */ /* 0x000fe20000000000 */
[----:B------:R-:W-:-:S06]  /*45d0*/  UMOV UR7, 0x3ff71547 ;  /* 0x3ff7154700077882 */ /* 0x000fcc0000000000 */
[----:B------:R-:W-:-:S11]  /*45e0*/  DFMA R10, R24, UR6, R10 ;  /* 0x00000006180a7c2b */ /* 0x000fd6000800000a */
.L_x_2504:
[----:B------:R-:W-:Y:S05]  /*45f0*/  BSYNC B0 ;  /* 0x0000000000007941 */ /* 0x000fea0003800000 */
.L_x_2503:
        /* <DEDUP_REMOVED lines=84> */
.L_x_2510:
[----:B------:R-:W-:Y:S05]  /*4b40*/  BSYNC B1 ;  /* 0x0000000000017941 */ /* 0x000fea0003800000 */
.L_x_2509:
[----:B------:R-:W-:Y:S01]  /*4b50*/  UMOV UR6, 0xffda0d24 ;  /* 0xffda0d2400067882 */ /* 0x000fe20000000000 */
[----:B------:R-:W-:Y:S02]  /*4b60*/  UMOV UR7, 0x3c7777d0 ;  /* 0x3c7777d000077882 */ /* 0x000fe40000000000 */
[----:B------:R-:W-:Y:S01]  /*4b70*/  DMUL R12, R24, UR6 ;  /* 0x00000006180c7c28 */ /* 0x000fe20008000000 */
[----:B------:R-:W-:Y:S01]  /*4b80*/  UMOV UR6, 0x652b82fe ;  /* 0x652b82fe00067882 */ /* 0x000fe20000000000 */
[----:B------:R-:W-:-:S06]  /*4b90*/  UMOV UR7, 0x3ff71547 ;  /* 0x3ff7154700077882 */ /* 0x000fcc0000000000 */
[----:B------:R-:W-:-:S11]  /*4ba0*/  DFMA R12, R24, UR6, R12 ;  /* 0x00000006180c7c2b */ /* 0x000fd6000800000c */
.L_x_2508:
[----:B------:R-:W-:Y:S05]  /*4bb0*/  BSYNC B0 ;  /* 0x0000000000007941 */ /* 0x000fea0003800000 */
.L_x_2507:
        /* <DEDUP_REMOVED lines=84> */
.L_x_2514:
[----:B------:R-:W-:Y:S05]  /*5100*/  BSYNC B1 ;  /* 0x0000000000017941 */ /* 0x000fea0003800000 */
.L_x_2513:
[----:B------:R-:W-:Y:S01]  /*5110*/  UMOV UR6, 0xffda0d24 ;  /* 0xffda0d2400067882 */ /* 0x000fe20000000000 */
[----:B------:R-:W-:Y:S02]  /*5120*/  UMOV UR7, 0x3c7777d0 ;  /* 0x3c7777d000077882 */ /* 0x000fe40000000000 */
[----:B------:R-:W-:Y:S01]  /*5130*/  DMUL R14, R24, UR6 ;  /* 0x00000006180e7c28 */ /* 0x000fe20008000000 */
[----:B------:R-:W-:Y:S01]  /*5140*/  UMOV UR6, 0x652b82fe ;  /* 0x652b82fe00067882 */ /* 0x000fe20000000000 */
[----:B------:R-:W-:-:S06]  /*5150*/  UMOV UR7, 0x3ff71547 ;  /* 0x3ff7154700077882 */ /* 0x000fcc0000000000 */
[----:B------:R-:W-:-:S11]  /*5160*/  DFMA R14, R24, UR6, R14 ;  /* 0x00000006180e7c2b */ /* 0x000fd6000800000e */
.L_x_2512:
[----:B------:R-:W-:Y:S05]  /*5170*/  BSYNC B0 ;  /* 0x0000000000007941 */ /* 0x000fea0003800000 */
.L_x_2511:
        /* <DEDUP_REMOVED lines=84> */
.L_x_2518:
[----:B------:R-:W-:Y:S05]  /*56c0*/  BSYNC B1 ;  /* 0x0000000000017941 */ /* 0x000fea0003800000 */
.L_x_2517:
[----:B------:R-:W-:Y:S01]  /*56d0*/  UMOV UR6, 0xffda0d24 ;  /* 0xffda0d2400067882 */ /* 0x000fe20000000000 */
[----:B------:R-:W-:Y:S02]  /*56e0*/  UMOV UR7, 0x3c7777d0 ;  /* 0x3c7777d000077882 */ /* 0x000fe40000000000 */
[----:B------:R-:W-:Y:S01]  /*56f0*/  DMUL R16, R24, UR6 ;  /* 0x0000000618107c28 */ /* 0x000fe20008000000 */
[----:B------:R-:W-:Y:S01]  /*5700*/  UMOV UR6, 0x652b82fe ;  /* 0x652b82fe00067882 */ /* 0x000fe20000000000 */
[----:B------:R-:W-:-:S06]  /*5710*/  UMOV UR7, 0x3ff71547 ;  /* 0x3ff7154700077882 */ /* 0x000fcc0000000000 */
[----:B------:R-:W-:-:S11]  /*5720*/  DFMA R16, R24, UR6, R16 ;  /* 0x0000000618107c2b */ /* 0x000fd60008000010 */
.L_x_2516:
[----:B------:R-:W-:Y:S05]  /*5730*/  BSYNC B0 ;  /* 0x0000000000007941 */ /* 0x000fea0003800000 */
.L_x_2515:
        /* <DEDUP_REMOVED lines=84> */
.L_x_2522:
[----:B------:R-:W-:Y:S05]  /*5c80*/  BSYNC B1 ;  /* 0x0000000000017941 */ /* 0x000fea0003800000 */
.L_x_2521:
[----:B------:R-:W-:Y:S01]  /*5c90*/  UMOV UR6, 0xffda0d24 ;  /* 0xffda0d2400067882 */ /* 0x000fe20000000000 */
[----:B------:R-:W-:Y:S02]  /*5ca0*/  UMOV UR7, 0x3c7777d0 ;  /* 0x3c7777d000077882 */ /* 0x000fe40000000000 */
[----:B------:R-:W-:Y:S01]  /*5cb0*/  DMUL R18, R24, UR6 ;  /* 0x0000000618127c28 */ /* 0x000fe20008000000 */
[----:B------:R-:W-:Y:S01]  /*5cc0*/  UMOV UR6, 0x652b82fe ;  /* 0x652b82fe00067882 */ /* 0x000fe20000000000 */
[----:B------:R-:W-:-:S06]  /*5cd0*/  UMOV UR7, 0x3ff71547 ;  /* 0x3ff7154700077882 */ /* 0x000fcc0000000000 */
[----:B------:R-:W-:-:S11]  /*5ce0*/  DFMA R24, R24, UR6, R18 ;  /* 0x0000000618187c2b */ /* 0x000fd60008000012 */
.L_x_2520:
[----:B------:R-:W-:Y:S05]  /*5cf0*/  BSYNC B0 ;  /* 0x0000000000007941 */ /* 0x000fea0003800000 */
.L_x_2519:
        /* <DEDUP_REMOVED lines=21> */
.L_x_2525:
[----:B------:R-:W-:-:S13]  /*5e50*/  ISETP.GE.AND P0, PT, R3, R0, PT ;  /* 0x000000000300720c */ /* 0x000fda0003f06270 */
[----:B------:R-:W-:Y:S05]  /*5e60*/  @P0 BRA `(.L_x_2527) ;  /* 0x0000000000300947 */ /* 0x000fea0003800000 */
[----:B0-----:R-:W0:Y:S01]  /*5e70*/  LDC.64 R4, c[0x0][0x218] ;  /* 0x00008600ff047b82 */ /* 0x001e220000000a00 */
[----:B------:R-:W-:Y:S02]  /*5e80*/  IMAD.IADD R7, R2, 0x1, R3 ;  /* 0x0000000102077824 */ /* 0x000fe400078e0203 */
[----:B------:R-:W-:Y:S02]  /*5e90*/  VIADD R3, R3, 0x80 ;  /* 0x0000008003037836 */ /* 0x000fe40000000000 */
[----:B0-----:R-:W-:-:S05]  /*5ea0*/  IMAD.WIDE.U32 R4, R7, 0x8, R4 ;  /* 0x0000000807047825 */ /* 0x001fca00078e0004 */
[----:B------:R1:W-:Y:S02]  /*5eb0*/  STG.E.64 desc[UR4][R4.64], R10 ;  /* 0x0000000a04007986 */ /* 0x0003e4000c101b04 */
.L_x_2526:
[----:B------:R-:W-:-:S13]  /*5ec0*/  ISETP.GE.AND P0, PT, R3, R0, PT ;  /* 0x000000000300720c */ /* 0x000fda0003f06270 */
[----:B------:R-:W-:Y:S05]  /*5ed0*/  @P0 BRA `(.L_x_2528) ;  /* 0x0000000000340947 */ /* 0x000fea0003800000 */
[----:B01----:R-:W0:Y:S01]  /*5ee0*/  LDC.64 R4, c[0x0][0x218] ;  /* 0x00008600ff047b82 */ /* 0x003e220000000a00 */
[----:B------:R-:W-:Y:S01]  /*5ef0*/  IADD3 R7, R2, R3, RZ ;  /* 0x0000000302077210 */ /* 0x000fe20007ffe0ff */
[----:B------:R-:W-:-:S04]  /*5f00*/  VIADD R3, R3, 0x80 ;  /* 0x0000008003037836 */ /* 0x000fc80000000000 */
[----:B0-----:R-:W-:-:S05]  /*5f10*/  IMAD.WIDE.U32 R4, R7, 0x8, R4 ;  /* 0x0000000807047825 */ /* 0x001fca00078e0004 */
[----:B------:R1:W-:Y:S02]  /*5f20*/  STG.E.64 desc[UR4][R4.64], R12 ;  /* 0x0000000c04007986 */ /* 0x0003e4000c101b04 */
.L_x_2527:
        /* <DEDUP_REMOVED lines=8> */
.L_x_2528:
[----:B------:R-:W-:Y:S05]  /*5fb0*/  BSYNC B1 ;  /* 0x0000000000017941 */ /* 0x000fea0003800000 */
.L_x_2524:
[----:B------:R-:W-:-:S13]  /*5fc0*/  ISETP.GE.AND P0, PT, R3, R0, PT ;  /* 0x000000000300720c */ /* 0x000fda0003f06270 */
[----:B012---:R-:W0:Y:S01]  /*5fd0*/  @!P0 LDC.64 R4, c[0x0][0x218] ;  /* 0x00008600ff048b82 */ /* 0x007e220000000a00 */
[----:B------:R-:W-:Y:S01]  /*5fe0*/  @!P0 IADD3 R7, R2, R3, RZ ;  /* 0x0000000302078210 */ /* 0x000fe20007ffe0ff */
[----:B------:R-:W-:-:S04]  /*5ff0*/  @!P0 VIADD R3, R3, 0x80 ;  /* 0x0000008003038836 */ /* 0x000fc80000000000 */
[----:B0-----:R-:W-:-:S05]  /*6000*/  @!P0 IMAD.WIDE.U32 R4, R7, 0x8, R4 ;  /* 0x0000000807048825 */ /* 0x001fca00078e0004 */
[----:B------:R2:W-:Y:S02]  /*6010*/  @!P0 STG.E.64 desc[UR4][R4.64], R16 ;  /* 0x0000001004008986 */ /* 0x0005e4000c101b04 */
.L_x_2529:
[----:B------:R-:W-:Y:S05]  /*6020*/  BSYNC B0 ;  /* 0x0000000000007941 */ /* 0x000fea0003800000 */
.L_x_2523:
        /* <DEDUP_REMOVED lines=8> */
.L_x_2530:
        /* <DEDUP_REMOVED lines=13> */
.L_x_13278:


//--------------------- .text._ZN2at6native18elementwise_kernelILi128ELi4EZNS0_15gpu_kernel_implIZZZNS0_17log1p_kernel_cudaERNS_18TensorIteratorBaseEENKUlvE_clEvENKUlvE4_clEvEUlN3c108BFloat16EE_EEvS4_RKT_EUliE_EEviT1_ --------------------------
	.section	.text._ZN2at6native18elementwise_kernelILi128ELi4EZNS0_15gpu_kernel_implIZZZNS0_17log1p_kernel_cudaERNS_18TensorIteratorBaseEENKUlvE_clEvENKUlvE4_clEvEUlN3c108BFloat16EE_EEvS4_RKT_EUliE_EEviT1_,"ax",@progbits
	.align	128
        .global         _ZN2at6native18elementwise_kernelILi128ELi4EZNS0_15gpu_kernel_implIZZZNS0_17log1p_kernel_cudaERNS_18TensorIteratorBaseEENKUlvE_clEvENKUlvE4_clEvEUlN3c108BFloat16EE_EEvS4_RKT_EUliE_EEviT1_
        .type           _ZN2at6native18elementwise_kernelILi128ELi4EZNS0_15gpu_kernel_implIZZZNS0_17log1p_kernel_cudaERNS_18TensorIteratorBaseEENKUlvE_clEvENKUlvE4_clEvEUlN3c108BFloat16EE_EEvS4_RKT_EUliE_EEviT1_,@function
        .size           _ZN2at6native18elementwise_kernelILi128ELi4EZNS0_15gpu_kernel_implIZZZNS0_17log1p_kernel_cudaERNS_18TensorIteratorBaseEENKUlvE_clEvENKUlvE4_clEvEUlN3c108BFloat16EE_EEvS4_RKT_EUliE_EEviT1_,(.L_x_13279 - _ZN2at6native18elementwise_kernelILi128ELi4EZNS0_15gpu_kernel_implIZZZNS0_17log1p_kernel_cudaERNS_18TensorIteratorBaseEENKUlvE_clEvENKUlvE4_clEvEUlN3c108BFloat16EE_EEvS4_RKT_EUliE_EEviT1_)
        .other          _ZN2at6native18elementwise_kernelILi128ELi4EZNS0_15gpu_kernel_implIZZZNS0_17log1p_kernel_cudaERNS_18TensorIteratorBaseEENKUlvE_clEvENKUlvE4_clEvEUlN3c108BFloat16EE_EEvS4_RKT_EUliE_EEviT1_,@"STO_CUDA_ENTRY STV_DEFAULT"
_ZN2at6native18elementwise_kernelILi128ELi4EZNS0_15gpu_kernel_implIZZZNS0_17log1p_kernel_cudaERNS_18TensorIteratorBaseEENKUlvE_clEvENKUlvE4_clEvEUlN3c108BFloat16EE_EEvS4_RKT_EUliE_EEviT1_:
.text._ZN2at6native18elementwise_kernelILi128ELi4EZNS0_15gpu_kernel_implIZZZNS0_17log1p_kernel_cudaERNS_18TensorIteratorBaseEENKUlvE_clEvENKUlvE4_clEvEUlN3c108BFloat16EE_EEvS4_RKT_EUliE_EEviT1_:
        /* <DEDUP_REMOVED lines=315> */
.L_x_2533:
        /* <DEDUP_REMOVED lines=22> */
.L_x_2537:
[----:B------:R-:W2:Y:S02]  /*1510*/  LDG.E.U8 R2, desc[UR36][R2.64] ;  /* 0x0000002402027981 */ /* 0x000ea4000c1e1100 */
[----:B--2---:R-:W-:-:S04]  /*1520*/  I2FP.F32.U32 R0, R2 ;  /* 0x0000000200007245 */ /* 0x004fc80000201000 */
[----:B------:R-:W-:Y:S01]  /*1530*/  F2FP.BF16.F32.PACK_AB R0, RZ, R0 ;  /* 0x00000000ff00723e */ /* 0x000fe200000010ff */
[----:B------:R-:W-:Y:S06]  /*1540*/  BRA `(.L_x_2539) ;  /* 0x0000000c00907947 */ /* 0x000fec0003800000 */
.L_x_2536:
        /* <DEDUP_REMOVED lines=10> */
.L_x_2541:
[----:B------:R-:W2:Y:S02]  /*15f0*/  LDG.E R2, desc[UR36][R2.64] ;  /* 0x0000002402027981 */ /* 0x000ea4000c1e1900 */
[----:B--2---:R-:W-:-:S04]  /*1600*/  I2FP.F32.S32 R0, R2 ;  /* 0x0000000200007245 */ /* 0x004fc80000201400 */
[----:B------:R-:W-:Y:S01]  /*1610*/  F2FP.BF16.F32.PACK_AB R0, RZ, R0 ;  /* 0x00000000ff00723e */ /* 0x000fe200000010ff */
[----:B------:R-:W-:Y:S06]  /*1620*/  BRA `(.L_x_2539) ;  /* 0x0000000c00587947 */ /* 0x000fec0003800000 */
.L_x_2540:
[----:B------:R-:W2:Y:S02]  /*1630*/  LDG.E.U16 R2, desc[UR36][R2.64] ;  /* 0x0000002402027981 */ /* 0x000ea4000c1e1500 */
[----:B--2---:R-:W0:Y:S02]  /*1640*/  I2F.S16 R0, R2 ;  /* 0x0000000200007306 */ /* 0x004e240000101400 */
[----:B0-----:R-:W-:Y:S01]  /*1650*/  F2FP.BF16.F32.PACK_AB R0, RZ, R0 ;  /* 0x00000000ff00723e */ /* 0x001fe200000010ff */
[----:B------:R-:W-:Y:S06]  /*1660*/  BRA `(.L_x_2539) ;  /* 0x0000000c00487947 */ /* 0x000fec0003800000 */
.L_x_2535:
        /* <DEDUP_REMOVED lines=9> */
.L_x_2543:
[----:B------:R-:W2:Y:S02]  /*1700*/  LDG.E.U16 R0, desc[UR36][R2.64] ;  /* 0x0000002402007981 */ /* 0x000ea4000c1e1500 */
[----:B--2---:R-:W-:-:S05]  /*1710*/  HADD2.F32 R0, -RZ, R0.H0_H0 ;  /* 0x20000000ff007230 */ /* 0x004fca0000004100 */
[----:B------:R-:W-:Y:S01]  /*1720*/  F2FP.BF16.F32.PACK_AB R0, RZ, R0 ;  /* 0x00000000ff00723e */ /* 0x000fe200000010ff */
[----:B------:R-:W-:Y:S06]  /*1730*/  BRA `(.L_x_2539) ;  /* 0x0000000c00147947 */ /* 0x000fec0003800000 */
.L_x_2542:
        /* <DEDUP_REMOVED lines=9> */
.L_x_2545:
[----:B------:R-:W2:Y:S02]  /*17d0*/  LDG.E.U16 R2, desc[UR36][R2.64] ;  /* 0x0000002402027981 */ /* 0x000ea4000c1e1500 */
[----:B--2---:R-:W-:-:S05]  /*17e0*/  HADD2.F32 R0, -RZ, R2.H0_H0 ;  /* 0x20000002ff007230 */ /* 0x004fca0000004100 */
[----:B------:R-:W-:Y:S01]  /*17f0*/  F2FP.BF16.F32.PACK_AB R0, RZ, R0 ;  /* 0x00000000ff00723e */ /* 0x000fe200000010ff */
[----:B------:R-:W-:Y:S06]  /*1800*/  BRA `(.L_x_2539) ;  /* 0x0000000800e07947 */ /* 0x000fec0003800000 */
.L_x_2544:
        /* <DEDUP_REMOVED lines=8> */
.L_x_2534:
        /* <DEDUP_REMOVED lines=13> */
.L_x_2548:
        /* <DEDUP_REMOVED lines=8> */
.L_x_2547:
        /* <DEDUP_REMOVED lines=28> */
.L_x_2550:
        /* <DEDUP_REMOVED lines=15> */
.L_x_2549:
[----:B------:R0:W5:Y:S01]  /*1c90*/  LDG.E.U16 R0, desc[UR36][R2.64] ;  /* 0x0000002402007981 */ /* 0x000162000c1e1500 */
[----:B------:R-:W-:Y:S05]  /*1ca0*/  BRA `(.L_x_2539) ;  /* 0x0000000400b87947 */ /* 0x000fea0003800000 */
.L_x_2546:
        /* <DEDUP_REMOVED lines=12> */
.L_x_2553:
        /* <DEDUP_REMOVED lines=21> */
.L_x_2557:
[----:B------:R-:W-:Y:S05]  /*1ec0*/  BSYNC B1 ;  /* 0x0000000000017941 */ /* 0x000fea0003800000 */
.L_x_2556:
[----:B------:R-:W-:Y:S01]  /*1ed0*/  LEA R3, R0, 0x3b800000, 0x17 ;  /* 0x3b80000000037811 */ /* 0x000fe200078eb8ff */
[----:B------:R-:W-:-:S05]  /*1ee0*/  IMAD.SHL.U32 R0, R2, 0x100000, RZ ;  /* 0x0010000002007824 */ /* 0x000fca00078e00ff */
[----:B------:R-:W-:-:S07]  /*1ef0*/  LOP3.LUT R0, R3, R0, R4, 0xfe, !PT ;  /* 0x0000000003007212 */ /* 0x000fce00078efe04 */
.L_x_2555:
[----:B------:R-:W-:Y:S05]  /*1f00*/  BSYNC B0 ;  /* 0x0000000000007941 */ /* 0x000fea0003800000 */
.L_x_2554:
[----:B------:R-:W-:Y:S01]  /*1f10*/  F2FP.BF16.F32.PACK_AB R0, RZ, R0 ;  /* 0x00000000ff00723e */ /* 0x000fe200000010ff */
[----:B------:R-:W-:Y:S06]  /*1f20*/  BRA `(.L_x_2539) ;  /* 0x0000000400187947 */ /* 0x000fec0003800000 */
.L_x_2552:
        /* <DEDUP_REMOVED lines=21> */
.L_x_2561:
[----:B------:R-:W-:Y:S05]  /*2080*/  BSYNC B1 ;  /* 0x0000000000017941 */ /* 0x000fea0003800000 */
.L_x_2560:
[----:B------:R-:W-:Y:S01]  /*2090*/  LEA R3, R0, 0x37800000, 0x17 ;  /* 0x3780000000037811 */ /* 0x000fe200078eb8ff */
[----:B------:R-:W-:-:S05]  /*20a0*/  IMAD.SHL.U32 R0, R2, 0x200000, RZ ;  /* 0x0020000002007824 */ /* 0x000fca00078e00ff */
[----:B------:R-:W-:-:S07]  /*20b0*/  LOP3.LUT R0, R3, R0, R4, 0xfe, !PT ;  /* 0x0000000003007212 */ /* 0x000fce00078efe04 */
.L_x_2559:
[----:B------:R-:W-:Y:S05]  /*20c0*/  BSYNC B0 ;  /* 0x0000000000007941 */ /* 0x000fea0003800000 */
.L_x_2558:
[----:B------:R-:W-:Y:S01]  /*20d0*/  F2FP.BF16.F32.PACK_AB R0, RZ, R0 ;  /* 0x00000000ff00723e */ /* 0x000fe200000010ff */
[----:B------:R-:W-:Y:S06]  /*20e0*/  BRA `(.L_x_2539) ;  /* 0x0000000000a87947 */ /* 0x000fec0003800000 */
.L_x_2551:
        /* <DEDUP_REMOVED lines=14> */
.L_x_2565:
[----:B------:R-:W-:Y:S05]  /*21d0*/  BSYNC B0 ;  /* 0x0000000000007941 */ /* 0x000fea0003800000 */
.L_x_2564:
[----:B------:R-:W-:Y:S01]  /*21e0*/  F2FP.BF16.F32.PACK_AB R0, RZ, R0 ;  /* 0x00000000ff00723e */ /* 0x000fe200000010ff */
[----:B------:R-:W-:Y:S06]  /*21f0*/  BRA `(.L_x_2539) ;  /* 0x0000000000647947 */ /* 0x000fec0003800000 */
.L_x_2538:
        /* <DEDUP_REMOVED lines=16> */
.L_x_2566:
[----:B------:R-:W-:Y:S01]  /*2300*/  PRMT R0, RZ, 0x7610, R0 ;  /* 0x00007610ff007816 */ /* 0x000fe20000000000 */
[----:B------:R-:W-:Y:S06]  /*2310*/  BRA `(.L_x_2539) ;  /* 0x00000000001c7947 */ /* 0x000fec0003800000 */
.L_x_2563:
[----:B------:R-:W2:Y:S02]  /*2320*/  LDG.E.64 R2, desc[UR36][R2.64] ;  /* 0x0000002402027981 */ /* 0x000ea4000c1e1b00 */
[----:B--2---:R-:W0:Y:S02]  /*2330*/  I2F.U64 R0, R2 ;  /* 0x0000000200007312 */ /* 0x004e240000301000 */
[----:B0-----:R-:W-:Y:S01]  /*2340*/  F2FP.BF16.F32.PACK_AB R0, RZ, R0 ;  /* 0x00000000ff00723e */ /* 0x001fe200000010ff */
[----:B------:R-:W-:Y:S06]  /*2350*/  BRA `(.L_x_2539) ;  /* 0x00000000000c7947 */ /* 0x000fec0003800000 */
.L_x_2562:
[----:B------:R-:W2:Y:S02]  /*2360*/  LDG.E R2, desc[UR36][R2.64] ;  /* 0x0000002402027981 */ /* 0x000ea4000c1e1900 */
[----:B--2---:R-:W-:-:S04]  /*2370*/  I2FP.F32.U32 R0, R2 ;  /* 0x0000000200007245 */ /* 0x004fc80000201000 */
[----:B------:R-:W-:-:S07]  /*2380*/  F2FP.BF16.F32.PACK_AB R0, RZ, R0 ;  /* 0x00000000ff00723e */ /* 0x000fce00000010ff */
.L_x_2539:
[----:B-----5:R-:W-:Y:S01]  /*2390*/  IMAD.U32 R0, R0, 0x10000, RZ ;  /* 0x0001000000007824 */ /* 0x020fe200078e00ff */
[----:B------:R-:W1:Y:S01]  /*23a0*/  LDC.U8 R6, c[0x0][0x421] ;  /* 0x00010840ff067b82 */ /* 0x000e620000000000 */
[----:B------:R-:W-:Y:S01]  /*23b0*/  IMAD.MOV.U32 R5, RZ, RZ, 0x3e800000 ;  /* 0x3e800000ff057424 */ /* 0x000fe200078e00ff */
[----:B------:R-:W-:Y:S01]  /*23c0*/  BSSY B0, `(.L_x_2567) ;  /* 0x000001e000007945 */ /* 0x000fe20003800000 */
[C---:B0-----:R-:W-:Y:S01]  /*23d0*/  FADD.FTZ.RZ R2, R0.reuse, 1 ;  /* 0x3f80000000027421 */ /* 0x041fe2000001c000 */
[----:B------:R-:W-:Y:S01]  /*23e0*/  IMAD.MOV.U32 R7, RZ, RZ, 0x3d39bf78 ;  /* 0x3d39bf78ff077424 */ /* 0x000fe200078e00ff */
[----:B------:R-:W-:Y:S02]  /*23f0*/  ISETP.GE.U32.AND P0, PT, R0, 0x7f800000, PT ;  /* 0x7f8000000000780c */ /* 0x000fe40003f06070 */
[----:B------:R-:W-:-:S05]  /*2400*/  VIADD R2, R2, 0xc0c00000 ;  /* 0xc0c0000002027836 */ /* 0x000fca0000000000 */
[----:B------:R-:W-:-:S04]  /*2410*/  LOP3.LUT R3, R2, 0xff800000, RZ, 0xc0, !PT ;  /* 0xff80000002037812 */ /* 0x000fc800078ec0ff */
[----:B------:R-:W-:Y:S01]  /*2420*/  IADD3 R4, -R3, 0x40800000, RZ ;  /* 0x4080000003047810 */ /* 0x000fe20007ffe1ff */
[----:B------:R-:W-:Y:S01]  /*2430*/  IMAD.IADD R2, R0, 0x1, -R3 ;  /* 0x0000000100027824 */ /* 0x000fe200078e0a03 */
[----:B------:R-:W-:-:S03]  /*2440*/  I2FP.F32.S32 R3, R3 ;  /* 0x0000000300037245 */ /* 0x000fc60000201400 */
[----:B------:R-:W-:Y:S02]  /*2450*/  FFMA.FTZ R5, R4, R5, -1 ;  /* 0xbf80000004057423 */ /* 0x000fe40000010005 */
[----:B------:R-:W-:Y:S01]  /*2460*/  FMUL.FTZ R3, R3, 1.1920928955078125e-07 ;  /* 0x3400000003037820 */ /* 0x000fe20000410000 */
[----:B-1----:R-:W-:Y:S01]  /*2470*/  PRMT R4, R6, 0x9910, RZ ;  /* 0x0000991006047816 */ /* 0x002fe200000000ff */
[----:B------:R-:W-:-:S04]  /*2480*/  FADD.FTZ R2, R2, R5 ;  /* 0x0000000502027221 */ /* 0x000fc80000010000 */
[----:B------:R-:W-:-:S04]  /*2490*/  FFMA.FTZ R5, R2, -R7, 0.10546888411045074463 ;  /* 0x3dd8001202057423 */ /* 0x000fc80000010807 */
[----:B------:R-:W-:-:S04]  /*24a0*/  FFMA.FTZ R5, R2, R5, -0.13229703903198242188 ;  /* 0xbe0778e002057423 */ /* 0x000fc80000010005 */
[----:B------:R-:W-:-:S04]  /*24b0*/  FFMA.FTZ R5, R2, R5, 0.14491446316242218018 ;  /* 0x3e14647502057423 */ /* 0x000fc80000010005 */
[----:B------:R-:W-:-:S04]  /*24c0*/  FFMA.FTZ R5, R2, R5, -0.16641564667224884033 ;  /* 0xbe2a68dd02057423 */ /* 0x000fc80000010005 */
[----:B------:R-:W-:-:S04]  /*24d0*/  FFMA.FTZ R5, R2, R5, 0.19988867640495300293 ;  /* 0x3e4caf9e02057423 */ /* 0x000fc80000010005 */
[----:B------:R-:W-:-:S04]  /*24e0*/  FFMA.FTZ R5, R2, R5, -0.25000196695327758789 ;  /* 0xbe80004202057423 */ /* 0x000fc80000010005 */
[----:B------:R-:W-:-:S04]  /*24f0*/  FFMA.FTZ R5, R2, R5, 0.33333510160446166992 ;  /* 0x3eaaaae602057423 */ /* 0x000fc80000010005 */
[----:B------:R-:W-:-:S04]  /*2500*/  FFMA.FTZ R5, R2, R5, -0.5 ;  /* 0xbf00000002057423 */ /* 0x000fc80000010005 */
[----:B------:R-:W-:-:S04]  /*2510*/  FMUL.FTZ R5, R2, R5 ;  /* 0x0000000502057220 */ /* 0x000fc80000410000 */
[----:B------:R-:W-:-:S04]  /*2520*/  FFMA.FTZ R2, R2, R5, R2 ;  /* 0x0000000502027223 */ /* 0x000fc80000010002 */
[----:B------:R-:W-:Y:S01]  /*2530*/  FFMA.FTZ R2, R3, 0.69314718246459960938, R2 ;  /* 0x3f31721803027823 */ /* 0x000fe20000010002 */
[----:B------:R-:W-:Y:S06]  /*2540*/  @!P0 BRA `(.L_x_2568) ;  /* 0x0000000000148947 */ /* 0x000fec0003800000 */
[C---:B------:R-:W-:Y:S02]  /*2550*/  ISETP.GE.AND P0, PT, R0.reuse, -0x407fffff, PT ;  /* 0xbf8000010000780c */ /* 0x040fe40003f06270 */
[----:B------:R-:W-:-:S11]  /*2560*/  FSETP.NEU.FTZ.AND P1, PT, R0, RZ, PT ;  /* 0x000000ff0000720b */ /* 0x000fd60003f3d000 */
[----:B------:R-:W-:-:S04]  /*2570*/  @P0 IMAD.MOV.U32 R3, RZ, RZ, 0x7f800000 ;  /* 0x7f800000ff030424 */ /* 0x000fc800078e00ff */
[----:B------:R-:W-:-:S05]  /*2580*/  @P0 FFMA.FTZ R2, R0, R3, +INF ;  /* 0x7f80000000020423 */ /* 0x000fca0000010003 */
[----:B------:R-:W-:-:S07]  /*2590*/  FSEL R2, R2, -RZ, P1 ;  /* 0x800000ff02027208 */ /* 0x000fce0000800000 */
.L_x_2568:
[----:B------:R-:W-:Y:S05]  /*25a0*/  BSYNC B0 ;  /* 0x0000000000007941 */ /* 0x000fea0003800000 */
.L_x_2567:
[----:B------:R-:W-:Y:S01]  /*25b0*/  ISETP.GT.AND P0, PT, R4, 0x9, PT ;  /* 0x000000090400780c */ /* 0x000fe20003f04270 */
[----:B------:R0:W1:-:S12]  /*25c0*/  F2F.BF16.F32 R3, R2 ;  /* 0x0000000200037304 */ /* 0x0000580000202000 */
        /* <DEDUP_REMOVED lines=13> */
.L_x_2572:
[----:B-1----:R-:W-:-:S06]  /*26a0*/  IMAD.U32 R3, R3, 0x10000, RZ ;  /* 0x0001000003037824 */ /* 0x002fcc00078e00ff */
[----:B------:R-:W0:Y:S02]  /*26b0*/  F2I.S64.TRUNC R2, R3 ;  /* 0x0000000300027311 */ /* 0x000e24000020d900 */
[----:B0-----:R0:W-:Y:S01]  /*26c0*/  STG.E.U8 desc[UR36][R16.64], R2 ;  /* 0x0000000210007986 */ /* 0x0011e2000c101124 */
[----:B------:R-:W-:Y:S05]  /*26d0*/  BRA `(.L_x_2574) ;  /* 0x0000000c00847947 */ /* 0x000fea0003800000 */
.L_x_2571:
        /* <DEDUP_REMOVED lines=10> */
.L_x_2576:
[----:B-1----:R-:W-:-:S06]  /*2780*/  IMAD.U32 R3, R3, 0x10000, RZ ;  /* 0x0001000003037824 */ /* 0x002fcc00078e00ff */
[----:B------:R-:W0:Y:S02]  /*2790*/  F2I.FTZ.TRUNC.NTZ R3, R3 ;  /* 0x0000000300037305 */ /* 0x000e24000021f100 */
[----:B0-----:R0:W-:Y:S01]  /*27a0*/  STG.E desc[UR36][R16.64], R3 ;  /* 0x0000000310007986 */ /* 0x0011e2000c101924 */
[----:B------:R-:W-:Y:S05]  /*27b0*/  BRA `(.L_x_2574) ;  /* 0x0000000c004c7947 */ /* 0x000fea0003800000 */
.L_x_2575:
[----:B-1----:R-:W-:-:S06]  /*27c0*/  IMAD.U32 R3, R3, 0x10000, RZ ;  /* 0x0001000003037824 */ /* 0x002fcc00078e00ff */
[----:B------:R-:W0:Y:S02]  /*27d0*/  F2I.FTZ.TRUNC.NTZ R3, R3 ;  /* 0x0000000300037305 */ /* 0x000e24000021f100 */
[----:B0-----:R0:W-:Y:S01]  /*27e0*/  STG.E.U16 desc[UR36][R16.64], R3 ;  /* 0x0000000310007986 */ /* 0x0011e2000c101524 */
[----:B------:R-:W-:Y:S05]  /*27f0*/  BRA `(.L_x_2574) ;  /* 0x0000000c003c7947 */ /* 0x000fea0003800000 */
.L_x_2570:
        /* <DEDUP_REMOVED lines=9> */
.L_x_2578:
[----:B-1----:R-:W-:-:S05]  /*2890*/  IMAD.U32 R0, R3, 0x10000, RZ ;  /* 0x0001000003007824 */ /* 0x002fca00078e00ff */
[----:B------:R-:W-:-:S05]  /*28a0*/  F2FP.F16.F32.PACK_AB R0, RZ, R0 ;  /* 0x00000000ff00723e */ /* 0x000fca00000000ff */
[----:B------:R0:W-:Y:S01]  /*28b0*/  STG.E.U16 desc[UR36][R16.64], R0 ;  /* 0x0000000010007986 */ /* 0x0001e2000c101524 */
[----:B------:R-:W-:Y:S05]  /*28c0*/  BRA `(.L_x_2574) ;  /* 0x0000000c00087947 */ /* 0x000fea0003800000 */
.L_x_2577:
        /* <DEDUP_REMOVED lines=10> */
.L_x_2580:
[----:B-1----:R-:W-:-:S05]  /*2970*/  IMAD.U32 R3, R3, 0x10000, RZ ;  /* 0x0001000003037824 */ /* 0x002fca00078e00ff */
[----:B------:R-:W-:-:S04]  /*2980*/  F2FP.F16.F32.PACK_AB R3, RZ, R3 ;  /* 0x00000003ff03723e */ /* 0x000fc800000000ff */
[----:B------:R-:W-:-:S05]  /*2990*/  PRMT R3, R3, 0x5410, RZ ;  /* 0x0000541003037816 */ /* 0x000fca00000000ff */
[----:B------:R0:W-:Y:S01]  /*29a0*/  STG.E desc[UR36][R16.64], R3 ;  /* 0x0000000310007986 */ /* 0x0001e2000c101924 */
[----:B------:R-:W-:Y:S05]  /*29b0*/  BRA `(.L_x_2574) ;  /* 0x0000000800cc7947 */ /* 0x000fea0003800000 */
.L_x_2579:
[----:B-1----:R-:W-:-:S04]  /*29c0*/  IMAD.U32 R2, R3, 0x10000, RZ ;  /* 0x0001000003027824 */ /* 0x002fc800078e00ff */
[----:B------:R-:W-:-:S06]  /*29d0*/  FMUL.FTZ R2, R2, 1 ;  /* 0x3f80000002027820 */ /* 0x000fcc0000410000 */
[----:B------:R-:W0:Y:S02]  /*29e0*/  F2F.F64.F32 R2, R2 ;  /* 0x0000000200027310 */ /* 0x000e240000201800 */
[----:B0-----:R0:W-:Y:S01]  /*29f0*/  STG.E.64 desc[UR36][R16.64], R2 ;  /* 0x0000000210007986 */ /* 0x0011e2000c101b24 */
[----:B------:R-:W-:Y:S05]  /*2a00*/  BRA `(.L_x_2574) ;  /* 0x0000000800b87947 */ /* 0x000fea0003800000 */
.L_x_2569:
        /* <DEDUP_REMOVED lines=13> */
.L_x_2583:
[----:B-1----:R-:W-:Y:S01]  /*2ae0*/  IMAD.U32 R3, R3, 0x10000, RZ ;  /* 0x0001000003037824 */ /* 0x002fe200078e00ff */
[----:B------:R-:W-:-:S03]  /*2af0*/  CS2R R6, SRZ ;  /* 0x0000000000067805 */ /* 0x000fc6000001ff00 */
[----:B------:R-:W-:-:S04]  /*2b00*/  FMUL.FTZ R3, R3, 1 ;  /* 0x3f80000003037820 */ /* 0x000fc80000410000 */
[----:B------:R-:W0:Y:S02]  /*2b10*/  F2F.F64.F32 R4, R3 ;  /* 0x0000000300047310 */ /* 0x000e240000201800 */
[----:B0-----:R0:W-:Y:S01]  /*2b20*/  STG.E.128 desc[UR36][R16.64], R4 ;  /* 0x0000000410007986 */ /* 0x0011e2000c101d24 */
[----:B------:R-:W-:Y:S05]  /*2b30*/  BRA `(.L_x_2574) ;  /* 0x00000008006c7947 */ /* 0x000fea0003800000 */
.L_x_2582:
        /* <DEDUP_REMOVED lines=21> */
.L_x_2587:
[----:B------:R-:W-:Y:S05]  /*2c90*/  BSYNC B0 ;  /* 0x0000000000007941 */ /* 0x000fea0003800000 */
.L_x_2586:
[----:B------:R-:W-:-:S05]  /*2ca0*/  LOP3.LUT R3, R0, R3, RZ, 0xfc, !PT ;  /* 0x0000000300037212 */ /* 0x000fca00078efcff */
[----:B------:R0:W-:Y:S01]  /*2cb0*/  STG.E.U8 desc[UR36][R16.64], R3 ;  /* 0x0000000310007986 */ /* 0x0001e2000c101124 */
[----:B------:R-:W-:Y:S05]  /*2cc0*/  BRA `(.L_x_2574) ;  /* 0x0000000800087947 */ /* 0x000fea0003800000 */
.L_x_2585:
        /* <DEDUP_REMOVED lines=13> */
.L_x_2589:
[----:B------:R-:W-:Y:S01]  /*2da0*/  HFMA2.MMA R0, -RZ, RZ, 0, 7.569789886474609375e-06 ;  /* 0x0000007fff007435 */ /* 0x000fe200000001ff */
[----:B------:R-:W-:-:S09]  /*2db0*/  ISETP.GT.U32.AND P0, PT, R2, 0x7f800000, PT ;  /* 0x7f8000000200780c */ /* 0x000fd20003f04070 */
[----:B------:R-:W-:-:S07]  /*2dc0*/  SEL R0, R0, 0x7c, P0 ;  /* 0x0000007c00007807 */ /* 0x000fce0000000000 */
.L_x_2590:
[----:B------:R-:W-:Y:S05]  /*2dd0*/  BSYNC B0 ;  /* 0x0000000000007941 */ /* 0x000fea0003800000 */
.L_x_2588:
[----:B------:R-:W-:-:S04]  /*2de0*/  LOP3.LUT R2, R3, 0x80000000, RZ, 0xc0, !PT ;  /* 0x8000000003027812 */ /* 0x000fc800078ec0ff */
[----:B------:R-:W-:-:S04]  /*2df0*/  SHF.R.U32.HI R3, RZ, 0x18, R2 ;  /* 0x00000018ff037819 */ /* 0x000fc80000011602 */
[----:B------:R-:W-:-:S05]  /*2e00*/  LOP3.LUT R3, R0, R3, RZ, 0xfc, !PT ;  /* 0x0000000300037212 */ /* 0x000fca00078efcff */
[----:B------:R0:W-:Y:S01]  /*2e10*/  STG.E.U8 desc[UR36][R16.64], R3 ;  /* 0x0000000310007986 */ /* 0x0001e2000c101124 */
[----:B------:R-:W-:Y:S05]  /*2e20*/  BRA `(.L_x_2574) ;  /* 0x0000000400b07947 */ /* 0x000fea0003800000 */
.L_x_2584:
[----:B-1----:R0:W-:Y:S01]  /*2e30*/  STG.E.U16 desc[UR36][R16.64], R3 ;  /* 0x0000000310007986 */ /* 0x0021e2000c101524 */
[----:B------:R-:W-:Y:S05]  /*2e40*/  BRA `(.L_x_2574) ;  /* 0x0000000400a87947 */ /* 0x000fea0003800000 */
.L_x_2581:
        /* <DEDUP_REMOVED lines=12> */
.L_x_2593:
        /* <DEDUP_REMOVED lines=17> */
.L_x_2596:
[----:B------:R-:W-:-:S04]  /*3020*/  LOP3.LUT R2, R3, 0x80000000, RZ, 0xc0, !PT ;  /* 0x8000000003027812 */ /* 0x000fc800078ec0ff */
[----:B------:R-:W-:-:S04]  /*3030*/  SHF.R.U32.HI R3, RZ, 0x18, R2 ;  /* 0x00000018ff037819 */ /* 0x000fc80000011602 */
[----:B------:R-:W-:-:S04]  /*3040*/  LOP3.LUT R0, R0, R3, RZ, 0xfc, !PT ;  /* 0x0000000300007212 */ /* 0x000fc800078efcff */
[----:B------:R-:W-:-:S07]  /*3050*/  PRMT R8, R0, 0x7610, R8 ;  /* 0x0000761000087816 */ /* 0x000fce0000000008 */
.L_x_2595:
[----:B------:R-:W-:Y:S05]  /*3060*/  BSYNC B0 ;  /* 0x0000000000007941 */ /* 0x000fea0003800000 */
.L_x_2594:
[----:B------:R0:W-:Y:S01]  /*3070*/  STG.E.U8 desc[UR36][R16.64], R8 ;  /* 0x0000000810007986 */ /* 0x0001e2000c101124 */
[----:B------:R-:W-:Y:S05]  /*3080*/  BRA `(.L_x_2574) ;  /* 0x0000000400187947 */ /* 0x000fea0003800000 */
.L_x_2592:
        /* <DEDUP_REMOVED lines=17> */
.L_x_2599:
[----:B------:R-:W-:-:S04]  /*31a0*/  LOP3.LUT R2, R3, 0x80000000, RZ, 0xc0, !PT ;  /* 0x8000000003027812 */ /* 0x000fc800078ec0ff */
[----:B------:R-:W-:-:S04]  /*31b0*/  SHF.R.U32.HI R3, RZ, 0x18, R2 ;  /* 0x00000018ff037819 */ /* 0x000fc80000011602 */
[----:B------:R-:W-:-:S04]  /*31c0*/  LOP3.LUT R0, R0, R3, RZ, 0xfc, !PT ;  /* 0x0000000300007212 */ /* 0x000fc800078efcff */
[----:B------:R-:W-:-:S07]  /*31d0*/  PRMT R8, R0, 0x7610, R8 ;  /* 0x0000761000087816 */ /* 0x000fce0000000008 */
.L_x_2598:
[----:B------:R-:W-:Y:S05]  /*31e0*/  BSYNC B0 ;  /* 0x0000000000007941 */ /* 0x000fea0003800000 */
.L_x_2597:
[----:B------:R3:W-:Y:S01]  /*31f0*/  STG.E.U8 desc[UR36][R16.64], R8 ;  /* 0x0000000810007986 */ /* 0x0007e2000c101124 */
[----:B------:R-:W-:Y:S05]  /*3200*/  BRA `(.L_x_2574) ;  /* 0x0000000000b87947 */ /* 0x000fea0003800000 */
.L_x_2591:
        /* <DEDUP_REMOVED lines=22> */
.L_x_2573:
        /* <DEDUP_REMOVED lines=16> */
.L_x_2602:
[----:B------:R-:W-:Y:S05]  /*3470*/  BRA `(.L_x_2574) ;  /* 0x00000000001c7947 */ /* 0x000fea0003800000 */
.L_x_2601:
[----:B-1----:R-:W-:-:S06]  /*3480*/  IMAD.U32 R3, R3, 0x10000, RZ ;  /* 0x0001000003037824 */ /* 0x002fcc00078e00ff */
[----:B------:R-:W0:Y:S02]  /*3490*/  F2I.U64.TRUNC R2, R3 ;  /* 0x0000000300027311 */ /* 0x000e24000020d800 */
[----:B0-----:R2:W-:Y:S01]  /*34a0*/  STG.E.64 desc[UR36][R16.64], R2 ;  /* 0x0000000210007986 */ /* 0x0015e2000c101b24 */
[----:B------:R-:W-:Y:S05]  /*34b0*/  BRA `(.L_x_2574) ;  /* 0x00000000000c7947 */ /* 0x000fea0003800000 */
.L_x_2600:
[----:B-1----:R-:W-:-:S06]  /*34c0*/  IMAD.U32 R3, R3, 0x10000, RZ ;  /* 0x0001000003037824 */ /* 0x002fcc00078e00ff */
[----:B------:R-:W0:Y:S02]  /*34d0*/  F2I.FTZ.U32.TRUNC.NTZ R3, R3 ;  /* 0x0000000300037305 */ /* 0x000e24000021f000 */
[----:B0-----:R0:W-:Y:S02]  /*34e0*/  STG.E desc[UR36][R16.64], R3 ;  /* 0x0000000310007986 */ /* 0x0011e4000c101924 */
.L_x_2574:
[----:B------:R-:W-:-:S04]  /*34f0*/  IMAD R18, R23, 0x200, R18 ;  /* 0x0000020017127824 */ /* 0x000fc800078e0212 */
[----:B------:R-:W-:-:S07]  /*3500*/  VIADD R19, R18, 0x80 ;  /* 0x0000008012137836 */ /* 0x000fce0000000000 */
.L_x_2532:
[----:B------:R-:W-:Y:S05]  /*3510*/  BSYNC B6 ;  /* 0x0000000000067941 */ /* 0x000fea0003800000 */
.L_x_2531:
        /* <DEDUP_REMOVED lines=307> */
.L_x_2605:
        /* <DEDUP_REMOVED lines=22> */
.L_x_2609:
[----:B------:R-:W2:Y:S02]  /*49b0*/  LDG.E.U8 R2, desc[UR36][R2.64] ;  /* 0x0000002402027981 */ /* 0x000ea4000c1e1100 */
[----:B--2---:R-:W-:-:S04]  /*49c0*/  I2FP.F32.U32 R0, R2 ;  /* 0x0000000200007245 */ /* 0x004fc80000201000 */
[----:B------:R-:W-:Y:S01]  /*49d0*/  F2FP.BF16.F32.PACK_AB R0, RZ, R0 ;  /* 0x00000000ff00723e */ /* 0x000fe200000010ff */
[----:B------:R-:W-:Y:S06]  /*49e0*/  BRA `(.L_x_2611) ;  /* 0x0000000c00907947 */ /* 0x000fec0003800000 */
.L_x_2608:
        /* <DEDUP_REMOVED lines=10> */
.L_x_2613:
[----:B------:R-:W2:Y:S02]  /*4a90*/  LDG.E R2, desc[UR36][R2.64] ;  /* 0x0000002402027981 */ /* 0x000ea4000c1e1900 */
[----:B--2---:R-:W-:-:S04]  /*4aa0*/  I2FP.F32.S32 R0, R2 ;  /* 0x0000000200007245 */ /* 0x004fc80000201400 */
[----:B------:R-:W-:Y:S01]  /*4ab0*/  F2FP.BF16.F32.PACK_AB R0, RZ, R0 ;  /* 0x00000000ff00723e */ /* 0x000fe200000010ff */
[----:B------:R-:W-:Y:S06]  /*4ac0*/  BRA `(.L_x_2611) ;  /* 0x0000000c00587947 */ /* 0x000fec0003800000 */
.L_x_2612:
[----:B------:R-:W2:Y:S02]  /*4ad0*/  LDG.E.U16 R2, desc[UR36][R2.64] ;  /* 0x0000002402027981 */ /* 0x000ea4000c1e1500 */
[----:B--2---:R-:W0:Y:S02]  /*4ae0*/  I2F.S16 R0, R2 ;  /* 0x0000000200007306 */ /* 0x004e240000101400 */
[----:B0-----:R-:W-:Y:S01]  /*4af0*/  F2FP.BF16.F32.PACK_AB R0, RZ, R0 ;  /* 0x00000000ff00723e */ /* 0x001fe200000010ff */
[----:B------:R-:W-:Y:S06]  /*4b00*/  BRA `(.L_x_2611) ;  /* 0x0000000c00487947 */ /* 0x000fec0003800000 */
.L_x_2607:
        /* <DEDUP_REMOVED lines=9> */
.L_x_2615:
[----:B------:R-:W2:Y:S02]  /*4ba0*/  LDG.E.U16 R0, desc[UR36][R2.64] ;  /* 0x0000002402007981 */ /* 0x000ea4000c1e1500 */
[----:B--2---:R-:W-:-:S05]  /*4bb0*/  HADD2.F32 R0, -RZ, R0.H0_H0 ;  /* 0x20000000ff007230 */ /* 0x004fca0000004100 */
[----:B------:R-:W-:Y:S01]  /*4bc0*/  F2FP.BF16.F32.PACK_AB R0, RZ, R0 ;  /* 0x00000000ff00723e */ /* 0x000fe200000010ff */
[----:B------:R-:W-:Y:S06]  /*4bd0*/  BRA `(.L_x_2611) ;  /* 0x0000000c00147947 */ /* 0x000fec0003800000 */
.L_x_2614:
        /* <DEDUP_REMOVED lines=9> */
.L_x_2617:
[----:B------:R-:W2:Y:S02]  /*4c70*/  LDG.E.U16 R2, desc[UR36][R2.64] ;  /* 0x0000002402027981 */ /* 0x000ea4000c1e1500 */
[----:B--2---:R-:W-:-:S05]  /*4c80*/  HADD2.F32 R0, -RZ, R2.H0_H0 ;  /* 0x20000002ff007230 */ /* 0x004fca0000004100 */
[----:B------:R-:W-:Y:S01]  /*4c90*/  F2FP.BF16.F32.PACK_AB R0, RZ, R0 ;  /* 0x00000000ff00723e */ /* 0x000fe200000010ff */
[----:B------:R-:W-:Y:S06]  /*4ca0*/  BRA `(.L_x_2611) ;  /* 0x0000000800e07947 */ /* 0x000fec0003800000 */
.L_x_2616:
        /* <DEDUP_REMOVED lines=8> */
.L_x_2606:
        /* <DEDUP_REMOVED lines=13> */
.L_x_2620:
        /* <DEDUP_REMOVED lines=8> */
.L_x_2619:
        /* <DEDUP_REMOVED lines=28> */
.L_x_2622:
        /* <DEDUP_REMOVED lines=15> */
.L_x_2621:
[----:B------:R0:W5:Y:S01]  /*5130*/  LDG.E.U16 R0, desc[UR36][R2.64] ;  /* 0x0000002402007981 */ /* 0x000162000c1e1500 */
[----:B------:R-:W-:Y:S05]  /*5140*/  BRA `(.L_x_2611) ;  /* 0x0000000400b87947 */ /* 0x000fea0003800000 */
.L_x_2618:
        /* <DEDUP_REMOVED lines=12> */
.L_x_2625:
        /* <DEDUP_REMOVED lines=21> */
.L_x_2629:
[----:B------:R-:W-:Y:S05]  /*5360*/  BSYNC B1 ;  /* 0x0000000000017941 */ /* 0x000fea0003800000 */
.L_x_2628:
[----:B------:R-:W-:Y:S01]  /*5370*/  LEA R3, R0, 0x3b800000, 0x17 ;  /* 0x3b80000000037811 */ /* 0x000fe200078eb8ff */
[----:B------:R-:W-:-:S05]  /*5380*/  IMAD.SHL.U32 R0, R2, 0x100000, RZ ;  /* 0x0010000002007824 */ /* 0x000fca00078e00ff */
[----:B------:R-:W-:-:S07]  /*5390*/  LOP3.LUT R0, R3, R0, R4, 0xfe, !PT ;  /* 0x0000000003007212 */ /* 0x000fce00078efe04 */
.L_x_2627:
[----:B------:R-:W-:Y:S05]  /*53a0*/  BSYNC B0 ;  /* 0x0000000000007941 */ /* 0x000fea0003800000 */
.L_x_2626:
[----:B------:R-:W-:Y:S01]  /*53b0*/  F2FP.BF16.F32.PACK_AB R0, RZ, R0 ;  /* 0x00000000ff00723e */ /* 0x000fe200000010ff */
[----:B------:R-:W-:Y:S06]  /*53c0*/  BRA `(.L_x_2611) ;  /* 0x0000000400187947 */ /* 0x000fec0003800000 */
.L_x_2624:
        /* <DEDUP_REMOVED lines=21> */
.L_x_2633:
[----:B------:R-:W-:Y:S05]  /*5520*/  BSYNC B1 ;  /* 0x0000000000017941 */ /* 0x000fea0003800000 */
.L_x_2632:
[----:B------:R-:W-:Y:S01]  /*5530*/  LEA R3, R0, 0x37800000, 0x17 ;  /* 0x3780000000037811 */ /* 0x000fe200078eb8ff */
[----:B------:R-:W-:-:S05]  /*5540*/  IMAD.SHL.U32 R0, R2, 0x200000, RZ ;  /* 0x0020000002007824 */ /* 0x000fca00078e00ff */
[----:B------:R-:W-:-:S07]  /*5550*/  LOP3.LUT R0, R3, R0, R4, 0xfe, !PT ;  /* 0x0000000003007212 */ /* 0x000fce00078efe04 */
.L_x_2631:
[----:B------:R-:W-:Y:S05]  /*5560*/  BSYNC B0 ;  /* 0x0000000000007941 */ /* 0x000fea0003800000 */
.L_x_2630:
[----:B------:R-:W-:Y:S01]  /*5570*/  F2FP.BF16.F32.PACK_AB R0, RZ, R0 ;  /* 0x00000000ff00723e */ /* 0x000fe200000010ff */
[----:B------:R-:W-:Y:S06]  /*5580*/  BRA `(.L_x_2611) ;  /* 0x0000000000a87947 */ /* 0x000fec0003800000 */
.L_x_2623:
        /* <DEDUP_REMOVED lines=14> */
.L_x_2637:
[----:B------:R-:W-:Y:S05]  /*5670*/  BSYNC B0 ;  /* 0x0000000000007941 */ /* 0x000fea0003800000 */
.L_x_2636:
[----:B------:R-:W-:Y:S01]  /*5680*/  F2FP.BF16.F32.PACK_AB R0, RZ, R0 ;  /* 0x00000000ff00723e */ /* 0x000fe200000010ff */
[----:B------:R-:W-:Y:S06]  /*5690*/  BRA `(.L_x_2611) ;  /* 0x0000000000647947 */ /* 0x000fec0003800000 */
.L_x_2610:
[----:B------:R-:W-:Y:S01]  /*56a0*/  MOV R2, 0x0 ;  /* 0x0000000000027802 */ /* 0x000fe20000000f00 */
[----:B------:R-:W-:Y:S01]  /*56b0*/  ULDC.64 UR4, c[0x4][0x148] ;  /* 0x0100520000047ab9 */ /* 0x000fe20000000a00 */
[----:B------:R-:W-:Y:S01]  /*56c0*/  ULDC.64 UR6, c[0x4][0x38] ;  /* 0x01000e0000067ab9 */ /* 0x000fe20000000a00 */
[----:B------:R-:W-:Y:S01]  /*56d0*/  IMAD.U32 R4, RZ, RZ, UR4 ;  /* 0x00000004ff047e24 */ /* 0x000fe2000f8e00ff */
[----:B------:R-:W-:Y:S01]  /*56e0*/  HFMA2.MMA R8, -RZ, RZ, 0, 4.64916229248046875e-06 ;  /* 0x0000004eff087435 */ /* 0x000fe200000001ff */
        /* <DEDUP_REMOVED lines=8> */
[----:B------:R-:W-:-:S07]  /*5770*/  IMAD.MOV.U32 R13, RZ, RZ, RZ ;  /* 0x000000ffff0d7224 */ /* 0x000fce00078e00ff */
[----:B------:R-:W-:-:S07]  /*5780*/  LEPC R20, `(.L_x_2638) ;  /* 0x000000001014794e */ /* 0x000fce0000000000 */
[----:B0-----:R-:W-:Y:S05]  /*5790*/  CALL.ABS.NOINC R2 ;  /* 0x0000000002007343 */ /* 0x001fea0003c00000 */
.L_x_2638:
[----:B------:R-:W-:Y:S01]  /*57a0*/  PRMT R0, RZ, 0x7610, R0 ;  /* 0x00007610ff007816 */ /* 0x000fe20000000000 */
[----:B------:R-:W-:Y:S06]  /*57b0*/  BRA `(.L_x_2611) ;  /* 0x00000000001c7947 */ /* 0x000fec0003800000 */
.L_x_2635:
[----:B------:R-:W2:Y:S02]  /*57c0*/  LDG.E.64 R2, desc[UR36][R2.64] ;  /* 0x0000002402027981 */ /* 0x000ea4000c1e1b00 */
[----:B--2---:R-:W0:Y:S02]  /*57d0*/  I2F.U64 R0, R2 ;  /* 0x0000000200007312 */ /* 0x004e240000301000 */
[----:B0-----:R-:W-:Y:S01]  /*57e0*/  F2FP.BF16.F32.PACK_AB R0, RZ, R0 ;  /* 0x00000000ff00723e */ /* 0x001fe200000010ff */
[----:B------:R-:W-:Y:S06]  /*57f0*/  BRA `(.L_x_2611) ;  /* 0x00000000000c7947 */ /* 0x000fec0003800000 */
.L_x_2634:
[----:B------:R-:W2:Y:S02]  /*5800*/  LDG.E R2, desc[UR36][R2.64] ;  /* 0x0000002402027981 */ /* 0x000ea4000c1e1900 */
[----:B--2---:R-:W-:-:S04]  /*5810*/  I2FP.F32.U32 R0, R2 ;  /* 0x0000000200007245 */ /* 0x004fc80000201000 */
[----:B------:R-:W-:-:S07]  /*5820*/  F2FP.BF16.F32.PACK_AB R0, RZ, R0 ;  /* 0x00000000ff00723e */ /* 0x000fce00000010ff */
.L_x_2611:
        /* <DEDUP_REMOVED lines=33> */
.L_x_2640:
[----:B------:R-:W-:Y:S05]  /*5a40*/  BSYNC B0 ;  /* 0x0000000000007941 */ /* 0x000fea0003800000 */
.L_x_2639:
        /* <DEDUP_REMOVED lines=15> */
.L_x_2644:
[----:B-1----:R-:W-:-:S06]  /*5b40*/  IMAD.U32 R3, R3, 0x10000, RZ ;  /* 0x0001000003037824 */ /* 0x002fcc00078e00ff */
[----:B------:R-:W0:Y:S02]  /*5b50*/  F2I.S64.TRUNC R2, R3 ;  /* 0x0000000300027311 */ /* 0x000e24000020d900 */
[----:B0-----:R4:W-:Y:S01]  /*5b60*/  STG.E.U8 desc[UR36][R16.64], R2 ;  /* 0x0000000210007986 */ /* 0x0019e2000c101124 */
[----:B------:R-:W-:Y:S05]  /*5b70*/  BRA `(.L_x_2646) ;  /* 0x0000000c00847947 */ /* 0x000fea0003800000 */
.L_x_2643:
        /* <DEDUP_REMOVED lines=10> */
.L_x_2648:
[----:B-1----:R-:W-:-:S06]  /*5c20*/  IMAD.U32 R3, R3, 0x10000, RZ ;  /* 0x0001000003037824 */ /* 0x002fcc00078e00ff */
[----:B------:R-:W0:Y:S02]  /*5c30*/  F2I.FTZ.TRUNC.NTZ R3, R3 ;  /* 0x0000000300037305 */ /* 0x000e24000021f100 */
[----:B0-----:R2:W-:Y:S01]  /*5c40*/  STG.E desc[UR36][R16.64], R3 ;  /* 0x0000000310007986 */ /* 0x0015e2000c101924 */
[----:B------:R-:W-:Y:S05]  /*5c50*/  BRA `(.L_x_2646) ;  /* 0x0000000c004c7947 */ /* 0x000fea0003800000 */
.L_x_2647:
[----:B-1----:R-:W-:-:S06]  /*5c60*/  IMAD.U32 R3, R3, 0x10000, RZ ;  /* 0x0001000003037824 */ /* 0x002fcc00078e00ff */
[----:B------:R-:W0:Y:S02]  /*5c70*/  F2I.FTZ.TRUNC.NTZ R3, R3 ;  /* 0x0000000300037305 */ /* 0x000e24000021f100 */
[----:B0-----:R0:W-:Y:S01]  /*5c80*/  STG.E.U16 desc[UR36][R16.64], R3 ;  /* 0x0000000310007986 */ /* 0x0011e2000c101524 */
[----:B------:R-:W-:Y:S05]  /*5c90*/  BRA `(.L_x_2646) ;  /* 0x0000000c003c7947 */ /* 0x000fea0003800000 */
.L_x_2642:
        /* <DEDUP_REMOVED lines=9> */
.L_x_2650:
[----:B-1----:R-:W-:-:S05]  /*5d30*/  IMAD.U32 R0, R3, 0x10000, RZ ;  /* 0x0001000003007824 */ /* 0x002fca00078e00ff */
[----:B------:R-:W-:-:S05]  /*5d40*/  F2FP.F16.F32.PACK_AB R0, RZ, R0 ;  /* 0x00000000ff00723e */ /* 0x000fca00000000ff */
[----:B------:R0:W-:Y:S01]  /*5d50*/  STG.E.U16 desc[UR36][R16.64], R0 ;  /* 0x0000000010007986 */ /* 0x0001e2000c101524 */
[----:B------:R-:W-:Y:S05]  /*5d60*/  BRA `(.L_x_2646) ;  /* 0x0000000c00087947 */ /* 0x000fea0003800000 */
.L_x_2649:
        /* <DEDUP_REMOVED lines=10> */
.L_x_2652:
[----:B-1----:R-:W-:-:S05]  /*5e10*/  IMAD.U32 R3, R3, 0x10000, RZ ;  /* 0x0001000003037824 */ /* 0x002fca00078e00ff */
[----:B------:R-:W-:-:S04]  /*5e20*/  F2FP.F16.F32.PACK_AB R3, RZ, R3 ;  /* 0x00000003ff03723e */ /* 0x000fc800000000ff */
[----:B------:R-:W-:-:S05]  /*5e30*/  PRMT R3, R3, 0x5410, RZ ;  /* 0x0000541003037816 */ /* 0x000fca00000000ff */
[----:B------:R0:W-:Y:S01]  /*5e40*/  STG.E desc[UR36][R16.64], R3 ;  /* 0x0000000310007986 */ /* 0x0001e2000c101924 */
[----:B------:R-:W-:Y:S05]  /*5e50*/  BRA `(.L_x_2646) ;  /* 0x0000000800cc7947 */ /* 0x000fea0003800000 */
.L_x_2651:
[----:B-1----:R-:W-:-:S04]  /*5e60*/  IMAD.U32 R2, R3, 0x10000, RZ ;  /* 0x0001000003027824 */ /* 0x002fc800078e00ff */
[----:B------:R-:W-:-:S06]  /*5e70*/  FMUL.FTZ R2, R2, 1 ;  /* 0x3f80000002027820 */ /* 0x000fcc0000410000 */
[----:B------:R-:W0:Y:S02]  /*5e80*/  F2F.F64.F32 R2, R2 ;  /* 0x0000000200027310 */ /* 0x000e240000201800 */
[----:B0-----:R0:W-:Y:S01]  /*5e90*/  STG.E.64 desc[UR36][R16.64], R2 ;  /* 0x0000000210007986 */ /* 0x0011e2000c101b24 */
[----:B------:R-:W-:Y:S05]  /*5ea0*/  BRA `(.L_x_2646) ;  /* 0x0000000800b87947 */ /* 0x000fea0003800000 */
.L_x_2641:
        /* <DEDUP_REMOVED lines=13> */
.L_x_2655:
[----:B-1----:R-:W-:Y:S01]  /*5f80*/  IMAD.U32 R3, R3, 0x10000, RZ ;  /* 0x0001000003037824 */ /* 0x002fe200078e00ff */
[----:B------:R-:W-:-:S03]  /*5f90*/  CS2R R6, SRZ ;  /* 0x0000000000067805 */ /* 0x000fc6000001ff00 */
[----:B------:R-:W-:-:S04]  /*5fa0*/  FMUL.FTZ R3, R3, 1 ;  /* 0x3f80000003037820 */ /* 0x000fc80000410000 */
[----:B------:R-:W0:Y:S02]  /*5fb0*/  F2F.F64.F32 R4, R3 ;  /* 0x0000000300047310 */ /* 0x000e240000201800 */
[----:B0-----:R0:W-:Y:S01]  /*5fc0*/  STG.E.128 desc[UR36][R16.64], R4 ;  /* 0x0000000410007986 */ /* 0x0011e2000c101d24 */
[----:B------:R-:W-:Y:S05]  /*5fd0*/  BRA `(.L_x_2646) ;  /* 0x00000008006c7947 */ /* 0x000fea0003800000 */
.L_x_2654:
        /* <DEDUP_REMOVED lines=21> */
.L_x_2659:
[----:B------:R-:W-:Y:S05]  /*6130*/  BSYNC B0 ;  /* 0x0000000000007941 */ /* 0x000fea0003800000 */
.L_x_2658:
[----:B------:R-:W-:-:S05]  /*6140*/  LOP3.LUT R3, R0, R3, RZ, 0xfc, !PT ;  /* 0x0000000300037212 */ /* 0x000fca00078efcff */
[----:B------:R0:W-:Y:S01]  /*6150*/  STG.E.U8 desc[UR36][R16.64], R3 ;  /* 0x0000000310007986 */ /* 0x0001e2000c101124 */
[----:B------:R-:W-:Y:S05]  /*6160*/  BRA `(.L_x_2646) ;  /* 0x0000000800087947 */ /* 0x000fea0003800000 */
.L_x_2657:
        /* <DEDUP_REMOVED lines=13> */
.L_x_2661:
[----:B------:R-:W-:Y:S01]  /*6240*/  IMAD.MOV.U32 R0, RZ, RZ, 0x7f ;  /* 0x0000007fff007424 */ /* 0x000fe200078e00ff */
[----:B------:R-:W-:-:S04]  /*6250*/  ISETP.GT.U32.AND P0, PT, R2, 0x7f800000, PT ;  /* 0x7f8000000200780c */ /* 0x000fc80003f04070 */
[----:B------:R-:W-:-:S09]  /*6260*/  SEL R0, R0, 0x7c, P0 ;  /* 0x0000007c00007807 */ /* 0x000fd20000000000 */
.L_x_2662:
[----:B------:R-:W-:Y:S05]  /*6270*/  BSYNC B0 ;  /* 0x0000000000007941 */ /* 0x000fea0003800000 */
.L_x_2660:
[----:B------:R-:W-:-:S04]  /*6280*/  LOP3.LUT R2, R3, 0x80000000, RZ, 0xc0, !PT ;  /* 0x8000000003027812 */ /* 0x000fc800078ec0ff */
[----:B------:R-:W-:-:S04]  /*6290*/  SHF.R.U32.HI R3, RZ, 0x18, R2 ;  /* 0x00000018ff037819 */ /* 0x000fc80000011602 */
[----:B------:R-:W-:-:S05]  /*62a0*/  LOP3.LUT R3, R0, R3, RZ, 0xfc, !PT ;  /* 0x0000000300037212 */ /* 0x000fca00078efcff */
[----:B------:R0:W-:Y:S01]  /*62b0*/  STG.E.U8 desc[UR36][R16.64], R3 ;  /* 0x0000000310007986 */ /* 0x0001e2000c101124 */
[----:B------:R-:W-:Y:S05]  /*62c0*/  BRA `(.L_x_2646) ;  /* 0x0000000400b07947 */ /* 0x000fea0003800000 */
.L_x_2656:
[----:B-1----:R0:W-:Y:S01]  /*62d0*/  STG.E.U16 desc[UR36][R16.64], R3 ;  /* 0x0000000310007986 */ /* 0x0021e2000c101524 */
[----:B------:R-:W-:Y:S05]  /*62e0*/  BRA `(.L_x_2646) ;  /* 0x0000000400a87947 */ /* 0x000fea0003800000 */
.L_x_2653:
        /* <DEDUP_REMOVED lines=12> */
.L_x_2665:
        /* <DEDUP_REMOVED lines=17> */
.L_x_2668:
[----:B------:R-:W-:-:S04]  /*64c0*/  LOP3.LUT R2, R3, 0x80000000, RZ, 0xc0, !PT ;  /* 0x8000000003027812 */ /* 0x000fc800078ec0ff */
[----:B------:R-:W-:-:S04]  /*64d0*/  SHF.R.U32.HI R3, RZ, 0x18, R2 ;  /* 0x00000018ff037819 */ /* 0x000fc80000011602 */
[----:B------:R-:W-:-:S04]  /*64e0*/  LOP3.LUT R0, R0, R3, RZ, 0xfc, !PT ;  /* 0x0000000300007212 */ /* 0x000fc800078efcff */
[----:B------:R-:W-:-:S07]  /*64f0*/  PRMT R8, R0, 0x7610, R8 ;  /* 0x0000761000087816 */ /* 0x000fce0000000008 */
.L_x_2667:
[----:B------:R-:W-:Y:S05]  /*6500*/  BSYNC B0 ;  /* 0x0000000000007941 */ /* 0x000fea0003800000 */
.L_x_2666:
[----:B------:R0:W-:Y:S01]  /*6510*/  STG.E.U8 desc[UR36][R16.64], R8 ;  /* 0x0000000810007986 */ /* 0x0001e2000c101124 */
[----:B------:R-:W-:Y:S05]  /*6520*/  BRA `(.L_x_2646) ;  /* 0x0000000400187947 */ /* 0x000fea0003800000 */
.L_x_2664:
        /* <DEDUP_REMOVED lines=17> */
.L_x_2671:
[----:B------:R-:W-:-:S04]  /*6640*/  LOP3.LUT R2, R3, 0x80000000, RZ, 0xc0, !PT ;  /* 0x8000000003027812 */ /* 0x000fc800078ec0ff */
[----:B------:R-:W-:-:S04]  /*6650*/  SHF.R.U32.HI R3, RZ, 0x18, R2 ;  /* 0x00000018ff037819 */ /* 0x000fc80000011602 */
[----:B------:R-:W-:-:S04]  /*6660*/  LOP3.LUT R0, R0, R3, RZ, 0xfc, !PT ;  /* 0x0000000300007212 */ /* 0x000fc800078efcff */
[----:B------:R-:W-:-:S07]  /*6670*/  PRMT R8, R0, 0x7610, R8 ;  /* 0x0000761000087816 */ /* 0x000fce0000000008 */
.L_x_2670:
[----:B------:R-:W-:Y:S05]  /*6680*/  BSYNC B0 ;  /* 0x0000000000007941 */ /* 0x000fea0003800000 */
.L_x_2669:
[----:B------:R0:W-:Y:S01]  /*6690*/  STG.E.U8 desc[UR36][R16.64], R8 ;  /* 0x0000000810007986 */ /* 0x0001e2000c101124 */
[----:B------:R-:W-:Y:S05]  /*66a0*/  BRA `(.L_x_2646) ;  /* 0x0000000000b87947 */ /* 0x000fea0003800000 */
.L_x_2663:
        /* <DEDUP_REMOVED lines=22> */
.L_x_2645:
        /* <DEDUP_REMOVED lines=16> */
.L_x_2674:
[----:B------:R-:W-:Y:S05]  /*6910*/  BRA `(.L_x_2646) ;  /* 0x00000000001c7947 */ /* 0x000fea0003800000 */
.L_x_2673:
[----:B-1----:R-:W-:-:S06]  /*6920*/  IMAD.U32 R3, R3, 0x10000, RZ ;  /* 0x0001000003037824 */ /* 0x002fcc00078e00ff */
[----:B------:R-:W0:Y:S02]  /*6930*/  F2I.U64.TRUNC R2, R3 ;  /* 0x0000000300027311 */ /* 0x000e24000020d800 */
[----:B0-----:R0:W-:Y:S01]  /*6940*/  STG.E.64 desc[UR36][R16.64], R2 ;  /* 0x0000000210007986 */ /* 0x0011e2000c101b24 */
[----:B------:R-:W-:Y:S05]  /*6950*/  BRA `(.L_x_2646) ;  /* 0x00000000000c7947 */ /* 0x000fea0003800000 */
.L_x_2672:
[----:B-1----:R-:W-:-:S06]  /*6960*/  IMAD.U32 R3, R3, 0x10000, RZ ;  /* 0x0001000003037824 */ /* 0x002fcc00078e00ff */
[----:B------:R-:W0:Y:S02]  /*6970*/  F2I.FTZ.U32.TRUNC.NTZ R3, R3 ;  /* 0x0000000300037305 */ /* 0x000e24000021f000 */
[----:B0-----:R0:W-:Y:S02]  /*6980*/  STG.E desc[UR36][R16.64], R3 ;  /* 0x0000000310007986 */ /* 0x0011e4000c101924 */
.L_x_2646:
[----:B------:R-:W-:-:S07]  /*6990*/  VIADD R19, R19, 0x80 ;  /* 0x0000008013137836 */ /* 0x000fce0000000000 */
.L_x_2604:
[----:B------:R-:W-:Y:S05]  /*69a0*/  BSYNC B6 ;  /* 0x0000000000067941 */ /* 0x000fea0003800000 */
.L_x_2603:
        /* <DEDUP_REMOVED lines=307> */
.L_x_2677:
        /* <DEDUP_REMOVED lines=22> */
.L_x_2681:
[----:B------:R-:W2:Y:S02]  /*7e40*/  LDG.E.U8 R2, desc[UR36][R2.64] ;  /* 0x0000002402027981 */ /* 0x000ea4000c1e1100 */
[----:B--2---:R-:W-:-:S04]  /*7e50*/  I2FP.F32.U32 R0, R2 ;  /* 0x0000000200007245 */ /* 0x004fc80000201000 */
[----:B------:R-:W-:Y:S01]  /*7e60*/  F2FP.BF16.F32.PACK_AB R0, RZ, R0 ;  /* 0x00000000ff00723e */ /* 0x000fe200000010ff */
[----:B------:R-:W-:Y:S06]  /*7e70*/  BRA `(.L_x_2683) ;  /* 0x0000000c00907947 */ /* 0x000fec0003800000 */
.L_x_2680:
        /* <DEDUP_REMOVED lines=10> */
.L_x_2685:
[----:B------:R-:W2:Y:S02]  /*7f20*/  LDG.E R2, desc[UR36][R2.64] ;  /* 0x0000002402027981 */ /* 0x000ea4000c1e1900 */
[----:B--2---:R-:W-:-:S04]  /*7f30*/  I2FP.F32.S32 R0, R2 ;  /* 0x0000000200007245 */ /* 0x004fc80000201400 */
[----:B------:R-:W-:Y:S01]  /*7f40*/  F2FP.BF16.F32.PACK_AB R0, RZ, R0 ;  /* 0x00000000ff00723e */ /* 0x000fe200000010ff */
[----:B------:R-:W-:Y:S06]  /*7f50*/  BRA `(.L_x_2683) ;  /* 0x0000000c00587947 */ /* 0x000fec0003800000 */
.L_x_2684:
[----:B------:R-:W2:Y:S02]  /*7f60*/  LDG.E.U16 R2, desc[UR36][R2.64] ;  /* 0x0000002402027981 */ /* 0x000ea4000c1e1500 */
[----:B--2---:R-:W0:Y:S02]  /*7f70*/  I2F.S16 R0, R2 ;  /* 0x0000000200007306 */ /* 0x004e240000101400 */
[----:B0-----:R-:W-:Y:S01]  /*7f80*/  F2FP.BF16.F32.PACK_AB R0, RZ, R0 ;  /* 0x00000000ff00723e */ /* 0x001fe200000010ff */
[----:B------:R-:W-:Y:S06]  /*7f90*/  BRA `(.L_x_2683) ;  /* 0x0000000c00487947 */ /* 0x000fec0003800000 */
.L_x_2679:
        /* <DEDUP_REMOVED lines=9> */
.L_x_2687:
[----:B------:R-:W2:Y:S02]  /*8030*/  LDG.E.U16 R0, desc[UR36][R2.64] ;  /* 0x0000002402007981 */ /* 0x000ea4000c1e1500 */
[----:B--2---:R-:W-:-:S05]  /*8040*/  HADD2.F32 R0, -RZ, R0.H0_H0 ;  /* 0x20000000ff007230 */ /* 0x004fca0000004100 */
[----:B------:R-:W-:Y:S01]  /*8050*/  F2FP.BF16.F32.PACK_AB R0, RZ, R0 ;  /* 0x00000000ff00723e */ /* 0x000fe200000010ff */
[----:B------:R-:W-:Y:S06]  /*8060*/  BRA `(.L_x_2683) ;  /* 0x0000000c00147947 */ /* 0x000fec0003800000 */
.L_x_2686:
        /* <DEDUP_REMOVED lines=9> */
.L_x_2689:
[----:B------:R-:W2:Y:S02]  /*8100*/  LDG.E.U16 R2, desc[UR36][R2.64] ;  /* 0x0000002402027981 */ /* 0x000ea4000c1e1500 */
[----:B--2---:R-:W-:-:S05]  /*8110*/  HADD2.F32 R0, -RZ, R2.H0_H0 ;  /* 0x20000002ff007230 */ /* 0x004fca0000004100 */
[----:B------:R-:W-:Y:S01]  /*8120*/  F2FP.BF16.F32.PACK_AB R0, RZ, R0 ;  /* 0x00000000ff00723e */ /* 0x000fe200000010ff */
[----:B------:R-:W-:Y:S06]  /*8130*/  BRA `(.L_x_2683) ;  /* 0x0000000800e07947 */ /* 0x000fec0003800000 */
.L_x_2688:
        /* <DEDUP_REMOVED lines=8> */
.L_x_2678:
        /* <DEDUP_REMOVED lines=13> */
.L_x_2692:
        /* <DEDUP_REMOVED lines=8> */
.L_x_2691:
        /* <DEDUP_REMOVED lines=28> */
.L_x_2694:
        /* <DEDUP_REMOVED lines=15> */
.L_x_2693:
[----:B------:R0:W5:Y:S01]  /*85c0*/  LDG.E.U16 R0, desc[UR36][R2.64] ;  /* 0x0000002402007981 */ /* 0x000162000c1e1500 */
[----:B------:R-:W-:Y:S05]  /*85d0*/  BRA `(.L_x_2683) ;  /* 0x0000000400b87947 */ /* 0x000fea0003800000 */
.L_x_2690:
        /* <DEDUP_REMOVED lines=12> */
.L_x_2697:
        /* <DEDUP_REMOVED lines=21> */
.L_x_2701:
[----:B------:R-:W-:Y:S05]  /*87f0*/  BSYNC B1 ;  /* 0x0000000000017941 */ /* 0x000fea0003800000 */
.L_x_2700:
[----:B------:R-:W-:Y:S01]  /*8800*/  LEA R3, R0, 0x3b800000, 0x17 ;  /* 0x3b80000000037811 */ /* 0x000fe200078eb8ff */
[----:B------:R-:W-:-:S05]  /*8810*/  IMAD.SHL.U32 R0, R2, 0x100000, RZ ;  /* 0x0010000002007824 */ /* 0x000fca00078e00ff */
[----:B------:R-:W-:-:S07]  /*8820*/  LOP3.LUT R0, R3, R0, R4, 0xfe, !PT ;  /* 0x0000000003007212 */ /* 0x000fce00078efe04 */
.L_x_2699:
[----:B------:R-:W-:Y:S05]  /*8830*/  BSYNC B0 ;  /* 0x0000000000007941 */ /* 0x000fea0003800000 */
.L_x_2698:
[----:B------:R-:W-:Y:S01]  /*8840*/  F2FP.BF16.F32.PACK_AB R0, RZ, R0 ;  /* 0x00000000ff00723e */ /* 0x000fe200000010ff */
[----:B------:R-:W-:Y:S06]  /*8850*/  BRA `(.L_x_2683) ;  /* 0x0000000400187947 */ /* 0x000fec0003800000 */
.L_x_2696:
        /* <DEDUP_REMOVED lines=21> */
.L_x_2705:
[----:B------:R-:W-:Y:S05]  /*89b0*/  BSYNC B1 ;  /* 0x0000000000017941 */ /* 0x000fea0003800000 */
.L_x_2704:
[----:B------:R-:W-:Y:S01]  /*89c0*/  LEA R3, R0, 0x37800000, 0x17 ;  /* 0x3780000000037811 */ /* 0x000fe200078eb8ff */
[----:B------:R-:W-:-:S05]  /*89d0*/  IMAD.SHL.U32 R0, R2, 0x200000, RZ ;  /* 0x0020000002007824 */ /* 0x000fca00078e00ff */
[----:B------:R-:W-:-:S07]  /*89e0*/  LOP3.LUT R0, R3, R0, R4, 0xfe, !PT ;  /* 0x0000000003007212 */ /* 0x000fce00078efe04 */
.L_x_2703:
[----:B------:R-:W-:Y:S05]  /*89f0*/  BSYNC B0 ;  /* 0x0000000000007941 */ /* 0x000fea0003800000 */
.L_x_2702:
[----:B------:R-:W-:Y:S01]  /*8a00*/  F2FP.BF16.F32.PACK_AB R0, RZ, R0 ;  /* 0x00000000ff00723e */ /* 0x000fe200000010ff */
[----:B------:R-:W-:Y:S06]  /*8a10*/  BRA `(.L_x_2683) ;  /* 0x0000000000a87947 */ /* 0x000fec0003800000 */
.L_x_2695:
        /* <DEDUP_REMOVED lines=14> */
.L_x_2709:
[----:B------:R-:W-:Y:S05]  /*8b00*/  BSYNC B0 ;  /* 0x0000000000007941 */ /* 0x000fea0003800000 */
.L_x_2708:
[----:B------:R-:W-:Y:S01]  /*8b10*/  F2FP.BF16.F32.PACK_AB R0, RZ, R0 ;  /* 0x00000000ff00723e */ /* 0x000fe200000010ff */
[----:B------:R-:W-:Y:S06]  /*8b20*/  BRA `(.L_x_2683) ;  /* 0x0000000000647947 */ /* 0x000fec0003800000 */
.L_x_2682:
        /* <DEDUP_REMOVED lines=16> */
.L_x_2710:
[----:B------:R-:W-:Y:S01]  /*8c30*/  PRMT R0, RZ, 0x7610, R0 ;  /* 0x00007610ff007816 */ /* 0x000fe20000000000 */
[----:B------:R-:W-:Y:S06]  /*8c40*/  BRA `(.L_x_2683) ;  /* 0x00000000001c7947 */ /* 0x000fec0003800000 */
.L_x_2707:
[----:B------:R-:W2:Y:S02]  /*8c50*/  LDG.E.64 R2, desc[UR36][R2.64] ;  /* 0x0000002402027981 */ /* 0x000ea4000c1e1b00 */
[----:B--2---:R-:W0:Y:S02]  /*8c60*/  I2F.U64 R0, R2 ;  /* 0x0000000200007312 */ /* 0x004e240000301000 */
[----:B0-----:R-:W-:Y:S01]  /*8c70*/  F2FP.BF16.F32.PACK_AB R0, RZ, R0 ;  /* 0x00000000ff00723e */ /* 0x001fe200000010ff */
[----:B------:R-:W-:Y:S06]  /*8c80*/  BRA `(.L_x_2683) ;  /* 0x00000000000c7947 */ /* 0x000fec0003800000 */
.L_x_2706:
[----:B------:R-:W2:Y:S02]  /*8c90*/  LDG.E R2, desc[UR36][R2.64] ;  /* 0x0000002402027981 */ /* 0x000ea4000c1e1900 */
[----:B--2---:R-:W-:-:S04]  /*8ca0*/  I2FP.F32.U32 R0, R2 ;  /* 0x0000000200007245 */ /* 0x004fc80000201000 */
[----:B------:R-:W-:-:S07]  /*8cb0*/  F2FP.BF16.F32.PACK_AB R0, RZ, R0 ;  /* 0x00000000ff00723e */ /* 0x000fce00000010ff */
.L_x_2683:
        /* <DEDUP_REMOVED lines=33> */
.L_x_2712:
[----:B------:R-:W-:Y:S05]  /*8ed0*/  BSYNC B0 ;  /* 0x0000000000007941 */ /* 0x000fea0003800000 */
.L_x_2711:
        /* <DEDUP_REMOVED lines=15> */
.L_x_2716:
[----:B-1----:R-:W-:-:S06]  /*8fd0*/  IMAD.U32 R3, R3, 0x10000, RZ ;  /* 0x0001000003037824 */ /* 0x002fcc00078e00ff */
[----:B------:R-:W0:Y:S02]  /*8fe0*/  F2I.S64.TRUNC R2, R3 ;  /* 0x0000000300027311 */ /* 0x000e24000020d900 */
[----:B0-----:R0:W-:Y:S01]  /*8ff0*/  STG.E.U8 desc[UR36][R16.64], R2 ;  /* 0x0000000210007986 */ /* 0x0011e2000c101124 */
[----:B------:R-:W-:Y:S05]  /*9000*/  BRA `(.L_x_2718) ;  /* 0x0000000c00847947 */ /* 0x000fea0003800000 */
.L_x_2715:
        /* <DEDUP_REMOVED lines=10> */
.L_x_2720:
[----:B-1----:R-:W-:-:S06]  /*90b0*/  IMAD.U32 R3, R3, 0x10000, RZ ;  /* 0x0001000003037824 */ /* 0x002fcc00078e00ff */
[----:B------:R-:W0:Y:S02]  /*90c0*/  F2I.FTZ.TRUNC.NTZ R3, R3 ;  /* 0x0000000300037305 */ /* 0x000e24000021f100 */
[----:B0-----:R0:W-:Y:S01]  /*90d0*/  STG.E desc[UR36][R16.64], R3 ;  /* 0x0000000310007986 */ /* 0x0011e2000c101924 */
[----:B------:R-:W-:Y:S05]  /*90e0*/  BRA `(.L_x_2718) ;  /* 0x0000000c004c7947 */ /* 0x000fea0003800000 */
.L_x_2719:
[----:B-1----:R-:W-:-:S06]  /*90f0*/  IMAD.U32 R3, R3, 0x10000, RZ ;  /* 0x0001000003037824 */ /* 0x002fcc00078e00ff */
[----:B------:R-:W0:Y:S02]  /*9100*/  F2I.FTZ.TRUNC.NTZ R3, R3 ;  /* 0x0000000300037305 */ /* 0x000e24000021f100 */
[----:B0-----:R0:W-:Y:S01]  /*9110*/  STG.E.U16 desc[UR36][R16.64], R3 ;  /* 0x0000000310007986 */ /* 0x0011e2000c101524 */
[----:B------:R-:W-:Y:S05]  /*9120*/  BRA `(.L_x_2718) ;  /* 0x0000000c003c7947 */ /* 0x000fea0003800000 */
.L_x_2714:
        /* <DEDUP_REMOVED lines=9> */
.L_x_2722:
[----:B-1----:R-:W-:-:S05]  /*91c0*/  IMAD.U32 R0, R3, 0x10000, RZ ;  /* 0x0001000003007824 */ /* 0x002fca00078e00ff */
[----:B------:R-:W-:-:S05]  /*91d0*/  F2FP.F16.F32.PACK_AB R0, RZ, R0 ;  /* 0x00000000ff00723e */ /* 0x000fca00000000ff */
[----:B------:R0:W-:Y:S01]  /*91e0*/  STG.E.U16 desc[UR36][R16.64], R0 ;  /* 0x0000000010007986 */ /* 0x0001e2000c101524 */
[----:B------:R-:W-:Y:S05]  /*91f0*/  BRA `(.L_x_2718) ;  /* 0x0000000c00087947 */ /* 0x000fea0003800000 */
.L_x_2721:
        /* <DEDUP_REMOVED lines=10> */
.L_x_2724:
[----:B-1----:R-:W-:-:S05]  /*92a0*/  IMAD.U32 R3, R3, 0x10000, RZ ;  /* 0x0001000003037824 */ /* 0x002fca00078e00ff */
[----:B------:R-:W-:-:S04]  /*92b0*/  F2FP.F16.F32.PACK_AB R3, RZ, R3 ;  /* 0x00000003ff03723e */ /* 0x000fc800000000ff */
[----:B------:R-:W-:-:S05]  /*92c0*/  PRMT R3, R3, 0x5410, RZ ;  /* 0x0000541003037816 */ /* 0x000fca00000000ff */
[----:B------:R0:W-:Y:S01]  /*92d0*/  STG.E desc[UR36][R16.64], R3 ;  /* 0x0000000310007986 */ /* 0x0001e2000c101924 */
[----:B------:R-:W-:Y:S05]  /*92e0*/  BRA `(.L_x_2718) ;  /* 0x0000000800cc7947 */ /* 0x000fea0003800000 */
.L_x_2723:
[----:B-1----:R-:W-:-:S04]  /*92f0*/  IMAD.U32 R2, R3, 0x10000, RZ ;  /* 0x0001000003027824 */ /* 0x002fc800078e00ff */
[----:B------:R-:W-:-:S06]  /*9300*/  FMUL.FTZ R2, R2, 1 ;  /* 0x3f80000002027820 */ /* 0x000fcc0000410000 */
[----:B------:R-:W0:Y:S02]  /*9310*/  F2F.F64.F32 R2, R2 ;  /* 0x0000000200027310 */ /* 0x000e240000201800 */
[----:B0-----:R0:W-:Y:S01]  /*9320*/  STG.E.64 desc[UR36][R16.64], R2 ;  /* 0x0000000210007986 */ /* 0x0011e2000c101b24 */
[----:B------:R-:W-:Y:S05]  /*9330*/  BRA `(.L_x_2718) ;  /* 0x0000000800b87947 */ /* 0x000fea0003800000 */
.L_x_2713:
        /* <DEDUP_REMOVED lines=13> */
.L_x_2727:
[----:B-1----:R-:W-:Y:S01]  /*9410*/  IMAD.U32 R3, R3, 0x10000, RZ ;  /* 0x0001000003037824 */ /* 0x002fe200078e00ff */
[----:B------:R-:W-:-:S03]  /*9420*/  CS2R R6, SRZ ;  /* 0x0000000000067805 */ /* 0x000fc6000001ff00 */
[----:B------:R-:W-:-:S04]  /*9430*/  FMUL.FTZ R3, R3, 1 ;  /* 0x3f80000003037820 */ /* 0x000fc80000410000 */
[----:B------:R-:W0:Y:S02]  /*9440*/  F2F.F64.F32 R4, R3 ;  /* 0x0000000300047310 */ /* 0x000e240000201800 */
[----:B0-----:R0:W-:Y:S01]  /*9450*/  STG.E.128 desc[UR36][R16.64], R4 ;  /* 0x0000000410007986 */ /* 0x0011e2000c101d24 */
[----:B------:R-:W-:Y:S05]  /*9460*/  BRA `(.L_x_2718) ;  /* 0x00000008006c7947 */ /* 0x000fea0003800000 */
.L_x_2726:
        /* <DEDUP_REMOVED lines=21> */
.L_x_2731:
[----:B------:R-:W-:Y:S05]  /*95c0*/  BSYNC B0 ;  /* 0x0000000000007941 */ /* 0x000fea0003800000 */
.L_x_2730:
[----:B------:R-:W-:-:S05]  /*95d0*/  LOP3.LUT R3, R0, R3, RZ, 0xfc, !PT ;  /* 0x0000000300037212 */ /* 0x000fca00078efcff */
[----:B------:R0:W-:Y:S01]  /*95e0*/  STG.E.U8 desc[UR36][R16.64], R3 ;  /* 0x0000000310007986 */ /* 0x0001e2000c101124 */
[----:B------:R-:W-:Y:S05]  /*95f0*/  BRA `(.L_x_2718) ;  /* 0x0000000800087947 */ /* 0x000fea0003800000 */
.L_x_2729:
        /* <DEDUP_REMOVED lines=10> */
[----:B------:R-:W-:Y:S02]  /*96a0*/  @P0 SHF.R.U32.HI R0, RZ, 0x15, R0 ;  /* 0x00000015ff000819 */ /* 0x000fe40000011600 */
[----:B------:R-:W-:Y:S01]  /*96b0*/  @!P0 IADD3 R0, R2, -0x43000000, RZ ;  /* 0xbd00000002008810 */ /* 0x000fe20007ffe0ff */
[----:B------:R-:W-:Y:S06]  /*96c0*/  BRA `(.L_x_2734) ;  /* 0x00000000000c7947 */ /* 0x000fec0003800000 */
.L_x_2733:
[----:B------:R-:W-:Y:S01]  /*96d0*/  IMAD.MOV.U32 R0, RZ, RZ, 0x7f ;  /* 0x0000007fff007424 */ /* 0x000fe200078e00ff */
[----:B------:R-:W-:-:S04]  /*96e0*/  ISETP.GT.U32.AND P0, PT, R2, 0x7f800000, PT ;  /* 0x7f8000000200780c */ /* 0x000fc80003f04070 */
[----:B------:R-:W-:-:S09]  /*96f0*/  SEL R0, R0, 0x7c, P0 ;  /* 0x0000007c00007807 */ /* 0x000fd20000000000 */
.L_x_2734:
[----:B------:R-:W-:Y:S05]  /*9700*/  BSYNC B0 ;  /* 0x0000000000007941 */ /* 0x000fea0003800000 */
.L_x_2732:
[----:B------:R-:W-:-:S04]  /*9710*/  LOP3.LUT R2, R3, 0x80000000, RZ, 0xc0, !PT ;  /* 0x8000000003027812 */ /* 0x000fc800078ec0ff */
[----:B------:R-:W-:-:S04]  /*9720*/  SHF.R.U32.HI R3, RZ, 0x18, R2 ;  /* 0x00000018ff037819 */ /* 0x000fc80000011602 */
[----:B------:R-:W-:-:S05]  /*9730*/  LOP3.LUT R3, R0, R3, RZ, 0xfc, !PT ;  /* 0x0000000300037212 */ /* 0x000fca00078efcff */
[----:B------:R0:W-:Y:S01]  /*9740*/  STG.E.U8 desc[UR36][R16.64], R3 ;  /* 0x0000000310007986 */ /* 0x0001e2000c101124 */
[----:B------:R-:W-:Y:S05]  /*9750*/  BRA `(.L_x_2718) ;  /* 0x0000000400b07947 */ /* 0x000fea0003800000 */
.L_x_2728:
[----:B-1----:R0:W-:Y:S01]  /*9760*/  STG.E.U16 desc[UR36][R16.64], R3 ;  /* 0x0000000310007986 */ /* 0x0021e2000c101524 */
[----:B------:R-:W-:Y:S05]  /*9770*/  BRA `(.L_x_2718) ;  /* 0x0000000400a87947 */ /* 0x000fea0003800000 */
.L_x_2725:
        /* <DEDUP_REMOVED lines=12> */
.L_x_2737:
        /* <DEDUP_REMOVED lines=17> */
.L_x_2740:
[----:B------:R-:W-:-:S04]  /*9950*/  LOP3.LUT R2, R3, 0x80000000, RZ, 0xc0, !PT ;  /* 0x8000000003027812 */ /* 0x000fc800078ec0ff */
[----:B------:R-:W-:-:S04]  /*9960*/  SHF.R.U32.HI R3, RZ, 0x18, R2 ;  /* 0x00000018ff037819 */ /* 0x000fc80000011602 */
[----:B------:R-:W-:-:S04]  /*9970*/  LOP3.LUT R0, R0, R3, RZ, 0xfc, !PT ;  /* 0x0000000300007212 */ /* 0x000fc800078efcff */
[----:B------:R-:W-:-:S07]  /*9980*/  PRMT R8, R0, 0x7610, R8 ;  /* 0x0000761000087816 */ /* 0x000fce0000000008 */
.L_x_2739:
[----:B------:R-:W-:Y:S05]  /*9990*/  BSYNC B0 ;  /* 0x0000000000007941 */ /* 0x000fea0003800000 */
.L_x_2738:
[----:B------:R3:W-:Y:S01]  /*99a0*/  STG.E.U8 desc[UR36][R16.64], R8 ;  /* 0x0000000810007986 */ /* 0x0007e2000c101124 */
[----:B------:R-:W-:Y:S05]  /*99b0*/  BRA `(.L_x_2718) ;  /* 0x0000000400187947 */ /* 0x000fea0003800000 */
.L_x_2736:
        /* <DEDUP_REMOVED lines=17> */
.L_x_2743:
[----:B------:R-:W-:-:S04]  /*9ad0*/  LOP3.LUT R2, R3, 0x80000000, RZ, 0xc0, !PT ;  /* 0x8000000003027812 */ /* 0x000fc800078ec0ff */
[----:B------:R-:W-:-:S04]  /*9ae0*/  SHF.R.U32.HI R3, RZ, 0x18, R2 ;  /* 0x00000018ff037819 */ /* 0x000fc80000011602 */
[----:B------:R-:W-:-:S04]  /*9af0*/  LOP3.LUT R0, R0, R3, RZ, 0xfc, !PT ;  /* 0x0000000300007212 */ /* 0x000fc800078efcff */
[----:B------:R-:W-:-:S07]  /*9b00*/  PRMT R8, R0, 0x7610, R8 ;  /* 0x0000761000087816 */ /* 0x000fce0000000008 */
.L_x_2742:
[----:B------:R-:W-:Y:S05]  /*9b10*/  BSYNC B0 ;  /* 0x0000000000007941 */ /* 0x000fea0003800000 */
.L_x_2741:
[----:B------:R0:W-:Y:S01]  /*9b20*/  STG.E.U8 desc[UR36][R16.64], R8 ;  /* 0x0000000810007986 */ /* 0x0001e2000c101124 */
[----:B------:R-:W-:Y:S05]  /*9b30*/  BRA `(.L_x_2718) ;  /* 0x0000000000b87947 */ /* 0x000fea0003800000 */
.L_x_2735:
        /* <DEDUP_REMOVED lines=22> */
.L_x_2717:
        /* <DEDUP_REMOVED lines=16> */
.L_x_2746:
[----:B------:R-:W-:Y:S05]  /*9da0*/  BRA `(.L_x_2718) ;  /* 0x00000000001c7947 */ /* 0x000fea0003800000 */
.L_x_2745:
[----:B-1----:R-:W-:-:S06]  /*9db0*/  IMAD.U32 R3, R3, 0x10000, RZ ;  /* 0x0001000003037824 */ /* 0x002fcc00078e00ff */
[----:B------:R-:W0:Y:S02]  /*9dc0*/  F2I.U64.TRUNC R2, R3 ;  /* 0x0000000300027311 */ /* 0x000e24000020d800 */
[----:B0-----:R0:W-:Y:S01]  /*9dd0*/  STG.E.64 desc[UR36][R16.64], R2 ;  /* 0x0000000210007986 */ /* 0x0011e2000c101b24 */
[----:B------:R-:W-:Y:S05]  /*9de0*/  BRA `(.L_x_2718) ;  /* 0x00000000000c7947 */ /* 0x000fea0003800000 */
.L_x_2744:
[----:B-1----:R-:W-:-:S06]  /*9df0*/  IMAD.U32 R3, R3, 0x10000, RZ ;  /* 0x0001000003037824 */ /* 0x002fcc00078e00ff */
[----:B------:R-:W0:Y:S02]  /*9e00*/  F2I.FTZ.U32.TRUNC.NTZ R3, R3 ;  /* 0x0000000300037305 */ /* 0x000e24000021f000 */
[----:B0-----:R2:W-:Y:S02]  /*9e10*/  STG.E desc[UR36][R16.64], R3 ;  /* 0x0000000310007986 */ /* 0x0015e4000c101924 */
.L_x_2718:
[----:B------:R-:W-:-:S07]  /*9e20*/  VIADD R19, R19, 0x80 ;  /* 0x0000008013137836 */ /* 0x000fce0000000000 */
.L_x_2676:
[----:B------:R-:W-:Y:S05]  /*9e30*/  BSYNC B6 ;  /* 0x0000000000067941 */ /* 0x000fea0003800000 */
.L_x_2675:
        /* <DEDUP_REMOVED lines=306> */
.L_x_2747:
        /* <DEDUP_REMOVED lines=22> */
.L_x_2751:
[----:B------:R-:W2:Y:S02]  /*b2c0*/  LDG.E.U8 R2, desc[UR36][R2.64] ;  /* 0x0000002402027981 */ /* 0x000ea4000c1e1100 */
[----:B--2---:R-:W-:-:S04]  /*b2d0*/  I2FP.F32.U32 R0, R2 ;  /* 0x0000000200007245 */ /* 0x004fc80000201000 */
[----:B------:R-:W-:Y:S01]  /*b2e0*/  F2FP.BF16.F32.PACK_AB R0, RZ, R0 ;  /* 0x00000000ff00723e */ /* 0x000fe200000010ff */
[----:B------:R-:W-:Y:S06]  /*b2f0*/  BRA `(.L_x_2753) ;  /* 0x0000000c00907947 */ /* 0x000fec0003800000 */
.L_x_2750:
        /* <DEDUP_REMOVED lines=10> */
.L_x_2755:
[----:B------:R-:W2:Y:S02]  /*b3a0*/  LDG.E R2, desc[UR36][R2.64] ;  /* 0x0000002402027981 */ /* 0x000ea4000c1e1900 */
[----:B--2---:R-:W-:-:S04]  /*b3b0*/  I2FP.F32.S32 R0, R2 ;  /* 0x0000000200007245 */ /* 0x004fc80000201400 */
[----:B------:R-:W-:Y:S01]  /*b3c0*/  F2FP.BF16.F32.PACK_AB R0, RZ, R0 ;  /* 0x00000000ff00723e */ /* 0x000fe200000010ff */
[----:B------:R-:W-:Y:S06]  /*b3d0*/  BRA `(.L_x_2753) ;  /* 0x0000000c00587947 */ /* 0x000fec0003800000 */
.L_x_2754:
[----:B------:R-:W2:Y:S02]  /*b3e0*/  LDG.E.U16 R2, desc[UR36][R2.64] ;  /* 0x0000002402027981 */ /* 0x000ea4000c1e1500 */
[----:B--2---:R-:W0:Y:S02]  /*b3f0*/  I2F.S16 R0, R2 ;  /* 0x0000000200007306 */ /* 0x004e240000101400 */
[----:B0-----:R-:W-:Y:S01]  /*b400*/  F2FP.BF16.F32.PACK_AB R0, RZ, R0 ;  /* 0x00000000ff00723e */ /* 0x001fe200000010ff */
[----:B------:R-:W-:Y:S06]  /*b410*/  BRA `(.L_x_2753) ;  /* 0x0000000c00487947 */ /* 0x000fec0003800000 */
.L_x_2749:
        /* <DEDUP_REMOVED lines=9> */
.L_x_2757:
[----:B------:R-:W2:Y:S02]  /*b4b0*/  LDG.E.U16 R0, desc[UR36][R2.64] ;  /* 0x0000002402007981 */ /* 0x000ea4000c1e1500 */
[----:B--2---:R-:W-:-:S05]  /*b4c0*/  HADD2.F32 R0, -RZ, R0.H0_H0 ;  /* 0x20000000ff007230 */ /* 0x004fca0000004100 */
[----:B------:R-:W-:Y:S01]  /*b4d0*/  F2FP.BF16.F32.PACK_AB R0, RZ, R0 ;  /* 0x00000000ff00723e */ /* 0x000fe200000010ff */
[----:B------:R-:W-:Y:S06]  /*b4e0*/  BRA `(.L_x_2753) ;  /* 0x0000000c00147947 */ /* 0x000fec0003800000 */
.L_x_2756:
        /* <DEDUP_REMOVED lines=9> */
.L_x_2759:
[----:B------:R-:W2:Y:S02]  /*b580*/  LDG.E.U16 R2, desc[UR36][R2.64] ;  /* 0x0000002402027981 */ /* 0x000ea4000c1e1500 */
[----:B--2---:R-:W-:-:S05]  /*b590*/  HADD2.F32 R0, -RZ, R2.H0_H0 ;  /* 0x20000002ff007230 */ /* 0x004fca0000004100 */
[----:B------:R-:W-:Y:S01]  /*b5a0*/  F2FP.BF16.F32.PACK_AB R0, RZ, R0 ;  /* 0x00000000ff00723e */ /* 0x000fe200000010ff */
[----:B------:R-:W-:Y:S06]  /*b5b0*/  BRA `(.L_x_2753) ;  /* 0x0000000800e07947 */ /* 0x000fec0003800000 */
.L_x_2758:
        /* <DEDUP_REMOVED lines=8> */
.L_x_2748:
        /* <DEDUP_REMOVED lines=13> */
.L_x_2762:
        /* <DEDUP_REMOVED lines=8> */
.L_x_2761:
        /* <DEDUP_REMOVED lines=28> */
.L_x_2764:
        /* <DEDUP_REMOVED lines=15> */
.L_x_2763:
[----:B------:R0:W5:Y:S01]  /*ba40*/  LDG.E.U16 R0, desc[UR36][R2.64] ;  /* 0x0000002402007981 */ /* 0x000162000c1e1500 */
[----:B------:R-:W-:Y:S05]  /*ba50*/  BRA `(.L_x_2753) ;  /* 0x0000000400b87947 */ /* 0x000fea0003800000 */
.L_x_2760:
        /* <DEDUP_REMOVED lines=12> */
.L_x_2767:
        /* <DEDUP_REMOVED lines=21> */
.L_x_2771:
[----:B------:R-:W-:Y:S05]  /*bc70*/  BSYNC B1 ;  /* 0x0000000000017941 */ /* 0x000fea0003800000 */
.L_x_2770:
[----:B------:R-:W-:Y:S01]  /*bc80*/  LEA R3, R0, 0x3b800000, 0x17 ;  /* 0x3b80000000037811 */ /* 0x000fe200078eb8ff */
[----:B------:R-:W-:-:S05]  /*bc90*/  IMAD.SHL.U32 R0, R2, 0x100000, RZ ;  /* 0x0010000002007824 */ /* 0x000fca00078e00ff */
[----:B------:R-:W-:-:S07]  /*bca0*/  LOP3.LUT R0, R3, R0, R4, 0xfe, !PT ;  /* 0x0000000003007212 */ /* 0x000fce00078efe04 */
.L_x_2769:
[----:B------:R-:W-:Y:S05]  /*bcb0*/  BSYNC B0 ;  /* 0x0000000000007941 */ /* 0x000fea0003800000 */
.L_x_2768:
[----:B------:R-:W-:Y:S01]  /*bcc0*/  F2FP.BF16.F32.PACK_AB R0, RZ, R0 ;  /* 0x00000000ff00723e */ /* 0x000fe200000010ff */
[----:B------:R-:W-:Y:S06]  /*bcd0*/  BRA `(.L_x_2753) ;  /* 0x0000000400187947 */ /* 0x000fec0003800000 */
.L_x_2766:
        /* <DEDUP_REMOVED lines=21> */
.L_x_2775:
[----:B------:R-:W-:Y:S05]  /*be30*/  BSYNC B1 ;  /* 0x0000000000017941 */ /* 0x000fea0003800000 */
.L_x_2774:
[----:B------:R-:W-:Y:S01]  /*be40*/  LEA R3, R0, 0x37800000, 0x17 ;  /* 0x3780000000037811 */ /* 0x000fe200078eb8ff */
[----:B------:R-:W-:-:S05]  /*be50*/  IMAD.SHL.U32 R0, R2, 0x200000, RZ ;  /* 0x0020000002007824 */ /* 0x000fca00078e00ff */
[----:B------:R-:W-:-:S07]  /*be60*/  LOP3.LUT R0, R3, R0, R4, 0xfe, !PT ;  /* 0x0000000003007212 */ /* 0x000fce00078efe04 */
.L_x_2773:
[----:B------:R-:W-:Y:S05]  /*be70*/  BSYNC B0 ;  /* 0x0000000000007941 */ /* 0x000fea0003800000 */
.L_x_2772:
[----:B------:R-:W-:Y:S01]  /*be80*/  F2FP.BF16.F32.PACK_AB R0, RZ, R0 ;  /* 0x00000000ff00723e */ /* 0x000fe200000010ff */
[----:B------:R-:W-:Y:S06]  /*be90*/  BRA `(.L_x_2753) ;  /* 0x0000000000a87947 */ /* 0x000fec0003800000 */
.L_x_2765:
        /* <DEDUP_REMOVED lines=14> */
.L_x_2779:
[----:B------:R-:W-:Y:S05]  /*bf80*/  BSYNC B0 ;  /* 0x0000000000007941 */ /* 0x000fea0003800000 */
.L_x_2778:
[----:B------:R-:W-:Y:S01]  /*bf90*/  F2FP.BF16.F32.PACK_AB R0, RZ, R0 ;  /* 0x00000000ff00723e */ /* 0x000fe200000010ff */
[----:B------:R-:W-:Y:S06]  /*bfa0*/  BRA `(.L_x_2753) ;  /* 0x0000000000647947 */ /* 0x000fec0003800000 */
.L_x_2752:
        /* <DEDUP_REMOVED lines=16> */
.L_x_2780:
[----:B------:R-:W-:Y:S01]  /*c0b0*/  PRMT R0, RZ, 0x7610, R0 ;  /* 0x00007610ff007816 */ /* 0x000fe20000000000 */
[----:B------:R-:W-:Y:S06]  /*c0c0*/  BRA `(.L_x_2753) ;  /* 0x00000000001c7947 */ /* 0x000fec0003800000 */
.L_x_2777:
[----:B------:R-:W2:Y:S02]  /*c0d0*/  LDG.E.64 R2, desc[UR36][R2.64] ;  /* 0x0000002402027981 */ /* 0x000ea4000c1e1b00 */
[----:B--2---:R-:W0:Y:S02]  /*c0e0*/  I2F.U64 R0, R2 ;  /* 0x0000000200007312 */ /* 0x004e240000301000 */
[----:B0-----:R-:W-:Y:S01]  /*c0f0*/  F2FP.BF16.F32.PACK_AB R0, RZ, R0 ;  /* 0x00000000ff00723e */ /* 0x001fe200000010ff */
[----:B------:R-:W-:Y:S06]  /*c100*/  BRA `(.L_x_2753) ;  /* 0x00000000000c7947 */ /* 0x000fec0003800000 */
.L_x_2776:
[----:B------:R-:W2:Y:S02]  /*c110*/  LDG.E R2, desc[UR36][R2.64] ;  /* 0x0000002402027981 */ /* 0x000ea4000c1e1900 */
[----:B--2---:R-:W-:-:S04]  /*c120*/  I2FP.F32.U32 R0, R2 ;  /* 0x0000000200007245 */ /* 0x004fc80000201000 */
[----:B------:R-:W-:-:S07]  /*c130*/  F2FP.BF16.F32.PACK_AB R0, RZ, R0 ;  /* 0x00000000ff00723e */ /* 0x000fce00000010ff */
.L_x_2753:
[----:B-----5:R-:W-:Y:S01]  /*c140*/  IMAD.U32 R5, R0, 0x10000, RZ ;  /* 0x0001000000057824 */ /* 0x020fe200078e00ff */
[----:B------:R-:W1:Y:S01]  /*c150*/  LDC.U8 R6, c[0x0][0x421] ;  /* 0x00010840ff067b82 */ /* 0x000e620000000000 */
[----:B------:R-:W-:Y:S01]  /*c160*/  IMAD.MOV.U32 R4, RZ, RZ, 0x3e800000 ;  /* 0x3e800000ff047424 */ /* 0x000fe200078e00ff */
[----:B------:R-:W-:Y:S01]  /*c170*/  BSSY B0, `(.L_x_2781) ;  /* 0x000001e000007945 */ /* 0x000fe20003800000 */
[C---:B------:R-:W-:Y:S01]  /*c180*/  FADD.FTZ.RZ R0, R5.reuse, 1 ;  /* 0x3f80000005007421 */ /* 0x040fe2000001c000 */
[----:B------:R-:W-:Y:S01]  /*c190*/  IMAD.MOV.U32 R7, RZ, RZ, 0x3d39bf78 ;  /* 0x3d39bf78ff077424 */ /* 0x000fe200078e00ff */
[----:B------:R-:W-:Y:S02]  /*c1a0*/  ISETP.GE.U32.AND P0, PT, R5, 0x7f800000, PT ;  /* 0x7f8000000500780c */ /* 0x000fe40003f06070 */
[----:B------:R-:W-:-:S05]  /*c1b0*/  VIADD R0, R0, 0xc0c00000 ;  /* 0xc0c0000000007836 */ /* 0x000fca0000000000 */
[----:B------:R-:W-:-:S04]  /*c1c0*/  LOP3.LUT R0, R0, 0xff800000, RZ, 0xc0, !PT ;  /* 0xff80000000007812 */ /* 0x000fc800078ec0ff */
[----:B0-----:R-:W-:Y:S01]  /*c1d0*/  IADD3 R3, -R0, 0x40800000, RZ ;  /* 0x4080000000037810 */ /* 0x001fe20007ffe1ff */
        /* <DEDUP_REMOVED lines=23> */
.L_x_2782:
[----:B------:R-:W-:Y:S05]  /*c350*/  BSYNC B0 ;  /* 0x0000000000007941 */ /* 0x000fea0003800000 */
.L_x_2781:
        /* <DEDUP_REMOVED lines=15> */
.L_x_2786:
[----:B-1----:R-:W-:-:S06]  /*c450*/  IMAD.U32 R3, R3, 0x10000, RZ ;  /* 0x0001000003037824 */ /* 0x002fcc00078e00ff */
[----:B------:R-:W0:Y:S02]  /*c460*/  F2I.S64.TRUNC R2, R3 ;  /* 0x0000000300027311 */ /* 0x000e24000020d900 */
[----:B0-----:R-:W-:Y:S01]  /*c470*/  STG.E.U8 desc[UR36][R16.64], R2 ;  /* 0x0000000210007986 */ /* 0x001fe2000c101124 */
[----:B------:R-:W-:Y:S05]  /*c480*/  EXIT ;  /* 0x000000000000794d */ /* 0x000fea0003800000 */
.L_x_2785:
        /* <DEDUP_REMOVED lines=10> */
.L_x_2789:
[----:B-1----:R-:W-:-:S06]  /*c530*/  IMAD.U32 R3, R3, 0x10000, RZ ;  /* 0x0001000003037824 */ /* 0x002fcc00078e00ff */
[----:B------:R-:W0:Y:S02]  /*c540*/  F2I.FTZ.TRUNC.NTZ R3, R3 ;  /* 0x0000000300037305 */ /* 0x000e24000021f100 */
[----:B0-----:R-:W-:Y:S01]  /*c550*/  STG.E desc[UR36][R16.64], R3 ;  /* 0x0000000310007986 */ /* 0x001fe2000c101924 */
[----:B------:R-:W-:Y:S05]  /*c560*/  EXIT ;  /* 0x000000000000794d */ /* 0x000fea0003800000 */
.L_x_2788:
[----:B-1----:R-:W-:-:S06]  /*c570*/  IMAD.U32 R3, R3, 0x10000, RZ ;  /* 0x0001000003037824 */ /* 0x002fcc00078e00ff */
[----:B------:R-:W0:Y:S02]  /*c580*/  F2I.FTZ.TRUNC.NTZ R3, R3 ;  /* 0x0000000300037305 */ /* 0x000e24000021f100 */
[----:B0-----:R-:W-:Y:S01]  /*c590*/  STG.E.U16 desc[UR36][R16.64], R3 ;  /* 0x0000000310007986 */ /* 0x001fe2000c101524 */
[----:B------:R-:W-:Y:S05]  /*c5a0*/  EXIT ;  /* 0x000000000000794d */ /* 0x000fea0003800000 */
.L_x_2784:
        /* <DEDUP_REMOVED lines=9> */
.L_x_2791:
[----:B-1----:R-:W-:-:S05]  /*c640*/  IMAD.U32 R0, R3, 0x10000, RZ ;  /* 0x0001000003007824 */ /* 0x002fca00078e00ff */
[----:B------:R-:W-:-:S05]  /*c650*/  F2FP.F16.F32.PACK_AB R0, RZ, R0 ;  /* 0x00000000ff00723e */ /* 0x000fca00000000ff */
[----:B------:R-:W-:Y:S01]  /*c660*/  STG.E.U16 desc[UR36][R16.64], R0 ;  /* 0x0000000010007986 */ /* 0x000fe2000c101524 */
[----:B------:R-:W-:Y:S05]  /*c670*/  EXIT ;  /* 0x000000000000794d */ /* 0x000fea0003800000 */
.L_x_2790:
        /* <DEDUP_REMOVED lines=10> */
.L_x_2793:
[----:B-1----:R-:W-:-:S05]  /*c720*/  IMAD.U32 R3, R3, 0x10000, RZ ;  /* 0x0001000003037824 */ /* 0x002fca00078e00ff */
[----:B------:R-:W-:-:S04]  /*c730*/  F2FP.F16.F32.PACK_AB R3, RZ, R3 ;  /* 0x00000003ff03723e */ /* 0x000fc800000000ff */
[----:B------:R-:W-:-:S05]  /*c740*/  PRMT R3, R3, 0x5410, RZ ;  /* 0x0000541003037816 */ /* 0x000fca00000000ff */
[----:B------:R-:W-:Y:S01]  /*c750*/  STG.E desc[UR36][R16.64], R3 ;  /* 0x0000000310007986 */ /* 0x000fe2000c101924 */
[----:B------:R-:W-:Y:S05]  /*c760*/  EXIT ;  /* 0x000000000000794d */ /* 0x000fea0003800000 */
.L_x_2792:
[----:B-1----:R-:W-:-:S04]  /*c770*/  IMAD.U32 R2, R3, 0x10000, RZ ;  /* 0x0001000003027824 */ /* 0x002fc800078e00ff */
[----:B------:R-:W-:-:S06]  /*c780*/  FMUL.FTZ R2, R2, 1 ;  /* 0x3f80000002027820 */ /* 0x000fcc0000410000 */
[----:B------:R-:W0:Y:S02]  /*c790*/  F2F.F64.F32 R2, R2 ;  /* 0x0000000200027310 */ /* 0x000e240000201800 */
[----:B0-----:R-:W-:Y:S01]  /*c7a0*/  STG.E.64 desc[UR36][R16.64], R2 ;  /* 0x0000000210007986 */ /* 0x001fe2000c101b24 */
[----:B------:R-:W-:Y:S05]  /*c7b0*/  EXIT ;  /* 0x000000000000794d */ /* 0x000fea0003800000 */
.L_x_2783:
        /* <DEDUP_REMOVED lines=13> */
.L_x_2796:
[----:B-1----:R-:W-:Y:S01]  /*c890*/  IMAD.U32 R3, R3, 0x10000, RZ ;  /* 0x0001000003037824 */ /* 0x002fe200078e00ff */
[----:B------:R-:W-:-:S03]  /*c8a0*/  CS2R R6, SRZ ;  /* 0x0000000000067805 */ /* 0x000fc6000001ff00 */
[----:B------:R-:W-:-:S04]  /*c8b0*/  FMUL.FTZ R3, R3, 1 ;  /* 0x3f80000003037820 */ /* 0x000fc80000410000 */
[----:B------:R-:W0:Y:S02]  /*c8c0*/  F2F.F64.F32 R4, R3 ;  /* 0x0000000300047310 */ /* 0x000e240000201800 */
[----:B0-----:R-:W-:Y:S01]  /*c8d0*/  STG.E.128 desc[UR36][R16.64], R4 ;  /* 0x0000000410007986 */ /* 0x001fe2000c101d24 */
[----:B------:R-:W-:Y:S05]  /*c8e0*/  EXIT ;  /* 0x000000000000794d */ /* 0x000fea0003800000 */
.L_x_2795:
        /* <DEDUP_REMOVED lines=21> */
.L_x_2800:
[----:B------:R-:W-:Y:S05]  /*ca40*/  BSYNC B0 ;  /* 0x0000000000007941 */ /* 0x000fea0003800000 */
.L_x_2799:
[----:B------:R-:W-:-:S05]  /*ca50*/  LOP3.LUT R3, R0, R3, RZ, 0xfc, !PT ;  /* 0x0000000300037212 */ /* 0x000fca00078efcff */
[----:B------:R-:W-:Y:S01]  /*ca60*/  STG.E.U8 desc[UR36][R16.64], R3 ;  /* 0x0000000310007986 */ /* 0x000fe2000c101124 */
[----:B------:R-:W-:Y:S05]  /*ca70*/  EXIT ;  /* 0x000000000000794d */ /* 0x000fea0003800000 */
.L_x_2798:
        /* <DEDUP_REMOVED lines=13> */
.L_x_2802:
[----:B------:R-:W-:Y:S01]  /*cb50*/  IMAD.MOV.U32 R0, RZ, RZ, 0x7f ;  /* 0x0000007fff007424 */ /* 0x000fe200078e00ff */
[----:B------:R-:W-:-:S04]  /*cb60*/  ISETP.GT.U32.AND P0, PT, R2, 0x7f800000, PT ;  /* 0x7f8000000200780c */ /* 0x000fc80003f04070 */
[----:B------:R-:W-:-:S09]  /*cb70*/  SEL R0, R0, 0x7c, P0 ;  /* 0x0000007c00007807 */ /* 0x000fd20000000000 */
.L_x_2803:
[----:B------:R-:W-:Y:S05]  /*cb80*/  BSYNC B0 ;  /* 0x0000000000007941 */ /* 0x000fea0003800000 */
.L_x_2801:
[----:B------:R-:W-:-:S04]  /*cb90*/  LOP3.LUT R2, R3, 0x80000000, RZ, 0xc0, !PT ;  /* 0x8000000003027812 */ /* 0x000fc800078ec0ff */
[----:B------:R-:W-:-:S04]  /*cba0*/  SHF.R.U32.HI R3, RZ, 0x18, R2 ;  /* 0x00000018ff037819 */ /* 0x000fc80000011602 */
[----:B------:R-:W-:-:S05]  /*cbb0*/  LOP3.LUT R3, R0, R3, RZ, 0xfc, !PT ;  /* 0x0000000300037212 */ /* 0x000fca00078efcff */
[----:B------:R-:W-:Y:S01]  /*cbc0*/  STG.E.U8 desc[UR36][R16.64], R3 ;  /* 0x0000000310007986 */ /* 0x000fe2000c101124 */
[----:B------:R-:W-:Y:S05]  /*cbd0*/  EXIT ;  /* 0x000000000000794d */ /* 0x000fea0003800000 */
.L_x_2797:
[----:B-1----:R-:W-:Y:S01]  /*cbe0*/  STG.E.U16 desc[UR36][R16.64], R3 ;  /* 0x0000000310007986 */ /* 0x002fe2000c101524 */
[----:B------:R-:W-:Y:S05]  /*cbf0*/  EXIT ;  /* 0x000000000000794d */ /* 0x000fea0003800000 */
.L_x_2794:
        /* <DEDUP_REMOVED lines=12> */
.L_x_2806:
        /* <DEDUP_REMOVED lines=17> */
.L_x_2809:
[----:B------:R-:W-:-:S04]  /*cdd0*/  LOP3.LUT R2, R3, 0x80000000, RZ, 0xc0, !PT ;  /* 0x8000000003027812 */ /* 0x000fc800078ec0ff */
[----:B------:R-:W-:-:S04]  /*cde0*/  SHF.R.U32.HI R3, RZ, 0x18, R2 ;  /* 0x00000018ff037819 */ /* 0x000fc80000011602 */
[----:B------:R-:W-:-:S04]  /*cdf0*/  LOP3.LUT R0, R0, R3, RZ, 0xfc, !PT ;  /* 0x0000000300007212 */ /* 0x000fc800078efcff */
[----:B------:R-:W-:-:S07]  /*ce00*/  PRMT R8, R0, 0x7610, R8 ;  /* 0x0000761000087816 */ /* 0x000fce0000000008 */
.L_x_2808:
[----:B------:R-:W-:Y:S05]  /*ce10*/  BSYNC B0 ;  /* 0x0000000000007941 */ /* 0x000fea0003800000 */
.L_x_2807:
[----:B------:R-:W-:Y:S01]  /*ce20*/  STG.E.U8 desc[UR36][R16.64], R8 ;  /* 0x0000000810007986 */ /* 0x000fe2000c101124 */
[----:B------:R-:W-:Y:S05]  /*ce30*/  EXIT ;  /* 0x000000000000794d */ /* 0x000fea0003800000 */
.L_x_2805:
        /* <DEDUP_REMOVED lines=17> */
.L_x_2812:
[----:B------:R-:W-:-:S04]  /*cf50*/  LOP3.LUT R2, R3, 0x80000000, RZ, 0xc0, !PT ;  /* 0x8000000003027812 */ /* 0x000fc800078ec0ff */
[----:B------:R-:W-:-:S04]  /*cf60*/  SHF.R.U32.HI R3, RZ, 0x18, R2 ;  /* 0x00000018ff037819 */ /* 0x000fc80000011602 */
[----:B------:R-:W-:-:S04]  /*cf70*/  LOP3.LUT R0, R0, R3, RZ, 0xfc, !PT ;  /* 0x0000000300007212 */ /* 0x000fc800078efcff */
[----:B------:R-:W-:-:S07]  /*cf80*/  PRMT R8, R0, 0x7610, R8 ;  /* 0x0000761000087816 */ /* 0x000fce0000000008 */
.L_x_2811:
[----:B------:R-:W-:Y:S05]  /*cf90*/  BSYNC B0 ;  /* 0x0000000000007941 */ /* 0x000fea0003800000 */
.L_x_2810:
[----:B------:R-:W-:Y:S01]  /*cfa0*/  STG.E.U8 desc[UR36][R16.64], R8 ;  /* 0x0000000810007986 */ /* 0x000fe2000c101124 */
[----:B------:R-:W-:Y:S05]  /*cfb0*/  EXIT ;  /* 0x000000000000794d */ /* 0x000fea0003800000 */
.L_x_2804:
        /* <DEDUP_REMOVED lines=22> */
.L_x_2787:
        /* <DEDUP_REMOVED lines=16> */
.L_x_2815:
[----:B------:R-:W-:Y:S05]  /*d220*/  EXIT ;  /* 0x000000000000794d */ /* 0x000fea0003800000 */
.L_x_2814:
[----:B-1----:R-:W-:-:S06]  /*d230*/  IMAD.U32 R3, R3, 0x10000, RZ ;  /* 0x0001000003037824 */ /* 0x002fcc00078e00ff */
[----:B------:R-:W0:Y:S02]  /*d240*/  F2I.U64.TRUNC R2, R3 ;  /* 0x0000000300027311 */ /* 0x000e24000020d800 */
[----:B0-----:R-:W-:Y:S01]  /*d250*/  STG.E.64 desc[UR36][R16.64], R2 ;  /* 0x0000000210007986 */ /* 0x001fe2000c101b24 */
[----:B------:R-:W-:Y:S05]  /*d260*/  EXIT ;  /* 0x000000000000794d */ /* 0x000fea0003800000 */
.L_x_2813:
[----:B-1----:R-:W-:-:S06]  /*d270*/  IMAD.U32 R3, R3, 0x10000, RZ ;  /* 0x0001000003037824 */ /* 0x002fcc00078e00ff */
[----:B------:R-:W0:Y:S02]  /*d280*/  F2I.FTZ.U32.TRUNC.NTZ R3, R3 ;  /* 0x0000000300037305 */ /* 0x000e24000021f000 */
[----:B0-----:R-:W-:Y:S01]  /*d290*/  STG.E desc[UR36][R16.64], R3 ;  /* 0x0000000310007986 */ /* 0x001fe2000c101924 */
[----:B------:R-:W-:Y:S05]  /*d2a0*/  EXIT ;  /* 0x000000000000794d */ /* 0x000fea0003800000 */
.L_x_2816:
        /* <DEDUP_REMOVED lines=13> */
.L_x_13279:


//--------------------- .text._ZN2at6native27unrolled_elementwise_kernelIZZZNS0_17log1p_kernel_cudaERNS_18TensorIteratorBaseEENKUlvE_clEvENKUlvE4_clEvEUlN3c108BFloat16EE_St5arrayIPcLm2EELi4E23TrivialOffsetCalculatorILi1EjESD_NS0_6memory12LoadWithCastILi1EEENSE_13StoreWithCastILi1EEEEEviT_T0_T2_T3_T4_T5_ --------------------------
	.section	.text._ZN2at6native27unrolled_elementwise_kernelIZZZNS0_17log1p_kernel_cudaERNS_18TensorIteratorBaseEENKUlvE_clEvENKUlvE4_clEvEUlN3c108BFloat16EE_St5arrayIPcLm2EELi4E23TrivialOffsetCalculatorILi1EjESD_NS0_6memory12LoadWithCastILi1EEENSE_13StoreWithCastILi1EEEEEviT_T0_T2_T3_T4_T5_,"ax",@progbits
	.align	128
        .global         _ZN2at6native27unrolled_elementwise_kernelIZZZNS0_17log1p_kernel_cudaERNS_18TensorIteratorBaseEENKUlvE_clEvENKUlvE4_clEvEUlN3c108BFloat16EE_St5arrayIPcLm2EELi4E23TrivialOffsetCalculatorILi1EjESD_NS0_6memory12LoadWithCastILi1EEENSE_13StoreWithCastILi1EEEEEviT_T0_T2_T3_T4_T5_
        .type           _ZN2at6native27unrolled_elementwise_kernelIZZZNS0_17log1p_kernel_cudaERNS_18TensorIteratorBaseEENKUlvE_clEvENKUlvE4_clEvEUlN3c108BFloat16EE_St5arrayIPcLm2EELi4E23TrivialOffsetCalculatorILi1EjESD_NS0_6memory12LoadWithCastILi1EEENSE_13StoreWithCastILi1EEEEEviT_T0_T2_T3_T4_T5_,@function
        .size           _ZN2at6native27unrolled_elementwise_kernelIZZZNS0_17log1p_kernel_cudaERNS_18TensorIteratorBaseEENKUlvE_clEvENKUlvE4_clEvEUlN3c108BFloat16EE_St5arrayIPcLm2EELi4E23TrivialOffsetCalculatorILi1EjESD_NS0_6memory12LoadWithCastILi1EEENSE_13StoreWithCastILi1EEEEEviT_T0_T2_T3_T4_T5_,(.L_x_13280 - _ZN2at6native27unrolled_elementwise_kernelIZZZNS0_17log1p_kernel_cudaERNS_18TensorIteratorBaseEENKUlvE_clEvENKUlvE4_clEvEUlN3c108BFloat16EE_St5arrayIPcLm2EELi4E23TrivialOffsetCalculatorILi1EjESD_NS0_6memory12LoadWithCastILi1EEENSE_13StoreWithCastILi1EEEEEviT_T0_T2_T3_T4_T5_)
        .other          _ZN2at6native27unrolled_elementwise_kernelIZZZNS0_17log1p_kernel_cudaERNS_18TensorIteratorBaseEENKUlvE_clEvENKUlvE4_clEvEUlN3c108BFloat16EE_St5arrayIPcLm2EELi4E23TrivialOffsetCalculatorILi1EjESD_NS0_6memory12LoadWithCastILi1EEENSE_13StoreWithCastILi1EEEEEviT_T0_T2_T3_T4_T5_,@"STO_CUDA_ENTRY STV_DEFAULT"
_ZN2at6native27unrolled_elementwise_kernelIZZZNS0_17log1p_kernel_cudaERNS_18TensorIteratorBaseEENKUlvE_clEvENKUlvE4_clEvEUlN3c108BFloat16EE_St5arrayIPcLm2EELi4E23TrivialOffsetCalculatorILi1EjESD_NS0_6memory12LoadWithCastILi1EEENSE_13StoreWithCastILi1EEEEEviT_T0_T2_T3_T4_T5_:
.text._ZN2at6native27unrolled_elementwise_kernelIZZZNS0_17log1p_kernel_cudaERNS_18TensorIteratorBaseEENKUlvE_clEvENKUlvE4_clEvEUlN3c108BFloat16EE_St5arrayIPcLm2EELi4E23TrivialOffsetCalculatorILi1EjESD_NS0_6memory12LoadWithCastILi1EEENSE_13StoreWithCastILi1EEEEEviT_T0_T2_T3_T4_T5_:
        /* <DEDUP_REMOVED lines=34> */
.L_x_2822:
[----:B------:R-:W2:Y:S02]  /*0220*/  LDG.E.U8 R4, desc[UR36][R4.64] ;  /* 0x0000002404047981 */ /* 0x000ea4000c1e1100 */
[----:B--2---:R-:W-:-:S04]  /*0230*/  I2FP.F32.U32 R0, R4 ;  /* 0x0000000400007245 */ /* 0x004fc80000201000 */
[----:B------:R-:W-:-:S04]  /*0240*/  F2FP.BF16.F32.PACK_AB R0, RZ, R0 ;  /* 0x00000000ff00723e */ /* 0x000fc800000010ff */
[----:B------:R-:W-:Y:S01]  /*0250*/  PRMT R19, R0, 0x7610, R19 ;  /* 0x0000761000137816 */ /* 0x000fe20000000013 */
[----:B------:R-:W-:Y:S06]  /*0260*/  BRA `(.L_x_2824) ;  /* 0x0000000c00cc7947 */ /* 0x000fec0003800000 */
.L_x_2821:
        /* <DEDUP_REMOVED lines=11> */
.L_x_2826:
[----:B------:R-:W2:Y:S02]  /*0320*/  LDG.E R4, desc[UR36][R4.64] ;  /* 0x0000002404047981 */ /* 0x000ea4000c1e1900 */
[----:B--2---:R-:W-:-:S04]  /*0330*/  I2FP.F32.S32 R0, R4 ;  /* 0x0000000400007245 */ /* 0x004fc80000201400 */
[----:B------:R-:W-:-:S04]  /*0340*/  F2FP.BF16.F32.PACK_AB R0, RZ, R0 ;  /* 0x00000000ff00723e */ /* 0x000fc800000010ff */
[----:B------:R-:W-:Y:S01]  /*0350*/  PRMT R19, R0, 0x7610, R19 ;  /* 0x0000761000137816 */ /* 0x000fe20000000013 */
[----:B------:R-:W-:Y:S06]  /*0360*/  BRA `(.L_x_2824) ;  /* 0x0000000c008c7947 */ /* 0x000fec0003800000 */
.L_x_2825:
[----:B------:R-:W2:Y:S02]  /*0370*/  LDG.E.U16 R4, desc[UR36][R4.64] ;  /* 0x0000002404047981 */ /* 0x000ea4000c1e1500 */
[----:B--2---:R-:W0:Y:S02]  /*0380*/  I2F.S16 R0, R4 ;  /* 0x0000000400007306 */ /* 0x004e240000101400 */
[----:B0-----:R-:W-:-:S04]  /*0390*/  F2FP.BF16.F32.PACK_AB R0, RZ, R0 ;  /* 0x00000000ff00723e */ /* 0x001fc800000010ff */
[----:B------:R-:W-:Y:S01]  /*03a0*/  PRMT R19, R0, 0x7610, R19 ;  /* 0x0000761000137816 */ /* 0x000fe20000000013 */
[----:B------:R-:W-:Y:S06]  /*03b0*/  BRA `(.L_x_2824) ;  /* 0x0000000c00787947 */ /* 0x000fec0003800000 */
.L_x_2820:
        /* <DEDUP_REMOVED lines=9> */
.L_x_2828:
[----:B------:R-:W2:Y:S02]  /*0450*/  LDG.E.U16 R0, desc[UR36][R4.64] ;  /* 0x0000002404007981 */ /* 0x000ea4000c1e1500 */
[----:B--2---:R-:W-:-:S05]  /*0460*/  HADD2.F32 R0, -RZ, R0.H0_H0 ;  /* 0x20000000ff007230 */ /* 0x004fca0000004100 */
[----:B------:R-:W-:-:S04]  /*0470*/  F2FP.BF16.F32.PACK_AB R0, RZ, R0 ;  /* 0x00000000ff00723e */ /* 0x000fc800000010ff */
[----:B------:R-:W-:Y:S01]  /*0480*/  PRMT R19, R0, 0x7610, R19 ;  /* 0x0000761000137816 */ /* 0x000fe20000000013 */
[----:B------:R-:W-:Y:S06]  /*0490*/  BRA `(.L_x_2824) ;  /* 0x0000000c00407947 */ /* 0x000fec0003800000 */
.L_x_2827:
        /* <DEDUP_REMOVED lines=9> */
.L_x_2830:
[----:B------:R-:W2:Y:S02]  /*0530*/  LDG.E.U16 R4, desc[UR36][R4.64] ;  /* 0x0000002404047981 */ /* 0x000ea4000c1e1500 */
[----:B--2---:R-:W-:-:S05]  /*0540*/  HADD2.F32 R0, -RZ, R4.H0_H0 ;  /* 0x20000004ff007230 */ /* 0x004fca0000004100 */
[----:B------:R-:W-:-:S04]  /*0550*/  F2FP.BF16.F32.PACK_AB R0, RZ, R0 ;  /* 0x00000000ff00723e */ /* 0x000fc800000010ff */
[----:B------:R-:W-:Y:S01]  /*0560*/  PRMT R19, R0, 0x7610, R19 ;  /* 0x0000761000137816 */ /* 0x000fe20000000013 */
[----:B------:R-:W-:Y:S06]  /*0570*/  BRA `(.L_x_2824) ;  /* 0x0000000c00087947 */ /* 0x000fec0003800000 */
.L_x_2829:
        /* <DEDUP_REMOVED lines=9> */
.L_x_2819:
        /* <DEDUP_REMOVED lines=14> */
.L_x_2833:
        /* <DEDUP_REMOVED lines=9> */
.L_x_2832:
        /* <DEDUP_REMOVED lines=28> */
.L_x_2835:
        /* <DEDUP_REMOVED lines=16> */
.L_x_2834:
[----:B------:R0:W5:Y:S01]  /*0a40*/  LDG.E.U16 R19, desc[UR36][R4.64] ;  /* 0x0000002404137981 */ /* 0x000162000c1e1500 */
[----:B------:R-:W-:Y:S05]  /*0a50*/  BRA `(.L_x_2824) ;  /* 0x0000000400d07947 */ /* 0x000fea0003800000 */
.L_x_2831:
        /* <DEDUP_REMOVED lines=13> */
.L_x_2838:
        /* <DEDUP_REMOVED lines=21> */
.L_x_2842:
[----:B------:R-:W-:Y:S05]  /*0c80*/  BSYNC B1 ;  /* 0x0000000000017941 */ /* 0x000fea0003800000 */
.L_x_2841:
[----:B------:R-:W-:Y:S01]  /*0c90*/  LEA R5, R0, 0x3b800000, 0x17 ;  /* 0x3b80000000057811 */ /* 0x000fe200078eb8ff */
[----:B------:R-:W-:-:S05]  /*0ca0*/  IMAD.SHL.U32 R0, R3, 0x100000, RZ ;  /* 0x0010000003007824 */ /* 0x000fca00078e00ff */
[----:B------:R-:W-:-:S07]  /*0cb0*/  LOP3.LUT R0, R5, R0, R6, 0xfe, !PT ;  /* 0x0000000005007212 */ /* 0x000fce00078efe06 */
.L_x_2840:
[----:B------:R-:W-:Y:S05]  /*0cc0*/  BSYNC B0 ;  /* 0x0000000000007941 */ /* 0x000fea0003800000 */
.L_x_2839:
[----:B------:R-:W-:-:S04]  /*0cd0*/  F2FP.BF16.F32.PACK_AB R0, RZ, R0 ;  /* 0x00000000ff00723e */ /* 0x000fc800000010ff */
[----:B------:R-:W-:Y:S01]  /*0ce0*/  PRMT R19, R0, 0x7610, R19 ;  /* 0x0000761000137816 */ /* 0x000fe20000000013 */
[----:B------:R-:W-:Y:S06]  /*0cf0*/  BRA `(.L_x_2824) ;  /* 0x0000000400287947 */ /* 0x000fec0003800000 */
.L_x_2837:
        /* <DEDUP_REMOVED lines=21> */
.L_x_2846:
[----:B------:R-:W-:Y:S05]  /*0e50*/  BSYNC B1 ;  /* 0x0000000000017941 */ /* 0x000fea0003800000 */
.L_x_2845:
[----:B------:R-:W-:Y:S01]  /*0e60*/  LEA R5, R0, 0x37800000, 0x17 ;  /* 0x3780000000057811 */ /* 0x000fe200078eb8ff */
[----:B------:R-:W-:-:S05]  /*0e70*/  IMAD.SHL.U32 R0, R3, 0x200000, RZ ;  /* 0x0020000003007824 */ /* 0x000fca00078e00ff */
[----:B------:R-:W-:-:S07]  /*0e80*/  LOP3.LUT R0, R5, R0, R6, 0xfe, !PT ;  /* 0x0000000005007212 */ /* 0x000fce00078efe06 */
.L_x_2844:
[----:B------:R-:W-:Y:S05]  /*0e90*/  BSYNC B0 ;  /* 0x0000000000007941 */ /* 0x000fea0003800000 */
.L_x_2843:
[----:B------:R-:W-:-:S04]  /*0ea0*/  F2FP.BF16.F32.PACK_AB R0, RZ, R0 ;  /* 0x00000000ff00723e */ /* 0x000fc800000010ff */
[----:B------:R-:W-:Y:S01]  /*0eb0*/  PRMT R19, R0, 0x7610, R19 ;  /* 0x0000761000137816 */ /* 0x000fe20000000013 */
[----:B------:R-:W-:Y:S06]  /*0ec0*/  BRA `(.L_x_2824) ;  /* 0x0000000000b47947 */ /* 0x000fec0003800000 */
.L_x_2836:
        /* <DEDUP_REMOVED lines=14> */
.L_x_2850:
[----:B------:R-:W-:Y:S05]  /*0fb0*/  BSYNC B0 ;  /* 0x0000000000007941 */ /* 0x000fea0003800000 */
.L_x_2849:
[----:B------:R-:W-:-:S04]  /*0fc0*/  F2FP.BF16.F32.PACK_AB R0, RZ, R0 ;  /* 0x00000000ff00723e */ /* 0x000fc800000010ff */
[----:B------:R-:W-:Y:S01]  /*0fd0*/  PRMT R19, R0, 0x7610, R19 ;  /* 0x0000761000137816 */ /* 0x000fe20000000013 */
[----:B------:R-:W-:Y:S06]  /*0fe0*/  BRA `(.L_x_2824) ;  /* 0x00000000006c7947 */ /* 0x000fec0003800000 */
.L_x_2823:
        /* <DEDUP_REMOVED lines=16> */
.L_x_2851:
[----:B------:R-:W-:Y:S01]  /*10f0*/  PRMT R19, RZ, 0x7610, R19 ;  /* 0x00007610ff137816 */ /* 0x000fe20000000013 */
[----:B------:R-:W-:Y:S06]  /*1100*/  BRA `(.L_x_2824) ;  /* 0x0000000000247947 */ /* 0x000fec0003800000 */
.L_x_2848:
[----:B------:R-:W2:Y:S02]  /*1110*/  LDG.E.64 R4, desc[UR36][R4.64] ;  /* 0x0000002404047981 */ /* 0x000ea4000c1e1b00 */
[----:B--2---:R-:W0:Y:S02]  /*1120*/  I2F.U64 R0, R4 ;  /* 0x0000000400007312 */ /* 0x004e240000301000 */
[----:B0-----:R-:W-:-:S04]  /*1130*/  F2FP.BF16.F32.PACK_AB R0, RZ, R0 ;  /* 0x00000000ff00723e */ /* 0x001fc800000010ff */
[----:B------:R-:W-:Y:S01]  /*1140*/  PRMT R19, R0, 0x7610, R19 ;  /* 0x0000761000137816 */ /* 0x000fe20000000013 */
[----:B------:R-:W-:Y:S06]  /*1150*/  BRA `(.L_x_2824) ;  /* 0x0000000000107947 */ /* 0x000fec0003800000 */
.L_x_2847:
[----:B------:R-:W2:Y:S02]  /*1160*/  LDG.E R4, desc[UR36][R4.64] ;  /* 0x0000002404047981 */ /* 0x000ea4000c1e1900 */
[----:B--2---:R-:W-:-:S04]  /*1170*/  I2FP.F32.U32 R0, R4 ;  /* 0x0000000400007245 */ /* 0x004fc80000201000 */
[----:B------:R-:W-:-:S04]  /*1180*/  F2FP.BF16.F32.PACK_AB R0, RZ, R0 ;  /* 0x00000000ff00723e */ /* 0x000fc800000010ff */
[----:B------:R-:W-:-:S07]  /*1190*/  PRMT R19, R0, 0x7610, R19 ;  /* 0x0000761000137816 */ /* 0x000fce0000000013 */
.L_x_2824:
[----:B------:R-:W1:Y:S02]  /*11a0*/  S2R R23, SR_TID.X ;  /* 0x0000000000177919 */ /* 0x000e640000002100 */
[----:B-1----:R-:W-:-:S07]  /*11b0*/  VIADD R23, R23, 0x80 ;  /* 0x0000008017177836 */ /* 0x002fce0000000000 */
.L_x_2818:
[----:B------:R-:W-:Y:S05]  /*11c0*/  BSYNC B6 ;  /* 0x0000000000067941 */ /* 0x000fea0003800000 */
.L_x_2817:
        /* <DEDUP_REMOVED lines=26> */
.L_x_2857:
[----:B------:R-:W2:Y:S02]  /*1370*/  LDG.E.U8 R4, desc[UR36][R4.64] ;  /* 0x0000002404047981 */ /* 0x000ea4000c1e1100 */
[----:B--2---:R-:W-:-:S04]  /*1380*/  I2FP.F32.U32 R0, R4 ;  /* 0x0000000400007245 */ /* 0x004fc80000201000 */
[----:B------:R-:W-:-:S04]  /*1390*/  F2FP.BF16.F32.PACK_AB R0, RZ, R0 ;  /* 0x00000000ff00723e */ /* 0x000fc800000010ff */
[----:B------:R-:W-:Y:S01]  /*13a0*/  PRMT R17, R0, 0x7610, R17 ;  /* 0x0000761000117816 */ /* 0x000fe20000000011 */
[----:B------:R-:W-:Y:S06]  /*13b0*/  BRA `(.L_x_2859) ;  /* 0x0000000c00c87947 */ /* 0x000fec0003800000 */
.L_x_2856:
        /* <DEDUP_REMOVED lines=11> */
.L_x_2861:
[----:B------:R-:W2:Y:S02]  /*1470*/  LDG.E R4, desc[UR36][R4.64] ;  /* 0x0000002404047981 */ /* 0x000ea4000c1e1900 */
[----:B--2---:R-:W-:-:S04]  /*1480*/  I2FP.F32.S32 R0, R4 ;  /* 0x0000000400007245 */ /* 0x004fc80000201400 */
[----:B------:R-:W-:-:S04]  /*1490*/  F2FP.BF16.F32.PACK_AB R0, RZ, R0 ;  /* 0x00000000ff00723e */ /* 0x000fc800000010ff */
[----:B------:R-:W-:Y:S01]  /*14a0*/  PRMT R17, R0, 0x7610, R17 ;  /* 0x0000761000117816 */ /* 0x000fe20000000011 */
[----:B------:R-:W-:Y:S06]  /*14b0*/  BRA `(.L_x_2859) ;  /* 0x0000000c00887947 */ /* 0x000fec0003800000 */
.L_x_2860:
[----:B------:R-:W2:Y:S02]  /*14c0*/  LDG.E.U16 R4, desc[UR36][R4.64] ;  /* 0x0000002404047981 */ /* 0x000ea4000c1e1500 */
[----:B--2---:R-:W0:Y:S02]  /*14d0*/  I2F.S16 R0, R4 ;  /* 0x0000000400007306 */ /* 0x004e240000101400 */
[----:B0-----:R-:W-:-:S04]  /*14e0*/  F2FP.BF16.F32.PACK_AB R0, RZ, R0 ;  /* 0x00000000ff00723e */ /* 0x001fc800000010ff */
[----:B------:R-:W-:Y:S01]  /*14f0*/  PRMT R17, R0, 0x7610, R17 ;  /* 0x0000761000117816 */ /* 0x000fe20000000011 */
[----:B------:R-:W-:Y:S06]  /*1500*/  BRA `(.L_x_2859) ;  /* 0x0000000c00747947 */ /* 0x000fec0003800000 */
.L_x_2855:
        /* <DEDUP_REMOVED lines=9> */
.L_x_2863:
[----:B------:R-:W2:Y:S02]  /*15a0*/  LDG.E.U16 R0, desc[UR36][R4.64] ;  /* 0x0000002404007981 */ /* 0x000ea4000c1e1500 */
[----:B--2---:R-:W-:-:S05]  /*15b0*/  HADD2.F32 R0, -RZ, R0.H0_H0 ;  /* 0x20000000ff007230 */ /* 0x004fca0000004100 */
[----:B------:R-:W-:-:S04]  /*15c0*/  F2FP.BF16.F32.PACK_AB R0, RZ, R0 ;  /* 0x00000000ff00723e */ /* 0x000fc800000010ff */
[----:B------:R-:W-:Y:S01]  /*15d0*/  PRMT R17, R0, 0x7610, R17 ;  /* 0x0000761000117816 */ /* 0x000fe20000000011 */
[----:B------:R-:W-:Y:S06]  /*15e0*/  BRA `(.L_x_2859) ;  /* 0x0000000c003c7947 */ /* 0x000fec0003800000 */
.L_x_2862:
        /* <DEDUP_REMOVED lines=9> */
.L_x_2865:
[----:B------:R-:W2:Y:S02]  /*1680*/  LDG.E.U16 R4, desc[UR36][R4.64] ;  /* 0x0000002404047981 */ /* 0x000ea4000c1e1500 */
[----:B--2---:R-:W-:-:S05]  /*1690*/  HADD2.F32 R0, -RZ, R4.H0_H0 ;  /* 0x20000004ff007230 */ /* 0x004fca0000004100 */
[----:B------:R-:W-:-:S04]  /*16a0*/  F2FP.BF16.F32.PACK_AB R0, RZ, R0 ;  /* 0x00000000ff00723e */ /* 0x000fc800000010ff */
[----:B------:R-:W-:Y:S01]  /*16b0*/  PRMT R17, R0, 0x7610, R17 ;  /* 0x0000761000117816 */ /* 0x000fe20000000011 */
[----:B------:R-:W-:Y:S06]  /*16c0*/  BRA `(.L_x_2859) ;  /* 0x0000000c00047947 */ /* 0x000fec0003800000 */
.L_x_2864:
        /* <DEDUP_REMOVED lines=9> */
.L_x_2854:
        /* <DEDUP_REMOVED lines=14> */
.L_x_2868:
        /* <DEDUP_REMOVED lines=9> */
.L_x_2867:
        /* <DEDUP_REMOVED lines=28> */
.L_x_2870:
        /* <DEDUP_REMOVED lines=15> */
.L_x_2869:
[----:B------:R0:W5:Y:S01]  /*1b80*/  LDG.E.U16 R17, desc[UR36][R4.64] ;  /* 0x0000002404117981 */ /* 0x000162000c1e1500 */
[----:B------:R-:W-:Y:S05]  /*1b90*/  BRA `(.L_x_2859) ;  /* 0x0000000400d07947 */ /* 0x000fea0003800000 */
.L_x_2866:
        /* <DEDUP_REMOVED lines=13> */
.L_x_2873:
        /* <DEDUP_REMOVED lines=21> */
.L_x_2877:
[----:B------:R-:W-:Y:S05]  /*1dc0*/  BSYNC B1 ;  /* 0x0000000000017941 */ /* 0x000fea0003800000 */
.L_x_2876:
[----:B------:R-:W-:Y:S01]  /*1dd0*/  LEA R5, R0, 0x3b800000, 0x17 ;  /* 0x3b80000000057811 */ /* 0x000fe200078eb8ff */
[----:B------:R-:W-:-:S05]  /*1de0*/  IMAD.SHL.U32 R0, R3, 0x100000, RZ ;  /* 0x0010000003007824 */ /* 0x000fca00078e00ff */
[----:B------:R-:W-:-:S07]  /*1df0*/  LOP3.LUT R0, R5, R0, R6, 0xfe, !PT ;  /* 0x0000000005007212 */ /* 0x000fce00078efe06 */
.L_x_2875:
[----:B------:R-:W-:Y:S05]  /*1e00*/  BSYNC B0 ;  /* 0x0000000000007941 */ /* 0x000fea0003800000 */
.L_x_2874:
[----:B------:R-:W-:-:S04]  /*1e10*/  F2FP.BF16.F32.PACK_AB R0, RZ, R0 ;  /* 0x00000000ff00723e */ /* 0x000fc800000010ff */
[----:B------:R-:W-:Y:S01]  /*1e20*/  PRMT R17, R0, 0x7610, R17 ;  /* 0x0000761000117816 */ /* 0x000fe20000000011 */
[----:B------:R-:W-:Y:S06]  /*1e30*/  BRA `(.L_x_2859) ;  /* 0x0000000400287947 */ /* 0x000fec0003800000 */
.L_x_2872:
        /* <DEDUP_REMOVED lines=21> */
.L_x_2881:
[----:B------:R-:W-:Y:S05]  /*1f90*/  BSYNC B1 ;  /* 0x0000000000017941 */ /* 0x000fea0003800000 */
.L_x_2880:
[----:B------:R-:W-:Y:S01]  /*1fa0*/  LEA R5, R0, 0x37800000, 0x17 ;  /* 0x3780000000057811 */ /* 0x000fe200078eb8ff */
[----:B------:R-:W-:-:S05]  /*1fb0*/  IMAD.SHL.U32 R0, R3, 0x200000, RZ ;  /* 0x0020000003007824 */ /* 0x000fca00078e00ff */
[----:B------:R-:W-:-:S07]  /*1fc0*/  LOP3.LUT R0, R5, R0, R6, 0xfe, !PT ;  /* 0x0000000005007212 */ /* 0x000fce00078efe06 */
.L_x_2879:
[----:B------:R-:W-:Y:S05]  /*1fd0*/  BSYNC B0 ;  /* 0x0000000000007941 */ /* 0x000fea0003800000 */
.L_x_2878:
[----:B------:R-:W-:-:S04]  /*1fe0*/  F2FP.BF16.F32.PACK_AB R0, RZ, R0 ;  /* 0x00000000ff00723e */ /* 0x000fc800000010ff */
[----:B------:R-:W-:Y:S01]  /*1ff0*/  PRMT R17, R0, 0x7610, R17 ;  /* 0x0000761000117816 */ /* 0x000fe20000000011 */
[----:B------:R-:W-:Y:S06]  /*2000*/  BRA `(.L_x_2859) ;  /* 0x0000000000b47947 */ /* 0x000fec0003800000 */
.L_x_2871:
        /* <DEDUP_REMOVED lines=14> */
.L_x_2885:
[----:B------:R-:W-:Y:S05]  /*20f0*/  BSYNC B0 ;  /* 0x0000000000007941 */ /* 0x000fea0003800000 */
.L_x_2884:
[----:B------:R-:W-:-:S04]  /*2100*/  F2FP.BF16.F32.PACK_AB R0, RZ, R0 ;  /* 0x00000000ff00723e */ /* 0x000fc800000010ff */
[----:B------:R-:W-:Y:S01]  /*2110*/  PRMT R17, R0, 0x7610, R17 ;  /* 0x0000761000117816 */ /* 0x000fe20000000011 */
[----:B------:R-:W-:Y:S06]  /*2120*/  BRA `(.L_x_2859) ;  /* 0x00000000006c7947 */ /* 0x000fec0003800000 */
.L_x_2858:
        /* <DEDUP_REMOVED lines=16> */
.L_x_2886:
[----:B------:R-:W-:Y:S01]  /*2230*/  PRMT R17, RZ, 0x7610, R17 ;  /* 0x00007610ff117816 */ /* 0x000fe20000000011 */
[----:B------:R-:W-:Y:S06]  /*2240*/  BRA `(.L_x_2859) ;  /* 0x0000000000247947 */ /* 0x000fec0003800000 */
.L_x_2883:
[----:B------:R-:W2:Y:S02]  /*2250*/  LDG.E.64 R4, desc[UR36][R4.64] ;  /* 0x0000002404047981 */ /* 0x000ea4000c1e1b00 */
[----:B--2---:R-:W0:Y:S02]  /*2260*/  I2F.U64 R0, R4 ;  /* 0x0000000400007312 */ /* 0x004e240000301000 */
[----:B0-----:R-:W-:-:S04]  /*2270*/  F2FP.BF16.F32.PACK_AB R0, RZ, R0 ;  /* 0x00000000ff00723e */ /* 0x001fc800000010ff */
[----:B------:R-:W-:Y:S01]  /*2280*/  PRMT R17, R0, 0x7610, R17 ;  /* 0x0000761000117816 */ /* 0x000fe20000000011 */
[----:B------:R-:W-:Y:S06]  /*2290*/  BRA `(.L_x_2859) ;  /* 0x0000000000107947 */ /* 0x000fec0003800000 */
.L_x_2882:
[----:B------:R-:W2:Y:S02]  /*22a0*/  LDG.E R4, desc[UR36][R4.64] ;  /* 0x0000002404047981 */ /* 0x000ea4000c1e1900 */
[----:B--2---:R-:W-:-:S04]  /*22b0*/  I2FP.F32.U32 R0, R4 ;  /* 0x0000000400007245 */ /* 0x004fc80000201000 */
[----:B------:R-:W-:-:S04]  /*22c0*/  F2FP.BF16.F32.PACK_AB R0, RZ, R0 ;  /* 0x00000000ff00723e */ /* 0x000fc800000010ff */
[----:B------:R-:W-:-:S07]  /*22d0*/  PRMT R17, R0, 0x7610, R17 ;  /* 0x0000761000117816 */ /* 0x000fce0000000011 */
.L_x_2859:
[----:B------:R-:W-:-:S07]  /*22e0*/  VIADD R23, R23, 0x80 ;  /* 0x0000008017177836 */ /* 0x000fce0000000000 */
.L_x_2853:
[----:B------:R-:W-:Y:S05]  /*22f0*/  BSYNC B6 ;  /* 0x0000000000067941 */ /* 0x000fea0003800000 */
.L_x_2852:
        /* <DEDUP_REMOVED lines=28> */
.L_x_2892:
[----:B------:R-:W2:Y:S02]  /*24c0*/  LDG.E.U8 R4, desc[UR36][R4.64] ;  /* 0x0000002404047981 */ /* 0x000ea4000c1e1100 */
[----:B--2---:R-:W-:-:S04]  /*24d0*/  I2FP.F32.U32 R0, R4 ;  /* 0x0000000400007245 */ /* 0x004fc80000201000 */
[----:B------:R-:W-:-:S04]  /*24e0*/  F2FP.BF16.F32.PACK_AB R0, RZ, R0 ;  /* 0x00000000ff00723e */ /* 0x000fc800000010ff */
[----:B------:R-:W-:Y:S01]  /*24f0*/  PRMT R24, R0, 0x7610, R24 ;  /* 0x0000761000187816 */ /* 0x000fe20000000018 */
[----:B------:R-:W-:Y:S06]  /*2500*/  BRA `(.L_x_2894) ;  /* 0x0000000c00c87947 */ /* 0x000fec0003800000 */
.L_x_2891:
        /* <DEDUP_REMOVED lines=11> */
.L_x_2896:
[----:B------:R-:W2:Y:S02]  /*25c0*/  LDG.E R4, desc[UR36][R4.64] ;  /* 0x0000002404047981 */ /* 0x000ea4000c1e1900 */
[----:B--2---:R-:W-:-:S04]  /*25d0*/  I2FP.F32.S32 R0, R4 ;  /* 0x0000000400007245 */ /* 0x004fc80000201400 */
[----:B------:R-:W-:-:S04]  /*25e0*/  F2FP.BF16.F32.PACK_AB R0, RZ, R0 ;  /* 0x00000000ff00723e */ /* 0x000fc800000010ff */
[----:B------:R-:W-:Y:S01]  /*25f0*/  PRMT R24, R0, 0x7610, R24 ;  /* 0x0000761000187816 */ /* 0x000fe20000000018 */
[----:B------:R-:W-:Y:S06]  /*2600*/  BRA `(.L_x_2894) ;  /* 0x0000000c00887947 */ /* 0x000fec0003800000 */
.L_x_2895:
[----:B------:R-:W2:Y:S02]  /*2610*/  LDG.E.U16 R4, desc[UR36][R4.64] ;  /* 0x0000002404047981 */ /* 0x000ea4000c1e1500 */
[----:B--2---:R-:W0:Y:S02]  /*2620*/  I2F.S16 R0, R4 ;  /* 0x0000000400007306 */ /* 0x004e240000101400 */
[----:B0-----:R-:W-:-:S04]  /*2630*/  F2FP.BF16.F32.PACK_AB R0, RZ, R0 ;  /* 0x00000000ff00723e */ /* 0x001fc800000010ff */
[----:B------:R-:W-:Y:S01]  /*2640*/  PRMT R24, R0, 0x7610, R24 ;  /* 0x0000761000187816 */ /* 0x000fe20000000018 */
[----:B------:R-:W-:Y:S06]  /*2650*/  BRA `(.L_x_2894) ;  /* 0x0000000c00747947 */ /* 0x000fec0003800000 */
.L_x_2890:
        /* <DEDUP_REMOVED lines=9> */
.L_x_2898:
[----:B------:R-:W2:Y:S02]  /*26f0*/  LDG.E.U16 R0, desc[UR36][R4.64] ;  /* 0x0000002404007981 */ /* 0x000ea4000c1e1500 */
[----:B--2---:R-:W-:-:S05]  /*2700*/  HADD2.F32 R0, -RZ, R0.H0_H0 ;  /* 0x20000000ff007230 */ /* 0x004fca0000004100 */
[----:B------:R-:W-:-:S04]  /*2710*/  F2FP.BF16.F32.PACK_AB R0, RZ, R0 ;  /* 0x00000000ff00723e */ /* 0x000fc800000010ff */
[----:B------:R-:W-:Y:S01]  /*2720*/  PRMT R24, R0, 0x7610, R24 ;  /* 0x0000761000187816 */ /* 0x000fe20000000018 */
[----:B------:R-:W-:Y:S06]  /*2730*/  BRA `(.L_x_2894) ;  /* 0x0000000c003c7947 */ /* 0x000fec0003800000 */
.L_x_2897:
        /* <DEDUP_REMOVED lines=9> */
.L_x_2900:
[----:B------:R-:W2:Y:S02]  /*27d0*/  LDG.E.U16 R4, desc[UR36][R4.64] ;  /* 0x0000002404047981 */ /* 0x000ea4000c1e1500 */
[----:B--2---:R-:W-:-:S05]  /*27e0*/  HADD2.F32 R0, -RZ, R4.H0_H0 ;  /* 0x20000004ff007230 */ /* 0x004fca0000004100 */
[----:B------:R-:W-:-:S04]  /*27f0*/  F2FP.BF16.F32.PACK_AB R0, RZ, R0 ;  /* 0x00000000ff00723e */ /* 0x000fc800000010ff */
[----:B------:R-:W-:Y:S01]  /*2800*/  PRMT R24, R0, 0x7610, R24 ;  /* 0x0000761000187816 */ /* 0x000fe20000000018 */
[----:B------:R-:W-:Y:S06]  /*2810*/  BRA `(.L_x_2894) ;  /* 0x0000000c00047947 */ /* 0x000fec0003800000 */
.L_x_2899:
        /* <DEDUP_REMOVED lines=9> */
.L_x_2889:
        /* <DEDUP_REMOVED lines=14> */
.L_x_2903:
        /* <DEDUP_REMOVED lines=9> */
.L_x_2902:
        /* <DEDUP_REMOVED lines=28> */
.L_x_2905:
        /* <DEDUP_REMOVED lines=15> */
.L_x_2904:
[----:B------:R0:W5:Y:S01]  /*2cd0*/  LDG.E.U16 R24, desc[UR36][R4.64] ;  /* 0x0000002404187981 */ /* 0x000162000c1e1500 */
[----:B------:R-:W-:Y:S05]  /*2ce0*/  BRA `(.L_x_2894) ;  /* 0x0000000400d07947 */ /* 0x000fea0003800000 */
.L_x_2901:
        /* <DEDUP_REMOVED lines=13> */
.L_x_2908:
        /* <DEDUP_REMOVED lines=21> */
.L_x_2912:
[----:B------:R-:W-:Y:S05]  /*2f10*/  BSYNC B1 ;  /* 0x0000000000017941 */ /* 0x000fea0003800000 */
.L_x_2911:
[----:B------:R-:W-:Y:S01]  /*2f20*/  LEA R5, R0, 0x3b800000, 0x17 ;  /* 0x3b80000000057811 */ /* 0x000fe200078eb8ff */
[----:B------:R-:W-:-:S05]  /*2f30*/  IMAD.SHL.U32 R0, R3, 0x100000, RZ ;  /* 0x0010000003007824 */ /* 0x000fca00078e00ff */
[----:B------:R-:W-:-:S07]  /*2f40*/  LOP3.LUT R0, R5, R0, R6, 0xfe, !PT ;  /* 0x0000000005007212 */ /* 0x000fce00078efe06 */
.L_x_2910:
[----:B------:R-:W-:Y:S05]  /*2f50*/  BSYNC B0 ;  /* 0x0000000000007941 */ /* 0x000fea0003800000 */
.L_x_2909:
[----:B------:R-:W-:-:S04]  /*2f60*/  F2FP.BF16.F32.PACK_AB R0, RZ, R0 ;  /* 0x00000000ff00723e */ /* 0x000fc800000010ff */
[----:B------:R-:W-:Y:S01]  /*2f70*/  PRMT R24, R0, 0x7610, R24 ;  /* 0x0000761000187816 */ /* 0x000fe20000000018 */
[----:B------:R-:W-:Y:S06]  /*2f80*/  BRA `(.L_x_2894) ;  /* 0x0000000400287947 */ /* 0x000fec0003800000 */
.L_x_2907:
        /* <DEDUP_REMOVED lines=21> */
.L_x_2916:
[----:B------:R-:W-:Y:S05]  /*30e0*/  BSYNC B1 ;  /* 0x0000000000017941 */ /* 0x000fea0003800000 */
.L_x_2915:
[----:B------:R-:W-:Y:S01]  /*30f0*/  LEA R5, R0, 0x37800000, 0x17 ;  /* 0x3780000000057811 */ /* 0x000fe200078eb8ff */
[----:B------:R-:W-:-:S05]  /*3100*/  IMAD.SHL.U32 R0, R3, 0x200000, RZ ;  /* 0x0020000003007824 */ /* 0x000fca00078e00ff */
[----:B------:R-:W-:-:S07]  /*3110*/  LOP3.LUT R0, R5, R0, R6, 0xfe, !PT ;  /* 0x0000000005007212 */ /* 0x000fce00078efe06 */
.L_x_2914:
[----:B------:R-:W-:Y:S05]  /*3120*/  BSYNC B0 ;  /* 0x0000000000007941 */ /* 0x000fea0003800000 */
.L_x_2913:
[----:B------:R-:W-:-:S04]  /*3130*/  F2FP.BF16.F32.PACK_AB R0, RZ, R0 ;  /* 0x00000000ff00723e */ /* 0x000fc800000010ff */
[----:B------:R-:W-:Y:S01]  /*3140*/  PRMT R24, R0, 0x7610, R24 ;  /* 0x0000761000187816 */ /* 0x000fe20000000018 */
[----:B------:R-:W-:Y:S06]  /*3150*/  BRA `(.L_x_2894) ;  /* 0x0000000000b47947 */ /* 0x000fec0003800000 */
.L_x_2906:
        /* <DEDUP_REMOVED lines=14> */
.L_x_2920:
[----:B------:R-:W-:Y:S05]  /*3240*/  BSYNC B0 ;  /* 0x0000000000007941 */ /* 0x000fea0003800000 */
.L_x_2919:
[----:B------:R-:W-:-:S04]  /*3250*/  F2FP.BF16.F32.PACK_AB R0, RZ, R0 ;  /* 0x00000000ff00723e */ /* 0x000fc800000010ff */
[----:B------:R-:W-:Y:S01]  /*3260*/  PRMT R24, R0, 0x7610, R24 ;  /* 0x0000761000187816 */ /* 0x000fe20000000018 */
[----:B------:R-:W-:Y:S06]  /*3270*/  BRA `(.L_x_2894) ;  /* 0x00000000006c7947 */ /* 0x000fec0003800000 */
.L_x_2893:
        /* <DEDUP_REMOVED lines=16> */
.L_x_2921:
[----:B------:R-:W-:Y:S01]  /*3380*/  PRMT R24, RZ, 0x7610, R24 ;  /* 0x00007610ff187816 */ /* 0x000fe20000000018 */
[----:B------:R-:W-:Y:S06]  /*3390*/  BRA `(.L_x_2894) ;  /* 0x0000000000247947 */ /* 0x000fec0003800000 */
.L_x_2918:
[----:B------:R-:W2:Y:S02]  /*33a0*/  LDG.E.64 R4, desc[UR36][R4.64] ;  /* 0x0000002404047981 */ /* 0x000ea4000c1e1b00 */
[----:B--2---:R-:W0:Y:S02]  /*33b0*/  I2F.U64 R0, R4 ;  /* 0x0000000400007312 */ /* 0x004e240000301000 */
[----:B0-----:R-:W-:-:S04]  /*33c0*/  F2FP.BF16.F32.PACK_AB R0, RZ, R0 ;  /* 0x00000000ff00723e */ /* 0x001fc800000010ff */
[----:B------:R-:W-:Y:S01]  /*33d0*/  PRMT R24, R0, 0x7610, R24 ;  /* 0x0000761000187816 */ /* 0x000fe20000000018 */
[----:B------:R-:W-:Y:S06]  /*33e0*/  BRA `(.L_x_2894) ;  /* 0x0000000000107947 */ /* 0x000fec0003800000 */
.L_x_2917:
[----:B------:R-:W2:Y:S02]  /*33f0*/  LDG.E R4, desc[UR36][R4.64] ;  /* 0x0000002404047981 */ /* 0x000ea4000c1e1900 */
[----:B--2---:R-:W-:-:S04]  /*3400*/  I2FP.F32.U32 R0, R4 ;  /* 0x0000000400007245 */ /* 0x004fc80000201000 */
[----:B------:R-:W-:-:S04]  /*3410*/  F2FP.BF16.F32.PACK_AB R0, RZ, R0 ;  /* 0x00000000ff00723e */ /* 0x000fc800000010ff */
[----:B------:R-:W-:-:S07]  /*3420*/  PRMT R24, R0, 0x7610, R24 ;  /* 0x0000761000187816 */ /* 0x000fce0000000018 */
.L_x_2894:
[----:B------:R-:W-:-:S07]  /*3430*/  VIADD R23, R23, 0x80 ;  /* 0x0000008017177836 */ /* 0x000fce0000000000 */
.L_x_2888:
[----:B------:R-:W-:Y:S05]  /*3440*/  BSYNC B6 ;  /* 0x0000000000067941 */ /* 0x000fea0003800000 */
.L_x_2887:
        /* <DEDUP_REMOVED lines=25> */
.L_x_2927:
[----:B------:R-:W2:Y:S02]  /*35e0*/  LDG.E.U8 R4, desc[UR36][R4.64] ;  /* 0x0000002404047981 */ /* 0x000ea4000c1e1100 */
[----:B--2---:R-:W-:-:S04]  /*35f0*/  I2FP.F32.U32 R0, R4 ;  /* 0x0000000400007245 */ /* 0x004fc80000201000 */
[----:B------:R-:W-:-:S04]  /*3600*/  F2FP.BF16.F32.PACK_AB R0, RZ, R0 ;  /* 0x00000000ff00723e */ /* 0x000fc800000010ff */
[----:B------:R-:W-:Y:S01]  /*3610*/  PRMT R18, R0, 0x7610, R18 ;  /* 0x0000761000127816 */ /* 0x000fe20000000012 */
[----:B------:R-:W-:Y:S06]  /*3620*/  BRA `(.L_x_2923) ;  /* 0x0000000c00c87947 */ /* 0x000fec0003800000 */
.L_x_2926:
        /* <DEDUP_REMOVED lines=11> */
.L_x_2930:
[----:B------:R-:W2:Y:S02]  /*36e0*/  LDG.E R4, desc[UR36][R4.64] ;  /* 0x0000002404047981 */ /* 0x000ea4000c1e1900 */
[----:B--2---:R-:W-:-:S04]  /*36f0*/  I2FP.F32.S32 R0, R4 ;  /* 0x0000000400007245 */ /* 0x004fc80000201400 */
[----:B------:R-:W-:-:S04]  /*3700*/  F2FP.BF16.F32.PACK_AB R0, RZ, R0 ;  /* 0x00000000ff00723e */ /* 0x000fc800000010ff */
[----:B------:R-:W-:Y:S01]  /*3710*/  PRMT R18, R0, 0x7610, R18 ;  /* 0x0000761000127816 */ /* 0x000fe20000000012 */
[----:B------:R-:W-:Y:S06]  /*3720*/  BRA `(.L_x_2923) ;  /* 0x0000000c00887947 */ /* 0x000fec0003800000 */
.L_x_2929:
[----:B------:R-:W2:Y:S02]  /*3730*/  LDG.E.U16 R4, desc[UR36][R4.64] ;  /* 0x0000002404047981 */ /* 0x000ea4000c1e1500 */
[----:B--2---:R-:W0:Y:S02]  /*3740*/  I2F.S16 R0, R4 ;  /* 0x0000000400007306 */ /* 0x004e240000101400 */
[----:B0-----:R-:W-:-:S04]  /*3750*/  F2FP.BF16.F32.PACK_AB R0, RZ, R0 ;  /* 0x00000000ff00723e */ /* 0x001fc800000010ff */
[----:B------:R-:W-:Y:S01]  /*3760*/  PRMT R18, R0, 0x7610, R18 ;  /* 0x0000761000127816 */ /* 0x000fe20000000012 */
[----:B------:R-:W-:Y:S06]  /*3770*/  BRA `(.L_x_2923) ;  /* 0x0000000c00747947 */ /* 0x000fec0003800000 */
.L_x_2925:
        /* <DEDUP_REMOVED lines=9> */
.L_x_2932:
[----:B------:R-:W2:Y:S02]  /*3810*/  LDG.E.U16 R0, desc[UR36][R4.64] ;  /* 0x0000002404007981 */ /* 0x000ea4000c1e1500 */
[----:B--2---:R-:W-:-:S05]  /*3820*/  HADD2.F32 R0, -RZ, R0.H0_H0 ;  /* 0x20000000ff007230 */ /* 0x004fca0000004100 */
[----:B------:R-:W-:-:S04]  /*3830*/  F2FP.BF16.F32.PACK_AB R0, RZ, R0 ;  /* 0x00000000ff00723e */ /* 0x000fc800000010ff */
[----:B------:R-:W-:Y:S01]  /*3840*/  PRMT R18, R0, 0x7610, R18 ;  /* 0x0000761000127816 */ /* 0x000fe20000000012 */
[----:B------:R-:W-:Y:S06]  /*3850*/  BRA `(.L_x_2923) ;  /* 0x0000000c003c7947 */ /* 0x000fec0003800000 */
.L_x_2931:
        /* <DEDUP_REMOVED lines=9> */
.L_x_2934:
[----:B------:R-:W2:Y:S02]  /*38f0*/  LDG.E.U16 R4, desc[UR36][R4.64] ;  /* 0x0000002404047981 */ /* 0x000ea4000c1e1500 */
[----:B--2---:R-:W-:-:S05]  /*3900*/  HADD2.F32 R0, -RZ, R4.H0_H0 ;  /* 0x20000004ff007230 */ /* 0x004fca0000004100 */
[----:B------:R-:W-:-:S04]  /*3910*/  F2FP.BF16.F32.PACK_AB R0, RZ, R0 ;  /* 0x00000000ff00723e */ /* 0x000fc800000010ff */
[----:B------:R-:W-:Y:S01]  /*3920*/  PRMT R18, R0, 0x7610, R18 ;  /* 0x0000761000127816 */ /* 0x000fe20000000012 */
[----:B------:R-:W-:Y:S06]  /*3930*/  BRA `(.L_x_2923) ;  /* 0x0000000c00047947 */ /* 0x000fec0003800000 */
.L_x_2933:
        /* <DEDUP_REMOVED lines=9> */
.L_x_2924:
        /* <DEDUP_REMOVED lines=14> */
.L_x_2937:
        /* <DEDUP_REMOVED lines=9> */
.L_x_2936:
        /* <DEDUP_REMOVED lines=28> */
.L_x_2939:
        /* <DEDUP_REMOVED lines=15> */
.L_x_2938:
[----:B------:R1:W5:Y:S01]  /*3df0*/  LDG.E.U16 R18, desc[UR36][R4.64] ;  /* 0x0000002404127981 */ /* 0x000362000c1e1500 */
[----:B------:R-:W-:Y:S05]  /*3e00*/  BRA `(.L_x_2923) ;  /* 0x0000000400d07947 */ /* 0x000fea0003800000 */
.L_x_2935:
        /* <DEDUP_REMOVED lines=13> */
.L_x_2942:
        /* <DEDUP_REMOVED lines=21> */
.L_x_2946:
[----:B------:R-:W-:Y:S05]  /*4030*/  BSYNC B1 ;  /* 0x0000000000017941 */ /* 0x000fea0003800000 */
.L_x_2945:
[----:B------:R-:W-:Y:S01]  /*4040*/  LEA R5, R0, 0x3b800000, 0x17 ;  /* 0x3b80000000057811 */ /* 0x000fe200078eb8ff */
[----:B------:R-:W-:-:S05]  /*4050*/  IMAD.SHL.U32 R0, R3, 0x100000, RZ ;  /* 0x0010000003007824 */ /* 0x000fca00078e00ff */
[----:B------:R-:W-:-:S07]  /*4060*/  LOP3.LUT R0, R5, R0, R6, 0xfe, !PT ;  /* 0x0000000005007212 */ /* 0x000fce00078efe06 */
.L_x_2944:
[----:B------:R-:W-:Y:S05]  /*4070*/  BSYNC B0 ;  /* 0x0000000000007941 */ /* 0x000fea0003800000 */
.L_x_2943:
[----:B------:R-:W-:-:S04]  /*4080*/  F2FP.BF16.F32.PACK_AB R0, RZ, R0 ;  /* 0x00000000ff00723e */ /* 0x000fc800000010ff */
[----:B------:R-:W-:Y:S01]  /*4090*/  PRMT R18, R0, 0x7610, R18 ;  /* 0x0000761000127816 */ /* 0x000fe20000000012 */
[----:B------:R-:W-:Y:S06]  /*40a0*/  BRA `(.L_x_2923) ;  /* 0x0000000400287947 */ /* 0x000fec0003800000 */
.L_x_2941:
        /* <DEDUP_REMOVED lines=21> */
.L_x_2950:
[----:B------:R-:W-:Y:S05]  /*4200*/  BSYNC B1 ;  /* 0x0000000000017941 */ /* 0x000fea0003800000 */
.L_x_2949:
[----:B------:R-:W-:Y:S01]  /*4210*/  LEA R5, R0, 0x37800000, 0x17 ;  /* 0x3780000000057811 */ /* 0x000fe200078eb8ff */
[----:B------:R-:W-:-:S05]  /*4220*/  IMAD.SHL.U32 R0, R3, 0x200000, RZ ;  /* 0x0020000003007824 */ /* 0x000fca00078e00ff */
[----:B------:R-:W-:-:S07]  /*4230*/  LOP3.LUT R0, R5, R0, R6, 0xfe, !PT ;  /* 0x0000000005007212 */ /* 0x000fce00078efe06 */
.L_x_2948:
[----:B------:R-:W-:Y:S05]  /*4240*/  BSYNC B0 ;  /* 0x0000000000007941 */ /* 0x000fea0003800000 */
.L_x_2947:
[----:B------:R-:W-:-:S04]  /*4250*/  F2FP.BF16.F32.PACK_AB R0, RZ, R0 ;  /* 0x00000000ff00723e */ /* 0x000fc800000010ff */
[----:B------:R-:W-:Y:S01]  /*4260*/  PRMT R18, R0, 0x7610, R18 ;  /* 0x0000761000127816 */ /* 0x000fe20000000012 */
[----:B------:R-:W-:Y:S06]  /*4270*/  BRA `(.L_x_2923) ;  /* 0x0000000000b47947 */ /* 0x000fec0003800000 */
.L_x_2940:
        /* <DEDUP_REMOVED lines=14> */
.L_x_2954:
[----:B------:R-:W-:Y:S05]  /*4360*/  BSYNC B0 ;  /* 0x0000000000007941 */ /* 0x000fea0003800000 */
.L_x_2953:
[----:B------:R-:W-:-:S04]  /*4370*/  F2FP.BF16.F32.PACK_AB R0, RZ, R0 ;  /* 0x00000000ff00723e */ /* 0x000fc800000010ff */
[----:B------:R-:W-:Y:S01]  /*4380*/  PRMT R18, R0, 0x7610, R18 ;  /* 0x0000761000127816 */ /* 0x000fe20000000012 */
[----:B------:R-:W-:Y:S06]  /*4390*/  BRA `(.L_x_2923) ;  /* 0x00000000006c7947 */ /* 0x000fec0003800000 */
.L_x_2928:
        /* <DEDUP_REMOVED lines=16> */
.L_x_2955:
[----:B------:R-:W-:Y:S01]  /*44a0*/  PRMT R18, RZ, 0x7610, R18 ;  /* 0x00007610ff127816 */ /* 0x000fe20000000012 */
[----:B------:R-:W-:Y:S06]  /*44b0*/  BRA `(.L_x_2923) ;  /* 0x0000000000247947 */ /* 0x000fec0003800000 */
.L_x_2952:
[----:B------:R-:W2:Y:S02]  /*44c0*/  LDG.E.64 R4, desc[UR36][R4.64] ;  /* 0x0000002404047981 */ /* 0x000ea4000c1e1b00 */
[----:B--2---:R-:W0:Y:S02]  /*44d0*/  I2F.U64 R0, R4 ;  /* 0x0000000400007312 */ /* 0x004e240000301000 */
[----:B0-----:R-:W-:-:S04]  /*44e0*/  F2FP.BF16.F32.PACK_AB R0, RZ, R0 ;  /* 0x00000000ff00723e */ /* 0x001fc800000010ff */
[----:B------:R-:W-:Y:S01]  /*44f0*/  PRMT R18, R0, 0x7610, R18 ;  /* 0x0000761000127816 */ /* 0x000fe20000000012 */
[----:B------:R-:W-:Y:S06]  /*4500*/  BRA `(.L_x_2923) ;  /* 0x0000000000107947 */ /* 0x000fec0003800000 */
.L_x_2951:
[----:B------:R-:W2:Y:S02]  /*4510*/  LDG.E R4, desc[UR36][R4.64] ;  /* 0x0000002404047981 */ /* 0x000ea4000c1e1900 */
[----:B--2---:R-:W-:-:S04]  /*4520*/  I2FP.F32.U32 R0, R4 ;  /* 0x0000000400007245 */ /* 0x004fc80000201000 */
[----:B------:R-:W-:-:S04]  /*4530*/  F2FP.BF16.F32.PACK_AB R0, RZ, R0 ;  /* 0x00000000ff00723e */ /* 0x000fc800000010ff */
[----:B------:R-:W-:-:S07]  /*4540*/  PRMT R18, R0, 0x7610, R18 ;  /* 0x0000761000127816 */ /* 0x000fce0000000012 */
.L_x_2923:
[----:B------:R-:W-:Y:S05]  /*4550*/  BSYNC B6 ;  /* 0x0000000000067941 */ /* 0x000fea0003800000 */
.L_x_2922:
[----:B------:R-:W2:Y:S01]  /*4560*/  S2R R25, SR_TID.X ;  /* 0x0000000000197919 */ /* 0x000ea20000002100 */
[----:B------:R-:W-:Y:S01]  /*4570*/  BSSY B0, `(.L_x_2956) ;  /* 0x0000024000007945 */ /* 0x000fe20003800000 */
[----:B--2---:R-:W-:-:S13]  /*4580*/  ISETP.GE.AND P0, PT, R25, R16, PT ;  /* 0x000000101900720c */ /* 0x004fda0003f06270 */
[----:B------:R-:W-:Y:S05]  /*4590*/  @P0 BRA `(.L_x_2957) ;  /* 0x0000000000840947 */ /* 0x000fea0003800000 */
[----:B-----5:R-:W-:Y:S01]  /*45a0*/  IMAD.U32 R19, R19, 0x10000, RZ ;  /* 0x0001000013137824 */ /* 0x020fe200078e00ff */
[----:B------:R-:W-:Y:S01]  /*45b0*/  BSSY B1, `(.L_x_2958) ;  /* 0x000001e000017945 */ /* 0x000fe20003800000 */
[----:B01----:R-:W-:Y:S02]  /*45c0*/  IMAD.MOV.U32 R5, RZ, RZ, 0x3e800000 ;  /* 0x3e800000ff057424 */ /* 0x003fe400078e00ff */
[C---:B------:R-:W-:Y:S01]  /*45d0*/  FADD.FTZ.RZ R0, R19.reuse, 1 ;  /* 0x3f80000013007421 */ /* 0x040fe2000001c000 */
        /* <DEDUP_REMOVED lines=8> */
[----:B------:R-:W-:Y:S02]  /*4660*/  FMUL.FTZ R0, R0, 1.1920928955078125e-07 ;  /* 0x3400000000007820 */ /* 0x000fe40000410000 */
        /* <DEDUP_REMOVED lines=18> */
.L_x_2959:
[----:B------:R-:W-:Y:S05]  /*4790*/  BSYNC B1 ;  /* 0x0000000000017941 */ /* 0x000fea0003800000 */
.L_x_2958:
[----:B------:R-:W2:Y:S02]  /*47a0*/  F2F.BF16.F32 R3, R3 ;  /* 0x0000000300037304 */ /* 0x000ea40000202000 */
.L_x_2957:
[----:B------:R-:W-:Y:S05]  /*47b0*/  BSYNC B0 ;  /* 0x0000000000007941 */ /* 0x000fea0003800000 */
.L_x_2956:
[----:B------:R-:W-:Y:S01]  /*47c0*/  VIADD R23, R25, 0x80 ;  /* 0x0000008019177836 */ /* 0x000fe20000000000 */
[----:B------:R-:W-:Y:S04]  /*47d0*/  BSSY B0, `(.L_x_2960) ;  /* 0x0000024000007945 */ /* 0x000fe80003800000 */
[----:B------:R-:W-:-:S13]  /*47e0*/  ISETP.GE.AND P1, PT, R23, R16, PT ;  /* 0x000000101700720c */ /* 0x000fda0003f26270 */
[----:B------:R-:W-:Y:S05]  /*47f0*/  @P1 BRA `(.L_x_2961) ;  /* 0x0000000000841947 */ /* 0x000fea0003800000 */
[----:B-----5:R-:W-:Y:S01]  /*4800*/  IMAD.U32 R17, R17, 0x10000, RZ ;  /* 0x0001000011117824 */ /* 0x020fe200078e00ff */
[----:B------:R-:W-:Y:S01]  /*4810*/  BSSY B1, `(.L_x_2962) ;  /* 0x000001e000017945 */ /* 0x000fe20003800000 */
[----:B------:R-:W-:Y:S02]  /*4820*/  IMAD.MOV.U32 R6, RZ, RZ, 0x3e800000 ;  /* 0x3e800000ff067424 */ /* 0x000fe400078e00ff */
[C---:B------:R-:W-:Y:S01]  /*4830*/  FADD.FTZ.RZ R0, R17.reuse, 1 ;  /* 0x3f80000011007421 */ /* 0x040fe2000001c000 */
[----:B------:R-:W-:Y:S01]  /*4840*/  IMAD.MOV.U32 R7, RZ, RZ, 0x3d39bf78 ;  /* 0x3d39bf78ff077424 */ /* 0x000fe200078e00ff */
[----:B------:R-:W-:Y:S02]  /*4850*/  ISETP.GE.U32.AND P1, PT, R17, 0x7f800000, PT ;  /* 0x7f8000001100780c */ /* 0x000fe40003f26070 */
[----:B------:R-:W-:-:S05]  /*4860*/  VIADD R0, R0, 0xc0c00000 ;  /* 0xc0c0000000007836 */ /* 0x000fca0000000000 */
[----:B------:R-:W-:-:S04]  /*4870*/  LOP3.LUT R0, R0, 0xff800000, RZ, 0xc0, !PT ;  /* 0xff80000000007812 */ /* 0x000fc800078ec0ff */
[----:B01----:R-:W-:Y:S01]  /*4880*/  IADD3 R5, -R0, 0x40800000, RZ ;  /* 0x4080000000057810 */ /* 0x003fe20007ffe1ff */
        /* <DEDUP_REMOVED lines=22> */
.L_x_2963:
[----:B------:R-:W-:Y:S05]  /*49f0*/  BSYNC B1 ;  /* 0x0000000000017941 */ /* 0x000fea0003800000 */
.L_x_2962:
[----:B------:R3:W4:Y:S02]  /*4a00*/  F2F.BF16.F32 R22, R0 ;  /* 0x0000000000167304 */ /* 0x0007240000202000 */
.L_x_2961:
[----:B------:R-:W-:Y:S05]  /*4a10*/  BSYNC B0 ;  /* 0x0000000000007941 */ /* 0x000fea0003800000 */
.L_x_2960:
[----:B01----:R-:W-:Y:S01]  /*4a20*/  VIADD R5, R25, 0x100 ;  /* 0x0000010019057836 */ /* 0x003fe20000000000 */
[----:B------:R-:W-:Y:S04]  /*4a30*/  BSSY B0, `(.L_x_2964) ;  /* 0x0000024000007945 */ /* 0x000fe80003800000 */
[----:B------:R-:W-:-:S13]  /*4a40*/  ISETP.GE.AND P1, PT, R5, R16, PT ;  /* 0x000000100500720c */ /* 0x000fda0003f26270 */
[----:B------:R-:W-:Y:S05]  /*4a50*/  @P1 BRA `(.L_x_2965) ;  /* 0x0000000000841947 */ /* 0x000fea0003800000 */
[----:B-----5:R-:W-:Y:S01]  /*4a60*/  IMAD.U32 R24, R24, 0x10000, RZ ;  /* 0x0001000018187824 */ /* 0x020fe200078e00ff */
[----:B------:R-:W-:Y:S01]  /*4a70*/  BSSY B1, `(.L_x_2966) ;  /* 0x000001e000017945 */ /* 0x000fe20003800000 */
[----:B------:R-:W-:Y:S02]  /*4a80*/  IMAD.MOV.U32 R7, RZ, RZ, 0x3e800000 ;  /* 0x3e800000ff077424 */ /* 0x000fe400078e00ff */
[C---:B---3--:R-:W-:Y:S01]  /*4a90*/  FADD.FTZ.RZ R0, R24.reuse, 1 ;  /* 0x3f80000018007421 */ /* 0x048fe2000001c000 */
        /* <DEDUP_REMOVED lines=27> */
.L_x_2967:
[----:B------:R-:W-:Y:S05]  /*4c50*/  BSYNC B1 ;  /* 0x0000000000017941 */ /* 0x000fea0003800000 */
.L_x_2966:
[----:B------:R0:W1:Y:S02]  /*4c60*/  F2F.BF16.F32 R17, R0 ;  /* 0x0000000000117304 */ /* 0x0000640000202000 */
.L_x_2965:
[----:B------:R-:W-:Y:S05]  /*4c70*/  BSYNC B0 ;  /* 0x0000000000007941 */ /* 0x000fea0003800000 */
.L_x_2964:
[----:B------:R-:W-:Y:S01]  /*4c80*/  VIADD R5, R25, 0x180 ;  /* 0x0000018019057836 */ /* 0x000fe20000000000 */
[----:B------:R-:W-:Y:S04]  /*4c90*/  BSSY B0, `(.L_x_2968) ;  /* 0x0000024000007945 */ /* 0x000fe80003800000 */
[----:B------:R-:W-:-:S13]  /*4ca0*/  ISETP.GE.AND P1, PT, R5, R16, PT ;  /* 0x000000100500720c */ /* 0x000fda0003f26270 */
[----:B------:R-:W-:Y:S05]  /*4cb0*/  @P1 BRA `(.L_x_2969) ;  /* 0x0000000000841947 */ /* 0x000fea0003800000 */
[----:B-----5:R-:W-:Y:S01]  /*4cc0*/  IMAD.U32 R18, R18, 0x10000, RZ ;  /* 0x0001000012127824 */ /* 0x020fe200078e00ff */
[----:B------:R-:W-:Y:S01]  /*4cd0*/  BSSY B1, `(.L_x_2970) ;  /* 0x000001e000017945 */ /* 0x000fe20003800000 */
[----:B------:R-:W-:Y:S02]  /*4ce0*/  IMAD.MOV.U32 R7, RZ, RZ, 0x3e800000 ;  /* 0x3e800000ff077424 */ /* 0x000fe400078e00ff */
[C---:B0--3--:R-:W-:Y:S01]  /*4cf0*/  FADD.FTZ.RZ R0, R18.reuse, 1 ;  /* 0x3f80000012007421 */ /* 0x049fe2000001c000 */
        /* <DEDUP_REMOVED lines=27> */
.L_x_2971:
[----:B------:R-:W-:Y:S05]  /*4eb0*/  BSYNC B1 ;  /* 0x0000000000017941 */ /* 0x000fea0003800000 */
.L_x_2970:
[----:B------:R0:W3:Y:S02]  /*4ec0*/  F2F.BF16.F32 R18, R0 ;  /* 0x0000000000127304 */ /* 0x0000e40000202000 */
.L_x_2969:
[----:B------:R-:W-:Y:S05]  /*4ed0*/  BSYNC B0 ;  /* 0x0000000000007941 */ /* 0x000fea0003800000 */
.L_x_2968:
[----:B-----5:R-:W0:Y:S01]  /*4ee0*/  LDC.U8 R19, c[0x0][0x234] ;  /* 0x00008d00ff137b82 */ /* 0x020e220000000000 */
[----:B------:R-:W-:Y:S04]  /*4ef0*/  BSSY B6, `(.L_x_2972) ;  /* 0x0000112000067945 */ /* 0x000fe80003800000 */
[----:B------:R-:W-:Y:S05]  /*4f00*/  @P0 BRA `(.L_x_2973) ;  /* 0x0000001000400947 */ /* 0x000fea0003800000 */
[----:B------:R-:W5:Y:S01]  /*4f10*/  LDC.64 R8, c[0x0][0x218] ;  /* 0x00008600ff087b82 */ /* 0x000f620000000a00 */
[----:B0--3--:R-:W-:Y:S01]  /*4f20*/  PRMT R0, R19, 0x9910, RZ ;  /* 0x0000991013007816 */ /* 0x009fe200000000ff */
[----:B------:R-:W-:Y:S01]  /*4f30*/  IMAD R25, R2, 0x200, R25 ;  /* 0x0000020002197824 */ /* 0x000fe200078e0219 */
[----:B------:R-:W-:Y:S02]  /*4f40*/  ULDC UR4, c[0x0][0x238] ;  /* 0x00008e0000047ab9 */ /* 0x000fe40000000800 */
[----:B------:R-:W-:Y:S01]  /*4f50*/  ISETP.GT.AND P0, PT, R0, 0x9, PT ;  /* 0x000000090000780c */ /* 0x000fe20003f04270 */
[----:B------:R-:W-:-:S05]  /*4f60*/  IMAD R25, R25, UR4, RZ ;  /* 0x0000000419197c24 */ /* 0x000fca000f8e02ff */
[----:B-----5:R-:W-:-:S05]  /*4f70*/  IADD3 R8, P1, R25, R8, RZ ;  /* 0x0000000819087210 */ /* 0x020fca0007f3e0ff */
        /* <DEDUP_REMOVED lines=10> */
[----:B--2---:R-:W-:Y:S02]  /*5020*/  IMAD.U32 R3, R3, 0x10000, RZ ;  /* 0x0001000003037824 */ /* 0x004fe400078e00ff */
[----:B------:R-:W-:-:S04]  /*5030*/  IMAD.MOV.U32 R25, RZ, RZ, R23 ;  /* 0x000000ffff197224 */ /* 0x000fc800078e0017 */
[----:B------:R-:W0:Y:S02]  /*5040*/  F2I.FTZ.TRUNC.NTZ R3, R3 ;  /* 0x0000000300037305 */ /* 0x000e24000021f100 */
[----:B0-----:R0:W-:Y:S01]  /*5050*/  STG.E.U8 desc[UR36][R8.64], R3 ;  /* 0x0000000308007986 */ /* 0x0011e2000c101124 */
[----:B------:R-:W-:Y:S05]  /*5060*/  BRA `(.L_x_2973) ;  /* 0x0000000c00e87947 */ /* 0x000fea0003800000 */
.L_x_2977:
[----:B--2---:R-:W-:Y:S02]  /*5070*/  IMAD.U32 R5, R3, 0x10000, RZ ;  /* 0x0001000003057824 */ /* 0x004fe400078e00ff */
[----:B------:R-:W-:-:S04]  /*5080*/  IMAD.MOV.U32 R25, RZ, RZ, R23 ;  /* 0x000000ffff197224 */ /* 0x000fc800078e0017 */
[----:B------:R-:W0:Y:S02]  /*5090*/  F2I.S64.TRUNC R4, R5 ;  /* 0x0000000500047311 */ /* 0x000e24000020d900 */
[----:B0-----:R0:W-:Y:S01]  /*50a0*/  STG.E.U8 desc[UR36][R8.64], R4 ;  /* 0x0000000408007986 */ /* 0x0011e2000c101124 */
[----:B------:R-:W-:Y:S05]  /*50b0*/  BRA `(.L_x_2973) ;  /* 0x0000000c00d47947 */ /* 0x000fea0003800000 */
.L_x_2976:
[----:B------:R-:W-:-:S13]  /*50c0*/  ISETP.NE.AND P0, PT, R0, 0x2, PT ;  /* 0x000000020000780c */ /* 0x000fda0003f05270 */
[----:B------:R-:W-:Y:S05]  /*50d0*/  @!P0 BRA `(.L_x_2979) ;  /* 0x0000000000388947 */ /* 0x000fea0003800000 */
[----:B------:R-:W-:-:S13]  /*50e0*/  ISETP.NE.AND P0, PT, R0, 0x3, PT ;  /* 0x000000030000780c */ /* 0x000fda0003f05270 */
[----:B------:R-:W-:Y:S05]  /*50f0*/  @!P0 BRA `(.L_x_2980) ;  /* 0x00000000001c8947 */ /* 0x000fea0003800000 */
[----:B------:R-:W-:-:S13]  /*5100*/  ISETP.NE.AND P0, PT, R0, 0x4, PT ;  /* 0x000000040000780c */ /* 0x000fda0003f05270 */
[----:B------:R-:W-:Y:S05]  /*5110*/  @P0 BRA `(.L_x_2978) ;  /* 0x0000000c00500947 */ /* 0x000fea0003800000 */
[----:B--2---:R-:W-:Y:S02]  /*5120*/  IMAD.U32 R4, R3, 0x10000, RZ ;  /* 0x0001000003047824 */ /* 0x004fe400078e00ff */
[----:B------:R-:W-:-:S04]  /*5130*/  IMAD.MOV.U32 R25, RZ, RZ, R23 ;  /* 0x000000ffff197224 */ /* 0x000fc800078e0017 */
[----:B------:R-:W0:Y:S02]  /*5140*/  F2I.S64.TRUNC R4, R4 ;  /* 0x0000000400047311 */ /* 0x000e24000020d900 */
[----:B0-----:R0:W-:Y:S01]  /*5150*/  STG.E.64 desc[UR36][R8.64], R4 ;  /* 0x0000000408007986 */ /* 0x0011e2000c101b24 */
[----:B------:R-:W-:Y:S05]  /*5160*/  BRA `(.L_x_2973) ;  /* 0x0000000c00a87947 */ /* 0x000fea0003800000 */
.L_x_2980:
[----:B--2---:R-:W-:Y:S02]  /*5170*/  IMAD.U32 R3, R3, 0x10000, RZ ;  /* 0x0001000003037824 */ /* 0x004fe400078e00ff */
[----:B------:R-:W-:-:S04]  /*5180*/  IMAD.MOV.U32 R25, RZ, RZ, R23 ;  /* 0x000000ffff197224 */ /* 0x000fc800078e0017 */
[----:B------:R-:W0:Y:S02]  /*5190*/  F2I.FTZ.TRUNC.NTZ R3, R3 ;  /* 0x0000000300037305 */ /* 0x000e24000021f100 */
[----:B0-----:R0:W-:Y:S01]  /*51a0*/  STG.E desc[UR36][R8.64], R3 ;  /* 0x0000000308007986 */ /* 0x0011e2000c101924 */
[----:B------:R-:W-:Y:S05]  /*51b0*/  BRA `(.L_x_2973) ;  /* 0x0000000c00947947 */ /* 0x000fea0003800000 */
.L_x_2979:
[----:B--2---:R-:W-:Y:S02]  /*51c0*/  IMAD.U32 R3, R3, 0x10000, RZ ;  /* 0x0001000003037824 */ /* 0x004fe400078e00ff */
[----:B------:R-:W-:-:S04]  /*51d0*/  IMAD.MOV.U32 R25, RZ, RZ, R23 ;  /* 0x000000ffff197224 */ /* 0x000fc800078e0017 */
[----:B------:R-:W0:Y:S02]  /*51e0*/  F2I.FTZ.TRUNC.NTZ R3, R3 ;  /* 0x0000000300037305 */ /* 0x000e24000021f100 */
[----:B0-----:R0:W-:Y:S01]  /*51f0*/  STG.E.U16 desc[UR36][R8.64], R3 ;  /* 0x0000000308007986 */ /* 0x0011e2000c101524 */
[----:B------:R-:W-:Y:S05]  /*5200*/  BRA `(.L_x_2973) ;  /* 0x0000000c00807947 */ /* 0x000fea0003800000 */
.L_x_2975:
[----:B------:R-:W-:-:S13]  /*5210*/  ISETP.GT.AND P0, PT, R0, 0x6, PT ;  /* 0x000000060000780c */ /* 0x000fda0003f04270 */
[----:B------:R-:W-:Y:S05]  /*5220*/  @P0 BRA `(.L_x_2981) ;  /* 0x0000000000340947 */ /* 0x000fea0003800000 */
[----:B------:R-:W-:-:S13]  /*5230*/  ISETP.NE.AND P0, PT, R0, 0x5, PT ;  /* 0x000000050000780c */ /* 0x000fda0003f05270 */
[----:B------:R-:W-:Y:S05]  /*5240*/  @!P0 BRA `(.L_x_2982) ;  /* 0x0000000000188947 */ /* 0x000fea0003800000 */
[----:B------:R-:W-:-:S13]  /*5250*/  ISETP.NE.AND P0, PT, R0, 0x6, PT ;  /* 0x000000060000780c */ /* 0x000fda0003f05270 */
[----:B------:R-:W-:Y:S05]  /*5260*/  @P0 BRA `(.L_x_2978) ;  /* 0x0000000800fc0947 */ /* 0x000fea0003800000 */
[----:B--2---:R-:W-:Y:S02]  /*5270*/  IMAD.U32 R3, R3, 0x10000, RZ ;  /* 0x0001000003037824 */ /* 0x004fe400078e00ff */
[----:B------:R-:W-:-:S03]  /*5280*/  IMAD.MOV.U32 R25, RZ, RZ, R23 ;  /* 0x000000ffff197224 */ /* 0x000fc600078e0017 */
[----:B------:R0:W-:Y:S01]  /*5290*/  STG.E desc[UR36][R8.64], R3 ;  /* 0x0000000308007986 */ /* 0x0001e2000c101924 */
[----:B------:R-:W-:Y:S05]  /*52a0*/  BRA `(.L_x_2973) ;  /* 0x0000000c00587947 */ /* 0x000fea0003800000 */
.L_x_2982:
[----:B--2---:R-:W-:Y:S02]  /*52b0*/  IMAD.U32 R0, R3, 0x10000, RZ ;  /* 0x0001000003007824 */ /* 0x004fe400078e00ff */
[----:B------:R-:W-:-:S03]  /*52c0*/  IMAD.MOV.U32 R25, RZ, RZ, R23 ;  /* 0x000000ffff197224 */ /* 0x000fc600078e0017 */
[----:B------:R-:W-:-:S05]  /*52d0*/  F2FP.F16.F32.PACK_AB R0, RZ, R0 ;  /* 0x00000000ff00723e */ /* 0x000fca00000000ff */
[----:B------:R0:W-:Y:S01]  /*52e0*/  STG.E.U16 desc[UR36][R8.64], R0 ;  /* 0x0000000008007986 */ /* 0x0001e2000c101524 */
[----:B------:R-:W-:Y:S05]  /*52f0*/  BRA `(.L_x_2973) ;  /* 0x0000000c00447947 */ /* 0x000fea0003800000 */
.L_x_2981:
[----:B------:R-:W-:-:S13]  /*5300*/  ISETP.NE.AND P0, PT, R0, 0x7, PT ;  /* 0x000000070000780c */ /* 0x000fda0003f05270 */
[----:B------:R-:W-:Y:S05]  /*5310*/  @!P0 BRA `(.L_x_2983) ;  /* 0x00000000003c8947 */ /* 0x000fea0003800000 */
[----:B------:R-:W-:-:S13]  /*5320*/  ISETP.NE.AND P0, PT, R0, 0x8, PT ;  /* 0x000000080000780c */ /* 0x000fda0003f05270 */
[----:B------:R-:W-:Y:S05]  /*5330*/  @!P0 BRA `(.L_x_2984) ;  /* 0x00000000001c8947 */ /* 0x000fea0003800000 */
[----:B------:R-:W-:-:S13]  /*5340*/  ISETP.NE.AND P0, PT, R0, 0x9, PT ;  /* 0x000000090000780c */ /* 0x000fda0003f05270 */
[----:B------:R-:W-:Y:S05]  /*5350*/  @P0 BRA `(.L_x_2978) ;  /* 0x0000000800c00947 */ /* 0x000fea0003800000 */
[----:B--2---:R-:W-:Y:S02]  /*5360*/  IMAD.U32 R4, R3, 0x10000, RZ ;  /* 0x0001000003047824 */ /* 0x004fe400078e00ff */
[----:B------:R-:W-:Y:S02]  /*5370*/  IMAD.MOV.U32 R5, RZ, RZ, RZ ;  /* 0x000000ffff057224 */ /* 0x000fe400078e00ff */
[----:B------:R-:W-:-:S03]  /*5380*/  IMAD.MOV.U32 R25, RZ, RZ, R23 ;  /* 0x000000ffff197224 */ /* 0x000fc600078e0017 */
[----:B------:R0:W-:Y:S01]  /*5390*/  STG.E.64 desc[UR36][R8.64], R4 ;  /* 0x0000000408007986 */ /* 0x0001e2000c101b24 */
[----:B------:R-:W-:Y:S05]  /*53a0*/  BRA `(.L_x_2973) ;  /* 0x0000000c00187947 */ /* 0x000fea0003800000 */
.L_x_2984:
[----:B--2---:R-:W-:Y:S02]  /*53b0*/  IMAD.U32 R3, R3, 0x10000, RZ ;  /* 0x0001000003037824 */ /* 0x004fe400078e00ff */
[----:B------:R-:W-:-:S03]  /*53c0*/  IMAD.MOV.U32 R25, RZ, RZ, R23 ;  /* 0x000000ffff197224 */ /* 0x000fc600078e0017 */
[----:B------:R-:W-:-:S04]  /*53d0*/  F2FP.F16.F32.PACK_AB R3, RZ, R3 ;  /* 0x00000003ff03723e */ /* 0x000fc800000000ff */
[----:B------:R-:W-:-:S05]  /*53e0*/  PRMT R3, R3, 0x5410, RZ ;  /* 0x0000541003037816 */ /* 0x000fca00000000ff */
[----:B------:R0:W-:Y:S01]  /*53f0*/  STG.E desc[UR36][R8.64], R3 ;  /* 0x0000000308007986 */ /* 0x0001e2000c101924 */
[----:B------:R-:W-:Y:S05]  /*5400*/  BRA `(.L_x_2973) ;  /* 0x0000000c00007947 */ /* 0x000fea0003800000 */
.L_x_2983:
[----:B--2---:R-:W-:Y:S02]  /*5410*/  IMAD.U32 R4, R3, 0x10000, RZ ;  /* 0x0001000003047824 */ /* 0x004fe400078e00ff */
[----:B------:R-:W-:Y:S02]  /*5420*/  IMAD.MOV.U32 R25, RZ, RZ, R23 ;  /* 0x000000ffff197224 */ /* 0x000fe400078e0017 */
[----:B------:R-:W-:-:S06]  /*5430*/  FMUL.FTZ R4, R4, 1 ;  /* 0x3f80000004047820 */ /* 0x000fcc0000410000 */
[----:B------:R-:W0:Y:S02]  /*5440*/  F2F.F64.F32 R4, R4 ;  /* 0x0000000400047310 */ /* 0x000e240000201800 */
[----:B0-----:R0:W-:Y:S01]  /*5450*/  STG.E.64 desc[UR36][R8.64], R4 ;  /* 0x0000000408007986 */ /* 0x0011e2000c101b24 */
[----:B------:R-:W-:Y:S05]  /*5460*/  BRA `(.L_x_2973) ;  /* 0x0000000800e87947 */ /* 0x000fea0003800000 */
.L_x_2974:
        /* <DEDUP_REMOVED lines=10> */
[----:B------:R-:W-:-:S04]  /*5510*/  FSETP.NEU.FTZ.AND P0, PT, R3, RZ, PT ;  /* 0x000000ff0300720b */ /* 0x000fc80003f1d000 */
[----:B------:R-:W-:-:S05]  /*5520*/  SEL R3, RZ, 0x1, !P0 ;  /* 0x00000001ff037807 */ /* 0x000fca0004000000 */
[----:B------:R0:W-:Y:S01]  /*5530*/  STG.E.U8 desc[UR36][R8.64], R3 ;  /* 0x0000000308007986 */ /* 0x0001e2000c101124 */
[----:B------:R-:W-:Y:S05]  /*5540*/  BRA `(.L_x_2973) ;  /* 0x0000000800b07947 */ /* 0x000fea0003800000 */
.L_x_2987:
[----:B--2---:R-:W-:Y:S01]  /*5550*/  IMAD.U32 R3, R3, 0x10000, RZ ;  /* 0x0001000003037824 */ /* 0x004fe200078e00ff */
[----:B------:R-:W-:Y:S01]  /*5560*/  CS2R R6, SRZ ;  /* 0x0000000000067805 */ /* 0x000fe2000001ff00 */
[----:B------:R-:W-:Y:S02]  /*5570*/  IMAD.MOV.U32 R25, RZ, RZ, R23 ;  /* 0x000000ffff197224 */ /* 0x000fe400078e0017 */
[----:B------:R-:W-:-:S04]  /*5580*/  FMUL.FTZ R3, R3, 1 ;  /* 0x3f80000003037820 */ /* 0x000fc80000410000 */
[----:B------:R-:W0:Y:S02]  /*5590*/  F2F.F64.F32 R4, R3 ;  /* 0x0000000300047310 */ /* 0x000e240000201800 */
[----:B0-----:R0:W-:Y:S01]  /*55a0*/  STG.E.128 desc[UR36][R8.64], R4 ;  /* 0x0000000408007986 */ /* 0x0011e2000c101d24 */
[----:B------:R-:W-:Y:S05]  /*55b0*/  BRA `(.L_x_2973) ;  /* 0x0000000800947947 */ /* 0x000fea0003800000 */
.L_x_2986:
[----:B------:R-:W-:-:S13]  /*55c0*/  ISETP.NE.AND P0, PT, R0, 0xf, PT ;  /* 0x0000000f0000780c */ /* 0x000fda0003f05270 */
[----:B------:R-:W-:Y:S05]  /*55d0*/  @!P0 BRA `(.L_x_2988) ;  /* 0x0000000000bc8947 */ /* 0x000fea0003800000 */
[----:B------:R-:W-:-:S13]  /*55e0*/  ISETP.NE.AND P0, PT, R0, 0x17, PT ;  /* 0x000000170000780c */ /* 0x000fda0003f05270 */
[----:B------:R-:W-:Y:S05]  /*55f0*/  @!P0 BRA `(.L_x_2989) ;  /* 0x0000000000588947 */ /* 0x000fea0003800000 */
[----:B------:R-:W-:-:S13]  /*5600*/  ISETP.NE.AND P0, PT, R0, 0x18, PT ;  /* 0x000000180000780c */ /* 0x000fda0003f05270 */
[----:B------:R-:W-:Y:S05]  /*5610*/  @P0 BRA `(.L_x_2978) ;  /* 0x0000000800100947 */ /* 0x000fea0003800000 */
[----:B--2---:R-:W-:Y:S01]  /*5620*/  IMAD.U32 R7, R3, 0x10000, RZ ;  /* 0x0001000003077824 */ /* 0x004fe200078e00ff */
        /* <DEDUP_REMOVED lines=14> */
.L_x_2991:
[----:B------:R-:W-:Y:S05]  /*5710*/  BSYNC B0 ;  /* 0x0000000000007941 */ /* 0x000fea0003800000 */
.L_x_2990:
[----:B------:R-:W-:Y:S01]  /*5720*/  LOP3.LUT R5, R0, R5, RZ, 0xfc, !PT ;  /* 0x0000000500057212 */ /* 0x000fe200078efcff */
[----:B------:R-:W-:-:S04]  /*5730*/  IMAD.MOV.U32 R25, RZ, RZ, R23 ;  /* 0x000000ffff197224 */ /* 0x000fc800078e0017 */
[----:B------:R0:W-:Y:S01]  /*5740*/  STG.E.U8 desc[UR36][R8.64], R5 ;  /* 0x0000000508007986 */ /* 0x0001e2000c101124 */
[----:B------:R-:W-:Y:S05]  /*5750*/  BRA `(.L_x_2973) ;  /* 0x00000008002c7947 */ /* 0x000fea0003800000 */
.L_x_2989:
[----:B--2---:R-:W-:Y:S01]  /*5760*/  IMAD.U32 R5, R3, 0x10000, RZ ;  /* 0x0001000003057824 */ /* 0x004fe200078e00ff */
        /* <DEDUP_REMOVED lines=12> */
.L_x_2993:
[----:B------:R-:W-:Y:S01]  /*5830*/  IMAD.MOV.U32 R0, RZ, RZ, 0x7f ;  /* 0x0000007fff007424 */ /* 0x000fe200078e00ff */
[----:B------:R-:W-:-:S04]  /*5840*/  ISETP.GT.U32.AND P0, PT, R3, 0x7f800000, PT ;  /* 0x7f8000000300780c */ /* 0x000fc80003f04070 */
[----:B------:R-:W-:-:S09]  /*5850*/  SEL R0, R0, 0x7c, P0 ;  /* 0x0000007c00007807 */ /* 0x000fd20000000000 */
.L_x_2994:
[----:B------:R-:W-:Y:S05]  /*5860*/  BSYNC B0 ;  /* 0x0000000000007941 */ /* 0x000fea0003800000 */
.L_x_2992:
[----:B------:R-:W-:Y:S01]  /*5870*/  LOP3.LUT R3, R5, 0x80000000, RZ, 0xc0, !PT ;  /* 0x8000000005037812 */ /* 0x000fe200078ec0ff */
[----:B------:R-:W-:-:S03]  /*5880*/  IMAD.MOV.U32 R25, RZ, RZ, R23 ;  /* 0x000000ffff197224 */ /* 0x000fc600078e0017 */
[----:B------:R-:W-:-:S04]  /*5890*/  SHF.R.U32.HI R3, RZ, 0x18, R3 ;  /* 0x00000018ff037819 */ /* 0x000fc80000011603 */
[----:B------:R-:W-:-:S05]  /*58a0*/  LOP3.LUT R3, R0, R3, RZ, 0xfc, !PT ;  /* 0x0000000300037212 */ /* 0x000fca00078efcff */
[----:B------:R0:W-:Y:S01]  /*58b0*/  STG.E.U8 desc[UR36][R8.64], R3 ;  /* 0x0000000308007986 */ /* 0x0001e2000c101124 */
[----:B------:R-:W-:Y:S05]  /*58c0*/  BRA `(.L_x_2973) ;  /* 0x0000000400d07947 */ /* 0x000fea0003800000 */
.L_x_2988:
[----:B--2---:R0:W-:Y:S01]  /*58d0*/  STG.E.U16 desc[UR36][R8.64], R3 ;  /* 0x0000000308007986 */ /* 0x0041e2000c101524 */
[----:B------:R-:W-:Y:S01]  /*58e0*/  IMAD.MOV.U32 R25, RZ, RZ, R23 ;  /* 0x000000ffff197224 */ /* 0x000fe200078e0017 */
[----:B------:R-:W-:Y:S06]  /*58f0*/  BRA `(.L_x_2973) ;  /* 0x0000000400c47947 */ /* 0x000fec0003800000 */
.L_x_2985:
        /* <DEDUP_REMOVED lines=10> */
[----:B------:R-:W0:Y:S02]  /*59a0*/  F2I.FTZ.U32.TRUNC.NTZ R3, R3 ;  /* 0x0000000300037305 */ /* 0x000e24000021f000 */
[----:B0-----:R0:W-:Y:S01]  /*59b0*/  STG.E.U16 desc[UR36][R8.64], R3 ;  /* 0x0000000308007986 */ /* 0x0011e2000c101524 */
[----:B------:R-:W-:Y:S05]  /*59c0*/  BRA `(.L_x_2973) ;  /* 0x0000000400907947 */ /* 0x000fea0003800000 */
.L_x_2997:
[----:B--2---:R-:W-:Y:S01]  /*59d0*/  IMAD.U32 R5, R3, 0x10000, RZ ;  /* 0x0001000003057824 */ /* 0x004fe200078e00ff */
        /* <DEDUP_REMOVED lines=16> */
.L_x_3000:
[----:B------:R-:W-:-:S04]  /*5ae0*/  LOP3.LUT R3, R5, 0x80000000, RZ, 0xc0, !PT ;  /* 0x8000000005037812 */ /* 0x000fc800078ec0ff */
[----:B------:R-:W-:-:S04]  /*5af0*/  SHF.R.U32.HI R3, RZ, 0x18, R3 ;  /* 0x00000018ff037819 */ /* 0x000fc80000011603 */
[----:B------:R-:W-:-:S04]  /*5b00*/  LOP3.LUT R0, R0, R3, RZ, 0xfc, !PT ;  /* 0x0000000300007212 */ /* 0x000fc800078efcff */
[----:B------:R-:W-:-:S07]  /*5b10*/  PRMT R4, R0, 0x7610, R4 ;  /* 0x0000761000047816 */ /* 0x000fce0000000004 */
.L_x_2999:
[----:B------:R-:W-:Y:S05]  /*5b20*/  BSYNC B0 ;  /* 0x0000000000007941 */ /* 0x000fea0003800000 */
.L_x_2998:
[----:B------:R0:W-:Y:S01]  /*5b30*/  STG.E.U8 desc[UR36][R8.64], R4 ;  /* 0x0000000408007986 */ /* 0x0001e2000c101124 */
[----:B------:R-:W-:Y:S01]  /*5b40*/  IMAD.MOV.U32 R25, RZ, RZ, R23 ;  /* 0x000000ffff197224 */ /* 0x000fe200078e0017 */
[----:B------:R-:W-:Y:S06]  /*5b50*/  BRA `(.L_x_2973) ;  /* 0x00000004002c7947 */ /* 0x000fec0003800000 */
.L_x_2996:
        /* <DEDUP_REMOVED lines=17> */
.L_x_3003:
[----:B------:R-:W-:-:S04]  /*5c70*/  LOP3.LUT R3, R5, 0x80000000, RZ, 0xc0, !PT ;  /* 0x8000000005037812 */ /* 0x000fc800078ec0ff */
[----:B------:R-:W-:-:S04]  /*5c80*/  SHF.R.U32.HI R3, RZ, 0x18, R3 ;  /* 0x00000018ff037819 */ /* 0x000fc80000011603 */
[----:B------:R-:W-:-:S04]  /*5c90*/  LOP3.LUT R0, R0, R3, RZ, 0xfc, !PT ;  /* 0x0000000300007212 */ /* 0x000fc800078efcff */
[----:B------:R-:W-:-:S07]  /*5ca0*/  PRMT R4, R0, 0x7610, R4 ;  /* 0x0000761000047816 */ /* 0x000fce0000000004 */
.L_x_3002:
[----:B------:R-:W-:Y:S05]  /*5cb0*/  BSYNC B0 ;  /* 0x0000000000007941 */ /* 0x000fea0003800000 */
.L_x_3001:
[----:B------:R0:W-:Y:S01]  /*5cc0*/  STG.E.U8 desc[UR36][R8.64], R4 ;  /* 0x0000000408007986 */ /* 0x0001e2000c101124 */
[----:B------:R-:W-:Y:S01]  /*5cd0*/  IMAD.MOV.U32 R25, RZ, RZ, R23 ;  /* 0x000000ffff197224 */ /* 0x000fe200078e0017 */
[----:B------:R-:W-:Y:S06]  /*5ce0*/  BRA `(.L_x_2973) ;  /* 0x0000000000c87947 */ /* 0x000fec0003800000 */
.L_x_2995:
[----:B------:R-:W-:-:S13]  /*5cf0*/  ISETP.NE.AND P0, PT, R0, 0x1c, PT ;  /* 0x0000001c0000780c */ /* 0x000fda0003f05270 */
[----:B------:R-:W-:Y:S05]  /*5d00*/  @!P0 BRA `(.L_x_3004) ;  /* 0x0000000000b08947 */ /* 0x000fea0003800000 */
[----:B------:R-:W-:-:S13]  /*5d10*/  ISETP.NE.AND P0, PT, R0, 0x1d, PT ;  /* 0x0000001d0000780c */ /* 0x000fda0003f05270 */
[----:B------:R-:W-:Y:S05]  /*5d20*/  @!P0 BRA `(.L_x_3005) ;  /* 0x0000000000948947 */ /* 0x000fea0003800000 */
[----:B------:R-:W-:-:S13]  /*5d30*/  ISETP.NE.AND P0, PT, R0, 0x2c, PT ;  /* 0x0000002c0000780c */ /* 0x000fda0003f05270 */
[----:B------:R-:W-:Y:S05]  /*5d40*/  @P0 BRA `(.L_x_2978) ;  /* 0x0000000000440947 */ /* 0x000fea0003800000 */
[----:B--2---:R-:W-:Y:S02]  /*5d50*/  IMAD.U32 R4, R3, 0x10000, RZ ;  /* 0x0001000003047824 */ /* 0x004fe400078e00ff */
        /* <DEDUP_REMOVED lines=16> */
.L_x_2978:
        /* <DEDUP_REMOVED lines=15> */
[----:B012-4-:R-:W-:Y:S05]  /*5f50*/  CALL.ABS.NOINC R14 ;  /* 0x000000000e007343 */ /* 0x017fea0003c00000 */
.L_x_3006:
[----:B------:R-:W-:Y:S01]  /*5f60*/  IMAD.MOV.U32 R25, RZ, RZ, R23 ;  /* 0x000000ffff197224 */ /* 0x000fe200078e0017 */
[----:B------:R-:W-:Y:S06]  /*5f70*/  BRA `(.L_x_2973) ;  /* 0x0000000000247947 */ /* 0x000fec0003800000 */
.L_x_3005:
[----:B--2---:R-:W-:Y:S02]  /*5f80*/  IMAD.U32 R4, R3, 0x10000, RZ ;  /* 0x0001000003047824 */ /* 0x004fe400078e00ff */
[----:B------:R-:W-:-:S04]  /*5f90*/  IMAD.MOV.U32 R25, RZ, RZ, R23 ;  /* 0x000000ffff197224 */ /* 0x000fc800078e0017 */
[----:B------:R-:W0:Y:S02]  /*5fa0*/  F2I.U64.TRUNC R4, R4 ;  /* 0x0000000400047311 */ /* 0x000e24000020d800 */
[----:B0-----:R0:W-:Y:S01]  /*5fb0*/  STG.E.64 desc[UR36][R8.64], R4 ;  /* 0x0000000408007986 */ /* 0x0011e2000c101b24 */
[----:B------:R-:W-:Y:S05]  /*5fc0*/  BRA `(.L_x_2973) ;  /* 0x0000000000107947 */ /* 0x000fea0003800000 */
.L_x_3004:
[----:B--2---:R-:W-:Y:S02]  /*5fd0*/  IMAD.U32 R3, R3, 0x10000, RZ ;  /* 0x0001000003037824 */ /* 0x004fe400078e00ff */
[----:B------:R-:W-:-:S04]  /*5fe0*/  IMAD.MOV.U32 R25, RZ, RZ, R23 ;  /* 0x000000ffff197224 */ /* 0x000fc800078e0017 */
[----:B------:R-:W0:Y:S02]  /*5ff0*/  F2I.FTZ.U32.TRUNC.NTZ R3, R3 ;  /* 0x0000000300037305 */ /* 0x000e24000021f000 */
[----:B0-----:R0:W-:Y:S02]  /*6000*/  STG.E desc[UR36][R8.64], R3 ;  /* 0x0000000308007986 */ /* 0x0011e4000c101924 */
.L_x_2973:
[----:B------:R-:W-:Y:S05]  /*6010*/  BSYNC B6 ;  /* 0x0000000000067941 */ /* 0x000fea0003800000 */
.L_x_2972:
[----:B------:R-:W-:Y:S01]  /*6020*/  ISETP.GE.AND P0, PT, R25, R16, PT ;  /* 0x000000101900720c */ /* 0x000fe20003f06270 */
[----:B------:R-:W-:-:S12]  /*6030*/  BSSY B6, `(.L_x_3007) ;  /* 0x00001fc000067945 */ /* 0x000fd80003800000 */
[----:B------:R-:W-:Y:S05]  /*6040*/  @P0 BRA `(.L_x_3008) ;  /* 0x0000001c00e80947 */ /* 0x000fea0003800000 */
[----:B0-----:R-:W0:Y:S01]  /*6050*/  LDC.64 R8, c[0x0][0x218] ;  /* 0x00008600ff087b82 */ /* 0x001e220000000a00 */
[----:B---3--:R-:W-:Y:S01]  /*6060*/  IMAD R0, R2, 0x200, R25 ;  /* 0x0000020002007824 */ /* 0x008fe200078e0219 */
        /* <DEDUP_REMOVED lines=20> */
.L_x_3012:
[----:B----4-:R-:W-:-:S06]  /*61b0*/  IMAD.U32 R5, R22, 0x10000, RZ ;  /* 0x0001000016057824 */ /* 0x010fcc00078e00ff */
[----:B------:R-:W0:Y:S02]  /*61c0*/  F2I.S64.TRUNC R4, R5 ;  /* 0x0000000500047311 */ /* 0x000e24000020d900 */
[----:B0-----:R0:W-:Y:S01]  /*61d0*/  STG.E.U8 desc[UR36][R8.64], R4 ;  /* 0x0000000408007986 */ /* 0x0011e2000c101124 */
[----:B------:R-:W-:Y:S05]  /*61e0*/  BRA `(.L_x_3014) ;  /* 0x0000000c00847947 */ /* 0x000fea0003800000 */
.L_x_3011:
        /* <DEDUP_REMOVED lines=10> */
.L_x_3016:
[----:B----4-:R-:W-:-:S04]  /*6290*/  IMAD.U32 R22, R22, 0x10000, RZ ;  /* 0x0001000016167824 */ /* 0x010fc800078e00ff */
[----:B------:R-:W0:Y:S02]  /*62a0*/  F2I.FTZ.TRUNC.NTZ R3, R22 ;  /* 0x0000001600037305 */ /* 0x000e24000021f100 */
[----:B0-----:R0:W-:Y:S01]  /*62b0*/  STG.E desc[UR36][R8.64], R3 ;  /* 0x0000000308007986 */ /* 0x0011e2000c101924 */
[----:B------:R-:W-:Y:S05]  /*62c0*/  BRA `(.L_x_3014) ;  /* 0x0000000c004c7947 */ /* 0x000fea0003800000 */
.L_x_3015:
[----:B----4-:R-:W-:-:S04]  /*62d0*/  IMAD.U32 R22, R22, 0x10000, RZ ;  /* 0x0001000016167824 */ /* 0x010fc800078e00ff */
[----:B------:R-:W0:Y:S02]  /*62e0*/  F2I.FTZ.TRUNC.NTZ R3, R22 ;  /* 0x0000001600037305 */ /* 0x000e24000021f100 */
[----:B0-----:R0:W-:Y:S01]  /*62f0*/  STG.E.U16 desc[UR36][R8.64], R3 ;  /* 0x0000000308007986 */ /* 0x0011e2000c101524 */
[----:B------:R-:W-:Y:S05]  /*6300*/  BRA `(.L_x_3014) ;  /* 0x0000000c003c7947 */ /* 0x000fea0003800000 */
.L_x_3010:
        /* <DEDUP_REMOVED lines=9> */
.L_x_3018:
[----:B----4-:R-:W-:-:S05]  /*63a0*/  IMAD.U32 R0, R22, 0x10000, RZ ;  /* 0x0001000016007824 */ /* 0x010fca00078e00ff */
[----:B------:R-:W-:-:S05]  /*63b0*/  F2FP.F16.F32.PACK_AB R0, RZ, R0 ;  /* 0x00000000ff00723e */ /* 0x000fca00000000ff */
[----:B------:R0:W-:Y:S01]  /*63c0*/  STG.E.U16 desc[UR36][R8.64], R0 ;  /* 0x0000000008007986 */ /* 0x0001e2000c101524 */
[----:B------:R-:W-:Y:S05]  /*63d0*/  BRA `(.L_x_3014) ;  /* 0x0000000c00087947 */ /* 0x000fea0003800000 */
.L_x_3017:
        /* <DEDUP_REMOVED lines=10> */
.L_x_3020:
[----:B----4-:R-:W-:-:S05]  /*6480*/  IMAD.U32 R22, R22, 0x10000, RZ ;  /* 0x0001000016167824 */ /* 0x010fca00078e00ff */
[----:B------:R-:W-:-:S04]  /*6490*/  F2FP.F16.F32.PACK_AB R3, RZ, R22 ;  /* 0x00000016ff03723e */ /* 0x000fc800000000ff */
[----:B------:R-:W-:-:S05]  /*64a0*/  PRMT R3, R3, 0x5410, RZ ;  /* 0x0000541003037816 */ /* 0x000fca00000000ff */
[----:B------:R0:W-:Y:S01]  /*64b0*/  STG.E desc[UR36][R8.64], R3 ;  /* 0x0000000308007986 */ /* 0x0001e2000c101924 */
[----:B------:R-:W-:Y:S05]  /*64c0*/  BRA `(.L_x_3014) ;  /* 0x0000000800cc7947 */ /* 0x000fea0003800000 */
.L_x_3019:
[----:B----4-:R-:W-:-:S04]  /*64d0*/  IMAD.U32 R4, R22, 0x10000, RZ ;  /* 0x0001000016047824 */ /* 0x010fc800078e00ff */
[----:B------:R-:W-:-:S06]  /*64e0*/  FMUL.FTZ R4, R4, 1 ;  /* 0x3f80000004047820 */ /* 0x000fcc0000410000 */
[----:B------:R-:W0:Y:S02]  /*64f0*/  F2F.F64.F32 R4, R4 ;  /* 0x0000000400047310 */ /* 0x000e240000201800 */
[----:B0-----:R0:W-:Y:S01]  /*6500*/  STG.E.64 desc[UR36][R8.64], R4 ;  /* 0x0000000408007986 */ /* 0x0011e2000c101b24 */
[----:B------:R-:W-:Y:S05]  /*6510*/  BRA `(.L_x_3014) ;  /* 0x0000000800b87947 */ /* 0x000fea0003800000 */
.L_x_3009:
        /* <DEDUP_REMOVED lines=13> */
.L_x_3023:
[----:B----4-:R-:W-:Y:S01]  /*65f0*/  IMAD.U32 R22, R22, 0x10000, RZ ;  /* 0x0001000016167824 */ /* 0x010fe200078e00ff */
[----:B------:R-:W-:-:S03]  /*6600*/  CS2R R6, SRZ ;  /* 0x0000000000067805 */ /* 0x000fc6000001ff00 */
[----:B------:R-:W-:-:S06]  /*6610*/  FMUL.FTZ R4, R22, 1 ;  /* 0x3f80000016047820 */ /* 0x000fcc0000410000 */
[----:B------:R-:W0:Y:S02]  /*6620*/  F2F.F64.F32 R4, R4 ;  /* 0x0000000400047310 */ /* 0x000e240000201800 */
[----:B0-----:R0:W-:Y:S01]  /*6630*/  STG.E.128 desc[UR36][R8.64], R4 ;  /* 0x0000000408007986 */ /* 0x0011e2000c101d24 */
[----:B------:R-:W-:Y:S05]  /*6640*/  BRA `(.L_x_3014) ;  /* 0x00000008006c7947 */ /* 0x000fea0003800000 */
.L_x_3022:
        /* <DEDUP_REMOVED lines=21> */
.L_x_3027:
[----:B------:R-:W-:Y:S05]  /*67a0*/  BSYNC B0 ;  /* 0x0000000000007941 */ /* 0x000fea0003800000 */
.L_x_3026:
[----:B------:R-:W-:-:S05]  /*67b0*/  LOP3.LUT R5, R0, R5, RZ, 0xfc, !PT ;  /* 0x0000000500057212 */ /* 0x000fca00078efcff */
[----:B------:R0:W-:Y:S01]  /*67c0*/  STG.E.U8 desc[UR36][R8.64], R5 ;  /* 0x0000000508007986 */ /* 0x0001e2000c101124 */
[----:B------:R-:W-:Y:S05]  /*67d0*/  BRA `(.L_x_3014) ;  /* 0x0000000800087947 */ /* 0x000fea0003800000 */
.L_x_3025:
        /* <DEDUP_REMOVED lines=13> */
.L_x_3029:
[----:B------:R-:W-:Y:S01]  /*68b0*/  IMAD.MOV.U32 R0, RZ, RZ, 0x7f ;  /* 0x0000007fff007424 */ /* 0x000fe200078e00ff */
[----:B------:R-:W-:-:S04]  /*68c0*/  ISETP.GT.U32.AND P0, PT, R3, 0x7f800000, PT ;  /* 0x7f8000000300780c */ /* 0x000fc80003f04070 */
[----:B------:R-:W-:-:S09]  /*68d0*/  SEL R0, R0, 0x7c, P0 ;  /* 0x0000007c00007807 */ /* 0x000fd20000000000 */
.L_x_3030:
[----:B------:R-:W-:Y:S05]  /*68e0*/  BSYNC B0 ;  /* 0x0000000000007941 */ /* 0x000fea0003800000 */
.L_x_3028:
[----:B------:R-:W-:-:S04]  /*68f0*/  LOP3.LUT R3, R5, 0x80000000, RZ, 0xc0, !PT ;  /* 0x8000000005037812 */ /* 0x000fc800078ec0ff */
[----:B------:R-:W-:-:S04]  /*6900*/  SHF.R.U32.HI R3, RZ, 0x18, R3 ;  /* 0x00000018ff037819 */ /* 0x000fc80000011603 */
[----:B------:R-:W-:-:S05]  /*6910*/  LOP3.LUT R3, R0, R3, RZ, 0xfc, !PT ;  /* 0x0000000300037212 */ /* 0x000fca00078efcff */
[----:B------:R0:W-:Y:S01]  /*6920*/  STG.E.U8 desc[UR36][R8.64], R3 ;  /* 0x0000000308007986 */ /* 0x0001e2000c101124 */
[----:B------:R-:W-:Y:S05]  /*6930*/  BRA `(.L_x_3014) ;  /* 0x0000000400b07947 */ /* 0x000fea0003800000 */
.L_x_3024:
[----:B----4-:R0:W-:Y:S01]  /*6940*/  STG.E.U16 desc[UR36][R8.64], R22 ;  /* 0x0000001608007986 */ /* 0x0101e2000c101524 */
[----:B------:R-:W-:Y:S05]  /*6950*/  BRA `(.L_x_3014) ;  /* 0x0000000400a87947 */ /* 0x000fea0003800000 */
.L_x_3021:
        /* <DEDUP_REMOVED lines=12> */
.L_x_3033:
        /* <DEDUP_REMOVED lines=17> */
.L_x_3036:
[----:B------:R-:W-:-:S04]  /*6b30*/  LOP3.LUT R3, R5, 0x80000000, RZ, 0xc0, !PT ;  /* 0x8000000005037812 */ /* 0x000fc800078ec0ff */
[----:B------:R-:W-:-:S04]  /*6b40*/  SHF.R.U32.HI R3, RZ, 0x18, R3 ;  /* 0x00000018ff037819 */ /* 0x000fc80000011603 */
[----:B------:R-:W-:-:S04]  /*6b50*/  LOP3.LUT R0, R0, R3, RZ, 0xfc, !PT ;  /* 0x0000000300007212 */ /* 0x000fc800078efcff */
[----:B------:R-:W-:-:S07]  /*6b60*/  PRMT R4, R0, 0x7610, R4 ;  /* 0x0000761000047816 */ /* 0x000fce0000000004 */
.L_x_3035:
[----:B------:R-:W-:Y:S05]  /*6b70*/  BSYNC B0 ;  /* 0x0000000000007941 */ /* 0x000fea0003800000 */
.L_x_3034:
[----:B------:R4:W-:Y:S01]  /*6b80*/  STG.E.U8 desc[UR36][R8.64], R4 ;  /* 0x0000000408007986 */ /* 0x0009e2000c101124 */
[----:B------:R-:W-:Y:S05]  /*6b90*/  BRA `(.L_x_3014) ;  /* 0x0000000400187947 */ /* 0x000fea0003800000 */
.L_x_3032:
        /* <DEDUP_REMOVED lines=17> */
.L_x_3039:
[----:B------:R-:W-:-:S04]  /*6cb0*/  LOP3.LUT R3, R5, 0x80000000, RZ, 0xc0, !PT ;  /* 0x8000000005037812 */ /* 0x000fc800078ec0ff */
[----:B------:R-:W-:-:S04]  /*6cc0*/  SHF.R.U32.HI R3, RZ, 0x18, R3 ;  /* 0x00000018ff037819 */ /* 0x000fc80000011603 */
[----:B------:R-:W-:-:S04]  /*6cd0*/  LOP3.LUT R0, R0, R3, RZ, 0xfc, !PT ;  /* 0x0000000300007212 */ /* 0x000fc800078efcff */
[----:B------:R-:W-:-:S07]  /*6ce0*/  PRMT R4, R0, 0x7610, R4 ;  /* 0x0000761000047816 */ /* 0x000fce0000000004 */
.L_x_3038:
[----:B------:R-:W-:Y:S05]  /*6cf0*/  BSYNC B0 ;  /* 0x0000000000007941 */ /* 0x000fea0003800000 */
.L_x_3037:
[----:B------:R0:W-:Y:S01]  /*6d00*/  STG.E.U8 desc[UR36][R8.64], R4 ;  /* 0x0000000408007986 */ /* 0x0001e2000c101124 */
[----:B------:R-:W-:Y:S05]  /*6d10*/  BRA `(.L_x_3014) ;  /* 0x0000000000b87947 */ /* 0x000fea0003800000 */
.L_x_3031:
        /* <DEDUP_REMOVED lines=22> */
.L_x_3013:
        /* <DEDUP_REMOVED lines=16> */
.L_x_3042:
[----:B------:R-:W-:Y:S05]  /*6f80*/  BRA `(.L_x_3014) ;  /* 0x00000000001c7947 */ /* 0x000fea0003800000 */
.L_x_3041:
[----:B----4-:R-:W-:-:S06]  /*6f90*/  IMAD.U32 R4, R22, 0x10000, RZ ;  /* 0x0001000016047824 */ /* 0x010fcc00078e00ff */
[----:B------:R-:W0:Y:S02]  /*6fa0*/  F2I.U64.TRUNC R4, R4 ;  /* 0x0000000400047311 */ /* 0x000e24000020d800 */
[----:B0-----:R3:W-:Y:S01]  /*6fb0*/  STG.E.64 desc[UR36][R8.64], R4 ;  /* 0x0000000408007986 */ /* 0x0017e2000c101b24 */
[----:B------:R-:W-:Y:S05]  /*6fc0*/  BRA `(.L_x_3014) ;  /* 0x00000000000c7947 */ /* 0x000fea0003800000 */
.L_x_3040:
[----:B----4-:R-:W-:-:S04]  /*6fd0*/  IMAD.U32 R22, R22, 0x10000, RZ ;  /* 0x0001000016167824 */ /* 0x010fc800078e00ff */
[----:B------:R-:W0:Y:S02]  /*6fe0*/  F2I.FTZ.U32.TRUNC.NTZ R3, R22 ;  /* 0x0000001600037305 */ /* 0x000e24000021f000 */
[----:B0-----:R0:W-:Y:S02]  /*6ff0*/  STG.E desc[UR36][R8.64], R3 ;  /* 0x0000000308007986 */ /* 0x0011e4000c101924 */
.L_x_3014:
        /* <DEDUP_REMOVED lines=21> */
[----:B-1----:R-:W-:-:S06]  /*7150*/  IMAD.U32 R17, R17, 0x10000, RZ ;  /* 0x0001000011117824 */ /* 0x002fcc00078e00ff */
[----:B------:R-:W0:Y:S02]  /*7160*/  F2I.FTZ.TRUNC.NTZ R17, R17 ;  /* 0x0000001100117305 */ /* 0x000e24000021f100 */
[----:B0-----:R4:W-:Y:S01]  /*7170*/  STG.E.U8 desc[UR36][R8.64], R17 ;  /* 0x0000001108007986 */ /* 0x0019e2000c101124 */
[----:B------:R-:W-:Y:S05]  /*7180*/  BRA `(.L_x_3048) ;  /* 0x0000000c00947947 */ /* 0x000fea0003800000 */
.L_x_3046:
[----:B-1----:R-:W-:-:S06]  /*7190*/  IMAD.U32 R5, R17, 0x10000, RZ ;  /* 0x0001000011057824 */ /* 0x002fcc00078e00ff */
[----:B------:R-:W0:Y:S02]  /*71a0*/  F2I.S64.TRUNC R4, R5 ;  /* 0x0000000500047311 */ /* 0x000e24000020d900 */
[----:B0-----:R3:W-:Y:S01]  /*71b0*/  STG.E.U8 desc[UR36][R8.64], R4 ;  /* 0x0000000408007986 */ /* 0x0017e2000c101124 */
[----:B------:R-:W-:Y:S05]  /*71c0*/  BRA `(.L_x_3048) ;  /* 0x0000000c00847947 */ /* 0x000fea0003800000 */
.L_x_3045:
        /* <DEDUP_REMOVED lines=10> */
.L_x_3050:
[----:B-1----:R-:W-:-:S06]  /*7270*/  IMAD.U32 R17, R17, 0x10000, RZ ;  /* 0x0001000011117824 */ /* 0x002fcc00078e00ff */
[----:B------:R-:W0:Y:S02]  /*7280*/  F2I.FTZ.TRUNC.NTZ R17, R17 ;  /* 0x0000001100117305 */ /* 0x000e24000021f100 */
[----:B0-----:R2:W-:Y:S01]  /*7290*/  STG.E desc[UR36][R8.64], R17 ;  /* 0x0000001108007986 */ /* 0x0015e2000c101924 */
[----:B------:R-:W-:Y:S05]  /*72a0*/  BRA `(.L_x_3048) ;  /* 0x0000000c004c7947 */ /* 0x000fea0003800000 */
.L_x_3049:
[----:B-1----:R-:W-:-:S06]  /*72b0*/  IMAD.U32 R17, R17, 0x10000, RZ ;  /* 0x0001000011117824 */ /* 0x002fcc00078e00ff */
[----:B------:R-:W0:Y:S02]  /*72c0*/  F2I.FTZ.TRUNC.NTZ R17, R17 ;  /* 0x0000001100117305 */ /* 0x000e24000021f100 */
[----:B0-----:R0:W-:Y:S01]  /*72d0*/  STG.E.U16 desc[UR36][R8.64], R17 ;  /* 0x0000001108007986 */ /* 0x0011e2000c101524 */
[----:B------:R-:W-:Y:S05]  /*72e0*/  BRA `(.L_x_3048) ;  /* 0x0000000c003c7947 */ /* 0x000fea0003800000 */
.L_x_3044:
        /* <DEDUP_REMOVED lines=9> */
.L_x_3052:
[----:B-1----:R-:W-:-:S05]  /*7380*/  IMAD.U32 R0, R17, 0x10000, RZ ;  /* 0x0001000011007824 */ /* 0x002fca00078e00ff */
[----:B------:R-:W-:-:S05]  /*7390*/  F2FP.F16.F32.PACK_AB R0, RZ, R0 ;  /* 0x00000000ff00723e */ /* 0x000fca00000000ff */
[----:B------:R0:W-:Y:S01]  /*73a0*/  STG.E.U16 desc[UR36][R8.64], R0 ;  /* 0x0000000008007986 */ /* 0x0001e2000c101524 */
[----:B------:R-:W-:Y:S05]  /*73b0*/  BRA `(.L_x_3048) ;  /* 0x0000000c00087947 */ /* 0x000fea0003800000 */
.L_x_3051:
        /* <DEDUP_REMOVED lines=10> */
.L_x_3054:
[----:B-1----:R-:W-:-:S05]  /*7460*/  IMAD.U32 R17, R17, 0x10000, RZ ;  /* 0x0001000011117824 */ /* 0x002fca00078e00ff */
[----:B------:R-:W-:-:S04]  /*7470*/  F2FP.F16.F32.PACK_AB R3, RZ, R17 ;  /* 0x00000011ff03723e */ /* 0x000fc800000000ff */
[----:B------:R-:W-:-:S05]  /*7480*/  PRMT R3, R3, 0x5410, RZ ;  /* 0x0000541003037816 */ /* 0x000fca00000000ff */
[----:B------:R0:W-:Y:S01]  /*7490*/  STG.E desc[UR36][R8.64], R3 ;  /* 0x0000000308007986 */ /* 0x0001e2000c101924 */
[----:B------:R-:W-:Y:S05]  /*74a0*/  BRA `(.L_x_3048) ;  /* 0x0000000800cc7947 */ /* 0x000fea0003800000 */
.L_x_3053:
[----:B-1----:R-:W-:-:S04]  /*74b0*/  IMAD.U32 R4, R17, 0x10000, RZ ;  /* 0x0001000011047824 */ /* 0x002fc800078e00ff */
[----:B------:R-:W-:-:S06]  /*74c0*/  FMUL.FTZ R4, R4, 1 ;  /* 0x3f80000004047820 */ /* 0x000fcc0000410000 */
[----:B------:R-:W0:Y:S02]  /*74d0*/  F2F.F64.F32 R4, R4 ;  /* 0x0000000400047310 */ /* 0x000e240000201800 */
[----:B0-----:R0:W-:Y:S01]  /*74e0*/  STG.E.64 desc[UR36][R8.64], R4 ;  /* 0x0000000408007986 */ /* 0x0011e2000c101b24 */
[----:B------:R-:W-:Y:S05]  /*74f0*/  BRA `(.L_x_3048) ;  /* 0x0000000800b87947 */ /* 0x000fea0003800000 */
.L_x_3043:
        /* <DEDUP_REMOVED lines=13> */
.L_x_3057:
[----:B-1----:R-:W-:Y:S01]  /*75d0*/  IMAD.U32 R17, R17, 0x10000, RZ ;  /* 0x0001000011117824 */ /* 0x002fe200078e00ff */
[----:B------:R-:W-:-:S03]  /*75e0*/  CS2R R6, SRZ ;  /* 0x0000000000067805 */ /* 0x000fc6000001ff00 */
[----:B------:R-:W-:-:S06]  /*75f0*/  FMUL.FTZ R4, R17, 1 ;  /* 0x3f80000011047820 */ /* 0x000fcc0000410000 */
[----:B------:R-:W0:Y:S02]  /*7600*/  F2F.F64.F32 R4, R4 ;  /* 0x0000000400047310 */ /* 0x000e240000201800 */
[----:B0-----:R0:W-:Y:S01]  /*7610*/  STG.E.128 desc[UR36][R8.64], R4 ;  /* 0x0000000408007986 */ /* 0x0011e2000c101d24 */
[----:B------:R-:W-:Y:S05]  /*7620*/  BRA `(.L_x_3048) ;  /* 0x00000008006c7947 */ /* 0x000fea0003800000 */
.L_x_3056:
        /* <DEDUP_REMOVED lines=21> */
.L_x_3061:
[----:B------:R-:W-:Y:S05]  /*7780*/  BSYNC B0 ;  /* 0x0000000000007941 */ /* 0x000fea0003800000 */
.L_x_3060:
[----:B------:R-:W-:-:S05]  /*7790*/  LOP3.LUT R5, R0, R5, RZ, 0xfc, !PT ;  /* 0x0000000500057212 */ /* 0x000fca00078efcff */
[----:B------:R0:W-:Y:S01]  /*77a0*/  STG.E.U8 desc[UR36][R8.64], R5 ;  /* 0x0000000508007986 */ /* 0x0001e2000c101124 */
[----:B------:R-:W-:Y:S05]  /*77b0*/  BRA `(.L_x_3048) ;  /* 0x0000000800087947 */ /* 0x000fea0003800000 */
.L_x_3059:
        /* <DEDUP_REMOVED lines=13> */
.L_x_3063:
[----:B------:R-:W-:Y:S01]  /*7890*/  IMAD.MOV.U32 R0, RZ, RZ, 0x7f ;  /* 0x0000007fff007424 */ /* 0x000fe200078e00ff */
[----:B------:R-:W-:-:S04]  /*78a0*/  ISETP.GT.U32.AND P0, PT, R3, 0x7f800000, PT ;  /* 0x7f8000000300780c */ /* 0x000fc80003f04070 */
[----:B------:R-:W-:-:S09]  /*78b0*/  SEL R0, R0, 0x7c, P0 ;  /* 0x0000007c00007807 */ /* 0x000fd20000000000 */
.L_x_3064:
[----:B------:R-:W-:Y:S05]  /*78c0*/  BSYNC B0 ;  /* 0x0000000000007941 */ /* 0x000fea0003800000 */
.L_x_3062:
[----:B------:R-:W-:-:S04]  /*78d0*/  LOP3.LUT R3, R17, 0x80000000, RZ, 0xc0, !PT ;  /* 0x8000000011037812 */ /* 0x000fc800078ec0ff */
[----:B------:R-:W-:-:S04]  /*78e0*/  SHF.R.U32.HI R3, RZ, 0x18, R3 ;  /* 0x00000018ff037819 */ /* 0x000fc80000011603 */
[----:B------:R-:W-:-:S05]  /*78f0*/  LOP3.LUT R3, R0, R3, RZ, 0xfc, !PT ;  /* 0x0000000300037212 */ /* 0x000fca00078efcff */
[----:B------:R0:W-:Y:S01]  /*7900*/  STG.E.U8 desc[UR36][R8.64], R3 ;  /* 0x0000000308007986 */ /* 0x0001e2000c101124 */
[----:B------:R-:W-:Y:S05]  /*7910*/  BRA `(.L_x_3048) ;  /* 0x0000000400b07947 */ /* 0x000fea0003800000 */
.L_x_3058:
[----:B-1----:R0:W-:Y:S01]  /*7920*/  STG.E.U16 desc[UR36][R8.64], R17 ;  /* 0x0000001108007986 */ /* 0x0021e2000c101524 */
[----:B------:R-:W-:Y:S05]  /*7930*/  BRA `(.L_x_3048) ;  /* 0x0000000400a87947 */ /* 0x000fea0003800000 */
.L_x_3055:
        /* <DEDUP_REMOVED lines=12> */
.L_x_3067:
        /* <DEDUP_REMOVED lines=17> */
.L_x_3070:
[----:B------:R-:W-:-:S04]  /*7b10*/  LOP3.LUT R3, R17, 0x80000000, RZ, 0xc0, !PT ;  /* 0x8000000011037812 */ /* 0x000fc800078ec0ff */
[----:B------:R-:W-:-:S04]  /*7b20*/  SHF.R.U32.HI R3, RZ, 0x18, R3 ;  /* 0x00000018ff037819 */ /* 0x000fc80000011603 */
[----:B------:R-:W-:-:S04]  /*7b30*/  LOP3.LUT R0, R0, R3, RZ, 0xfc, !PT ;  /* 0x0000000300007212 */ /* 0x000fc800078efcff */
[----:B------:R-:W-:-:S07]  /*7b40*/  PRMT R4, R0, 0x7610, R4 ;  /* 0x0000761000047816 */ /* 0x000fce0000000004 */
.L_x_3069:
[----:B------:R-:W-:Y:S05]  /*7b50*/  BSYNC B0 ;  /* 0x0000000000007941 */ /* 0x000fea0003800000 */
.L_x_3068:
[----:B------:R0:W-:Y:S01]  /*7b60*/  STG.E.U8 desc[UR36][R8.64], R4 ;  /* 0x0000000408007986 */ /* 0x0001e2000c101124 */
[----:B------:R-:W-:Y:S05]  /*7b70*/  BRA `(.L_x_3048) ;  /* 0x0000000400187947 */ /* 0x000fea0003800000 */
.L_x_3066:
        /* <DEDUP_REMOVED lines=17> */
.L_x_3073:
[----:B------:R-:W-:-:S04]  /*7c90*/  LOP3.LUT R3, R17, 0x80000000, RZ, 0xc0, !PT ;  /* 0x8000000011037812 */ /* 0x000fc800078ec0ff */
[----:B------:R-:W-:-:S04]  /*7ca0*/  SHF.R.U32.HI R3, RZ, 0x18, R3 ;  /* 0x00000018ff037819 */ /* 0x000fc80000011603 */
[----:B------:R-:W-:-:S04]  /*7cb0*/  LOP3.LUT R0, R0, R3, RZ, 0xfc, !PT ;  /* 0x0000000300007212 */ /* 0x000fc800078efcff */
[----:B------:R-:W-:-:S07]  /*7cc0*/  PRMT R4, R0, 0x7610, R4 ;  /* 0x0000761000047816 */ /* 0x000fce0000000004 */
.L_x_3072:
[----:B------:R-:W-:Y:S05]  /*7cd0*/  BSYNC B0 ;  /* 0x0000000000007941 */ /* 0x000fea0003800000 */
.L_x_3071:
[----:B------:R0:W-:Y:S01]  /*7ce0*/  STG.E.U8 desc[UR36][R8.64], R4 ;  /* 0x0000000408007986 */ /* 0x0001e2000c101124 */
[----:B------:R-:W-:Y:S05]  /*7cf0*/  BRA `(.L_x_3048) ;  /* 0x0000000000b87947 */ /* 0x000fea0003800000 */
.L_x_3065:
        /* <DEDUP_REMOVED lines=22> */
.L_x_3047:
        /* <DEDUP_REMOVED lines=15> */
[----:B01----:R-:W-:Y:S05]  /*7f50*/  CALL.ABS.NOINC R14 ;  /* 0x000000000e007343 */ /* 0x003fea0003c00000 */
.L_x_3076:
[----:B------:R-:W-:Y:S05]  /*7f60*/  BRA `(.L_x_3048) ;  /* 0x00000000001c7947 */ /* 0x000fea0003800000 */
.L_x_3075:
[----:B-1----:R-:W-:-:S06]  /*7f70*/  IMAD.U32 R4, R17, 0x10000, RZ ;  /* 0x0001000011047824 */ /* 0x002fcc00078e00ff */
[----:B------:R-:W0:Y:S02]  /*7f80*/  F2I.U64.TRUNC R4, R4 ;  /* 0x0000000400047311 */ /* 0x000e24000020d800 */
[----:B0-----:R0:W-:Y:S01]  /*7f90*/  STG.E.64 desc[UR36][R8.64], R4 ;  /* 0x0000000408007986 */ /* 0x0011e2000c101b24 */
[----:B------:R-:W-:Y:S05]  /*7fa0*/  BRA `(.L_x_3048) ;  /* 0x00000000000c7947 */ /* 0x000fea0003800000 */
.L_x_3074:
[----:B-1----:R-:W-:-:S06]  /*7fb0*/  IMAD.U32 R17, R17, 0x10000, RZ ;  /* 0x0001000011117824 */ /* 0x002fcc00078e00ff */
[----:B------:R-:W0:Y:S02]  /*7fc0*/  F2I.FTZ.U32.TRUNC.NTZ R17, R17 ;  /* 0x0000001100117305 */ /* 0x000e24000021f000 */
[----:B0-----:R0:W-:Y:S02]  /*7fd0*/  STG.E desc[UR36][R8.64], R17 ;  /* 0x0000001108007986 */ /* 0x0011e4000c101924 */
.L_x_3048:
[----:B------:R-:W-:-:S07]  /*7fe0*/  VIADD R25, R25, 0x80 ;  /* 0x0000008019197836 */ /* 0x000fce0000000000 */
.L_x_3008:
[----:B------:R-:W-:Y:S05]  /*7ff0*/  BSYNC B6 ;  /* 0x0000000000067941 */ /* 0x000fea0003800000 */
.L_x_3007:
[----:B------:R-:W-:-:S13]  /*8000*/  ISETP.GE.AND P0, PT, R25, R16, PT ;  /* 0x000000101900720c */ /* 0x000fda0003f06270 */
[----:B------:R-:W-:Y:S05]  /*8010*/  @P0 EXIT ;  /* 0x000000000000094d */ /* 0x000fea0003800000 */
[----:B01-34-:R-:W0:Y:S01]  /*8020*/  LDC.64 R4, c[0x0][0x218] ;  /* 0x00008600ff047b82 */ /* 0x01be220000000a00 */
[----:B------:R-:W-:Y:S01]  /*8030*/  PRMT R0, R19, 0x9910, RZ ;  /* 0x0000991013007816 */ /* 0x000fe200000000ff */
[----:B------:R-:W-:Y:S01]  /*8040*/  IMAD R2, R2, 0x200, R25 ;  /* 0x0000020002027824 */ /* 0x000fe200078e0219 */
[----:B------:R-:W-:Y:S02]  /*8050*/  ULDC UR4, c[0x0][0x238] ;  /* 0x00008e0000047ab9 */ /* 0x000fe40000000800 */
[----:B------:R-:W-:Y:S01]  /*8060*/  ISETP.GT.AND P1, PT, R0, 0x9, PT ;  /* 0x000000090000780c */ /* 0x000fe20003f24270 */
[----:B--2---:R-:W-:-:S05]  /*8070*/  IMAD R3, R2, UR4, RZ ;  /* 0x0000000402037c24 */ /* 0x004fca000f8e02ff */
        /* <DEDUP_REMOVED lines=11> */
[----:B------:R-:W-:-:S04]  /*8130*/  IMAD.U32 R18, R18, 0x10000, RZ ;  /* 0x0001000012127824 */ /* 0x000fc800078e00ff */
[----:B------:R-:W0:Y:S02]  /*8140*/  F2I.FTZ.TRUNC.NTZ R5, R18 ;  /* 0x0000001200057305 */ /* 0x000e24000021f100 */
[----:B0-----:R-:W-:Y:S01]  /*8150*/  STG.E.U8 desc[UR36][R2.64], R5 ;  /* 0x0000000502007986 */ /* 0x001fe2000c101124 */
[----:B------:R-:W-:Y:S05]  /*8160*/  EXIT ;  /* 0x000000000000794d */ /* 0x000fea0003800000 */
.L_x_3080:
[----:B------:R-:W-:-:S06]  /*8170*/  IMAD.U32 R5, R18, 0x10000, RZ ;  /* 0x0001000012057824 */ /* 0x000fcc00078e00ff */
[----:B------:R-:W0:Y:S02]  /*8180*/  F2I.S64.TRUNC R4, R5 ;  /* 0x0000000500047311 */ /* 0x000e24000020d900 */
[----:B0-----:R-:W-:Y:S01]  /*8190*/  STG.E.U8 desc[UR36][R2.64], R4 ;  /* 0x0000000402007986 */ /* 0x001fe2000c101124 */
[----:B------:R-:W-:Y:S05]  /*81a0*/  EXIT ;  /* 0x000000000000794d */ /* 0x000fea0003800000 */
.L_x_3079:
        /* <DEDUP_REMOVED lines=8> */
[----:B0-----:R-:W-:Y:S01]  /*8230*/  STG.E.64 desc[UR36][R2.64], R4 ;  /* 0x0000000402007986 */ /* 0x001fe2000c101b24 */
[----:B------:R-:W-:Y:S05]  /*8240*/  EXIT ;  /* 0x000000000000794d */ /* 0x000fea0003800000 */
.L_x_3083:
[----:B------:R-:W-:-:S04]  /*8250*/  IMAD.U32 R18, R18, 0x10000, RZ ;  /* 0x0001000012127824 */ /* 0x000fc800078e00ff */
[----:B------:R-:W0:Y:S02]  /*8260*/  F2I.FTZ.TRUNC.NTZ R5, R18 ;  /* 0x0000001200057305 */ /* 0x000e24000021f100 */
[----:B0-----:R-:W-:Y:S01]  /*8270*/  STG.E desc[UR36][R2.64], R5 ;  /* 0x0000000502007986 */ /* 0x001fe2000c101924 */
[----:B------:R-:W-:Y:S05]  /*8280*/  EXIT ;  /* 0x000000000000794d */ /* 0x000fea0003800000 */
.L_x_3082:
[----:B------:R-:W-:-:S04]  /*8290*/  IMAD.U32 R18, R18, 0x10000, RZ ;  /* 0x0001000012127824 */ /* 0x000fc800078e00ff */
[----:B------:R-:W0:Y:S02]  /*82a0*/  F2I.FTZ.TRUNC.NTZ R5, R18 ;  /* 0x0000001200057305 */ /* 0x000e24000021f100 */
[----:B0-----:R-:W-:Y:S01]  /*82b0*/  STG.E.U16 desc[UR36][R2.64], R5 ;  /* 0x0000000502007986 */ /* 0x001fe2000c101524 */
[----:B------:R-:W-:Y:S05]  /*82c0*/  EXIT ;  /* 0x000000000000794d */ /* 0x000fea0003800000 */
.L_x_3078:
[----:B------:R-:W-:-:S13]  /*82d0*/  ISETP.GT.AND P0, PT, R0, 0x6, PT ;  /* 0x000000060000780c */ /* 0x000fda0003f04270 */
[----:B------:R-:W-:Y:S05]  /*82e0*/  @P0 BRA `(.L_x_3084) ;  /* 0x00000000002c0947 */ /* 0x000fea0003800000 */
[----:B------:R-:W-:-:S13]  /*82f0*/  ISETP.NE.AND P0, PT, R0, 0x5, PT ;  /* 0x000000050000780c */ /* 0x000fda0003f05270 */
[----:B------:R-:W-:Y:S05]  /*8300*/  @!P0 BRA `(.L_x_3085) ;  /* 0x0000000000148947 */ /* 0x000fea0003800000 */
[----:B------:R-:W-:-:S13]  /*8310*/  ISETP.NE.AND P0, PT, R0, 0x6, PT ;  /* 0x000000060000780c */ /* 0x000fda0003f05270 */
[----:B------:R-:W-:Y:S05]  /*8320*/  @P0 BRA `(.L_x_3081) ;  /* 0x0000000800c40947 */ /* 0x000fea0003800000 */
[----:B------:R-:W-:-:S05]  /*8330*/  IMAD.U32 R5, R18, 0x10000, RZ ;  /* 0x0001000012057824 */ /* 0x000fca00078e00ff */
[----:B------:R-:W-:Y:S01]  /*8340*/  STG.E desc[UR36][R2.64], R5 ;  /* 0x0000000502007986 */ /* 0x000fe2000c101924 */
[----:B------:R-:W-:Y:S05]  /*8350*/  EXIT ;  /* 0x000000000000794d */ /* 0x000fea0003800000 */
.L_x_3085:
[----:B------:R-:W-:-:S05]  /*8360*/  IMAD.U32 R0, R18, 0x10000, RZ ;  /* 0x0001000012007824 */ /* 0x000fca00078e00ff */
[----:B------:R-:W-:-:S05]  /*8370*/  F2FP.F16.F32.PACK_AB R0, RZ, R0 ;  /* 0x00000000ff00723e */ /* 0x000fca00000000ff */
[----:B------:R-:W-:Y:S01]  /*8380*/  STG.E.U16 desc[UR36][R2.64], R0 ;  /* 0x0000000002007986 */ /* 0x000fe2000c101524 */
[----:B------:R-:W-:Y:S05]  /*8390*/  EXIT ;  /* 0x000000000000794d */ /* 0x000fea0003800000 */
.L_x_3084:
        /* <DEDUP_REMOVED lines=8> */
[----:B------:R-:W-:Y:S01]  /*8420*/  STG.E.64 desc[UR36][R2.64], R18 ;  /* 0x0000001202007986 */ /* 0x000fe2000c101b24 */
[----:B------:R-:W-:Y:S05]  /*8430*/  EXIT ;  /* 0x000000000000794d */ /* 0x000fea0003800000 */
.L_x_3087:
[----:B------:R-:W-:-:S05]  /*8440*/  IMAD.U32 R18, R18, 0x10000, RZ ;  /* 0x0001000012127824 */ /* 0x000fca00078e00ff */
[----:B------:R-:W-:-:S04]  /*8450*/  F2FP.F16.F32.PACK_AB R5, RZ, R18 ;  /* 0x00000012ff05723e */ /* 0x000fc800000000ff */
[----:B------:R-:W-:-:S05]  /*8460*/  PRMT R5, R5, 0x5410, RZ ;  /* 0x0000541005057816 */ /* 0x000fca00000000ff */
[----:B------:R-:W-:Y:S01]  /*8470*/  STG.E desc[UR36][R2.64], R5 ;  /* 0x0000000502007986 */ /* 0x000fe2000c101924 */
[----:B------:R-:W-:Y:S05]  /*8480*/  EXIT ;  /* 0x000000000000794d */ /* 0x000fea0003800000 */
.L_x_3086:
[----:B------:R-:W-:-:S04]  /*8490*/  IMAD.U32 R4, R18, 0x10000, RZ ;  /* 0x0001000012047824 */ /* 0x000fc800078e00ff */
[----:B------:R-:W-:-:S06]  /*84a0*/  FMUL.FTZ R4, R4, 1 ;  /* 0x3f80000004047820 */ /* 0x000fcc0000410000 */
[----:B------:R-:W0:Y:S02]  /*84b0*/  F2F.F64.F32 R4, R4 ;  /* 0x0000000400047310 */ /* 0x000e240000201800 */
[----:B0-----:R-:W-:Y:S01]  /*84c0*/  STG.E.64 desc[UR36][R2.64], R4 ;  /* 0x0000000402007986 */ /* 0x001fe2000c101b24 */
[----:B------:R-:W-:Y:S05]  /*84d0*/  EXIT ;  /* 0x000000000000794d */ /* 0x000fea0003800000 */
.L_x_3077:
        /* <DEDUP_REMOVED lines=11> */
[----:B------:R-:W-:Y:S01]  /*8590*/  STG.E.U8 desc[UR36][R2.64], R5 ;  /* 0x0000000502007986 */ /* 0x000fe2000c101124 */
[----:B------:R-:W-:Y:S05]  /*85a0*/  EXIT ;  /* 0x000000000000794d */ /* 0x000fea0003800000 */
.L_x_3090:
[----:B------:R-:W-:Y:S01]  /*85b0*/  IMAD.U32 R18, R18, 0x10000, RZ ;  /* 0x0001000012127824 */ /* 0x000fe200078e00ff */
[----:B------:R-:W-:-:S03]  /*85c0*/  CS2R R6, SRZ ;  /* 0x0000000000067805 */ /* 0x000fc6000001ff00 */
[----:B------:R-:W-:-:S06]  /*85d0*/  FMUL.FTZ R4, R18, 1 ;  /* 0x3f80000012047820 */ /* 0x000fcc0000410000 */
[----:B------:R-:W0:Y:S02]  /*85e0*/  F2F.F64.F32 R4, R4 ;  /* 0x0000000400047310 */ /* 0x000e240000201800 */
[----:B0-----:R-:W-:Y:S01]  /*85f0*/  STG.E.128 desc[UR36][R2.64], R4 ;  /* 0x0000000402007986 */ /* 0x001fe2000c101d24 */
[----:B------:R-:W-:Y:S05]  /*8600*/  EXIT ;  /* 0x000000000000794d */ /* 0x000fea0003800000 */
.L_x_3089:
        /* <DEDUP_REMOVED lines=21> */
.L_x_3094:
[----:B------:R-:W-:Y:S05]  /*8760*/  BSYNC B0 ;  /* 0x0000000000007941 */ /* 0x000fea0003800000 */
.L_x_3093:
[----:B------:R-:W-:-:S05]  /*8770*/  LOP3.LUT R5, R0, R5, RZ, 0xfc, !PT ;  /* 0x0000000500057212 */ /* 0x000fca00078efcff */
[----:B------:R-:W-:Y:S01]  /*8780*/  STG.E.U8 desc[UR36][R2.64], R5 ;  /* 0x0000000502007986 */ /* 0x000fe2000c101124 */
[----:B------:R-:W-:Y:S05]  /*8790*/  EXIT ;  /* 0x000000000000794d */ /* 0x000fea0003800000 */
.L_x_3092:
        /* <DEDUP_REMOVED lines=13> */
.L_x_3096:
[----:B------:R-:W-:Y:S01]  /*8870*/  IMAD.MOV.U32 R0, RZ, RZ, 0x7f ;  /* 0x0000007fff007424 */ /* 0x000fe200078e00ff */
[----:B------:R-:W-:-:S04]  /*8880*/  ISETP.GT.U32.AND P0, PT, R4, 0x7f800000, PT ;  /* 0x7f8000000400780c */ /* 0x000fc80003f04070 */
[----:B------:R-:W-:-:S09]  /*8890*/  SEL R0, R0, 0x7c, P0 ;  /* 0x0000007c00007807 */ /* 0x000fd20000000000 */
.L_x_3097:
[----:B------:R-:W-:Y:S05]  /*88a0*/  BSYNC B0 ;  /* 0x0000000000007941 */ /* 0x000fea0003800000 */
.L_x_3095:
[----:B------:R-:W-:-:S04]  /*88b0*/  LOP3.LUT R4, R5, 0x80000000, RZ, 0xc0, !PT ;  /* 0x8000000005047812 */ /* 0x000fc800078ec0ff */
[----:B------:R-:W-:-:S04]  /*88c0*/  SHF.R.U32.HI R5, RZ, 0x18, R4 ;  /* 0x00000018ff057819 */ /* 0x000fc80000011604 */
[----:B------:R-:W-:-:S05]  /*88d0*/  LOP3.LUT R5, R0, R5, RZ, 0xfc, !PT ;  /* 0x0000000500057212 */ /* 0x000fca00078efcff */
[----:B------:R-:W-:Y:S01]  /*88e0*/  STG.E.U8 desc[UR36][R2.64], R5 ;  /* 0x0000000502007986 */ /* 0x000fe2000c101124 */
[----:B------:R-:W-:Y:S05]  /*88f0*/  EXIT ;  /* 0x000000000000794d */ /* 0x000fea0003800000 */
.L_x_3091:
[----:B------:R-:W-:Y:S01]  /*8900*/  STG.E.U16 desc[UR36][R2.64], R18 ;  /* 0x0000001202007986 */ /* 0x000fe2000c101524 */
[----:B------:R-:W-:Y:S05]  /*8910*/  EXIT ;  /* 0x000000000000794d */ /* 0x000fea0003800000 */
.L_x_3088:
        /* <DEDUP_REMOVED lines=10> */
[----:B0-----:R-:W-:Y:S01]  /*89c0*/  STG.E.U16 desc[UR36][R2.64], R5 ;  /* 0x0000000502007986 */ /* 0x001fe2000c101524 */
[----:B------:R-:W-:Y:S05]  /*89d0*/  EXIT ;  /* 0x000000000000794d */ /* 0x000fea0003800000 */
.L_x_3100:
        /* <DEDUP_REMOVED lines=17> */
.L_x_3103:
[----:B------:R-:W-:-:S04]  /*8af0*/  LOP3.LUT R0, R7, 0x80000000, RZ, 0xc0, !PT ;  /* 0x8000000007007812 */ /* 0x000fc800078ec0ff */
[----:B------:R-:W-:-:S04]  /*8b00*/  SHF.R.U32.HI R5, RZ, 0x18, R0 ;  /* 0x00000018ff057819 */ /* 0x000fc80000011600 */
[----:B------:R-:W-:-:S04]  /*8b10*/  LOP3.LUT R4, R4, R5, RZ, 0xfc, !PT ;  /* 0x0000000504047212 */ /* 0x000fc800078efcff */
[----:B------:R-:W-:-:S07]  /*8b20*/  PRMT R0, R4, 0x7610, R0 ;  /* 0x0000761004007816 */ /* 0x000fce0000000000 */
.L_x_3102:
[----:B------:R-:W-:Y:S05]  /*8b30*/  BSYNC B0 ;  /* 0x0000000000007941 */ /* 0x000fea0003800000 */
.L_x_3101:
[----:B------:R-:W-:Y:S01]  /*8b40*/  STG.E.U8 desc[UR36][R2.64], R0 ;  /* 0x0000000002007986 */ /* 0x000fe2000c101124 */
[----:B------:R-:W-:Y:S05]  /*8b50*/  EXIT ;  /* 0x000000000000794d */ /* 0x000fea0003800000 */
.L_x_3099:
        /* <DEDUP_REMOVED lines=17> */
.L_x_3106:
[----:B------:R-:W-:-:S04]  /*8c70*/  LOP3.LUT R0, R7, 0x80000000, RZ, 0xc0, !PT ;  /* 0x8000000007007812 */ /* 0x000fc800078ec0ff */
[----:B------:R-:W-:-:S04]  /*8c80*/  SHF.R.U32.HI R5, RZ, 0x18, R0 ;  /* 0x00000018ff057819 */ /* 0x000fc80000011600 */
[----:B------:R-:W-:-:S04]  /*8c90*/  LOP3.LUT R4, R4, R5, RZ, 0xfc, !PT ;  /* 0x0000000504047212 */ /* 0x000fc800078efcff */
[----:B------:R-:W-:-:S07]  /*8ca0*/  PRMT R0, R4, 0x7610, R0 ;  /* 0x0000761004007816 */ /* 0x000fce0000000000 */
.L_x_3105:
[----:B------:R-:W-:Y:S05]  /*8cb0*/  BSYNC B0 ;  /* 0x0000000000007941 */ /* 0x000fea0003800000 */
.L_x_3104:
[----:B------:R-:W-:Y:S01]  /*8cc0*/  STG.E.U8 desc[UR36][R2.64], R0 ;  /* 0x0000000002007986 */ /* 0x000fe2000c101124 */
[----:B------:R-:W-:Y:S05]  /*8cd0*/  EXIT ;  /* 0x000000000000794d */ /* 0x000fea0003800000 */
.L_x_3098:
        /* <DEDUP_REMOVED lines=22> */
.L_x_3081:
        /* <DEDUP_REMOVED lines=16> */
.L_x_3109:
[----:B------:R-:W-:Y:S05]  /*8f40*/  EXIT ;  /* 0x000000000000794d */ /* 0x000fea0003800000 */
.L_x_3108:
[----:B------:R-:W-:-:S06]  /*8f50*/  IMAD.U32 R4, R18, 0x10000, RZ ;  /* 0x0001000012047824 */ /* 0x000fcc00078e00ff */
[----:B------:R-:W0:Y:S02]  /*8f60*/  F2I.U64.TRUNC R4, R4 ;  /* 0x0000000400047311 */ /* 0x000e24000020d800 */
[----:B0-----:R-:W-:Y:S01]  /*8f70*/  STG.E.64 desc[UR36][R2.64], R4 ;  /* 0x0000000402007986 */ /* 0x001fe2000c101b24 */
[----:B------:R-:W-:Y:S05]  /*8f80*/  EXIT ;  /* 0x000000000000794d */ /* 0x000fea0003800000 */
.L_x_3107:
[----:B------:R-:W-:-:S04]  /*8f90*/  IMAD.U32 R18, R18, 0x10000, RZ ;  /* 0x0001000012127824 */ /* 0x000fc800078e00ff */
[----:B------:R-:W0:Y:S02]  /*8fa0*/  F2I.FTZ.U32.TRUNC.NTZ R5, R18 ;  /* 0x0000001200057305 */ /* 0x000e24000021f000 */
[----:B0-----:R-:W-:Y:S01]  /*8fb0*/  STG.E desc[UR36][R2.64], R5 ;  /* 0x0000000502007986 */ /* 0x001fe2000c101924 */
[----:B------:R-:W-:Y:S05]  /*8fc0*/  EXIT ;  /* 0x000000000000794d */ /* 0x000fea0003800000 */
.L_x_3110:
        /* <DEDUP_REMOVED lines=11> */
.L_x_13280:


//--------------------- .text._ZN2at6native18elementwise_kernelILi128ELi4EZNS0_22gpu_kernel_impl_nocastIZZZNS0_17log1p_kernel_cudaERNS_18TensorIteratorBaseEENKUlvE_clEvENKUlvE4_clEvEUlN3c108BFloat16EE_EEvS4_RKT_EUliE_EEviT1_ --------------------------
	.section	.text._ZN2at6native18elementwise_kernelILi128ELi4EZNS0_22gpu_kernel_impl_nocastIZZZNS0_17log1p_kernel_cudaERNS_18TensorIteratorBaseEENKUlvE_clEvENKUlvE4_clEvEUlN3c108BFloat16EE_EEvS4_RKT_EUliE_EEviT1_,"ax",@progbits
	.align	128
        .global         _ZN2at6native18elementwise_kernelILi128ELi4EZNS0_22gpu_kernel_impl_nocastIZZZNS0_17log1p_kernel_cudaERNS_18TensorIteratorBaseEENKUlvE_clEvENKUlvE4_clEvEUlN3c108BFloat16EE_EEvS4_RKT_EUliE_EEviT1_
        .type           _ZN2at6native18elementwise_kernelILi128ELi4EZNS0_22gpu_kernel_impl_nocastIZZZNS0_17log1p_kernel_cudaERNS_18TensorIteratorBaseEENKUlvE_clEvENKUlvE4_clEvEUlN3c108BFloat16EE_EEvS4_RKT_EUliE_EEviT1_,@function
        .size           _ZN2at6native18elementwise_kernelILi128ELi4EZNS0_22gpu_kernel_impl_nocastIZZZNS0_17log1p_kernel_cudaERNS_18TensorIteratorBaseEENKUlvE_clEvENKUlvE4_clEvEUlN3c108BFloat16EE_EEvS4_RKT_EUliE_EEviT1_,(.L_x_13281 - _ZN2at6native18elementwise_kernelILi128ELi4EZNS0_22gpu_kernel_impl_nocastIZZZNS0_17log1p_kernel_cudaERNS_18TensorIteratorBaseEENKUlvE_clEvENKUlvE4_clEvEUlN3c108BFloat16EE_EEvS4_RKT_EUliE_EEviT1_)
        .other          _ZN2at6native18elementwise_kernelILi128ELi4EZNS0_22gpu_kernel_impl_nocastIZZZNS0_17log1p_kernel_cudaERNS_18TensorIteratorBaseEENKUlvE_clEvENKUlvE4_clEvEUlN3c108BFloat16EE_EEvS4_RKT_EUliE_EEviT1_,@"STO_CUDA_ENTRY STV_DEFAULT"
_ZN2at6native18elementwise_kernelILi128ELi4EZNS0_22gpu_kernel_impl_nocastIZZZNS0_17log1p_kernel_cudaERNS_18TensorIteratorBaseEENKUlvE_clEvENKUlvE4_clEvEUlN3c108BFloat16EE_EEvS4_RKT_EUliE_EEviT1_:
.text._ZN2at6native18elementwise_kernelILi128ELi4EZNS0_22gpu_kernel_impl_nocastIZZZNS0_17log1p_kernel_cudaERNS_18TensorIteratorBaseEENKUlvE_clEvENKUlvE4_clEvEUlN3c108BFloat16EE_EEvS4_RKT_EUliE_EEviT1_:
        /* <DEDUP_REMOVED lines=311> */
.L_x_3113:
[----:B------:R-:W-:Y:S02]  /*1370*/  ULDC.64 UR8, c[0x0][0x418] ;  /* 0x0001060000087ab9 */ /* 0x000fe40000000a00 */
[----:B------:R-:W-:-:S04]  /*1380*/  IADD3 R4, P0, R2, UR8, RZ ;  /* 0x0000000802047c10 */ /* 0x000fc8000ff1e0ff */
[----:B------:R-:W-:Y:S01]  /*1390*/  IADD3.X R5, RZ, UR9, RZ, P0, !PT ;  /* 0x00000009ff057c10 */ /* 0x000fe200087fe4ff */
[----:B------:R-:W-:Y:S01]  /*13a0*/  IMAD.MOV.U32 R8, RZ, RZ, 0x3e800000 ;  /* 0x3e800000ff087424 */ /* 0x000fe200078e00ff */
[----:B------:R-:W-:Y:S01]  /*13b0*/  MOV R9, 0x3d39bf78 ;  /* 0x3d39bf7800097802 */ /* 0x000fe20000000f00 */
[----:B------:R-:W-:Y:S02]  /*13c0*/  ULDC.64 UR8, c[0x0][0x410] ;  /* 0x0001040000087ab9 */ /* 0x000fe40000000a00 */
[----:B------:R-:W2:Y:S01]  /*13d0*/  LDG.E.U16 R4, desc[UR4][R4.64] ;  /* 0x0000000404047981 */ /* 0x000ea2000c1e1500 */
[----:B------:R-:W-:Y:S01]  /*13e0*/  BSSY B1, `(.L_x_3114) ;  /* 0x000001f000017945 */ /* 0x000fe20003800000 */
[----:B--2---:R-:W-:-:S04]  /*13f0*/  SHF.L.U32 R10, R4, 0x10, RZ ;  /* 0x00000010040a7819 */ /* 0x004fc800000006ff */
[C---:B------:R-:W-:Y:S01]  /*1400*/  ISETP.GE.U32.AND P0, PT, R10.reuse, 0x7f800000, PT ;  /* 0x7f8000000a00780c */ /* 0x040fe20003f06070 */
[----:B------:R-:W-:-:S05]  /*1410*/  FADD.FTZ.RZ R2, R10, 1 ;  /* 0x3f8000000a027421 */ /* 0x000fca000001c000 */
[----:B------:R-:W-:-:S04]  /*1420*/  IADD3 R2, R2, -0x3f400000, RZ ;  /* 0xc0c0000002027810 */ /* 0x000fc80007ffe0ff */
[----:B------:R-:W-:-:S04]  /*1430*/  LOP3.LUT R2, R2, 0xff800000, RZ, 0xc0, !PT ;  /* 0xff80000002027812 */ /* 0x000fc800078ec0ff */
[----:B------:R-:W-:Y:S02]  /*1440*/  IADD3 R7, -R2, 0x40800000, RZ ;  /* 0x4080000002077810 */ /* 0x000fe40007ffe1ff */
[-C--:B------:R-:W-:Y:S02]  /*1450*/  IADD3 R6, R10, -R2.reuse, RZ ;  /* 0x800000020a067210 */ /* 0x080fe40007ffe0ff */
[----:B------:R-:W-:Y:S01]  /*1460*/  I2FP.F32.S32 R4, R2 ;  /* 0x0000000200047245 */ /* 0x000fe20000201400 */
[----:B------:R-:W-:Y:S01]  /*1470*/  FFMA.FTZ R7, R7, R8, -1 ;  /* 0xbf80000007077423 */ /* 0x000fe20000010008 */
[----:B------:R-:W-:-:S03]  /*1480*/  IADD3 R2, P1, R3, UR8, RZ ;  /* 0x0000000803027c10 */ /* 0x000fc6000ff3e0ff */
[----:B------:R-:W-:Y:S01]  /*1490*/  FADD.FTZ R6, R6, R7 ;  /* 0x0000000706067221 */ /* 0x000fe20000010000 */
[----:B------:R-:W-:Y:S01]  /*14a0*/  FMUL.FTZ R4, R4, 1.1920928955078125e-07 ;  /* 0x3400000004047820 */ /* 0x000fe20000410000 */
[----:B------:R-:W-:Y:S02]  /*14b0*/  IADD3.X R3, RZ, UR9, RZ, P1, !PT ;  /* 0x00000009ff037c10 */ /* 0x000fe40008ffe4ff */
        /* <DEDUP_REMOVED lines=14> */
[----:B------:R-:W-:-:S05]  /*15a0*/  @P0 MOV R5, 0x7f800000 ;  /* 0x7f80000000050802 */ /* 0x000fca0000000f00 */
[----:B------:R-:W-:-:S05]  /*15b0*/  @P0 FFMA.FTZ R4, R10, R5, +INF ;  /* 0x7f8000000a040423 */ /* 0x000fca0000010005 */
[----:B------:R-:W-:-:S07]  /*15c0*/  FSEL R4, R4, -RZ, P1 ;  /* 0x800000ff04047208 */ /* 0x000fce0000800000 */
.L_x_3115:
[----:B------:R-:W-:Y:S05]  /*15d0*/  BSYNC B1 ;  /* 0x0000000000017941 */ /* 0x000fea0003800000 */
.L_x_3114:
[----:B------:R-:W-:Y:S02]  /*15e0*/  F2FP.BF16.F32.PACK_AB R4, RZ, R4 ;  /* 0x00000004ff04723e */ /* 0x000fe400000010ff */
[----:B------:R-:W-:-:S03]  /*15f0*/  IADD3 R0, R0, 0x80, RZ ;  /* 0x0000008000007810 */ /* 0x000fc60007ffe0ff */
[----:B------:R0:W-:Y:S04]  /*1600*/  STG.E.U16 desc[UR4][R2.64], R4 ;  /* 0x0000000402007986 */ /* 0x0001e8000c101504 */
.L_x_3112:
[----:B------:R-:W-:Y:S05]  /*1610*/  BSYNC B0 ;  /* 0x0000000000007941 */ /* 0x000fea0003800000 */
.L_x_3111:
        /* <DEDUP_REMOVED lines=291> */
[----:B------:R-:W-:-:S03]  /*2850*/  @P0 IMAD.MOV.U32 R8, RZ, RZ, RZ ;  /* 0x000000ffff080224 */ /* 0x000fc600078e00ff */
        /* <DEDUP_REMOVED lines=13> */
.L_x_3118:
[----:B------:R-:W-:Y:S02]  /*2930*/  ULDC.64 UR8, c[0x0][0x418] ;  /* 0x0001060000087ab9 */ /* 0x000fe40000000a00 */
[----:B------:R-:W-:-:S04]  /*2940*/  IADD3 R4, P0, R2, UR8, RZ ;  /* 0x0000000802047c10 */ /* 0x000fc8000ff1e0ff */
[----:B------:R-:W-:Y:S01]  /*2950*/  IADD3.X R5, RZ, UR9, RZ, P0, !PT ;  /* 0x00000009ff057c10 */ /* 0x000fe200087fe4ff */
[----:B------:R-:W-:-:S04]  /*2960*/  ULDC.64 UR8, c[0x0][0x410] ;  /* 0x0001040000087ab9 */ /* 0x000fc80000000a00 */
[----:B------:R-:W2:Y:S01]  /*2970*/  LDG.E.U16 R4, desc[UR4][R4.64] ;  /* 0x0000000404047981 */ /* 0x000ea2000c1e1500 */
[----:B------:R-:W-:Y:S01]  /*2980*/  MOV R8, 0x3e800000 ;  /* 0x3e80000000087802 */ /* 0x000fe20000000f00 */
[----:B------:R-:W-:Y:S01]  /*2990*/  BSSY B1, `(.L_x_3119) ;  /* 0x0000020000017945 */ /* 0x000fe20003800000 */
[----:B------:R-:W-:Y:S02]  /*29a0*/  MOV R11, 0x3d39bf78 ;  /* 0x3d39bf78000b7802 */ /* 0x000fe40000000f00 */
        /* <DEDUP_REMOVED lines=30> */
.L_x_3120:
[----:B------:R-:W-:Y:S05]  /*2b90*/  BSYNC B1 ;  /* 0x0000000000017941 */ /* 0x000fea0003800000 */
.L_x_3119:
[----:B------:R-:W-:Y:S02]  /*2ba0*/  F2FP.BF16.F32.PACK_AB R4, RZ, R4 ;  /* 0x00000004ff04723e */ /* 0x000fe400000010ff */
[----:B------:R-:W-:-:S03]  /*2bb0*/  IADD3 R0, R0, 0x80, RZ ;  /* 0x0000008000007810 */ /* 0x000fc60007ffe0ff */
[----:B------:R1:W-:Y:S01]  /*2bc0*/  STG.E.U16 desc[UR4][R2.64], R4 ;  /* 0x0000000402007986 */ /* 0x0003e2000c101504 */
[----:B------:R-:W-:-:S13]  /*2bd0*/  ISETP.GE.AND P0, PT, R0, UR6, PT ;  /* 0x0000000600007c0c */ /* 0x000fda000bf06270 */
[----:B-1----:R-:W-:Y:S05]  /*2be0*/  @P0 BRA `(.L_x_3117) ;  /* 0x0000001400600947 */ /* 0x002fea0003800000 */
        /* <DEDUP_REMOVED lines=302> */
.L_x_3121:
        /* <DEDUP_REMOVED lines=38> */
.L_x_3123:
[----:B------:R-:W-:Y:S05]  /*4130*/  BSYNC B1 ;  /* 0x0000000000017941 */ /* 0x000fea0003800000 */
.L_x_3122:
[----:B------:R-:W-:Y:S02]  /*4140*/  F2FP.BF16.F32.PACK_AB R4, RZ, R4 ;  /* 0x00000004ff04723e */ /* 0x000fe400000010ff */
[----:B------:R-:W-:-:S03]  /*4150*/  IADD3 R0, R0, 0x80, RZ ;  /* 0x0000008000007810 */ /* 0x000fc60007ffe0ff */
[----:B------:R1:W-:Y:S04]  /*4160*/  STG.E.U16 desc[UR4][R2.64], R4 ;  /* 0x0000000402007986 */ /* 0x0003e8000c101504 */
.L_x_3117:
[----:B------:R-:W-:Y:S05]  /*4170*/  BSYNC B0 ;  /* 0x0000000000007941 */ /* 0x000fea0003800000 */
.L_x_3116:
[----:B------:R-:W-:-:S13]  /*4180*/  ISETP.GE.AND P0, PT, R0, UR6, PT ;  /* 0x0000000600007c0c */ /* 0x000fda000bf06270 */
[----:B------:R-:W-:Y:S05]  /*4190*/  @P0 EXIT ;  /* 0x000000000000094d */ /* 0x000fea0003800000 */
[----:B------:R-:W2:Y:S01]  /*41a0*/  LDC R8, c[0x0][0x218] ;  /* 0x00008600ff087b82 */ /* 0x000ea20000000800 */
[----:B01----:R-:W-:Y:S02]  /*41b0*/  CS2R R2, SRZ ;  /* 0x0000000000027805 */ /* 0x003fe4000001ff00 */
[----:B--2---:R-:W-:-:S13]  /*41c0*/  ISETP.NE.AND P0, PT, R8, RZ, PT ;  /* 0x000000ff0800720c */ /* 0x004fda0003f05270 */
[----:B------:R-:W-:Y:S05]  /*41d0*/  @!P0 BRA `(.L_x_3124) ;  /* 0x0000001000a88947 */ /* 0x000fea0003800000 */
[----:B------:R-:W-:Y:S01]  /*41e0*/  HFMA2.MMA R2, -RZ, RZ, 0, 0 ;  /* 0x00000000ff027435 */ /* 0x000fe200000001ff */
[----:B------:R-:W-:Y:S01]  /*41f0*/  MOV R3, R0 ;  /* 0x0000000000037202 */ /* 0x000fe20000000f00 */
[----:B------:R-:W-:Y:S01]  /*4200*/  ULDC.64 UR6, c[0x0][0x220] ;  /* 0x0000880000067ab9 */ /* 0x000fe20000000a00 */
[----:B------:R-:W-:-:S07]  /*4210*/  ISETP.NE.AND P0, PT, R8, 0x1, PT ;  /* 0x000000010800780c */ /* 0x000fce0003f05270 */
        /* <DEDUP_REMOVED lines=294> */
.L_x_3124:
        /* <DEDUP_REMOVED lines=16> */
[----:B------:R-:W-:-:S04]  /*5580*/  FFMA.FTZ R7, R6, R7, -1 ;  /* 0xbf80000006077423 */ /* 0x000fc80000010007 */
[----:B------:R-:W-:Y:S01]  /*5590*/  FADD.FTZ R2, R2, R7 ;  /* 0x0000000702027221 */ /* 0x000fe20000010000 */
[----:B------:R-:W-:-:S03]  /*55a0*/  FMUL.FTZ R0, R0, 1.1920928955078125e-07 ;  /* 0x3400000000007820 */ /* 0x000fc60000410000 */
        /* <DEDUP_REMOVED lines=9> */
[----:B------:R-:W-:Y:S01]  /*5640*/  FFMA.FTZ R5, R2, R5, R2 ;  /* 0x0000000502057223 */ /* 0x000fe20000010002 */
[----:B------:R-:W-:-:S03]  /*5650*/  IADD3 R2, P1, R3, UR6, RZ ;  /* 0x0000000603027c10 */ /* 0x000fc6000ff3e0ff */
[----:B------:R-:W-:Y:S01]  /*5660*/  FFMA.FTZ R0, R0, 0.69314718246459960938, R5 ;  /* 0x3f31721800007823 */ /* 0x000fe20000010005 */
[----:B------:R-:W-:Y:S01]  /*5670*/  IADD3.X R3, RZ, UR7, RZ, P1, !PT ;  /* 0x00000007ff037c10 */ /* 0x000fe20008ffe4ff */
[----:B------:R-:W-:Y:S08]  /*5680*/  @!P0 BRA `(.L_x_3126) ;  /* 0x0000000000148947 */ /* 0x000ff00003800000 */
[C---:B------:R-:W-:Y:S02]  /*5690*/  ISETP.GE.AND P0, PT, R9.reuse, -0x407fffff, PT ;  /* 0xbf8000010900780c */ /* 0x040fe40003f06270 */
[----:B------:R-:W-:-:S11]  /*56a0*/  FSETP.NEU.FTZ.AND P1, PT, R9, RZ, PT ;  /* 0x000000ff0900720b */ /* 0x000fd60003f3d000 */
[----:B------:R-:W-:-:S05]  /*56b0*/  @P0 MOV R4, 0x7f800000 ;  /* 0x7f80000000040802 */ /* 0x000fca0000000f00 */
[----:B------:R-:W-:-:S05]  /*56c0*/  @P0 FFMA.FTZ R0, R9, R4, +INF ;  /* 0x7f80000009000423 */ /* 0x000fca0000010004 */
[----:B------:R-:W-:-:S07]  /*56d0*/  FSEL R0, R0, -RZ, P1 ;  /* 0x800000ff00007208 */ /* 0x000fce0000800000 */
.L_x_3126:
[----:B------:R-:W-:Y:S05]  /*56e0*/  BSYNC B0 ;  /* 0x0000000000007941 */ /* 0x000fea0003800000 */
.L_x_3125:
[----:B------:R-:W-:-:S05]  /*56f0*/  F2FP.BF16.F32.PACK_AB R0, RZ, R0 ;  /* 0x00000000ff00723e */ /* 0x000fca00000010ff */
[----:B------:R-:W-:Y:S01]  /*5700*/  STG.E.U16 desc[UR4][R2.64], R0 ;  /* 0x0000000002007986 */ /* 0x000fe2000c101504 */
[----:B------:R-:W-:Y:S05]  /*5710*/  EXIT ;  /* 0x000000000000794d */ /* 0x000fea0003800000 */
.L_x_3127:
        /* <DEDUP_REMOVED lines=14> */
.L_x_13281:


//--------------------- .text._ZN2at6native27unrolled_elementwise_kernelIZZZNS0_17log1p_kernel_cudaERNS_18TensorIteratorBaseEENKUlvE_clEvENKUlvE4_clEvEUlN3c108BFloat16EE_St5arrayIPcLm2EELi4E23TrivialOffsetCalculatorILi1EjESD_NS0_6memory15LoadWithoutCastENSE_16StoreWithoutCastEEEviT_T0_T2_T3_T4_T5_ --------------------------
	.section	.text._ZN2at6native27unrolled_elementwise_kernelIZZZNS0_17log1p_kernel_cudaERNS_18TensorIteratorBaseEENKUlvE_clEvENKUlvE4_clEvEUlN3c108BFloat16EE_St5arrayIPcLm2EELi4E23TrivialOffsetCalculatorILi1EjESD_NS0_6memory15LoadWithoutCastENSE_16StoreWithoutCastEEEviT_T0_T2_T3_T4_T5_,"ax",@progbits
	.align	128
        .global         _ZN2at6native27unrolled_elementwise_kernelIZZZNS0_17log1p_kernel_cudaERNS_18TensorIteratorBaseEENKUlvE_clEvENKUlvE4_clEvEUlN3c108BFloat16EE_St5arrayIPcLm2EELi4E23TrivialOffsetCalculatorILi1EjESD_NS0_6memory15LoadWithoutCastENSE_16StoreWithoutCastEEEviT_T0_T2_T3_T4_T5_
        .type           _ZN2at6native27unrolled_elementwise_kernelIZZZNS0_17log1p_kernel_cudaERNS_18TensorIteratorBaseEENKUlvE_clEvENKUlvE4_clEvEUlN3c108BFloat16EE_St5arrayIPcLm2EELi4E23TrivialOffsetCalculatorILi1EjESD_NS0_6memory15LoadWithoutCastENSE_16StoreWithoutCastEEEviT_T0_T2_T3_T4_T5_,@function
        .size           _ZN2at6native27unrolled_elementwise_kernelIZZZNS0_17log1p_kernel_cudaERNS_18TensorIteratorBaseEENKUlvE_clEvENKUlvE4_clEvEUlN3c108BFloat16EE_St5arrayIPcLm2EELi4E23TrivialOffsetCalculatorILi1EjESD_NS0_6memory15LoadWithoutCastENSE_16StoreWithoutCastEEEviT_T0_T2_T3_T4_T5_,(.L_x_13282 - _ZN2at6native27unrolled_elementwise_kernelIZZZNS0_17log1p_kernel_cudaERNS_18TensorIteratorBaseEENKUlvE_clEvENKUlvE4_clEvEUlN3c108BFloat16EE_St5arrayIPcLm2EELi4E23TrivialOffsetCalculatorILi1EjESD_NS0_6memory15LoadWithoutCastENSE_16StoreWithoutCastEEEviT_T0_T2_T3_T4_T5_)
        .other          _ZN2at6native27unrolled_elementwise_kernelIZZZNS0_17log1p_kernel_cudaERNS_18TensorIteratorBaseEENKUlvE_clEvENKUlvE4_clEvEUlN3c108BFloat16EE_St5arrayIPcLm2EELi4E23TrivialOffsetCalculatorILi1EjESD_NS0_6memory15LoadWithoutCastENSE_16StoreWithoutCastEEEviT_T0_T2_T3_T4_T5_,@"STO_CUDA_ENTRY STV_DEFAULT"
_ZN2at6native27unrolled_elementwise_kernelIZZZNS0_17log1p_kernel_cudaERNS_18TensorIteratorBaseEENKUlvE_clEvENKUlvE4_clEvEUlN3c108BFloat16EE_St5arrayIPcLm2EELi4E23TrivialOffsetCalculatorILi1EjESD_NS0_6memory15LoadWithoutCastENSE_16StoreWithoutCastEEEviT_T0_T2_T3_T4_T5_:
.text._ZN2at6native27unrolled_elementwise_kernelIZZZNS0_17log1p_kernel_cudaERNS_18TensorIteratorBaseEENKUlvE_clEvENKUlvE4_clEvEUlN3c108BFloat16EE_St5arrayIPcLm2EELi4E23TrivialOffsetCalculatorILi1EjESD_NS0_6memory15LoadWithoutCastENSE_16StoreWithoutCastEEEviT_T0_T2_T3_T4_T5_:
[----:B------:R-:W-:Y:S01]  /*0000*/  LDC R1, c[0x0][0x28] ;  /* 0x00000a00ff017b82 */ /* 0x000fe20000000800 */
[----:B------:R-:W0:Y:S07]  /*0010*/  S2R R0, SR_CTAID.X ;  /* 0x0000000000007919 */ /* 0x000e2e0000002500 */
[----:B------:R-:W0:Y:S01]  /*0020*/  LDC R5, c[0x0][0x210] ;  /* 0x00008400ff057b82 */ /* 0x000e220000000800 */
[----:B------:R-:W-:Y:S01]  /*0030*/  PRMT R16, RZ, 0x7610, R16 ;  /* 0x00007610ff107816 */ /* 0x000fe20000000010 */
[----:B------:R-:W-:Y:S01]  /*0040*/  ULDC.64 UR4, c[0x0][0x208] ;  /* 0x0000820000047ab9 */ /* 0x000fe20000000a00 */
[----:B------:R-:W1:Y:S01]  /*0050*/  S2R R3, SR_TID.X ;  /* 0x0000000000037919 */ /* 0x000e620000002100 */
[----:B0-----:R-:W-:Y:S01]  /*0060*/  IMAD R2, R0, -0x200, R5 ;  /* 0xfffffe0000027824 */ /* 0x001fe200078e0205 */
[----:B-1----:R-:W-:-:S04]  /*0070*/  MOV R13, R3 ;  /* 0x00000003000d7202 */ /* 0x002fc80000000f00 */
[----:B------:R-:W-:-:S13]  /*0080*/  ISETP.GE.AND P0, PT, R3, R2, PT ;  /* 0x000000020300720c */ /* 0x000fda0003f06270 */
[----:B------:R-:W-:Y:S01]  /*0090*/  @!P0 LEA R15, R0, R13, 0x9 ;  /* 0x0000000d000f8211 */ /* 0x000fe200078e48ff */
[----:B------:R-:W0:Y:S01]  /*00a0*/  @!P0 LDC.64 R4, c[0x0][0x220] ;  /* 0x00008800ff048b82 */ /* 0x000e220000000a00 */
[----:B------:R-:W-:-:S04]  /*00b0*/  @!P0 IADD3 R13, R13, 0x80, RZ ;  /* 0x000000800d0d8810 */ /* 0x000fc80007ffe0ff */
[----:B------:R-:W-:-:S13]  /*00c0*/  ISETP.GE.AND P1, PT, R13, R2, PT ;  /* 0x000000020d00720c */ /* 0x000fda0003f26270 */
[----:B------:R-:W-:Y:S01]  /*00d0*/  @!P1 LEA R17, R0, R13, 0x9 ;  /* 0x0000000d00119211 */ /* 0x000fe200078e48ff */
[----:B------:R-:W-:Y:S01]  /*00e0*/  @!P1 VIADD R13, R13, 0x80 ;  /* 0x000000800d0d9836 */ /* 0x000fe20000000000 */
[----:B------:R-:W1:Y:S04]  /*00f0*/  @!P1 LDC.64 R10, c[0x0][0x220] ;  /* 0x00008800ff0a9b82 */ /* 0x000e680000000a00 */
[----:B------:R-:W-:Y:S01]  /*0100*/  ISETP.GE.AND P3, PT, R13, R2, PT ;  /* 0x000000020d00720c */ /* 0x000fe20003f66270 */
[----:B0-----:R-:W-:-:S05]  /*0110*/  @!P0 IMAD.WIDE.U32 R4, R15, 0x2, R4 ;  /* 0x000000020f048825 */ /* 0x001fca00078e0004 */
[----:B------:R0:W5:Y:S07]  /*0120*/  @!P0 LDG.E.U16 R16, desc[UR4][R4.64] ;  /* 0x0000000404108981 */ /* 0x00016e000c1e1500 */
[----:B------:R-:W-:Y:S01]  /*0130*/  @!P3 LEA R19, R0, R13, 0x9 ;  /* 0x0000000d0013b211 */ /* 0x000fe200078e48ff */
[----:B------:R-:W2:Y:S01]  /*0140*/  @!P3 LDC.64 R8, c[0x0][0x220] ;  /* 0x00008800ff08bb82 */ /* 0x000ea20000000a00 */
[----:B------:R-:W-:-:S04]  /*0150*/  @!P3 IADD3 R13, R13, 0x80, RZ ;  /* 0x000000800d0db810 */ /* 0x000fc80007ffe0ff */
[----:B------:R-:W-:Y:S01]  /*0160*/  ISETP.GE.AND P2, PT, R13, R2, PT ;  /* 0x000000020d00720c */ /* 0x000fe20003f46270 */
[----:B-1----:R-:W-:-:S12]  /*0170*/  @!P1 IMAD.WIDE.U32 R10, R17, 0x2, R10 ;  /* 0x00000002110a9825 */ /* 0x002fd800078e000a */
[----:B------:R-:W1:Y:S01]  /*0180*/  @!P2 LDC.64 R6, c[0x0][0x220] ;  /* 0x00008800ff06ab82 */ /* 0x000e620000000a00 */
[----:B------:R-:W-:Y:S01]  /*0190*/  @!P2 LEA R13, R0, R13, 0x9 ;  /* 0x0000000d000da211 */ /* 0x000fe200078e48ff */
[--C-:B--2---:R-:W-:Y:S01]  /*01a0*/  @!P3 IMAD.WIDE.U32 R14, R19, 0x2, R8.reuse ;  /* 0x00000002130eb825 */ /* 0x104fe200078e0008 */
[----:B------:R-:W-:Y:S02]  /*01b0*/  PRMT R9, RZ, 0x7610, R9 ;  /* 0x00007610ff097816 */ /* 0x000fe40000000009 */
[----:B------:R-:W-:-:S04]  /*01c0*/  PRMT R8, RZ, 0x7610, R8 ;  /* 0x00007610ff087816 */ /* 0x000fc80000000008 */
[----:B------:R0:W5:Y:S04]  /*01d0*/  @!P1 LDG.E.U16 R9, desc[UR4][R10.64] ;  /* 0x000000040a099981 */ /* 0x000168000c1e1500 */
[----:B------:R0:W5:Y:S01]  /*01e0*/  @!P3 LDG.E.U16 R8, desc[UR4][R14.64] ;  /* 0x000000040e08b981 */ /* 0x000162000c1e1500 */
[----:B-1----:R-:W-:Y:S01]  /*01f0*/  @!P2 IMAD.WIDE.U32 R12, R13, 0x2, R6 ;  /* 0x000000020d0ca825 */ /* 0x002fe200078e0006 */
[----:B------:R-:W-:-:S06]  /*0200*/  PRMT R6, RZ, 0x7610, R6 ;  /* 0x00007610ff067816 */ /* 0x000fcc0000000006 */
[----:B------:R0:W5:Y:S01]  /*0210*/  @!P2 LDG.E.U16 R6, desc[UR4][R12.64] ;  /* 0x000000040c06a981 */ /* 0x000162000c1e1500 */
[----:B------:R-:W-:Y:S01]  /*0220*/  BSSY B0, `(.L_x_3128) ;  /* 0x0000024000007945 */ /* 0x000fe20003800000 */
[----:B------:R-:W-:-:S03]  /*0230*/  IMAD.MOV.U32 R7, RZ, RZ, R3 ;  /* 0x000000ffff077224 */ /* 0x000fc600078e0003 */
[----:B------:R-:W-:Y:S05]  /*0240*/  @P0 BRA `(.L_x_3129) ;  /* 0x0000000000840947 */ /* 0x000fea0003800000 */
[----:B0----5:R-:W-:Y:S01]  /*0250*/  SHF.L.U32 R4, R16, 0x10, RZ ;  /* 0x0000001010047819 */ /* 0x021fe200000006ff */
[----:B------:R-:W-:Y:S01]  /*0260*/  HFMA2.MMA R12, -RZ, RZ, 1.625, 0 ;  /* 0x3e800000ff0c7435 */ /* 0x000fe200000001ff */
[----:B------:R-:W-:Y:S01]  /*0270*/  IMAD.MOV.U32 R13, RZ, RZ, 0x3d39bf78 ;  /* 0x3d39bf78ff0d7424 */ /* 0x000fe200078e00ff */
[----:B------:R-:W-:Y:S01]  /*0280*/  BSSY B1, `(.L_x_3130) ;  /* 0x000001c000017945 */ /* 0x000fe20003800000 */
        /* <DEDUP_REMOVED lines=27> */
.L_x_3131:
[----:B------:R-:W-:Y:S05]  /*0440*/  BSYNC B1 ;  /* 0x0000000000017941 */ /* 0x000fea0003800000 */
.L_x_3130:
[----:B------:R-:W-:-:S07]  /*0450*/  F2FP.BF16.F32.PACK_AB R4, RZ, R5 ;  /* 0x00000005ff04723e */ /* 0x000fce00000010ff */
.L_x_3129:
[----:B------:R-:W-:Y:S05]  /*0460*/  BSYNC B0 ;  /* 0x0000000000007941 */ /* 0x000fea0003800000 */
.L_x_3128:
[----:B0-----:R-:W-:Y:S01]  /*0470*/  IADD3 R5, R7, 0x80, RZ ;  /* 0x0000008007057810 */ /* 0x001fe20007ffe0ff */
[----:B------:R-:W-:Y:S03]  /*0480*/  BSSY B0, `(.L_x_3132) ;  /* 0x0000024000007945 */ /* 0x000fe60003800000 */
[----:B------:R-:W-:-:S13]  /*0490*/  ISETP.GE.AND P1, PT, R5, R2, PT ;  /* 0x000000020500720c */ /* 0x000fda0003f26270 */
[----:B------:R-:W-:Y:S05]  /*04a0*/  @P1 BRA `(.L_x_3133) ;  /* 0x0000000000841947 */ /* 0x000fea0003800000 */
[----:B-----5:R-:W-:Y:S01]  /*04b0*/  SHF.L.U32 R9, R9, 0x10, RZ ;  /* 0x0000001009097819 */ /* 0x020fe200000006ff */
[----:B------:R-:W-:Y:S01]  /*04c0*/  IMAD.MOV.U32 R12, RZ, RZ, 0x3e800000 ;  /* 0x3e800000ff0c7424 */ /* 0x000fe200078e00ff */
[----:B------:R-:W-:Y:S01]  /*04d0*/  MOV R14, 0x3d39bf78 ;  /* 0x3d39bf78000e7802 */ /* 0x000fe20000000f00 */
        /* <DEDUP_REMOVED lines=28> */
.L_x_3135:
[----:B------:R-:W-:Y:S05]  /*06a0*/  BSYNC B1 ;  /* 0x0000000000017941 */ /* 0x000fea0003800000 */
.L_x_3134:
[----:B------:R-:W-:-:S07]  /*06b0*/  F2FP.BF16.F32.PACK_AB R5, RZ, R5 ;  /* 0x00000005ff05723e */ /* 0x000fce00000010ff */
.L_x_3133:
[----:B------:R-:W-:Y:S05]  /*06c0*/  BSYNC B0 ;  /* 0x0000000000007941 */ /* 0x000fea0003800000 */
.L_x_3132:
[----:B-----5:R-:W-:Y:S01]  /*06d0*/  IADD3 R9, R7, 0x100, RZ ;  /* 0x0000010007097810 */ /* 0x020fe20007ffe0ff */
[----:B------:R-:W-:Y:S03]  /*06e0*/  BSSY B0, `(.L_x_3136) ;  /* 0x0000024000007945 */ /* 0x000fe60003800000 */
[----:B------:R-:W-:-:S13]  /*06f0*/  ISETP.GE.AND P1, PT, R9, R2, PT ;  /* 0x000000020900720c */ /* 0x000fda0003f26270 */
[----:B------:R-:W-:Y:S05]  /*0700*/  @P1 BRA `(.L_x_3137) ;  /* 0x0000000000841947 */ /* 0x000fea0003800000 */
[----:B------:R-:W-:Y:S01]  /*0710*/  IMAD.U32 R8, R8, 0x10000, RZ ;  /* 0x0001000008087824 */ /* 0x000fe200078e00ff */
[----:B------:R-:W-:Y:S01]  /*0720*/  HFMA2.MMA R12, -RZ, RZ, 1.625, 0 ;  /* 0x3e800000ff0c7435 */ /* 0x000fe200000001ff */
[----:B------:R-:W-:Y:S01]  /*0730*/  MOV R13, 0x3d39bf78 ;  /* 0x3d39bf78000d7802 */ /* 0x000fe20000000f00 */
[----:B------:R-:W-:Y:S01]  /*0740*/  BSSY B1, `(.L_x_3138) ;  /* 0x000001c000017945 */ /* 0x000fe20003800000 */
[C---:B------:R-:W-:Y:S01]  /*0750*/  FADD.FTZ.RZ R9, R8.reuse, 1 ;  /* 0x3f80000008097421 */ /* 0x040fe2000001c000 */
[----:B------:R-:W-:-:S04]  /*0760*/  ISETP.GE.U32.AND P1, PT, R8, 0x7f800000, PT ;  /* 0x7f8000000800780c */ /* 0x000fc80003f26070 */
        /* <DEDUP_REMOVED lines=25> */
.L_x_3139:
[----:B------:R-:W-:Y:S05]  /*0900*/  BSYNC B1 ;  /* 0x0000000000017941 */ /* 0x000fea0003800000 */
.L_x_3138:
[----:B------:R-:W-:-:S07]  /*0910*/  F2FP.BF16.F32.PACK_AB R8, RZ, R9 ;  /* 0x00000009ff08723e */ /* 0x000fce00000010ff */
.L_x_3137:
[----:B------:R-:W-:Y:S05]  /*0920*/  BSYNC B0 ;  /* 0x0000000000007941 */ /* 0x000fea0003800000 */
.L_x_3136:
[----:B------:R-:W-:Y:S01]  /*0930*/  IADD3 R9, R7, 0x180, RZ ;  /* 0x0000018007097810 */ /* 0x000fe20007ffe0ff */
[----:B------:R-:W-:Y:S03]  /*0940*/  BSSY B0, `(.L_x_3140) ;  /* 0x0000024000007945 */ /* 0x000fe60003800000 */
[----:B------:R-:W-:-:S13]  /*0950*/  ISETP.GE.AND P1, PT, R9, R2, PT ;  /* 0x000000020900720c */ /* 0x000fda0003f26270 */
[----:B------:R-:W-:Y:S05]  /*0960*/  @P1 BRA `(.L_x_3141) ;  /* 0x0000000000841947 */ /* 0x000fea0003800000 */
[----:B------:R-:W-:Y:S01]  /*0970*/  SHF.L.U32 R6, R6, 0x10, RZ ;  /* 0x0000001006067819 */ /* 0x000fe200000006ff */
[----:B------:R-:W-:Y:S01]  /*0980*/  HFMA2.MMA R12, -RZ, RZ, 1.625, 0 ;  /* 0x3e800000ff0c7435 */ /* 0x000fe200000001ff */
[----:B------:R-:W-:Y:S01]  /*0990*/  MOV R13, 0x3d39bf78 ;  /* 0x3d39bf78000d7802 */ /* 0x000fe20000000f00 */
[----:B------:R-:W-:Y:S01]  /*09a0*/  BSSY B1, `(.L_x_3142) ;  /* 0x000001c000017945 */ /* 0x000fe20003800000 */
[C---:B------:R-:W-:Y:S01]  /*09b0*/  ISETP.GE.U32.AND P1, PT, R6.reuse, 0x7f800000, PT ;  /* 0x7f8000000600780c */ /* 0x040fe20003f26070 */
[----:B------:R-:W-:-:S05]  /*09c0*/  FADD.FTZ.RZ R9, R6, 1 ;  /* 0x3f80000006097421 */ /* 0x000fca000001c000 */
[----:B------:R-:W-:-:S04]  /*09d0*/  IADD3 R9, R9, -0x3f400000, RZ ;  /* 0xc0c0000009097810 */ /* 0x000fc80007ffe0ff */
        /* <DEDUP_REMOVED lines=24> */
.L_x_3143:
[----:B------:R-:W-:Y:S05]  /*0b60*/  BSYNC B1 ;  /* 0x0000000000017941 */ /* 0x000fea0003800000 */
.L_x_3142:
[----:B------:R-:W-:-:S07]  /*0b70*/  F2FP.BF16.F32.PACK_AB R9, RZ, R9 ;  /* 0x00000009ff09723e */ /* 0x000fce00000010ff */
.L_x_3141:
[----:B------:R-:W-:Y:S05]  /*0b80*/  BSYNC B0 ;  /* 0x0000000000007941 */ /* 0x000fea0003800000 */
.L_x_3140:
[----:B------:R-:W0:Y:S01]  /*0b90*/  @!P0 LDC.64 R10, c[0x0][0x218] ;  /* 0x00008600ff0a8b82 */ /* 0x000e220000000a00 */
[----:B------:R-:W-:Y:S01]  /*0ba0*/  @!P0 IADD3 R7, R3, 0x80, RZ ;  /* 0x0000008003078810 */ /* 0x000fe20007ffe0ff */
[----:B------:R-:W-:Y:S01]  /*0bb0*/  BSSY B0, `(.L_x_3144) ;  /* 0x0000011000007945 */ /* 0x000fe20003800000 */
[----:B------:R-:W-:Y:S02]  /*0bc0*/  @!P0 LEA R3, R0, R3, 0x9 ;  /* 0x0000000300038211 */ /* 0x000fe400078e48ff */
[----:B------:R-:W-:-:S03]  /*0bd0*/  ISETP.GE.AND P1, PT, R7, R2, PT ;  /* 0x000000020700720c */ /* 0x000fc60003f26270 */
[----:B0-----:R-:W-:-:S05]  /*0be0*/  @!P0 IMAD.WIDE.U32 R10, R3, 0x2, R10 ;  /* 0x00000002030a8825 */ /* 0x001fca00078e000a */
[----:B------:R0:W-:Y:S05]  /*0bf0*/  @!P0 STG.E.U16 desc[UR4][R10.64], R4 ;  /* 0x000000040a008986 */ /* 0x0001ea000c101504 */
[----:B------:R-:W-:Y:S05]  /*0c00*/  @P1 BRA `(.L_x_3145) ;  /* 0x00000000002c1947 */ /* 0x000fea0003800000 */
[----:B0-----:R-:W0:Y:S01]  /*0c10*/  LDC.64 R10, c[0x0][0x218] ;  /* 0x00008600ff0a7b82 */ /* 0x001e220000000a00 */
[----:B------:R-:W-:Y:S01]  /*0c20*/  IMAD R3, R0, 0x200, R7 ;  /* 0x0000020000037824 */ /* 0x000fe200078e0207 */
[----:B------:R-:W-:Y:S02]  /*0c30*/  IADD3 R7, R7, 0x80, RZ ;  /* 0x0000008007077810 */ /* 0x000fe40007ffe0ff */
[----:B------:R-:W-:Y:S02]  /*0c40*/  PRMT R6, R5, 0x7610, R6 ;  /* 0x0000761005067816 */ /* 0x000fe40000000006 */
[----:B------:R-:W-:-:S13]  /*0c50*/  ISETP.GE.AND P0, PT, R7, R2, PT ;  /* 0x000000020700720c */ /* 0x000fda0003f06270 */
[----:B------:R-:W-:Y:S02]  /*0c60*/  @!P0 LEA R13, R0, R7, 0x9 ;  /* 0x00000007000d8211 */ /* 0x000fe400078e48ff */
[----:B------:R-:W-:Y:S01]  /*0c70*/  @!P0 IADD3 R7, R7, 0x80, RZ ;  /* 0x0000008007078810 */ /* 0x000fe20007ffe0ff */
[----:B0-----:R-:W-:-:S04]  /*0c80*/  IMAD.WIDE.U32 R4, R3, 0x2, R10 ;  /* 0x0000000203047825 */ /* 0x001fc800078e000a */
[----:B------:R-:W-:Y:S01]  /*0c90*/  @!P0 IMAD.WIDE.U32 R10, R13, 0x2, R10 ;  /* 0x000000020d0a8825 */ /* 0x000fe200078e000a */
[----:B------:R1:W-:Y:S04]  /*0ca0*/  STG.E.U16 desc[UR4][R4.64], R6 ;  /* 0x0000000604007986 */ /* 0x0003e8000c101504 */
[----:B------:R1:W-:Y:S02]  /*0cb0*/  @!P0 STG.E.U16 desc[UR4][R10.64], R8 ;  /* 0x000000080a008986 */ /* 0x0003e4000c101504 */
.L_x_3145:
[----:B------:R-:W-:Y:S05]  /*0cc0*/  BSYNC B0 ;  /* 0x0000000000007941 */ /* 0x000fea0003800000 */
.L_x_3144:
[----:B------:R-:W-:-:S13]  /*0cd0*/  ISETP.GE.AND P0, PT, R7, R2, PT ;  /* 0x000000020700720c */ /* 0x000fda0003f06270 */
[----:B------:R-:W-:Y:S05]  /*0ce0*/  @P0 EXIT ;  /* 0x000000000000094d */ /* 0x000fea0003800000 */
[----:B------:R-:W2:Y:S01]  /*0cf0*/  LDC.64 R2, c[0x0][0x218] ;  /* 0x00008600ff027b82 */ /* 0x000ea20000000a00 */
[----:B------:R-:W-:-:S05]  /*0d00*/  LEA R7, R0, R7, 0x9 ;  /* 0x0000000700077211 */ /* 0x000fca00078e48ff */
[----:B--2---:R-:W-:-:S05]  /*0d10*/  IMAD.WIDE.U32 R2, R7, 0x2, R2 ;  /* 0x0000000207027825 */ /* 0x004fca00078e0002 */
[----:B------:R-:W-:Y:S01]  /*0d20*/  STG.E.U16 desc[UR4][R2.64], R9 ;  /* 0x0000000902007986 */ /* 0x000fe2000c101504 */
[----:B------:R-:W-:Y:S05]  /*0d30*/  EXIT ;  /* 0x000000000000794d */ /* 0x000fea0003800000 */
.L_x_3146:
        /* <DEDUP_REMOVED lines=12> */
.L_x_13282:


//--------------------- .text._ZN2at6native29vectorized_elementwise_kernelILi2EZZZNS0_17log1p_kernel_cudaERNS_18TensorIteratorBaseEENKUlvE_clEvENKUlvE4_clEvEUlN3c108BFloat16EE_St5arrayIPcLm2EEEEviT0_T1_ --------------------------
	.section	.text._ZN2at6native29vectorized_elementwise_kernelILi2EZZZNS0_17log1p_kernel_cudaERNS_18TensorIteratorBaseEENKUlvE_clEvENKUlvE4_clEvEUlN3c108BFloat16EE_St5arrayIPcLm2EEEEviT0_T1_,"ax",@progbits
	.align	128
        .global         _ZN2at6native29vectorized_elementwise_kernelILi2EZZZNS0_17log1p_kernel_cudaERNS_18TensorIteratorBaseEENKUlvE_clEvENKUlvE4_clEvEUlN3c108BFloat16EE_St5arrayIPcLm2EEEEviT0_T1_
        .type           _ZN2at6native29vectorized_elementwise_kernelILi2EZZZNS0_17log1p_kernel_cudaERNS_18TensorIteratorBaseEENKUlvE_clEvENKUlvE4_clEvEUlN3c108BFloat16EE_St5arrayIPcLm2EEEEviT0_T1_,@function
        .size           _ZN2at6native29vectorized_elementwise_kernelILi2EZZZNS0_17log1p_kernel_cudaERNS_18TensorIteratorBaseEENKUlvE_clEvENKUlvE4_clEvEUlN3c108BFloat16EE_St5arrayIPcLm2EEEEviT0_T1_,(.L_x_13283 - _ZN2at6native29vectorized_elementwise_kernelILi2EZZZNS0_17log1p_kernel_cudaERNS_18TensorIteratorBaseEENKUlvE_clEvENKUlvE4_clEvEUlN3c108BFloat16EE_St5arrayIPcLm2EEEEviT0_T1_)
        .other          _ZN2at6native29vectorized_elementwise_kernelILi2EZZZNS0_17log1p_kernel_cudaERNS_18TensorIteratorBaseEENKUlvE_clEvENKUlvE4_clEvEUlN3c108BFloat16EE_St5arrayIPcLm2EEEEviT0_T1_,@"STO_CUDA_ENTRY STV_DEFAULT"
_ZN2at6native29vectorized_elementwise_kernelILi2EZZZNS0_17log1p_kernel_cudaERNS_18TensorIteratorBaseEENKUlvE_clEvENKUlvE4_clEvEUlN3c108BFloat16EE_St5arrayIPcLm2EEEEviT0_T1_:
.text._ZN2at6native29vectorized_elementwise_kernelILi2EZZZNS0_17log1p_kernel_cudaERNS_18TensorIteratorBaseEENKUlvE_clEvENKUlvE4_clEvEUlN3c108BFloat16EE_St5arrayIPcLm2EEEEviT0_T1_:
[----:B------:R-:W-:Y:S01]  /*0000*/  LDC R1, c[0x0][0x28] ;  /* 0x00000a00ff017b82 */ /* 0x000fe20000000800 */
[----:B------:R-:W0:Y:S01]  /*0010*/  S2R R16, SR_CTAID.X ;  /* 0x0000000000107919 */ /* 0x000e220000002500 */
[----:B------:R-:W-:Y:S01]  /*0020*/  ULDC UR4, c[0x0][0x210] ;  /* 0x0000840000047ab9 */ /* 0x000fe20000000800 */
[----:B0-----:R-:W-:-:S04]  /*0030*/  SHF.L.U32 R16, R16, 0xa, RZ ;  /* 0x0000000a10107819 */ /* 0x001fc800000006ff */
        /* <DEDUP_REMOVED lines=9> */
[----:B------:R-:W3:Y:S01]  /*00d0*/  LDG.E R14, desc[UR4][R4.64+0x200] ;  /* 0x00020004040e7981 */ /* 0x000ee2000c1e1900 */
[----:B------:R-:W-:-:S03]  /*00e0*/  HFMA2.MMA R3, -RZ, RZ, 1.625, 0 ;  /* 0x3e800000ff037435 */ /* 0x000fc600000001ff */
[----:B------:R-:W5:Y:S04]  /*00f0*/  LDG.E R10, desc[UR4][R4.64+0x400] ;  /* 0x00040004040a7981 */ /* 0x000f68000c1e1900 */
[----:B------:R0:W5:Y:S01]  /*0100*/  LDG.E R11, desc[UR4][R4.64+0x600] ;  /* 0x00060004040b7981 */ /* 0x000162000c1e1900 */
[----:B------:R-:W-:Y:S01]  /*0110*/  BSSY B0, `(.L_x_3148) ;  /* 0x000005b000007945 */ /* 0x000fe20003800000 */
[C---:B--2---:R-:W-:Y:S02]  /*0120*/  SHF.L.U32 R8, R9.reuse, 0x10, RZ ;  /* 0x0000001009087819 */ /* 0x044fe400000006ff */
[----:B------:R-:W-:Y:S02]  /*0130*/  PRMT R9, R9, 0x7632, R9 ;  /* 0x0000763209097816 */ /* 0x000fe40000000009 */
[----:B---3--:R-:W-:Y:S01]  /*0140*/  PRMT R12, R14, 0x7632, R12 ;  /* 0x000076320e0c7816 */ /* 0x008fe2000000000c */
[----:B------:R-:W-:Y:S01]  /*0150*/  FADD.FTZ.RZ R2, R8, 1 ;  /* 0x3f80000008027421 */ /* 0x000fe2000001c000 */
[----:B------:R-:W-:-:S02]  /*0160*/  SHF.L.U32 R9, R9, 0x10, RZ ;  /* 0x0000001009097819 */ /* 0x000fc400000006ff */
[----:B0-----:R-:W-:Y:S02]  /*0170*/  SHF.L.U32 R5, R12, 0x10, RZ ;  /* 0x000000100c057819 */ /* 0x001fe400000006ff */
[----:B------:R-:W-:Y:S01]  /*0180*/  IADD3 R2, R2, -0x3f400000, RZ ;  /* 0xc0c0000002027810 */ /* 0x000fe20007ffe0ff */
[----:B------:R-:W-:Y:S01]  /*0190*/  FADD.FTZ.RZ R6, R9, 1 ;  /* 0x3f80000009067421 */ /* 0x000fe2000001c000 */
[----:B------:R-:W-:Y:S01]  /*01a0*/  SHF.L.U32 R4, R14, 0x10, RZ ;  /* 0x000000100e047819 */ /* 0x000fe200000006ff */
[----:B------:R-:W-:Y:S01]  /*01b0*/  FADD.FTZ.RZ R13, R5, 1 ;  /* 0x3f800000050d7421 */ /* 0x000fe2000001c000 */
[----:B------:R-:W-:Y:S02]  /*01c0*/  LOP3.LUT R7, R2, 0xff800000, RZ, 0xc0, !PT ;  /* 0xff80000002077812 */ /* 0x000fe400078ec0ff */
[----:B------:R-:W-:Y:S02]  /*01d0*/  IADD3 R6, R6, -0x3f400000, RZ ;  /* 0xc0c0000006067810 */ /* 0x000fe40007ffe0ff */
[----:B------:R-:W-:Y:S01]  /*01e0*/  IADD3 R14, R13, -0x3f400000, RZ ;  /* 0xc0c000000d0e7810 */ /* 0x000fe20007ffe0ff */
[----:B------:R-:W-:Y:S01]  /*01f0*/  FADD.FTZ.RZ R13, R4, 1 ;  /* 0x3f800000040d7421 */ /* 0x000fe2000001c000 */
[----:B------:R-:W-:-:S02]  /*0200*/  LOP3.LUT R6, R6, 0xff800000, RZ, 0xc0, !PT ;  /* 0xff80000006067812 */ /* 0x000fc400078ec0ff */
[----:B------:R-:W-:Y:S02]  /*0210*/  IADD3 R2, -R7, 0x40800000, RZ ;  /* 0x4080000007027810 */ /* 0x000fe40007ffe1ff */
[----:B------:R-:W-:Y:S02]  /*0220*/  IADD3 R12, -R6, 0x40800000, RZ ;  /* 0x40800000060c7810 */ /* 0x000fe40007ffe1ff */
[----:B------:R-:W-:Y:S01]  /*0230*/  IADD3 R21, R9, -R6, RZ ;  /* 0x8000000609157210 */ /* 0x000fe20007ffe0ff */
[----:B------:R-:W-:Y:S01]  /*0240*/  FFMA.FTZ R2, R2, R3, -1 ;  /* 0xbf80000002027423 */ /* 0x000fe20000010003 */
[----:B------:R-:W-:Y:S01]  /*0250*/  IADD3 R15, R8, -R7, RZ ;  /* 0x80000007080f7210 */ /* 0x000fe20007ffe0ff */
[----:B------:R-:W-:Y:S01]  /*0260*/  FFMA.FTZ R12, R12, R3, -1 ;  /* 0xbf8000000c0c7423 */ /* 0x000fe20000010003 */
[----:B------:R-:W-:Y:S02]  /*0270*/  IADD3 R13, R13, -0x3f400000, RZ ;  /* 0xc0c000000d0d7810 */ /* 0x000fe40007ffe0ff */
[----:B------:R-:W-:Y:S01]  /*0280*/  ISETP.GE.U32.AND P0, PT, R8, 0x7f800000, PT ;  /* 0x7f8000000800780c */ /* 0x000fe20003f06070 */
[----:B------:R-:W-:Y:S01]  /*0290*/  FADD.FTZ R21, R21, R12 ;  /* 0x0000000c15157221 */ /* 0x000fe20000010000 */
[----:B------:R-:W-:Y:S01]  /*02a0*/  LOP3.LUT R12, R14, 0xff800000, RZ, 0xc0, !PT ;  /* 0xff8000000e0c7812 */ /* 0x000fe200078ec0ff */
[----:B------:R-:W-:Y:S01]  /*02b0*/  FADD.FTZ R15, R15, R2 ;  /* 0x000000020f0f7221 */ /* 0x000fe20000010000 */
[----:B------:R-:W-:-:S02]  /*02c0*/  LOP3.LUT R13, R13, 0xff800000, RZ, 0xc0, !PT ;  /* 0xff8000000d0d7812 */ /* 0x000fc400078ec0ff */
[----:B------:R-:W-:Y:S02]  /*02d0*/  IADD3 R20, -R12, 0x40800000, RZ ;  /* 0x408000000c147810 */ /* 0x000fe40007ffe1ff */
[----:B------:R-:W-:Y:S02]  /*02e0*/  MOV R2, 0x3d39bf78 ;  /* 0x3d39bf7800027802 */ /* 0x000fe40000000f00 */
[----:B------:R-:W-:Y:S01]  /*02f0*/  IADD3 R17, R5, -R12, RZ ;  /* 0x8000000c05117210 */ /* 0x000fe20007ffe0ff */
[----:B------:R-:W-:Y:S01]  /*0300*/  FFMA.FTZ R22, R20, R3, -1 ;  /* 0xbf80000014167423 */ /* 0x000fe20000010003 */
[----:B------:R-:W-:Y:S01]  /*0310*/  IADD3 R20, -R13, 0x40800000, RZ ;  /* 0x408000000d147810 */ /* 0x000fe20007ffe1ff */
[-C--:B------:R-:W-:Y:S01]  /*0320*/  FFMA.FTZ R14, R15, -R2.reuse, 0.10546888411045074463 ;  /* 0x3dd800120f0e7423 */ /* 0x080fe20000010802 */
[----:B------:R-:W-:Y:S01]  /*0330*/  IADD3 R19, R4, -R13, RZ ;  /* 0x8000000d04137210 */ /* 0x000fe20007ffe0ff */
[----:B------:R-:W-:Y:S01]  /*0340*/  FFMA.FTZ R18, R21, -R2, 0.10546888411045074463 ;  /* 0x3dd8001215127423 */ /* 0x000fe20000010802 */
[----:B------:R-:W-:Y:S01]  /*0350*/  FADD.FTZ R17, R17, R22 ;  /* 0x0000001611117221 */ /* 0x000fe20000010000 */
[----:B------:R-:W-:Y:S01]  /*0360*/  FFMA.FTZ R20, R20, R3, -1 ;  /* 0xbf80000014147423 */ /* 0x000fe20000010003 */
[----:B------:R-:W-:Y:S01]  /*0370*/  FFMA.FTZ R14, R15, R14, -0.13229703903198242188 ;  /* 0xbe0778e00f0e7423 */ /* 0x000fe2000001000e */
[----:B------:R-:W-:Y:S01]  /*0380*/  FFMA.FTZ R18, R21, R18, -0.13229703903198242188 ;  /* 0xbe0778e015127423 */ /* 0x000fe20000010012 */
[----:B------:R-:W-:Y:S01]  /*0390*/  FFMA.FTZ R22, R17, -R2, 0.10546888411045074463 ;  /* 0x3dd8001211167423 */ /* 0x000fe20000010802 */
[----:B------:R-:W-:Y:S01]  /*03a0*/  FADD.FTZ R19, R19, R20 ;  /* 0x0000001413137221 */ /* 0x000fe20000010000 */
[----:B------:R-:W-:Y:S01]  /*03b0*/  FFMA.FTZ R14, R15, R14, 0.14491446316242218018 ;  /* 0x3e1464750f0e7423 */ /* 0x000fe2000001000e */
[----:B------:R-:W-:Y:S01]  /*03c0*/  FFMA.FTZ R18, R21, R18, 0.14491446316242218018 ;  /* 0x3e14647515127423 */ /* 0x000fe20000010012 */
[----:B------:R-:W-:Y:S01]  /*03d0*/  FFMA.FTZ R22, R17, R22, -0.13229703903198242188 ;  /* 0xbe0778e011167423 */ /* 0x000fe20000010016 */
[----:B------:R-:W-:Y:S01]  /*03e0*/  FFMA.FTZ R20, R19, -R2, 0.10546888411045074463 ;  /* 0x3dd8001213147423 */ /* 0x000fe20000010802 */
[----:B------:R-:W-:Y:S01]  /*03f0*/  FFMA.FTZ R14, R15, R14, -0.16641564667224884033 ;  /* 0xbe2a68dd0f0e7423 */ /* 0x000fe2000001000e */
[----:B------:R-:W-:Y:S01]  /*0400*/  FFMA.FTZ R18, R21, R18, -0.16641564667224884033 ;  /* 0xbe2a68dd15127423 */ /* 0x000fe20000010012 */
[----:B------:R-:W-:Y:S01]  /*0410*/  FFMA.FTZ R22, R17, R22, 0.14491446316242218018 ;  /* 0x3e14647511167423 */ /* 0x000fe20000010016 */
[----:B------:R-:W-:Y:S01]  /*0420*/  FFMA.FTZ R20, R19, R20, -0.13229703903198242188 ;  /* 0xbe0778e013147423 */ /* 0x000fe20000010014 */
[----:B------:R-:W-:Y:S01]  /*0430*/  FFMA.FTZ R14, R15, R14, 0.19988867640495300293 ;  /* 0x3e4caf9e0f0e7423 */ /* 0x000fe2000001000e */
[----:B------:R-:W-:Y:S01]  /*0440*/  FFMA.FTZ R18, R21, R18, 0.19988867640495300293 ;  /* 0x3e4caf9e15127423 */ /* 0x000fe20000010012 */
[----:B------:R-:W-:Y:S01]  /*0450*/  FFMA.FTZ R22, R17, R22, -0.16641564667224884033 ;  /* 0xbe2a68dd11167423 */ /* 0x000fe20000010016 */
[----:B------:R-:W-:Y:S01]  /*0460*/  FFMA.FTZ R20, R19, R20, 0.14491446316242218018 ;  /* 0x3e14647513147423 */ /* 0x000fe20000010014 */
[----:B------:R-:W-:Y:S01]  /*0470*/  FFMA.FTZ R14, R15, R14, -0.25000196695327758789 ;  /* 0xbe8000420f0e7423 */ /* 0x000fe2000001000e */
[----:B------:R-:W-:Y:S01]  /*0480*/  FFMA.FTZ R18, R21, R18, -0.25000196695327758789 ;  /* 0xbe80004215127423 */ /* 0x000fe20000010012 */
[----:B------:R-:W-:Y:S01]  /*0490*/  FFMA.FTZ R22, R17, R22, 0.19988867640495300293 ;  /* 0x3e4caf9e11167423 */ /* 0x000fe20000010016 */
[----:B------:R-:W-:Y:S01]  /*04a0*/  FFMA.FTZ R20, R19, R20, -0.16641564667224884033 ;  /* 0xbe2a68dd13147423 */ /* 0x000fe20000010014 */
[----:B------:R-:W-:Y:S01]  /*04b0*/  FFMA.FTZ R14, R15, R14, 0.33333510160446166992 ;  /* 0x3eaaaae60f0e7423 */ /* 0x000fe2000001000e */
[----:B------:R-:W-:Y:S01]  /*04c0*/  FFMA.FTZ R18, R21, R18, 0.33333510160446166992 ;  /* 0x3eaaaae615127423 */ /* 0x000fe20000010012 */
[----:B------:R-:W-:Y:S01]  /*04d0*/  FFMA.FTZ R22, R17, R22, -0.25000196695327758789 ;  /* 0xbe80004211167423 */ /* 0x000fe20000010016 */
[----:B------:R-:W-:Y:S01]  /*04e0*/  FFMA.FTZ R20, R19, R20, 0.19988867640495300293 ;  /* 0x3e4caf9e13147423 */ /* 0x000fe20000010014 */
[----:B------:R-:W-:Y:S01]  /*04f0*/  FFMA.FTZ R14, R15, R14, -0.5 ;  /* 0xbf0000000f0e7423 */ /* 0x000fe2000001000e */
[----:B------:R-:W-:Y:S01]  /*0500*/  FFMA.FTZ R18, R21, R18, -0.5 ;  /* 0xbf00000015127423 */ /* 0x000fe20000010012 */
[----:B------:R-:W-:Y:S01]  /*0510*/  FFMA.FTZ R22, R17, R22, 0.33333510160446166992 ;  /* 0x3eaaaae611167423 */ /* 0x000fe20000010016 */
[----:B------:R-:W-:Y:S01]  /*0520*/  FFMA.FTZ R20, R19, R20, -0.25000196695327758789 ;  /* 0xbe80004213147423 */ /* 0x000fe20000010014 */
[----:B------:R-:W-:Y:S01]  /*0530*/  FMUL.FTZ R14, R15, R14 ;  /* 0x0000000e0f0e7220 */ /* 0x000fe20000410000 */
[----:B------:R-:W-:Y:S01]  /*0540*/  I2FP.F32.S32 R6, R6 ;  /* 0x0000000600067245 */ /* 0x000fe20000201400 */
[----:B------:R-:W-:Y:S01]  /*0550*/  FMUL.FTZ R18, R21, R18 ;  /* 0x0000001215127220 */ /* 0x000fe20000410000 */
[----:B------:R-:W-:Y:S01]  /*0560*/  I2FP.F32.S32 R7, R7 ;  /* 0x0000000700077245 */ /* 0x000fe20000201400 */
[----:B------:R-:W-:Y:S01]  /*0570*/  FFMA.FTZ R22, R17, R22, -0.5 ;  /* 0xbf00000011167423 */ /* 0x000fe20000010016 */
[----:B------:R-:W-:Y:S01]  /*0580*/  FFMA.FTZ R20, R19, R20, 0.33333510160446166992 ;  /* 0x3eaaaae613147423 */ /* 0x000fe20000010014 */
[----:B------:R-:W-:Y:S01]  /*0590*/  FFMA.FTZ R15, R15, R14, R15 ;  /* 0x0000000e0f0f7223 */ /* 0x000fe2000001000f */
[----:B------:R-:W-:Y:S01]  /*05a0*/  I2FP.F32.S32 R14, R12 ;  /* 0x0000000c000e7245 */ /* 0x000fe20000201400 */
[----:B------:R-:W-:Y:S01]  /*05b0*/  FFMA.FTZ R21, R21, R18, R21 ;  /* 0x0000001215157223 */ /* 0x000fe20000010015 */
[----:B------:R-:W-:Y:S01]  /*05c0*/  FMUL.FTZ R6, R6, 1.1920928955078125e-07 ;  /* 0x3400000006067820 */ /* 0x000fe20000410000 */
[----:B------:R-:W-:Y:S01]  /*05d0*/  FMUL.FTZ R22, R17, R22 ;  /* 0x0000001611167220 */ /* 0x000fe20000410000 */
[----:B------:R-:W-:Y:S01]  /*05e0*/  FFMA.FTZ R20, R19, R20, -0.5 ;  /* 0xbf00000013147423 */ /* 0x000fe20000010014 */
[----:B------:R-:W-:Y:S01]  /*05f0*/  FMUL.FTZ R12, R7, 1.1920928955078125e-07 ;  /* 0x34000000070c7820 */ /* 0x000fe20000410000 */
[----:B------:R-:W-:Y:S01]  /*0600*/  ISETP.GE.U32.AND P2, PT, R9, 0x7f800000, PT ;  /* 0x7f8000000900780c */ /* 0x000fe20003f46070 */
[----:B------:R-:W-:Y:S01]  /*0610*/  FFMA.FTZ R6, R6, 0.69314718246459960938, R21 ;  /* 0x3f31721806067823 */ /* 0x000fe20000010015 */
[----:B------:R-:W-:Y:S01]  /*0620*/  FFMA.FTZ R17, R17, R22, R17 ;  /* 0x0000001611117223 */ /* 0x000fe20000010011 */
[----:B------:R-:W-:Y:S01]  /*0630*/  FMUL.FTZ R14, R14, 1.1920928955078125e-07 ;  /* 0x340000000e0e7820 */ /* 0x000fe20000410000 */
[----:B------:R-:W-:Y:S01]  /*0640*/  FMUL.FTZ R20, R19, R20 ;  /* 0x0000001413147220 */ /* 0x000fe20000410000 */
[----:B------:R-:W-:Y:S01]  /*0650*/  FFMA.FTZ R7, R12, 0.69314718246459960938, R15 ;  /* 0x3f3172180c077823 */ /* 0x000fe2000001000f */
[----:B------:R-:W-:Y:S07]  /*0660*/  @!P0 BRA `(.L_x_3149) ;  /* 0x0000000000148947 */ /* 0x000fee0003800000 */
[C---:B------:R-:W-:Y:S02]  /*0670*/  ISETP.GE.AND P0, PT, R8.reuse, -0x407fffff, PT ;  /* 0xbf8000010800780c */ /* 0x040fe40003f06270 */
[----:B------:R-:W-:-:S11]  /*0680*/  FSETP.NEU.FTZ.AND P1, PT, R8, RZ, PT ;  /* 0x000000ff0800720b */ /* 0x000fd60003f3d000 */
[----:B------:R-:W-:-:S05]  /*0690*/  @P0 MOV R15, 0x7f800000 ;  /* 0x7f800000000f0802 */ /* 0x000fca0000000f00 */
[----:B------:R-:W-:-:S05]  /*06a0*/  @P0 FFMA.FTZ R7, R8, R15, +INF ;  /* 0x7f80000008070423 */ /* 0x000fca000001000f */
[----:B------:R-:W-:-:S07]  /*06b0*/  FSEL R7, R7, -RZ, P1 ;  /* 0x800000ff07077208 */ /* 0x000fce0000800000 */
.L_x_3149:
[----:B------:R-:W-:Y:S05]  /*06c0*/  BSYNC B0 ;  /* 0x0000000000007941 */ /* 0x000fea0003800000 */
.L_x_3148:
[----:B------:R-:W-:Y:S04]  /*06d0*/  BSSY B0, `(.L_x_3150) ;  /* 0x0000007000007945 */ /* 0x000fe80003800000 */
[----:B------:R-:W-:Y:S05]  /*06e0*/  @!P2 BRA `(.L_x_3151) ;  /* 0x000000000014a947 */ /* 0x000fea0003800000 */
[C---:B------:R-:W-:Y:S02]  /*06f0*/  ISETP.GE.AND P0, PT, R9.reuse, -0x407fffff, PT ;  /* 0xbf8000010900780c */ /* 0x040fe40003f06270 */
[----:B------:R-:W-:-:S11]  /*0700*/  FSETP.NEU.FTZ.AND P1, PT, R9, RZ, PT ;  /* 0x000000ff0900720b */ /* 0x000fd60003f3d000 */
[----:B------:R-:W-:-:S05]  /*0710*/  @P0 MOV R8, 0x7f800000 ;  /* 0x7f80000000080802 */ /* 0x000fca0000000f00 */
[----:B------:R-:W-:-:S05]  /*0720*/  @P0 FFMA.FTZ R6, R9, R8, +INF ;  /* 0x7f80000009060423 */ /* 0x000fca0000010008 */
[----:B------:R-:W-:-:S07]  /*0730*/  FSEL R6, R6, -RZ, P1 ;  /* 0x800000ff06067208 */ /* 0x000fce0000800000 */
.L_x_3151:
[----:B------:R-:W-:Y:S05]  /*0740*/  BSYNC B0 ;  /* 0x0000000000007941 */ /* 0x000fea0003800000 */
.L_x_3150:
[----:B-----5:R-:W-:Y:S01]  /*0750*/  PRMT R12, R10, 0x7632, R12 ;  /* 0x000076320a0c7816 */ /* 0x020fe2000000000c */
[----:B------:R-:W-:Y:S01]  /*0760*/  FFMA.FTZ R8, R14, 0.69314718246459960938, R17 ;  /* 0x3f3172180e087823 */ /* 0x000fe20000010011 */
[----:B------:R-:W-:Y:S01]  /*0770*/  SHF.L.U32 R10, R10, 0x10, RZ ;  /* 0x000000100a0a7819 */ /* 0x000fe200000006ff */
[----:B------:R-:W-:Y:S01]  /*0780*/  FFMA.FTZ R19, R19, R20, R19 ;  /* 0x0000001413137223 */ /* 0x000fe20000010013 */
[----:B------:R-:W-:Y:S01]  /*0790*/  ISETP.GE.U32.AND P0, PT, R4, 0x7f800000, PT ;  /* 0x7f8000000400780c */ /* 0x000fe20003f06070 */
[----:B------:R-:W-:Y:S01]  /*07a0*/  BSSY B0, `(.L_x_3152) ;  /* 0x0000018000007945 */ /* 0x000fe20003800000 */
[----:B------:R-:W-:Y:S01]  /*07b0*/  SHF.L.U32 R12, R12, 0x10, RZ ;  /* 0x000000100c0c7819 */ /* 0x000fe200000006ff */
[----:B------:R-:W-:Y:S01]  /*07c0*/  FADD.FTZ.RZ R14, R10, 1 ;  /* 0x3f8000000a0e7421 */ /* 0x000fe2000001c000 */
[C---:B------:R-:W-:Y:S02]  /*07d0*/  SHF.L.U32 R9, R11.reuse, 0x10, RZ ;  /* 0x000000100b097819 */ /* 0x040fe400000006ff */
[----:B------:R-:W-:Y:S01]  /*07e0*/  PRMT R11, R11, 0x7632, R11 ;  /* 0x000076320b0b7816 */ /* 0x000fe2000000000b */
[----:B------:R-:W-:Y:S01]  /*07f0*/  FADD.FTZ.RZ R17, R12, 1 ;  /* 0x3f8000000c117421 */ /* 0x000fe2000001c000 */
[----:B------:R-:W-:Y:S01]  /*0800*/  I2FP.F32.S32 R13, R13 ;  /* 0x0000000d000d7245 */ /* 0x000fe20000201400 */
[----:B------:R-:W-:Y:S01]  /*0810*/  FADD.FTZ.RZ R18, R9, 1 ;  /* 0x3f80000009127421 */ /* 0x000fe2000001c000 */
[----:B------:R-:W-:-:S02]  /*0820*/  SHF.L.U32 R11, R11, 0x10, RZ ;  /* 0x000000100b0b7819 */ /* 0x000fc400000006ff */
[----:B------:R-:W-:Y:S01]  /*0830*/  IADD3 R15, R14, -0x3f400000, RZ ;  /* 0xc0c000000e0f7810 */ /* 0x000fe20007ffe0ff */
[----:B------:R-:W-:Y:S01]  /*0840*/  FMUL.FTZ R14, R13, 1.1920928955078125e-07 ;  /* 0x340000000d0e7820 */ /* 0x000fe20000410000 */
[----:B------:R-:W-:Y:S01]  /*0850*/  IADD3 R17, R17, -0x3f400000, RZ ;  /* 0xc0c0000011117810 */ /* 0x000fe20007ffe0ff */
[----:B------:R-:W-:Y:S01]  /*0860*/  FADD.FTZ.RZ R21, R11, 1 ;  /* 0x3f8000000b157421 */ /* 0x000fe2000001c000 */
[----:B------:R-:W-:Y:S01]  /*0870*/  ISETP.GE.U32.AND P2, PT, R5, 0x7f800000, PT ;  /* 0x7f8000000500780c */ /* 0x000fe20003f46070 */
[----:B------:R-:W-:Y:S01]  /*0880*/  FFMA.FTZ R13, R14, 0.69314718246459960938, R19 ;  /* 0x3f3172180e0d7823 */ /* 0x000fe20000010013 */
[----:B------:R-:W-:Y:S02]  /*0890*/  IADD3 R20, R18, -0x3f400000, RZ ;  /* 0xc0c0000012147810 */ /* 0x000fe40007ffe0ff */
[----:B------:R-:W-:Y:S02]  /*08a0*/  LOP3.LUT R15, R15, 0xff800000, RZ, 0xc0, !PT ;  /* 0xff8000000f0f7812 */ /* 0x000fe400078ec0ff */
[----:B------:R-:W-:Y:S01]  /*08b0*/  LOP3.LUT R17, R17, 0xff800000, RZ, 0xc0, !PT ;  /* 0xff80000011117812 */ /* 0x000fe200078ec0ff */
[----:B------:R-:W-:Y:S06]  /*08c0*/  @!P0 BRA `(.L_x_3153) ;  /* 0x0000000000148947 */ /* 0x000fec0003800000 */
[C---:B------:R-:W-:Y:S02]  /*08d0*/  ISETP.GE.AND P0, PT, R4.reuse, -0x407fffff, PT ;  /* 0xbf8000010400780c */ /* 0x040fe40003f06270 */
[----:B------:R-:W-:-:S11]  /*08e0*/  FSETP.NEU.FTZ.AND P1, PT, R4, RZ, PT ;  /* 0x000000ff0400720b */ /* 0x000fd60003f3d000 */
[----:B------:R-:W-:-:S05]  /*08f0*/  @P0 MOV R19, 0x7f800000 ;  /* 0x7f80000000130802 */ /* 0x000fca0000000f00 */
[----:B------:R-:W-:-:S05]  /*0900*/  @P0 FFMA.FTZ R13, R4, R19, +INF ;  /* 0x7f800000040d0423 */ /* 0x000fca0000010013 */
[----:B------:R-:W-:-:S07]  /*0910*/  FSEL R13, R13, -RZ, P1 ;  /* 0x800000ff0d0d7208 */ /* 0x000fce0000800000 */
.L_x_3153:
[----:B------:R-:W-:Y:S05]  /*0920*/  BSYNC B0 ;  /* 0x0000000000007941 */ /* 0x000fea0003800000 */
.L_x_3152:
[----:B------:R-:W-:Y:S04]  /*0930*/  BSSY B0, `(.L_x_3154) ;  /* 0x0000007000007945 */ /* 0x000fe80003800000 */
[----:B------:R-:W-:Y:S05]  /*0940*/  @!P2 BRA `(.L_x_3155) ;  /* 0x000000000014a947 */ /* 0x000fea0003800000 */
[C---:B------:R-:W-:Y:S02]  /*0950*/  ISETP.GE.AND P0, PT, R5.reuse, -0x407fffff, PT ;  /* 0xbf8000010500780c */ /* 0x040fe40003f06270 */
[----:B------:R-:W-:-:S11]  /*0960*/  FSETP.NEU.FTZ.AND P1, PT, R5, RZ, PT ;  /* 0x000000ff0500720b */ /* 0x000fd60003f3d000 */
[----:B------:R-:W-:-:S05]  /*0970*/  @P0 MOV R4, 0x7f800000 ;  /* 0x7f80000000040802 */ /* 0x000fca0000000f00 */
[----:B------:R-:W-:-:S05]  /*0980*/  @P0 FFMA.FTZ R8, R5, R4, +INF ;  /* 0x7f80000005080423 */ /* 0x000fca0000010004 */
[----:B------:R-:W-:-:S07]  /*0990*/  FSEL R8, R8, -RZ, P1 ;  /* 0x800000ff08087208 */ /* 0x000fce0000800000 */
.L_x_3155:
[----:B------:R-:W-:Y:S05]  /*09a0*/  BSYNC B0 ;  /* 0x0000000000007941 */ /* 0x000fea0003800000 */
.L_x_3154:
[----:B------:R-:W-:Y:S01]  /*09b0*/  IADD3 R18, -R17, 0x40800000, RZ ;  /* 0x4080000011127810 */ /* 0x000fe20007ffe1ff */
[----:B------:R-:W-:Y:S01]  /*09c0*/  BSSY B0, `(.L_x_3156) ;  /* 0x0000051000007945 */ /* 0x000fe20003800000 */
[----:B------:R-:W-:Y:S02]  /*09d0*/  IADD3 R5, R21, -0x3f400000, RZ ;  /* 0xc0c0000015057810 */ /* 0x000fe40007ffe0ff */
[----:B------:R-:W-:Y:S01]  /*09e0*/  LOP3.LUT R14, R20, 0xff800000, RZ, 0xc0, !PT ;  /* 0xff800000140e7812 */ /* 0x000fe200078ec0ff */
[----:B------:R-:W-:Y:S01]  /*09f0*/  FFMA.FTZ R20, R18, R3, -1 ;  /* 0xbf80000012147423 */ /* 0x000fe20000010003 */
[----:B------:R-:W-:Y:S02]  /*0a00*/  IADD3 R4, -R15, 0x40800000, RZ ;  /* 0x408000000f047810 */ /* 0x000fe40007ffe1ff */
[----:B------:R-:W-:Y:S02]  /*0a10*/  IADD3 R21, R12, -R17, RZ ;  /* 0x800000110c157210 */ /* 0x000fe40007ffe0ff */
[----:B------:R-:W-:Y:S01]  /*0a20*/  LOP3.LUT R18, R5, 0xff800000, RZ, 0xc0, !PT ;  /* 0xff80000005127812 */ /* 0x000fe200078ec0ff */
[----:B------:R-:W-:Y:S01]  /*0a30*/  FFMA.FTZ R4, R4, R3, -1 ;  /* 0xbf80000004047423 */ /* 0x000fe20000010003 */
[----:B------:R-:W-:Y:S01]  /*0a40*/  IADD3 R23, R10, -R15, RZ ;  /* 0x8000000f0a177210 */ /* 0x000fe20007ffe0ff */
[----:B------:R-:W-:Y:S01]  /*0a50*/  FADD.FTZ R21, R21, R20 ;  /* 0x0000001415157221 */ /* 0x000fe20000010000 */
[----:B------:R-:W-:-:S02]  /*0a60*/  IADD3 R20, -R14, 0x40800000, RZ ;  /* 0x408000000e147810 */ /* 0x000fc40007ffe1ff */
[----:B------:R-:W-:Y:S01]  /*0a70*/  IADD3 R24, -R18, 0x40800000, RZ ;  /* 0x4080000012187810 */ /* 0x000fe20007ffe1ff */
[----:B------:R-:W-:Y:S01]  /*0a80*/  FADD.FTZ R23, R23, R4 ;  /* 0x0000000417177221 */ /* 0x000fe20000010000 */
[----:B------:R-:W-:Y:S01]  /*0a90*/  IADD3 R19, R9, -R14, RZ ;  /* 0x8000000e09137210 */ /* 0x000fe20007ffe0ff */
[----:B------:R-:W-:Y:S01]  /*0aa0*/  FFMA.FTZ R4, R21, -R2, 0.10546888411045074463 ;  /* 0x3dd8001215047423 */ /* 0x000fe20000010802 */
[-C--:B------:R-:W-:Y:S01]  /*0ab0*/  FFMA.FTZ R22, R20, R3.reuse, -1 ;  /* 0xbf80000014167423 */ /* 0x080fe20000010003 */
[----:B------:R-:W-:Y:S01]  /*0ac0*/  IADD3 R5, R11, -R18, RZ ;  /* 0x800000120b057210 */ /* 0x000fe20007ffe0ff */
[----:B------:R-:W-:Y:S01]  /*0ad0*/  FFMA.FTZ R24, R24, R3, -1 ;  /* 0xbf80000018187423 */ /* 0x000fe20000010003 */
[----:B------:R-:W-:Y:S01]  /*0ae0*/  FFMA.FTZ R20, R21, R4, -0.13229703903198242188 ;  /* 0xbe0778e015147423 */ /* 0x000fe20000010004 */
[----:B------:R-:W-:Y:S01]  /*0af0*/  FADD.FTZ R19, R19, R22 ;  /* 0x0000001613137221 */ /* 0x000fe20000010000 */
[----:B------:R-:W-:Y:S01]  /*0b00*/  FFMA.FTZ R4, R23, -R2, 0.10546888411045074463 ;  /* 0x3dd8001217047423 */ /* 0x000fe20000010802 */
[----:B------:R-:W-:Y:S01]  /*0b10*/  FADD.FTZ R3, R5, R24 ;  /* 0x0000001805037221 */ /* 0x000fe20000010000 */
[----:B------:R-:W-:Y:S01]  /*0b20*/  FFMA.FTZ R22, R21, R20, 0.14491446316242218018 ;  /* 0x3e14647515167423 */ /* 0x000fe20000010014 */
[----:B------:R-:W-:Y:S01]  /*0b30*/  FFMA.FTZ R24, R19, -R2, 0.10546888411045074463 ;  /* 0x3dd8001213187423 */ /* 0x000fe20000010802 */
[----:B------:R-:W-:Y:S01]  /*0b40*/  FFMA.FTZ R20, R23, R4, -0.13229703903198242188 ;  /* 0xbe0778e017147423 */ /* 0x000fe20000010004 */
[----:B------:R-:W-:Y:S01]  /*0b50*/  FFMA.FTZ R2, R3, -R2, 0.10546888411045074463 ;  /* 0x3dd8001203027423 */ /* 0x000fe20000010802 */
[----:B------:R-:W-:Y:S01]  /*0b60*/  FFMA.FTZ R22, R21, R22, -0.16641564667224884033 ;  /* 0xbe2a68dd15167423 */ /* 0x000fe20000010016 */
[----:B------:R-:W-:Y:S01]  /*0b70*/  FFMA.FTZ R24, R19, R24, -0.13229703903198242188 ;  /* 0xbe0778e013187423 */ /* 0x000fe20000010018 */
[----:B------:R-:W-:Y:S01]  /*0b80*/  FFMA.FTZ R20, R23, R20, 0.14491446316242218018 ;  /* 0x3e14647517147423 */ /* 0x000fe20000010014 */
[----:B------:R-:W-:Y:S01]  /*0b90*/  FFMA.FTZ R2, R3, R2, -0.13229703903198242188 ;  /* 0xbe0778e003027423 */ /* 0x000fe20000010002 */
[----:B------:R-:W-:Y:S01]  /*0ba0*/  FFMA.FTZ R22, R21, R22, 0.19988867640495300293 ;  /* 0x3e4caf9e15167423 */ /* 0x000fe20000010016 */
[----:B------:R-:W-:Y:S01]  /*0bb0*/  FFMA.FTZ R24, R19, R24, 0.14491446316242218018 ;  /* 0x3e14647513187423 */ /* 0x000fe20000010018 */
[----:B------:R-:W-:Y:S01]  /*0bc0*/  FFMA.FTZ R20, R23, R20, -0.16641564667224884033 ;  /* 0xbe2a68dd17147423 */ /* 0x000fe20000010014 */
[----:B------:R-:W-:Y:S01]  /*0bd0*/  FFMA.FTZ R2, R3, R2, 0.14491446316242218018 ;  /* 0x3e14647503027423 */ /* 0x000fe20000010002 */
[----:B------:R-:W-:Y:S01]  /*0be0*/  FFMA.FTZ R22, R21, R22, -0.25000196695327758789 ;  /* 0xbe80004215167423 */ /* 0x000fe20000010016 */
[----:B------:R-:W0:Y:S01]  /*0bf0*/  LDC.64 R4, c[0x0][0x218] ;  /* 0x00008600ff047b82 */ /* 0x000e220000000a00 */
[----:B------:R-:W-:Y:S01]  /*0c00*/  FFMA.FTZ R24, R19, R24, -0.16641564667224884033 ;  /* 0xbe2a68dd13187423 */ /* 0x000fe20000010018 */
[----:B------:R-:W-:Y:S01]  /*0c10*/  FFMA.FTZ R20, R23, R20, 0.19988867640495300293 ;  /* 0x3e4caf9e17147423 */ /* 0x000fe20000010014 */
[----:B------:R-:W-:Y:S01]  /*0c20*/  FFMA.FTZ R26, R3, R2, -0.16641564667224884033 ;  /* 0xbe2a68dd031a7423 */ /* 0x000fe20000010002 */
[----:B------:R-:W-:Y:S01]  /*0c30*/  FFMA.FTZ R22, R21, R22, 0.33333510160446166992 ;  /* 0x3eaaaae615167423 */ /* 0x000fe20000010016 */
[----:B------:R-:W-:Y:S01]  /*0c40*/  FFMA.FTZ R24, R19, R24, 0.19988867640495300293 ;  /* 0x3e4caf9e13187423 */ /* 0x000fe20000010018 */
[----:B------:R-:W-:Y:S01]  /*0c50*/  FFMA.FTZ R20, R23, R20, -0.25000196695327758789 ;  /* 0xbe80004217147423 */ /* 0x000fe20000010014 */
[----:B------:R-:W-:Y:S01]  /*0c60*/  FFMA.FTZ R26, R3, R26, 0.19988867640495300293 ;  /* 0x3e4caf9e031a7423 */ /* 0x000fe2000001001a */
[----:B------:R-:W-:Y:S01]  /*0c70*/  FFMA.FTZ R22, R21, R22, -0.5 ;  /* 0xbf00000015167423 */ /* 0x000fe20000010016 */
[----:B------:R-:W-:Y:S01]  /*0c80*/  FFMA.FTZ R24, R19, R24, -0.25000196695327758789 ;  /* 0xbe80004213187423 */ /* 0x000fe20000010018 */
[----:B------:R-:W-:Y:S01]  /*0c90*/  FFMA.FTZ R20, R23, R20, 0.33333510160446166992 ;  /* 0x3eaaaae617147423 */ /* 0x000fe20000010014 */
[----:B------:R-:W-:Y:S01]  /*0ca0*/  FFMA.FTZ R26, R3, R26, -0.25000196695327758789 ;  /* 0xbe800042031a7423 */ /* 0x000fe2000001001a */
[----:B------:R-:W-:Y:S01]  /*0cb0*/  I2FP.F32.S32 R17, R17 ;  /* 0x0000001100117245 */ /* 0x000fe20000201400 */
[----:B------:R-:W-:Y:S01]  /*0cc0*/  FMUL.FTZ R2, R21, R22 ;  /* 0x0000001615027220 */ /* 0x000fe20000410000 */
[----:B------:R-:W-:Y:S01]  /*0cd0*/  ISETP.GE.U32.AND P2, PT, R10, 0x7f800000, PT ;  /* 0x7f8000000a00780c */ /* 0x000fe20003f46070 */
[----:B------:R-:W-:Y:S01]  /*0ce0*/  FFMA.FTZ R24, R19, R24, 0.33333510160446166992 ;  /* 0x3eaaaae613187423 */ /* 0x000fe20000010018 */
[----:B------:R-:W-:Y:S01]  /*0cf0*/  FFMA.FTZ R20, R23, R20, -0.5 ;  /* 0xbf00000017147423 */ /* 0x000fe20000010014 */
[----:B------:R-:W-:Y:S01]  /*0d00*/  FFMA.FTZ R26, R3, R26, 0.33333510160446166992 ;  /* 0x3eaaaae6031a7423 */ /* 0x000fe2000001001a */
[----:B------:R-:W-:Y:S01]  /*0d10*/  FFMA.FTZ R2, R21, R2, R21 ;  /* 0x0000000215027223 */ /* 0x000fe20000010015 */
[----:B------:R-:W-:Y:S01]  /*0d20*/  FMUL.FTZ R17, R17, 1.1920928955078125e-07 ;  /* 0x3400000011117820 */ /* 0x000fe20000410000 */
[----:B------:R-:W-:Y:S01]  /*0d30*/  I2FP.F32.S32 R15, R15 ;  /* 0x0000000f000f7245 */ /* 0x000fe20000201400 */
[----:B------:R-:W-:Y:S01]  /*0d40*/  FFMA.FTZ R24, R19, R24, -0.5 ;  /* 0xbf00000013187423 */ /* 0x000fe20000010018 */
[----:B------:R-:W-:Y:S01]  /*0d50*/  FMUL.FTZ R20, R23, R20 ;  /* 0x0000001417147220 */ /* 0x000fe20000410000 */
[----:B------:R-:W-:Y:S01]  /*0d60*/  FFMA.FTZ R26, R3, R26, -0.5 ;  /* 0xbf000000031a7423 */ /* 0x000fe2000001001a */
[----:B------:R-:W-:Y:S01]  /*0d70*/  FFMA.FTZ R2, R17, 0.69314718246459960938, R2 ;  /* 0x3f31721811027823 */ /* 0x000fe20000010002 */
[----:B------:R-:W-:Y:S01]  /*0d80*/  I2FP.F32.S32 R17, R14 ;  /* 0x0000000e00117245 */ /* 0x000fe20000201400 */
[----:B------:R-:W-:Y:S01]  /*0d90*/  FMUL.FTZ R24, R19, R24 ;  /* 0x0000001813187220 */ /* 0x000fe20000410000 */
[----:B------:R-:W-:Y:S01]  /*0da0*/  I2FP.F32.S32 R18, R18 ;  /* 0x0000001200127245 */ /* 0x000fe20000201400 */
[----:B------:R-:W-:Y:S01]  /*0db0*/  FFMA.FTZ R23, R23, R20, R23 ;  /* 0x0000001417177223 */ /* 0x000fe20000010017 */
[----:B------:R-:W-:Y:S01]  /*0dc0*/  FMUL.FTZ R26, R3, R26 ;  /* 0x0000001a031a7220 */ /* 0x000fe20000410000 */
[----:B------:R-:W-:Y:S01]  /*0dd0*/  FMUL.FTZ R14, R15, 1.1920928955078125e-07 ;  /* 0x340000000f0e7820 */ /* 0x000fe20000410000 */
[----:B0-----:R-:W-:-:S04]  /*0de0*/  IMAD.WIDE.U32 R4, R16, 0x2, R4 ;  /* 0x0000000210047825 */ /* 0x001fc800078e0004 */
[----:B------:R-:W-:Y:S01]  /*0df0*/  FFMA.FTZ R19, R19, R24, R19 ;  /* 0x0000001813137223 */ /* 0x000fe20000010013 */
[----:B------:R-:W-:Y:S01]  /*0e00*/  ISETP.GE.U32.AND P0, PT, R9, 0x7f800000, PT ;  /* 0x7f8000000900780c */ /* 0x000fe20003f06070 */
[----:B------:R-:W-:Y:S01]  /*0e10*/  FFMA.FTZ R3, R3, R26, R3 ;  /* 0x0000001a03037223 */ /* 0x000fe20000010003 */
[----:B------:R-:W-:Y:S01]  /*0e20*/  ISETP.GE.U32.AND P4, PT, R12, 0x7f800000, PT ;  /* 0x7f8000000c00780c */ /* 0x000fe20003f86070 */
[----:B------:R-:W-:Y:S01]  /*0e30*/  FMUL.FTZ R16, R17, 1.1920928955078125e-07 ;  /* 0x3400000011107820 */ /* 0x000fe20000410000 */
[----:B------:R-:W-:Y:S01]  /*0e40*/  ISETP.GE.U32.AND P1, PT, R11, 0x7f800000, PT ;  /* 0x7f8000000b00780c */ /* 0x000fe20003f26070 */
[----:B------:R-:W-:Y:S01]  /*0e50*/  FMUL.FTZ R18, R18, 1.1920928955078125e-07 ;  /* 0x3400000012127820 */ /* 0x000fe20000410000 */
[----:B------:R-:W-:Y:S01]  /*0e60*/  FFMA.FTZ R23, R14, 0.69314718246459960938, R23 ;  /* 0x3f3172180e177823 */ /* 0x000fe20000010017 */
[----:B------:R-:W-:Y:S10]  /*0e70*/  @!P2 BRA `(.L_x_3157) ;  /* 0x000000000014a947 */ /* 0x000ff40003800000 */
[C---:B------:R-:W-:Y:S02]  /*0e80*/  ISETP.GE.AND P2, PT, R10.reuse, -0x407fffff, PT ;  /* 0xbf8000010a00780c */ /* 0x040fe40003f46270 */
[----:B------:R-:W-:-:S11]  /*0e90*/  FSETP.NEU.FTZ.AND P3, PT, R10, RZ, PT ;  /* 0x000000ff0a00720b */ /* 0x000fd60003f7d000 */
[----:B------:R-:W-:-:S05]  /*0ea0*/  @P2 MOV R15, 0x7f800000 ;  /* 0x7f800000000f2802 */ /* 0x000fca0000000f00 */
[----:B------:R-:W-:-:S05]  /*0eb0*/  @P2 FFMA.FTZ R23, R10, R15, +INF ;  /* 0x7f8000000a172423 */ /* 0x000fca000001000f */
[----:B------:R-:W-:-:S07]  /*0ec0*/  FSEL R23, R23, -RZ, P3 ;  /* 0x800000ff17177208 */ /* 0x000fce0001800000 */
.L_x_3157:
[----:B------:R-:W-:Y:S05]  /*0ed0*/  BSYNC B0 ;  /* 0x0000000000007941 */ /* 0x000fea0003800000 */
.L_x_3156:
[----:B------:R-:W-:Y:S04]  /*0ee0*/  BSSY B0, `(.L_x_3158) ;  /* 0x0000007000007945 */ /* 0x000fe80003800000 */
[----:B------:R-:W-:Y:S05]  /*0ef0*/  @!P4 BRA `(.L_x_3159) ;  /* 0x000000000014c947 */ /* 0x000fea0003800000 */
[C---:B------:R-:W-:Y:S02]  /*0f00*/  ISETP.GE.AND P2, PT, R12.reuse, -0x407fffff, PT ;  /* 0xbf8000010c00780c */ /* 0x040fe40003f46270 */
[----:B------:R-:W-:-:S11]  /*0f10*/  FSETP.NEU.FTZ.AND P3, PT, R12, RZ, PT ;  /* 0x000000ff0c00720b */ /* 0x000fd60003f7d000 */
[----:B------:R-:W-:-:S05]  /*0f20*/  @P2 MOV R15, 0x7f800000 ;  /* 0x7f800000000f2802 */ /* 0x000fca0000000f00 */
[----:B------:R-:W-:-:S05]  /*0f30*/  @P2 FFMA.FTZ R2, R12, R15, +INF ;  /* 0x7f8000000c022423 */ /* 0x000fca000001000f */
[----:B------:R-:W-:-:S07]  /*0f40*/  FSEL R2, R2, -RZ, P3 ;  /* 0x800000ff02027208 */ /* 0x000fce0001800000 */
.L_x_3159:
[----:B------:R-:W-:Y:S05]  /*0f50*/  BSYNC B0 ;  /* 0x0000000000007941 */ /* 0x000fea0003800000 */
.L_x_3158:
[----:B------:R-:W-:Y:S01]  /*0f60*/  BSSY B0, `(.L_x_3160) ;  /* 0x000000a000007945 */ /* 0x000fe20003800000 */
[----:B------:R-:W-:Y:S01]  /*0f70*/  FFMA.FTZ R3, R18, 0.69314718246459960938, R3 ;  /* 0x3f31721812037823 */ /* 0x000fe20000010003 */
[----:B------:R-:W-:-:S04]  /*0f80*/  IMAD.WIDE R4, R0, 0x4, R4 ;  /* 0x0000000400047825 */ /* 0x000fc800078e0204 */
[----:B------:R-:W-:Y:S01]  /*0f90*/  FFMA.FTZ R16, R16, 0.69314718246459960938, R19 ;  /* 0x3f31721810107823 */ /* 0x000fe20000010013 */
[----:B------:R-:W-:Y:S06]  /*0fa0*/  @!P0 BRA `(.L_x_3161) ;  /* 0x0000000000148947 */ /* 0x000fec0003800000 */
[C---:B------:R-:W-:Y:S02]  /*0fb0*/  ISETP.GE.AND P0, PT, R9.reuse, -0x407fffff, PT ;  /* 0xbf8000010900780c */ /* 0x040fe40003f06270 */
[----:B------:R-:W-:-:S11]  /*0fc0*/  FSETP.NEU.FTZ.AND P2, PT, R9, RZ, PT ;  /* 0x000000ff0900720b */ /* 0x000fd60003f5d000 */
[----:B------:R-:W-:-:S05]  /*0fd0*/  @P0 MOV R0, 0x7f800000 ;  /* 0x7f80000000000802 */ /* 0x000fca0000000f00 */
[----:B------:R-:W-:-:S05]  /*0fe0*/  @P0 FFMA.FTZ R16, R9, R0, +INF ;  /* 0x7f80000009100423 */ /* 0x000fca0000010000 */
[----:B------:R-:W-:-:S07]  /*0ff0*/  FSEL R16, R16, -RZ, P2 ;  /* 0x800000ff10107208 */ /* 0x000fce0001000000 */
.L_x_3161:
[----:B------:R-:W-:Y:S05]  /*1000*/  BSYNC B0 ;  /* 0x0000000000007941 */ /* 0x000fea0003800000 */
.L_x_3160:
[----:B------:R-:W-:Y:S04]  /*1010*/  BSSY B0, `(.L_x_3162) ;  /* 0x0000007000007945 */ /* 0x000fe80003800000 */
[----:B------:R-:W-:Y:S05]  /*1020*/  @!P1 BRA `(.L_x_3163) ;  /* 0x0000000000149947 */ /* 0x000fea0003800000 */
[C---:B------:R-:W-:Y:S02]  /*1030*/  ISETP.GE.AND P0, PT, R11.reuse, -0x407fffff, PT ;  /* 0xbf8000010b00780c */ /* 0x040fe40003f06270 */
[----:B------:R-:W-:-:S11]  /*1040*/  FSETP.NEU.FTZ.AND P1, PT, R11, RZ, PT ;  /* 0x000000ff0b00720b */ /* 0x000fd60003f3d000 */
[----:B------:R-:W-:-:S05]  /*1050*/  @P0 MOV R0, 0x7f800000 ;  /* 0x7f80000000000802 */ /* 0x000fca0000000f00 */
[----:B------:R-:W-:-:S05]  /*1060*/  @P0 FFMA.FTZ R3, R11, R0, +INF ;  /* 0x7f8000000b030423 */ /* 0x000fca0000010000 */
[----:B------:R-:W-:-:S07]  /*1070*/  FSEL R3, R3, -RZ, P1 ;  /* 0x800000ff03037208 */ /* 0x000fce0000800000 */
.L_x_3163:
[----:B------:R-:W-:Y:S05]  /*1080*/  BSYNC B0 ;  /* 0x0000000000007941 */ /* 0x000fea0003800000 */
.L_x_3162:
[----:B------:R-:W-:Y:S02]  /*1090*/  F2FP.BF16.F32.PACK_AB R7, R6, R7 ;  /* 0x000000070607723e */ /* 0x000fe400000010ff */
[----:B------:R-:W-:Y:S02]  /*10a0*/  F2FP.BF16.F32.PACK_AB R13, R8, R13 ;  /* 0x0000000d080d723e */ /* 0x000fe400000010ff */
[----:B------:R-:W-:Y:S01]  /*10b0*/  F2FP.BF16.F32.PACK_AB R23, R2, R23 ;  /* 0x000000170217723e */ /* 0x000fe200000010ff */
[----:B------:R-:W-:Y:S01]  /*10c0*/  STG.E desc[UR4][R4.64], R7 ;  /* 0x0000000704007986 */ /* 0x000fe2000c101904 */
[----:B------:R-:W-:-:S03]  /*10d0*/  F2FP.BF16.F32.PACK_AB R3, R3, R16 ;  /* 0x000000100303723e */ /* 0x000fc600000010ff */
[----:B------:R-:W-:Y:S04]  /*10e0*/  STG.E desc[UR4][R4.64+0x200], R13 ;  /* 0x0002000d04007986 */ /* 0x000fe8000c101904 */
[----:B------:R-:W-:Y:S04]  /*10f0*/  STG.E desc[UR4][R4.64+0x400], R23 ;  /* 0x0004001704007986 */ /* 0x000fe8000c101904 */
[----:B------:R-:W-:Y:S01]  /*1100*/  STG.E desc[UR4][R4.64+0x600], R3 ;  /* 0x0006000304007986 */ /* 0x000fe2000c101904 */
[----:B------:R-:W-:Y:S05]  /*1110*/  EXIT ;  /* 0x000000000000794d */ /* 0x000fea0003800000 */
.L_x_3147:
[----:B------:R-:W0:Y:S01]  /*1120*/  S2R R18, SR_TID.X ;  /* 0x0000000000127919 */ /* 0x000e220000002100 */
[----:B------:R-:W-:Y:S02]  /*1130*/  PRMT R0, RZ, 0x7610, R0 ;  /* 0x00007610ff007816 */ /* 0x000fe40000000000 */
[----:B0-----:R-:W-:Y:S02]  /*1140*/  ISETP.GE.AND P0, PT, R18, R17, PT ;  /* 0x000000111200720c */ /* 0x001fe40003f06270 */
[----:B------:R-:W-:-:S11]  /*1150*/  MOV R25, R18 ;  /* 0x0000001200197202 */ /* 0x000fd60000000f00 */
[----:B------:R-:W-:Y:S01]  /*1160*/  @!P0 IADD3 R20, R16, R25, RZ ;  /* 0x0000001910148210 */ /* 0x000fe20007ffe0ff */
[----:B------:R-:W0:Y:S01]  /*1170*/  @!P0 LDC.64 R12, c[0x0][0x220] ;  /* 0x00008800ff0c8b82 */ /* 0x000e220000000a00 */
[----:B------:R-:W-:-:S04]  /*1180*/  @!P0 IADD3 R25, R25, 0x80, RZ ;  /* 0x0000008019198810 */ /* 0x000fc80007ffe0ff */
[----:B------:R-:W-:-:S13]  /*1190*/  ISETP.GE.AND P6, PT, R25, R17, PT ;  /* 0x000000111900720c */ /* 0x000fda0003fc6270 */
[----:B------:R-:W-:Y:S01]  /*11a0*/  @!P6 IADD3 R5, R16, R25, RZ ;  /* 0x000000191005e210 */ /* 0x000fe20007ffe0ff */
[----:B------:R-:W1:Y:S01]  /*11b0*/  @!P6 LDC.64 R2, c[0x0][0x220] ;  /* 0x00008800ff02eb82 */ /* 0x000e620000000a00 */
[----:B------:R-:W-:-:S04]  /*11c0*/  @!P6 IADD3 R25, R25, 0x80, RZ ;  /* 0x000000801919e810 */ /* 0x000fc80007ffe0ff */
[----:B------:R-:W-:-:S13]  /*11d0*/  ISETP.GE.AND P5, PT, R25, R17, PT ;  /* 0x000000111900720c */ /* 0x000fda0003fa6270 */
[----:B------:R-:W-:Y:S01]  /*11e0*/  @!P5 IADD3 R29, R16, R25, RZ ;  /* 0x00000019101dd210 */ /* 0x000fe20007ffe0ff */
[----:B------:R-:W2:Y:S01]  /*11f0*/  @!P5 LDC.64 R14, c[0x0][0x220] ;  /* 0x00008800ff0edb82 */ /* 0x000ea20000000a00 */
[----:B------:R-:W-:-:S04]  /*1200*/  @!P5 IADD3 R25, R25, 0x80, RZ ;  /* 0x000000801919d810 */ /* 0x000fc80007ffe0ff */
[----:B------:R-:W-:Y:S01]  /*1210*/  ISETP.GE.AND P4, PT, R25, R17, PT ;  /* 0x000000111900720c */ /* 0x000fe20003f86270 */
[----:B-1----:R-:W-:-:S05]  /*1220*/  @!P6 IMAD.WIDE.U32 R2, R5, 0x2, R2 ;  /* 0x000000020502e825 */ /* 0x002fca00078e0002 */
[----:B------:R1:W5:Y:S07]  /*1230*/  @!P6 LDG.E.U16 R0, desc[UR4][R2.64] ;  /* 0x000000040200e981 */ /* 0x00036e000c1e1500 */
[----:B------:R-:W-:Y:S01]  /*1240*/  @!P4 IADD3 R27, R16, R25, RZ ;  /* 0x00000019101bc210 */ /* 0x000fe20007ffe0ff */
[----:B------:R-:W3:Y:S01]  /*1250*/  @!P4 LDC.64 R10, c[0x0][0x220] ;  /* 0x00008800ff0acb82 */ /* 0x000ee20000000a00 */
[----:B------:R-:W-:-:S04]  /*1260*/  @!P4 IADD3 R25, R25, 0x80, RZ ;  /* 0x000000801919c810 */ /* 0x000fc80007ffe0ff */
[----:B------:R-:W-:-:S13]  /*1270*/  ISETP.GE.AND P3, PT, R25, R17, PT ;  /* 0x000000111900720c */ /* 0x000fda0003f66270 */
[----:B------:R-:W-:Y:S01]  /*1280*/  @!P3 IADD3 R23, R16, R25, RZ ;  /* 0x000000191017b210 */ /* 0x000fe20007ffe0ff */
[----:B-1----:R-:W1:Y:S01]  /*1290*/  @!P3 LDC.64 R2, c[0x0][0x220] ;  /* 0x00008800ff02bb82 */ /* 0x002e620000000a00 */
[----:B------:R-:W-:-:S04]  /*12a0*/  @!P3 IADD3 R25, R25, 0x80, RZ ;  /* 0x000000801919b810 */ /* 0x000fc80007ffe0ff */
[----:B------:R-:W-:-:S13]  /*12b0*/  ISETP.GE.AND P2, PT, R25, R17, PT ;  /* 0x000000111900720c */ /* 0x000fda0003f46270 */
[----:B------:R-:W-:Y:S01]  /*12c0*/  @!P2 IADD3 R19, R16, R25, RZ ;  /* 0x000000191013a210 */ /* 0x000fe20007ffe0ff */
[----:B------:R-:W4:Y:S01]  /*12d0*/  @!P2 LDC.64 R4, c[0x0][0x220] ;  /* 0x00008800ff04ab82 */ /* 0x000f220000000a00 */
[----:B------:R-:W-:-:S04]  /*12e0*/  @!P2 IADD3 R25, R25, 0x80, RZ ;  /* 0x000000801919a810 */ /* 0x000fc80007ffe0ff */
[----:B------:R-:W-:-:S13]  /*12f0*/  ISETP.GE.AND P1, PT, R25, R17, PT ;  /* 0x000000111900720c */ /* 0x000fda0003f26270 */
[----:B------:R-:W-:Y:S01]  /*1300*/  @!P1 IADD3 R21, R16, R25, RZ ;  /* 0x0000001910159210 */ /* 0x000fe20007ffe0ff */
[----:B------:R-:W2:Y:S01]  /*1310*/  @!P1 LDC.64 R6, c[0x0][0x220] ;  /* 0x00008800ff069b82 */ /* 0x000ea20000000a00 */
[----:B------:R-:W-:-:S04]  /*1320*/  @!P1 IADD3 R25, R25, 0x80, RZ ;  /* 0x0000008019199810 */ /* 0x000fc80007ffe0ff */
[----:B------:R-:W-:-:S13]  /*1330*/  ISETP.GE.AND P6, PT, R25, R17, PT ;  /* 0x000000111900720c */ /* 0x000fda0003fc6270 */
[----:B------:R-:W3:Y:S01]  /*1340*/  @!P6 LDC.64 R8, c[0x0][0x220] ;  /* 0x00008800ff08eb82 */ /* 0x000ee20000000a00 */
[----:B0-----:R-:W-:Y:S01]  /*1350*/  @!P0 IMAD.WIDE.U32 R12, R20, 0x2, R12 ;  /* 0x00000002140c8825 */ /* 0x001fe200078e000c */
[----:B------:R-:W-:Y:S02]  /*1360*/  PRMT R20, RZ, 0x7610, R20 ;  /* 0x00007610ff147816 */ /* 0x000fe40000000014 */
[----:B------:R-:W-:Y:S01]  /*1370*/  @!P6 IADD3 R25, R16, R25, RZ ;  /* 0x000000191019e210 */ /* 0x000fe20007ffe0ff */
[----:B-1----:R-:W-:Y:S01]  /*1380*/  @!P3 IMAD.WIDE.U32 R2, R23, 0x2, R2 ;  /* 0x000000021702b825 */ /* 0x002fe200078e0002 */
[----:B------:R-:W-:Y:S02]  /*1390*/  PRMT R22, RZ, 0x7610, R22 ;  /* 0x00007610ff167816 */ /* 0x000fe40000000016 */
[----:B------:R0:W5:Y:S01]  /*13a0*/  @!P0 LDG.E.U16 R20, desc[UR4][R12.64] ;  /* 0x000000040c148981 */ /* 0x000162000c1e1500 */
[----:B----4-:R-:W-:Y:S01]  /*13b0*/  @!P2 IMAD.WIDE.U32 R4, R19, 0x2, R4 ;  /* 0x000000021304a825 */ /* 0x010fe200078e0004 */
[----:B------:R-:W-:-:S02]  /*13c0*/  PRMT R23, RZ, 0x7610, R23 ;  /* 0x00007610ff177816 */ /* 0x000fc40000000017 */
[----:B------:R-:W-:Y:S01]  /*13d0*/  PRMT R19, RZ, 0x7610, R19 ;  /* 0x00007610ff137816 */ /* 0x000fe20000000013 */
[----:B--2---:R-:W-:Y:S01]  /*13e0*/  @!P1 IMAD.WIDE.U32 R6, R21, 0x2, R6 ;  /* 0x0000000215069825 */ /* 0x004fe200078e0006 */
[----:B------:R-:W-:-:S03]  /*13f0*/  PRMT R21, RZ, 0x7610, R21 ;  /* 0x00007610ff157816 */ /* 0x000fc60000000015 */
[----:B------:R-:W-:Y:S01]  /*1400*/  @!P5 IMAD.WIDE.U32 R14, R29, 0x2, R14 ;  /* 0x000000021d0ed825 */ /* 0x000fe200078e000e */
[----:B0-----:R-:W-:Y:S01]  /*1410*/  PRMT R13, RZ, 0x7610, R13 ;  /* 0x00007610ff0d7816 */ /* 0x001fe2000000000d */
[----:B------:R0:W5:Y:S01]  /*1420*/  @!P2 LDG.E.U16 R19, desc[UR4][R4.64] ;  /* 0x000000040413a981 */ /* 0x000162000c1e1500 */
[----:B------:R-:W-:Y:S01]  /*1430*/  PRMT R12, RZ, 0x7610, R12 ;  /* 0x00007610ff0c7816 */ /* 0x000fe2000000000c */
[----:B---3--:R-:W-:Y:S02]  /*1440*/  @!P4 IMAD.WIDE.U32 R10, R27, 0x2, R10 ;  /* 0x000000021b0ac825 */ /* 0x008fe400078e000a */
[----:B------:R0:W5:Y:S02]  /*1450*/  @!P5 LDG.E.U16 R22, desc[UR4][R14.64] ;  /* 0x000000040e16d981 */ /* 0x000164000c1e1500 */
[----:B------:R-:W-:Y:S02]  /*1460*/  @!P6 IMAD.WIDE.U32 R8, R25, 0x2, R8 ;  /* 0x000000021908e825 */ /* 0x000fe400078e0008 */
[----:B------:R0:W5:Y:S04]  /*1470*/  @!P4 LDG.E.U16 R23, desc[UR4][R10.64] ;  /* 0x000000040a17c981 */ /* 0x000168000c1e1500 */
[----:B------:R0:W5:Y:S04]  /*1480*/  @!P3 LDG.E.U16 R21, desc[UR4][R2.64] ;  /* 0x000000040215b981 */ /* 0x000168000c1e1500 */
[----:B------:R0:W5:Y:S04]  /*1490*/  @!P1 LDG.E.U16 R13, desc[UR4][R6.64] ;  /* 0x00000004060d9981 */ /* 0x000168000c1e1500 */
[----:B------:R0:W5:Y:S01]  /*14a0*/  @!P6 LDG.E.U16 R12, desc[UR4][R8.64] ;  /* 0x00000004080ce981 */ /* 0x000162000c1e1500 */
[----:B------:R-:W-:Y:S04]  /*14b0*/  BSSY B0, `(.L_x_3164) ;  /* 0x0000023000007945 */ /* 0x000fe80003800000 */
[----:B------:R-:W-:Y:S05]  /*14c0*/  @P0 BRA `(.L_x_3165) ;  /* 0x0000000000840947 */ /* 0x000fea0003800000 */
[----:B-----5:R-:W-:Y:S01]  /*14d0*/  SHF.L.U32 R20, R20, 0x10, RZ ;  /* 0x0000001014147819 */ /* 0x020fe200000006ff */
[----:B0-----:R-:W-:Y:S01]  /*14e0*/  HFMA2.MMA R5, -RZ, RZ, 1.625, 0 ;  /* 0x3e800000ff057435 */ /* 0x001fe200000001ff */
        /* <DEDUP_REMOVED lines=29> */
.L_x_3167:
[----:B------:R-:W-:Y:S05]  /*16c0*/  BSYNC B1 ;  /* 0x0000000000017941 */ /* 0x000fea0003800000 */
.L_x_3166:
[----:B------:R-:W-:-:S07]  /*16d0*/  F2FP.BF16.F32.PACK_AB R8, RZ, R8 ;  /* 0x00000008ff08723e */ /* 0x000fce00000010ff */
.L_x_3165:
[----:B------:R-:W-:Y:S05]  /*16e0*/  BSYNC B0 ;  /* 0x0000000000007941 */ /* 0x000fea0003800000 */
.L_x_3164:
[----:B0-----:R-:W-:Y:S01]  /*16f0*/  IADD3 R2, R18, 0x80, RZ ;  /* 0x0000008012027810 */ /* 0x001fe20007ffe0ff */
[----:B------:R-:W-:Y:S03]  /*1700*/  BSSY B0, `(.L_x_3168) ;  /* 0x0000024000007945 */ /* 0x000fe60003800000 */
[----:B------:R-:W-:-:S13]  /*1710*/  ISETP.GE.AND P1, PT, R2, R17, PT ;  /* 0x000000110200720c */ /* 0x000fda0003f26270 */
[----:B------:R-:W-:Y:S05]  /*1720*/  @P1 BRA `(.L_x_3169) ;  /* 0x0000000000841947 */ /* 0x000fea0003800000 */
[----:B-----5:R-:W-:Y:S01]  /*1730*/  SHF.L.U32 R0, R0, 0x10, RZ ;  /* 0x0000001000007819 */ /* 0x020fe200000006ff */
[----:B------:R-:W-:Y:S01]  /*1740*/  HFMA2.MMA R5, -RZ, RZ, 1.625, 0 ;  /* 0x3e800000ff057435 */ /* 0x000fe200000001ff */
[----:B------:R-:W-:Y:S01]  /*1750*/  MOV R7, 0x3d39bf78 ;  /* 0x3d39bf7800077802 */ /* 0x000fe20000000f00 */
[----:B------:R-:W-:Y:S01]  /*1760*/  BSSY B1, `(.L_x_3170) ;  /* 0x000001c000017945 */ /* 0x000fe20003800000 */
[C---:B------:R-:W-:Y:S01]  /*1770*/  ISETP.GE.U32.AND P1, PT, R0.reuse, 0x7f800000, PT ;  /* 0x7f8000000000780c */ /* 0x040fe20003f26070 */
[----:B------:R-:W-:-:S04]  /*1780*/  FADD.FTZ.RZ R2, R0, 1 ;  /* 0x3f80000000027421 */ /* 0x000fc8000001c000 */
[----:B------:R-:W-:-:S05]  /*1790*/  VIADD R2, R2, 0xc0c00000 ;  /* 0xc0c0000002027836 */ /* 0x000fca0000000000 */
        /* <DEDUP_REMOVED lines=24> */
.L_x_3171:
[----:B------:R-:W-:Y:S05]  /*1920*/  BSYNC B1 ;  /* 0x0000000000017941 */ /* 0x000fea0003800000 */
.L_x_3170:
[----:B------:R-:W-:-:S07]  /*1930*/  F2FP.BF16.F32.PACK_AB R2, RZ, R2 ;  /* 0x00000002ff02723e */ /* 0x000fce00000010ff */
.L_x_3169:
[----:B------:R-:W-:Y:S05]  /*1940*/  BSYNC B0 ;  /* 0x0000000000007941 */ /* 0x000fea0003800000 */
.L_x_3168:
[----:B-----5:R-:W-:Y:S01]  /*1950*/  IADD3 R0, R18, 0x100, RZ ;  /* 0x0000010012007810 */ /* 0x020fe20007ffe0ff */
        /* <DEDUP_REMOVED lines=34> */
.L_x_3175:
[----:B------:R-:W-:Y:S05]  /*1b80*/  BSYNC B1 ;  /* 0x0000000000017941 */ /* 0x000fea0003800000 */
.L_x_3174:
[----:B------:R-:W-:-:S07]  /*1b90*/  F2FP.BF16.F32.PACK_AB R0, RZ, R0 ;  /* 0x00000000ff00723e */ /* 0x000fce00000010ff */
.L_x_3173:
[----:B------:R-:W-:Y:S05]  /*1ba0*/  BSYNC B0 ;  /* 0x0000000000007941 */ /* 0x000fea0003800000 */
.L_x_3172:
        /* <DEDUP_REMOVED lines=35> */
.L_x_3179:
[----:B------:R-:W-:Y:S05]  /*1de0*/  BSYNC B1 ;  /* 0x0000000000017941 */ /* 0x000fea0003800000 */
.L_x_3178:
[----:B------:R-:W-:-:S07]  /*1df0*/  F2FP.BF16.F32.PACK_AB R3, RZ, R3 ;  /* 0x00000003ff03723e */ /* 0x000fce00000010ff */
.L_x_3177:
[----:B------:R-:W-:Y:S05]  /*1e00*/  BSYNC B0 ;  /* 0x0000000000007941 */ /* 0x000fea0003800000 */
.L_x_3176:
        /* <DEDUP_REMOVED lines=35> */
.L_x_3183:
[----:B------:R-:W-:Y:S05]  /*2040*/  BSYNC B1 ;  /* 0x0000000000017941 */ /* 0x000fea0003800000 */
.L_x_3182:
[----:B------:R-:W-:-:S07]  /*2050*/  F2FP.BF16.F32.PACK_AB R4, RZ, R4 ;  /* 0x00000004ff04723e */ /* 0x000fce00000010ff */
.L_x_3181:
[----:B------:R-:W-:Y:S05]  /*2060*/  BSYNC B0 ;  /* 0x0000000000007941 */ /* 0x000fea0003800000 */
.L_x_3180:
[----:B------:R-:W-:Y:S01]  /*2070*/  IADD3 R6, R18, 0x280, RZ ;  /* 0x0000028012067810 */ /* 0x000fe20007ffe0ff */
[----:B------:R-:W-:Y:S03]  /*2080*/  BSSY B0, `(.L_x_3184) ;  /* 0x0000024000007945 */ /* 0x000fe60003800000 */
[----:B------:R-:W-:-:S13]  /*2090*/  ISETP.GE.AND P1, PT, R6, R17, PT ;  /* 0x000000110600720c */ /* 0x000fda0003f26270 */
[----:B------:R-:W-:Y:S05]  /*20a0*/  @P1 BRA `(.L_x_3185) ;  /* 0x0000000000841947 */ /* 0x000fea0003800000 */
[----:B------:R-:W-:Y:S01]  /*20b0*/  SHF.L.U32 R19, R19, 0x10, RZ ;  /* 0x0000001013137819 */ /* 0x000fe200000006ff */
        /* <DEDUP_REMOVED lines=30> */
.L_x_3187:
[----:B------:R-:W-:Y:S05]  /*22a0*/  BSYNC B1 ;  /* 0x0000000000017941 */ /* 0x000fea0003800000 */
.L_x_3186:
[----:B------:R-:W-:-:S07]  /*22b0*/  F2FP.BF16.F32.PACK_AB R5, RZ, R5 ;  /* 0x00000005ff05723e */ /* 0x000fce00000010ff */
.L_x_3185:
[----:B------:R-:W-:Y:S05]  /*22c0*/  BSYNC B0 ;  /* 0x0000000000007941 */ /* 0x000fea0003800000 */
.L_x_3184:
[----:B------:R-:W-:Y:S01]  /*22d0*/  IADD3 R6, R18, 0x300, RZ ;  /* 0x0000030012067810 */ /* 0x000fe20007ffe0ff */
[----:B------:R-:W-:Y:S03]  /*22e0*/  BSSY B0, `(.L_x_3188) ;  /* 0x0000024000007945 */ /* 0x000fe60003800000 */
[----:B------:R-:W-:-:S13]  /*22f0*/  ISETP.GE.AND P1, PT, R6, R17, PT ;  /* 0x000000110600720c */ /* 0x000fda0003f26270 */
[----:B------:R-:W-:Y:S05]  /*2300*/  @P1 BRA `(.L_x_3189) ;  /* 0x0000000000841947 */ /* 0x000fea0003800000 */
[----:B------:R-:W-:Y:S01]  /*2310*/  SHF.L.U32 R13, R13, 0x10, RZ ;  /* 0x000000100d0d7819 */ /* 0x000fe200000006ff */
[----:B------:R-:W-:Y:S01]  /*2320*/  HFMA2.MMA R14, -RZ, RZ, 1.3056640625, -1.8671875 ;  /* 0x3d39bf78ff0e7435 */ /* 0x000fe200000001ff */
        /* <DEDUP_REMOVED lines=29> */
.L_x_3191:
[----:B------:R-:W-:Y:S05]  /*2500*/  BSYNC B1 ;  /* 0x0000000000017941 */ /* 0x000fea0003800000 */
.L_x_3190:
[----:B------:R-:W-:-:S07]  /*2510*/  F2FP.BF16.F32.PACK_AB R6, RZ, R6 ;  /* 0x00000006ff06723e */ /* 0x000fce00000010ff */
.L_x_3189:
[----:B------:R-:W-:Y:S05]  /*2520*/  BSYNC B0 ;  /* 0x0000000000007941 */ /* 0x000fea0003800000 */
.L_x_3188:
        /* <DEDUP_REMOVED lines=35> */
.L_x_3195:
[----:B------:R-:W-:Y:S05]  /*2760*/  BSYNC B1 ;  /* 0x0000000000017941 */ /* 0x000fea0003800000 */
.L_x_3194:
[----:B------:R-:W-:-:S07]  /*2770*/  F2FP.BF16.F32.PACK_AB R7, RZ, R7 ;  /* 0x00000007ff07723e */ /* 0x000fce00000010ff */
.L_x_3193:
[----:B------:R-:W-:Y:S05]  /*2780*/  BSYNC B0 ;  /* 0x0000000000007941 */ /* 0x000fea0003800000 */
.L_x_3192:
[----:B------:R-:W0:Y:S01]  /*2790*/  @!P0 LDC.64 R10, c[0x0][0x218] ;  /* 0x00008600ff0a8b82 */ /* 0x000e220000000a00 */
[----:B------:R-:W-:Y:S01]  /*27a0*/  @!P0 IADD3 R9, R16, R18, RZ ;  /* 0x0000001210098210 */ /* 0x000fe20007ffe0ff */
[----:B------:R-:W-:Y:S01]  /*27b0*/  BSSY B0, `(.L_x_3196) ;  /* 0x0000030000007945 */ /* 0x000fe20003800000 */
[----:B------:R-:W-:-:S03]  /*27c0*/  @!P0 IADD3 R18, R18, 0x80, RZ ;  /* 0x0000008012128810 */ /* 0x000fc60007ffe0ff */
[----:B------:R-:W-:Y:S01]  /*27d0*/  BSSY B1, `(.L_x_3197) ;  /* 0x0000027000017945 */ /* 0x000fe20003800000 */
[----:B0-----:R-:W-:-:S05]  /*27e0*/  @!P0 IMAD.WIDE.U32 R10, R9, 0x2, R10 ;  /* 0x00000002090a8825 */ /* 0x001fca00078e000a */
[----:B------:R0:W-:Y:S01]  /*27f0*/  @!P0 STG.E.U16 desc[UR4][R10.64], R8 ;  /* 0x000000080a008986 */ /* 0x0001e2000c101504 */
[----:B------:R-:W-:-:S13]  /*2800*/  ISETP.GE.AND P0, PT, R18, R17, PT ;  /* 0x000000111200720c */ /* 0x000fda0003f06270 */
[----:B0-----:R-:W-:Y:S05]  /*2810*/  @P0 BRA `(.L_x_3198) ;  /* 0x0000000000300947 */ /* 0x001fea0003800000 */
[----:B------:R-:W0:Y:S01]  /*2820*/  LDC.64 R8, c[0x0][0x218] ;  /* 0x00008600ff087b82 */ /* 0x000e220000000a00 */
[----:B------:R-:W-:Y:S02]  /*2830*/  IADD3 R11, R16, R18, RZ ;  /* 0x00000012100b7210 */ /* 0x000fe40007ffe0ff */
[----:B------:R-:W-:-:S04]  /*2840*/  IADD3 R18, R18, 0x80, RZ ;  /* 0x0000008012127810 */ /* 0x000fc80007ffe0ff */
[----:B------:R-:W-:Y:S01]  /*2850*/  ISETP.GE.AND P0, PT, R18, R17, PT ;  /* 0x000000111200720c */ /* 0x000fe20003f06270 */
[----:B0-----:R-:W-:-:S05]  /*2860*/  IMAD.WIDE.U32 R8, R11, 0x2, R8 ;  /* 0x000000020b087825 */ /* 0x001fca00078e0008 */
[----:B------:R0:W-:Y:S07]  /*2870*/  STG.E.U16 desc[UR4][R8.64], R2 ;  /* 0x0000000208007986 */ /* 0x0001ee000c101504 */
[----:B------:R-:W-:Y:S05]  /*2880*/  @P0 BRA `(.L_x_3199) ;  /* 0x0000000000300947 */ /* 0x000fea0003800000 */
[----:B0-----:R-:W0:Y:S01]  /*2890*/  LDC.64 R8, c[0x0][0x218] ;  /* 0x00008600ff087b82 */ /* 0x001e220000000a00 */
[----:B------:R-:W-:Y:S02]  /*28a0*/  IADD3 R11, R16, R18, RZ ;  /* 0x00000012100b7210 */ /* 0x000fe40007ffe0ff */
[----:B------:R-:W-:-:S03]  /*28b0*/  IADD3 R18, R18, 0x80, RZ ;  /* 0x0000008012127810 */ /* 0x000fc60007ffe0ff */
[----:B0-----:R-:W-:-:S05]  /*28c0*/  IMAD.WIDE.U32 R8, R11, 0x2, R8 ;  /* 0x000000020b087825 */ /* 0x001fca00078e0008 */
[----:B------:R0:W-:Y:S02]  /*28d0*/  STG.E.U16 desc[UR4][R8.64], R0 ;  /* 0x0000000008007986 */ /* 0x0001e4000c101504 */
.L_x_3198:
[----:B------:R-:W-:-:S13]  /*28e0*/  ISETP.GE.AND P0, PT, R18, R17, PT ;  /* 0x000000111200720c */ /* 0x000fda0003f06270 */
[----:B------:R-:W-:Y:S05]  /*28f0*/  @P0 BRA `(.L_x_3200) ;  /* 0x0000000000300947 */ /* 0x000fea0003800000 */
[----:B0-----:R-:W0:Y:S01]  /*2900*/  LDC.64 R8, c[0x0][0x218] ;  /* 0x00008600ff087b82 */ /* 0x001e220000000a00 */
[----:B------:R-:W-:Y:S02]  /*2910*/  IADD3 R11, R16, R18, RZ ;  /* 0x00000012100b7210 */ /* 0x000fe40007ffe0ff */
[----:B------:R-:W-:-:S03]  /*2920*/  IADD3 R18, R18, 0x80, RZ ;  /* 0x0000008012127810 */ /* 0x000fc60007ffe0ff */
[----:B0-----:R-:W-:-:S05]  /*2930*/  IMAD.WIDE.U32 R8, R11, 0x2, R8 ;  /* 0x000000020b087825 */ /* 0x001fca00078e0008 */
[----:B------:R1:W-:Y:S02]  /*2940*/  STG.E.U16 desc[UR4][R8.64], R3 ;  /* 0x0000000308007986 */ /* 0x0003e4000c101504 */
.L_x_3199:
[----:B------:R-:W-:-:S13]  /*2950*/  ISETP.GE.AND P0, PT, R18, R17, PT ;  /* 0x000000111200720c */ /* 0x000fda0003f06270 */
[----:B------:R-:W-:Y:S05]  /*2960*/  @P0 BRA `(.L_x_3201) ;  /* 0x0000000000340947 */ /* 0x000fea0003800000 */
[----:B01----:R-:W0:Y:S01]  /*2970*/  LDC.64 R2, c[0x0][0x218] ;  /* 0x00008600ff027b82 */ /* 0x003e220000000a00 */
[----:B------:R-:W-:Y:S02]  /*2980*/  IADD3 R9, R16, R18, RZ ;  /* 0x0000001210097210 */ /* 0x000fe40007ffe0ff */
[----:B------:R-:W-:-:S03]  /*2990*/  IADD3 R18, R18, 0x80, RZ ;  /* 0x0000008012127810 */ /* 0x000fc60007ffe0ff */
[----:B0-----:R-:W-:-:S05]  /*29a0*/  IMAD.WIDE.U32 R2, R9, 0x2, R2 ;  /* 0x0000000209027825 */ /* 0x001fca00078e0002 */
[----:B------:R1:W-:Y:S02]  /*29b0*/  STG.E.U16 desc[UR4][R2.64], R4 ;  /* 0x0000000402007986 */ /* 0x0003e4000c101504 */
.L_x_3200:
[----:B------:R-:W-:-:S13]  /*29c0*/  ISETP.GE.AND P0, PT, R18, R17, PT ;  /* 0x000000111200720c */ /* 0x000fda0003f06270 */
[----:B------:R-:W-:Y:S05]  /*29d0*/  @P0 BREAK B1 ;  /* 0x0000000000010942 */ /* 0x000fea0003800000 */
[----:B------:R-:W-:Y:S05]  /*29e0*/  @P0 BRA `(.L_x_3202) ;  /* 0x0000000000300947 */ /* 0x000fea0003800000 */
[----:B-1----:R-:W1:Y:S01]  /*29f0*/  LDC.64 R2, c[0x0][0x218] ;  /* 0x00008600ff027b82 */ /* 0x002e620000000a00 */
[----:B0-----:R-:W-:Y:S02]  /*2a00*/  IADD3 R9, R16, R18, RZ ;  /* 0x0000001210097210 */ /* 0x001fe40007ffe0ff */
[----:B------:R-:W-:-:S03]  /*2a10*/  IADD3 R18, R18, 0x80, RZ ;  /* 0x0000008012127810 */ /* 0x000fc60007ffe0ff */
[----:B-1----:R-:W-:-:S05]  /*2a20*/  IMAD.WIDE.U32 R2, R9, 0x2, R2 ;  /* 0x0000000209027825 */ /* 0x002fca00078e0002 */
[----:B------:R2:W-:Y:S02]  /*2a30*/  STG.E.U16 desc[UR4][R2.64], R5 ;  /* 0x0000000502007986 */ /* 0x0005e4000c101504 */
.L_x_3201:
[----:B------:R-:W-:Y:S05]  /*2a40*/  BSYNC B1 ;  /* 0x0000000000017941 */ /* 0x000fea0003800000 */
.L_x_3197:
[----:B------:R-:W-:-:S13]  /*2a50*/  ISETP.GE.AND P0, PT, R18, R17, PT ;  /* 0x000000111200720c */ /* 0x000fda0003f06270 */
[----:B012---:R-:W0:Y:S01]  /*2a60*/  @!P0 LDC.64 R2, c[0x0][0x218] ;  /* 0x00008600ff028b82 */ /* 0x007e220000000a00 */
[----:B------:R-:W-:Y:S02]  /*2a70*/  @!P0 IADD3 R5, R16, R18, RZ ;  /* 0x0000001210058210 */ /* 0x000fe40007ffe0ff */
[----:B------:R-:W-:-:S03]  /*2a80*/  @!P0 IADD3 R18, R18, 0x80, RZ ;  /* 0x0000008012128810 */ /* 0x000fc60007ffe0ff */
[----:B0-----:R-:W-:-:S05]  /*2a90*/  @!P0 IMAD.WIDE.U32 R2, R5, 0x2, R2 ;  /* 0x0000000205028825 */ /* 0x001fca00078e0002 */
[----:B------:R2:W-:Y:S02]  /*2aa0*/  @!P0 STG.E.U16 desc[UR4][R2.64], R6 ;  /* 0x0000000602008986 */ /* 0x0005e4000c101504 */
.L_x_3202:
[----:B------:R-:W-:Y:S05]  /*2ab0*/  BSYNC B0 ;  /* 0x0000000000007941 */ /* 0x000fea0003800000 */
.L_x_3196:
[----:B------:R-:W-:Y:S05]  /*2ac0*/  WARPSYNC.ALL ;  /* 0x0000000000007948 */ /* 0x000fea0003800000 */
[----:B------:R-:W-:-:S13]  /*2ad0*/  ISETP.GE.AND P0, PT, R18, R17, PT ;  /* 0x000000111200720c */ /* 0x000fda0003f06270 */
[----:B------:R-:W-:Y:S05]  /*2ae0*/  @P0 EXIT ;  /* 0x000000000000094d */ /* 0x000fea0003800000 */
[----:B-12---:R-:W1:Y:S01]  /*2af0*/  LDC.64 R2, c[0x0][0x218] ;  /* 0x00008600ff027b82 */ /* 0x006e620000000a00 */
[----:B------:R-:W-:-:S05]  /*2b00*/  IADD3 R5, R16, R18, RZ ;  /* 0x0000001210057210 */ /* 0x000fca0007ffe0ff */
[----:B-1----:R-:W-:-:S05]  /*2b10*/  IMAD.WIDE.U32 R2, R5, 0x2, R2 ;  /* 0x0000000205027825 */ /* 0x002fca00078e0002 */
[----:B------:R-:W-:Y:S01]  /*2b20*/  STG.E.U16 desc[UR4][R2.64], R7 ;  /* 0x0000000702007986 */ /* 0x000fe2000c101504 */
[----:B------:R-:W-:Y:S05]  /*2b30*/  EXIT ;  /* 0x000000000000794d */ /* 0x000fea0003800000 */
.L_x_3203:
        /* <DEDUP_REMOVED lines=12> */
.L_x_13283:


//--------------------- .text._ZN2at6native29vectorized_elementwise_kernelILi4EZZZNS0_17log1p_kernel_cudaERNS_18TensorIteratorBaseEENKUlvE_clEvENKUlvE4_clEvEUlN3c108BFloat16EE_St5arrayIPcLm2EEEEviT0_T1_ --------------------------
	.section	.text._ZN2at6native29vectorized_elementwise_kernelILi4EZZZNS0_17log1p_kernel_cudaERNS_18TensorIteratorBaseEENKUlvE_clEvENKUlvE4_clEvEUlN3c108BFloat16EE_St5arrayIPcLm2EEEEviT0_T1_,"ax",@progbits
	.align	128
        .global         _ZN2at6native29vectorized_elementwise_kernelILi4EZZZNS0_17log1p_kernel_cudaERNS_18TensorIteratorBaseEENKUlvE_clEvENKUlvE4_clEvEUlN3c108BFloat16EE_St5arrayIPcLm2EEEEviT0_T1_
        .type           _ZN2at6native29vectorized_elementwise_kernelILi4EZZZNS0_17log1p_kernel_cudaERNS_18TensorIteratorBaseEENKUlvE_clEvENKUlvE4_clEvEUlN3c108BFloat16EE_St5arrayIPcLm2EEEEviT0_T1_,@function
        .size           _ZN2at6native29vectorized_elementwise_kernelILi4EZZZNS0_17log1p_kernel_cudaERNS_18TensorIteratorBaseEENKUlvE_clEvENKUlvE4_clEvEUlN3c108BFloat16EE_St5arrayIPcLm2EEEEviT0_T1_,(.L_x_13284 - _ZN2at6native29vectorized_elementwise_kernelILi4EZZZNS0_17log1p_kernel_cudaERNS_18TensorIteratorBaseEENKUlvE_clEvENKUlvE4_clEvEUlN3c108BFloat16EE_St5arrayIPcLm2EEEEviT0_T1_)
        .other          _ZN2at6native29vectorized_elementwise_kernelILi4EZZZNS0_17log1p_kernel_cudaERNS_18TensorIteratorBaseEENKUlvE_clEvENKUlvE4_clEvEUlN3c108BFloat16EE_St5arrayIPcLm2EEEEviT0_T1_,@"STO_CUDA_ENTRY STV_DEFAULT"
_ZN2at6native29vectorized_elementwise_kernelILi4EZZZNS0_17log1p_kernel_cudaERNS_18TensorIteratorBaseEENKUlvE_clEvENKUlvE4_clEvEUlN3c108BFloat16EE_St5arrayIPcLm2EEEEviT0_T1_:
.text._ZN2at6native29vectorized_elementwise_kernelILi4EZZZNS0_17log1p_kernel_cudaERNS_18TensorIteratorBaseEENKUlvE_clEvENKUlvE4_clEvEUlN3c108BFloat16EE_St5arrayIPcLm2EEEEviT0_T1_:
        /* <DEDUP_REMOVED lines=13> */
[----:B------:R0:W3:Y:S01]  /*00d0*/  LDG.E.64 R2, desc[UR4][R8.64+0x400] ;  /* 0x0004000408027981 */ /* 0x0000e2000c1e1b00 */
[----:B------:R-:W-:Y:S01]  /*00e0*/  HFMA2.MMA R6, -RZ, RZ, 1.625, 0 ;  /* 0x3e800000ff067435 */ /* 0x000fe200000001ff */
[----:B------:R-:W-:Y:S01]  /*00f0*/  BSSY B0, `(.L_x_3205) ;  /* 0x000006d000007945 */ /* 0x000fe20003800000 */
[C---:B--2---:R-:W-:Y:S02]  /*0100*/  SHF.L.U32 R4, R19.reuse, 0x10, RZ ;  /* 0x0000001013047819 */ /* 0x044fe400000006ff */
[----:B------:R-:W-:Y:S02]  /*0110*/  PRMT R14, R18, 0x7632, R14 ;  /* 0x00007632120e7816 */ /* 0x000fe4000000000e */
[----:B------:R-:W-:Y:S01]  /*0120*/  PRMT R15, R19, 0x7632, R15 ;  /* 0x00007632130f7816 */ /* 0x000fe2000000000f */
[----:B------:R-:W-:Y:S01]  /*0130*/  FADD.FTZ.RZ R5, R4, 1 ;  /* 0x3f80000004057421 */ /* 0x000fe2000001c000 */
[----:B------:R-:W-:-:S02]  /*0140*/  SHF.L.U32 R14, R14, 0x10, RZ ;  /* 0x000000100e0e7819 */ /* 0x000fc400000006ff */
[----:B------:R-:W-:Y:S02]  /*0150*/  SHF.L.U32 R15, R15, 0x10, RZ ;  /* 0x000000100f0f7819 */ /* 0x000fe400000006ff */
[----:B------:R-:W-:Y:S02]  /*0160*/  IADD3 R5, R5, -0x3f400000, RZ ;  /* 0xc0c0000005057810 */ /* 0x000fe40007ffe0ff */
[----:B------:R-:W-:Y:S01]  /*0170*/  SHF.L.U32 R18, R18, 0x10, RZ ;  /* 0x0000001012127819 */ /* 0x000fe200000006ff */
[----:B0-----:R-:W-:Y:S01]  /*0180*/  FADD.FTZ.RZ R8, R15, 1 ;  /* 0x3f8000000f087421 */ /* 0x001fe2000001c000 */
[----:B------:R-:W-:Y:S01]  /*0190*/  LOP3.LUT R7, R5, 0xff800000, RZ, 0xc0, !PT ;  /* 0xff80000005077812 */ /* 0x000fe200078ec0ff */
[----:B------:R-:W-:Y:S01]  /*01a0*/  FADD.FTZ.RZ R5, R14, 1 ;  /* 0x3f8000000e057421 */ /* 0x000fe2000001c000 */
[C---:B------:R-:W-:Y:S01]  /*01b0*/  ISETP.GE.U32.AND P2, PT, R18.reuse, 0x7f800000, PT ;  /* 0x7f8000001200780c */ /* 0x040fe20003f46070 */
[----:B------:R-:W-:Y:S01]  /*01c0*/  FADD.FTZ.RZ R10, R18, 1 ;  /* 0x3f800000120a7421 */ /* 0x000fe2000001c000 */
[----:B------:R-:W-:-:S02]  /*01d0*/  IADD3 R9, -R7, 0x40800000, RZ ;  /* 0x4080000007097810 */ /* 0x000fc40007ffe1ff */
[----:B------:R-:W-:Y:S02]  /*01e0*/  IADD3 R5, R5, -0x3f400000, RZ ;  /* 0xc0c0000005057810 */ /* 0x000fe40007ffe0ff */
[----:B------:R-:W-:Y:S01]  /*01f0*/  IADD3 R12, R4, -R7, RZ ;  /* 0x80000007040c7210 */ /* 0x000fe20007ffe0ff */
[----:B------:R-:W-:Y:S01]  /*0200*/  FFMA.FTZ R11, R9, R6, -1 ;  /* 0xbf800000090b7423 */ /* 0x000fe20000010006 */
[----:B------:R-:W-:Y:S02]  /*0210*/  IADD3 R8, R8, -0x3f400000, RZ ;  /* 0xc0c0000008087810 */ /* 0x000fe40007ffe0ff */
[----:B------:R-:W-:Y:S01]  /*0220*/  LOP3.LUT R9, R5, 0xff800000, RZ, 0xc0, !PT ;  /* 0xff80000005097812 */ /* 0x000fe200078ec0ff */
[----:B------:R-:W-:Y:S01]  /*0230*/  FADD.FTZ R12, R12, R11 ;  /* 0x0000000b0c0c7221 */ /* 0x000fe20000010000 */
[----:B------:R-:W-:Y:S02]  /*0240*/  LOP3.LUT R8, R8, 0xff800000, RZ, 0xc0, !PT ;  /* 0xff80000008087812 */ /* 0x000fe400078ec0ff */
[----:B------:R-:W-:-:S02]  /*0250*/  IADD3 R11, -R9, 0x40800000, RZ ;  /* 0x40800000090b7810 */ /* 0x000fc40007ffe1ff */
[----:B------:R-:W-:Y:S02]  /*0260*/  IADD3 R10, R10, -0x3f400000, RZ ;  /* 0xc0c000000a0a7810 */ /* 0x000fe40007ffe0ff */
[----:B------:R-:W-:Y:S01]  /*0270*/  IADD3 R17, -R8, 0x40800000, RZ ;  /* 0x4080000008117810 */ /* 0x000fe20007ffe1ff */
[-C--:B------:R-:W-:Y:S01]  /*0280*/  FFMA.FTZ R11, R11, R6.reuse, -1 ;  /* 0xbf8000000b0b7423 */ /* 0x080fe20000010006 */
[----:B------:R-:W-:Y:S02]  /*0290*/  IADD3 R22, R14, -R9, RZ ;  /* 0x800000090e167210 */ /* 0x000fe40007ffe0ff */
[----:B------:R-:W-:Y:S01]  /*02a0*/  LOP3.LUT R13, R10, 0xff800000, RZ, 0xc0, !PT ;  /* 0xff8000000a0d7812 */ /* 0x000fe200078ec0ff */
[----:B------:R-:W-:Y:S01]  /*02b0*/  FFMA.FTZ R17, R17, R6, -1 ;  /* 0xbf80000011117423 */ /* 0x000fe20000010006 */
[----:B------:R-:W-:Y:S01]  /*02c0*/  IADD3 R10, R15, -R8, RZ ;  /* 0x800000080f0a7210 */ /* 0x000fe20007ffe0ff */
[----:B------:R-:W-:Y:S01]  /*02d0*/  FADD.FTZ R22, R22, R11 ;  /* 0x0000000b16167221 */ /* 0x000fe20000010000 */
[----:B------:R-:W-:-:S02]  /*02e0*/  MOV R5, 0x3d39bf78 ;  /* 0x3d39bf7800057802 */ /* 0x000fc40000000f00 */
[----:B------:R-:W-:Y:S01]  /*02f0*/  IADD3 R11, -R13, 0x40800000, RZ ;  /* 0x408000000d0b7810 */ /* 0x000fe20007ffe1ff */
[----:B------:R-:W-:Y:S01]  /*0300*/  FADD.FTZ R10, R10, R17 ;  /* 0x000000110a0a7221 */ /* 0x000fe20000010000 */
[----:B------:R-:W-:Y:S01]  /*0310*/  IADD3 R20, R18, -R13, RZ ;  /* 0x8000000d12147210 */ /* 0x000fe20007ffe0ff */
[-C--:B------:R-:W-:Y:S01]  /*0320*/  FFMA.FTZ R19, R12, -R5.reuse, 0.10546888411045074463 ;  /* 0x3dd800120c137423 */ /* 0x080fe20000010805 */
[-C--:B------:R-:W-:Y:S01]  /*0330*/  FFMA.FTZ R17, R22, -R5.reuse, 0.10546888411045074463 ;  /* 0x3dd8001216117423 */ /* 0x080fe20000010805 */
[----:B------:R-:W-:Y:S01]  /*0340*/  FFMA.FTZ R11, R11, R6, -1 ;  /* 0xbf8000000b0b7423 */ /* 0x000fe20000010006 */
[----:B------:R-:W-:Y:S01]  /*0350*/  FFMA.FTZ R21, R10, -R5, 0.10546888411045074463 ;  /* 0x3dd800120a157423 */ /* 0x000fe20000010805 */
[----:B------:R-:W-:Y:S01]  /*0360*/  FFMA.FTZ R19, R12, R19, -0.13229703903198242188 ;  /* 0xbe0778e00c137423 */ /* 0x000fe20000010013 */
[----:B------:R-:W-:Y:S01]  /*0370*/  FFMA.FTZ R17, R22, R17, -0.13229703903198242188 ;  /* 0xbe0778e016117423 */ /* 0x000fe20000010011 */
[----:B------:R-:W-:Y:S01]  /*0380*/  FADD.FTZ R20, R20, R11 ;  /* 0x0000000b14147221 */ /* 0x000fe20000010000 */
[----:B------:R-:W-:Y:S01]  /*0390*/  FFMA.FTZ R21, R10, R21, -0.13229703903198242188 ;  /* 0xbe0778e00a157423 */ /* 0x000fe20000010015 */
[----:B------:R-:W-:Y:S01]  /*03a0*/  FFMA.FTZ R19, R12, R19, 0.14491446316242218018 ;  /* 0x3e1464750c137423 */ /* 0x000fe20000010013 */
[----:B------:R-:W-:Y:S01]  /*03b0*/  FFMA.FTZ R17, R22, R17, 0.14491446316242218018 ;  /* 0x3e14647516117423 */ /* 0x000fe20000010011 */
[----:B------:R-:W-:Y:S01]  /*03c0*/  FFMA.FTZ R11, R20, -R5, 0.10546888411045074463 ;  /* 0x3dd80012140b7423 */ /* 0x000fe20000010805 */
[----:B------:R-:W-:Y:S01]  /*03d0*/  FFMA.FTZ R21, R10, R21, 0.14491446316242218018 ;  /* 0x3e1464750a157423 */ /* 0x000fe20000010015 */
[----:B------:R-:W-:Y:S01]  /*03e0*/  FFMA.FTZ R19, R12, R19, -0.16641564667224884033 ;  /* 0xbe2a68dd0c137423 */ /* 0x000fe20000010013 */
[----:B------:R-:W-:Y:S01]  /*03f0*/  FFMA.FTZ R17, R22, R17, -0.16641564667224884033 ;  /* 0xbe2a68dd16117423 */ /* 0x000fe20000010011 */
[----:B------:R-:W-:Y:S01]  /*0400*/  FFMA.FTZ R11, R20, R11, -0.13229703903198242188 ;  /* 0xbe0778e0140b7423 */ /* 0x000fe2000001000b */
[----:B------:R-:W-:Y:S01]  /*0410*/  FFMA.FTZ R21, R10, R21, -0.16641564667224884033 ;  /* 0xbe2a68dd0a157423 */ /* 0x000fe20000010015 */
[----:B------:R-:W-:Y:S01]  /*0420*/  FFMA.FTZ R19, R12, R19, 0.19988867640495300293 ;  /* 0x3e4caf9e0c137423 */ /* 0x000fe20000010013 */
[----:B------:R-:W-:Y:S01]  /*0430*/  FFMA.FTZ R17, R22, R17, 0.19988867640495300293 ;  /* 0x3e4caf9e16117423 */ /* 0x000fe20000010011 */
[----:B------:R-:W-:Y:S01]  /*0440*/  FFMA.FTZ R11, R20, R11, 0.14491446316242218018 ;  /* 0x3e146475140b7423 */ /* 0x000fe2000001000b */
[----:B------:R-:W-:Y:S01]  /*0450*/  FFMA.FTZ R21, R10, R21, 0.19988867640495300293 ;  /* 0x3e4caf9e0a157423 */ /* 0x000fe20000010015 */
[----:B------:R-:W-:Y:S01]  /*0460*/  FFMA.FTZ R19, R12, R19, -0.25000196695327758789 ;  /* 0xbe8000420c137423 */ /* 0x000fe20000010013 */
[----:B------:R-:W-:Y:S01]  /*0470*/  FFMA.FTZ R17, R22, R17, -0.25000196695327758789 ;  /* 0xbe80004216117423 */ /* 0x000fe20000010011 */
[----:B------:R-:W-:Y:S01]  /*0480*/  FFMA.FTZ R11, R20, R11, -0.16641564667224884033 ;  /* 0xbe2a68dd140b7423 */ /* 0x000fe2000001000b */
[----:B------:R-:W-:Y:S01]  /*0490*/  FFMA.FTZ R21, R10, R21, -0.25000196695327758789 ;  /* 0xbe8000420a157423 */ /* 0x000fe20000010015 */
[----:B------:R-:W-:Y:S01]  /*04a0*/  FFMA.FTZ R19, R12, R19, 0.33333510160446166992 ;  /* 0x3eaaaae60c137423 */ /* 0x000fe20000010013 */
[----:B------:R-:W-:Y:S01]  /*04b0*/  FFMA.FTZ R17, R22, R17, 0.33333510160446166992 ;  /* 0x3eaaaae616117423 */ /* 0x000fe20000010011 */
[----:B------:R-:W-:Y:S01]  /*04c0*/  FFMA.FTZ R11, R20, R11, 0.19988867640495300293 ;  /* 0x3e4caf9e140b7423 */ /* 0x000fe2000001000b */
[----:B------:R-:W-:Y:S01]  /*04d0*/  FFMA.FTZ R21, R10, R21, 0.33333510160446166992 ;  /* 0x3eaaaae60a157423 */ /* 0x000fe20000010015 */
[----:B------:R-:W-:Y:S01]  /*04e0*/  FFMA.FTZ R19, R12, R19, -0.5 ;  /* 0xbf0000000c137423 */ /* 0x000fe20000010013 */
[----:B------:R-:W-:Y:S01]  /*04f0*/  FFMA.FTZ R17, R22, R17, -0.5 ;  /* 0xbf00000016117423 */ /* 0x000fe20000010011 */
[----:B------:R-:W-:Y:S01]  /*0500*/  FFMA.FTZ R11, R20, R11, -0.25000196695327758789 ;  /* 0xbe800042140b7423 */ /* 0x000fe2000001000b */
[----:B------:R-:W-:Y:S01]  /*0510*/  FFMA.FTZ R21, R10, R21, -0.5 ;  /* 0xbf0000000a157423 */ /* 0x000fe20000010015 */
[----:B------:R-:W-:Y:S01]  /*0520*/  I2FP.F32.S32 R7, R7 ;  /* 0x0000000700077245 */ /* 0x000fe20000201400 */
[----:B------:R-:W-:Y:S01]  /*0530*/  FMUL.FTZ R19, R12, R19 ;  /* 0x000000130c137220 */ /* 0x000fe20000410000 */
[----:B------:R-:W-:Y:S01]  /*0540*/  I2FP.F32.S32 R9, R9 ;  /* 0x0000000900097245 */ /* 0x000fe20000201400 */
[----:B------:R-:W-:Y:S01]  /*0550*/  FMUL.FTZ R17, R22, R17 ;  /* 0x0000001116117220 */ /* 0x000fe20000410000 */
[----:B------:R-:W-:Y:S01]  /*0560*/  FFMA.FTZ R11, R20, R11, 0.33333510160446166992 ;  /* 0x3eaaaae6140b7423 */ /* 0x000fe2000001000b */
[----:B------:R-:W-:Y:S01]  /*0570*/  FMUL.FTZ R21, R10, R21 ;  /* 0x000000150a157220 */ /* 0x000fe20000410000 */
[----:B------:R-:W-:Y:S01]  /*0580*/  I2FP.F32.S32 R8, R8 ;  /* 0x0000000800087245 */ /* 0x000fe20000201400 */
[----:B------:R-:W-:Y:S01]  /*0590*/  FFMA.FTZ R12, R12, R19, R12 ;  /* 0x000000130c0c7223 */ /* 0x000fe2000001000c */
[----:B------:R-:W-:Y:S01]  /*05a0*/  FFMA.FTZ R22, R22, R17, R22 ;  /* 0x0000001116167223 */ /* 0x000fe20000010016 */
[----:B------:R-:W-:Y:S01]  /*05b0*/  FFMA.FTZ R11, R20, R11, -0.5 ;  /* 0xbf000000140b7423 */ /* 0x000fe2000001000b */
[----:B------:R-:W-:Y:S01]  /*05c0*/  FMUL.FTZ R7, R7, 1.1920928955078125e-07 ;  /* 0x3400000007077820 */ /* 0x000fe20000410000 */
[----:B------:R-:W-:Y:S01]  /*05d0*/  FMUL.FTZ R9, R9, 1.1920928955078125e-07 ;  /* 0x3400000009097820 */ /* 0x000fe20000410000 */
[----:B------:R-:W-:Y:S01]  /*05e0*/  FFMA.FTZ R21, R10, R21, R10 ;  /* 0x000000150a157223 */ /* 0x000fe2000001000a */
[----:B------:R-:W-:Y:S01]  /*05f0*/  FMUL.FTZ R10, R8, 1.1920928955078125e-07 ;  /* 0x34000000080a7820 */ /* 0x000fe20000410000 */
[----:B------:R-:W-:Y:S01]  /*0600*/  FMUL.FTZ R11, R20, R11 ;  /* 0x0000000b140b7220 */ /* 0x000fe20000410000 */
[----:B------:R-:W-:Y:S01]  /*0610*/  FFMA.FTZ R7, R7, 0.69314718246459960938, R12 ;  /* 0x3f31721807077823 */ /* 0x000fe2000001000c */
[----:B------:R-:W-:Y:S01]  /*0620*/  FFMA.FTZ R8, R9, 0.69314718246459960938, R22 ;  /* 0x3f31721809087823 */ /* 0x000fe20000010016 */
[----:B---3--:R-:W-:Y:S01]  /*0630*/  SHF.L.U32 R9, R2, 0x10, RZ ;  /* 0x0000001002097819 */ /* 0x008fe200000006ff */
[----:B------:R-:W-:Y:S01]  /*0640*/  FFMA.FTZ R17, R20, R11, R20 ;  /* 0x0000000b14117223 */ /* 0x000fe20000010014 */
[----:B------:R-:W-:Y:S01]  /*0650*/  PRMT R12, R2, 0x7632, R12 ;  /* 0x00007632020c7816 */ /* 0x000fe2000000000c */
[----:B------:R-:W-:Y:S01]  /*0660*/  FFMA.FTZ R10, R10, 0.69314718246459960938, R21 ;  /* 0x3f3172180a0a7823 */ /* 0x000fe20000010015 */
[----:B------:R-:W-:-:S02]  /*0670*/  PRMT R19, R3, 0x7632, R19 ;  /* 0x0000763203137816 */ /* 0x000fc40000000013 */
[----:B------:R-:W-:Y:S02]  /*0680*/  I2FP.F32.S32 R2, R13 ;  /* 0x0000000d00027245 */ /* 0x000fe40000201400 */
[----:B------:R-:W-:Y:S01]  /*0690*/  SHF.L.U32 R11, R3, 0x10, RZ ;  /* 0x00000010030b7819 */ /* 0x000fe200000006ff */
[----:B------:R-:W-:Y:S01]  /*06a0*/  FADD.FTZ.RZ R3, R9, 1 ;  /* 0x3f80000009037421 */ /* 0x000fe2000001c000 */
[----:B------:R-:W-:Y:S01]  /*06b0*/  SHF.L.U32 R12, R12, 0x10, RZ ;  /* 0x000000100c0c7819 */ /* 0x000fe200000006ff */
[----:B------:R-:W-:Y:S01]  /*06c0*/  FMUL.FTZ R2, R2, 1.1920928955078125e-07 ;  /* 0x3400000002027820 */ /* 0x000fe20000410000 */
[----:B------:R-:W-:Y:S01]  /*06d0*/  SHF.L.U32 R13, R19, 0x10, RZ ;  /* 0x00000010130d7819 */ /* 0x000fe200000006ff */
[----:B------:R-:W-:Y:S01]  /*06e0*/  FADD.FTZ.RZ R20, R11, 1 ;  /* 0x3f8000000b147421 */ /* 0x000fe2000001c000 */
[----:B------:R-:W-:Y:S01]  /*06f0*/  ISETP.GE.U32.AND P0, PT, R4, 0x7f800000, PT ;  /* 0x7f8000000400780c */ /* 0x000fe20003f06070 */
[----:B------:R-:W-:Y:S01]  /*0700*/  FADD.FTZ.RZ R19, R12, 1 ;  /* 0x3f8000000c137421 */ /* 0x000fe2000001c000 */
[----:B------:R-:W-:Y:S01]  /*0710*/  ISETP.GE.U32.AND P4, PT, R14, 0x7f800000, PT ;  /* 0x7f8000000e00780c */ /* 0x000fe20003f86070 */
[----:B------:R-:W-:Y:S01]  /*0720*/  FADD.FTZ.RZ R21, R13, 1 ;  /* 0x3f8000000d157421 */ /* 0x000fe2000001c000 */
[----:B------:R-:W-:Y:S01]  /*0730*/  ISETP.GE.U32.AND P1, PT, R15, 0x7f800000, PT ;  /* 0x7f8000000f00780c */ /* 0x000fe20003f26070 */
[----:B------:R-:W-:Y:S01]  /*0740*/  FFMA.FTZ R17, R2, 0.69314718246459960938, R17 ;  /* 0x3f31721802117823 */ /* 0x000fe20000010011 */
[----:B------:R-:W-:Y:S01]  /*0750*/  IADD3 R3, R3, -0x3f400000, RZ ;  /* 0xc0c0000003037810 */ /* 0x000fe20007ffe0ff */
[----:B------:R-:W-:Y:S10]  /*0760*/  @!P2 BRA `(.L_x_3206) ;  /* 0x000000000014a947 */ /* 0x000ff40003800000 */
[C---:B------:R-:W-:Y:S02]  /*0770*/  ISETP.GE.AND P2, PT, R18.reuse, -0x407fffff, PT ;  /* 0xbf8000011200780c */ /* 0x040fe40003f46270 */
[----:B------:R-:W-:-:S11]  /*0780*/  FSETP.NEU.FTZ.AND P3, PT, R18, RZ, PT ;  /* 0x000000ff1200720b */ /* 0x000fd60003f7d000 */
[----:B------:R-:W-:-:S05]  /*0790*/  @P2 MOV R23, 0x7f800000 ;  /* 0x7f80000000172802 */ /* 0x000fca0000000f00 */
[----:B------:R-:W-:-:S05]  /*07a0*/  @P2 FFMA.FTZ R17, R18, R23, +INF ;  /* 0x7f80000012112423 */ /* 0x000fca0000010017 */
[----:B------:R-:W-:-:S07]  /*07b0*/  FSEL R17, R17, -RZ, P3 ;  /* 0x800000ff11117208 */ /* 0x000fce0001800000 */
.L_x_3206:
[----:B------:R-:W-:Y:S05]  /*07c0*/  BSYNC B0 ;  /* 0x0000000000007941 */ /* 0x000fea0003800000 */
.L_x_3205:
[----:B------:R-:W-:Y:S04]  /*07d0*/  BSSY B0, `(.L_x_3207) ;  /* 0x0000007000007945 */ /* 0x000fe80003800000 */
[----:B------:R-:W-:Y:S05]  /*07e0*/  @!P4 BRA `(.L_x_3208) ;  /* 0x000000000014c947 */ /* 0x000fea0003800000 */
[C---:B------:R-:W-:Y:S02]  /*07f0*/  ISETP.GE.AND P2, PT, R14.reuse, -0x407fffff, PT ;  /* 0xbf8000010e00780c */ /* 0x040fe40003f46270 */
[----:B------:R-:W-:-:S11]  /*0800*/  FSETP.NEU.FTZ.AND P3, PT, R14, RZ, PT ;  /* 0x000000ff0e00720b */ /* 0x000fd60003f7d000 */
[----:B------:R-:W-:-:S05]  /*0810*/  @P2 MOV R23, 0x7f800000 ;  /* 0x7f80000000172802 */ /* 0x000fca0000000f00 */
[----:B------:R-:W-:-:S05]  /*0820*/  @P2 FFMA.FTZ R8, R14, R23, +INF ;  /* 0x7f8000000e082423 */ /* 0x000fca0000010017 */
[----:B------:R-:W-:-:S07]  /*0830*/  FSEL R8, R8, -RZ, P3 ;  /* 0x800000ff08087208 */ /* 0x000fce0001800000 */
.L_x_3208:
[----:B------:R-:W-:Y:S05]  /*0840*/  BSYNC B0 ;  /* 0x0000000000007941 */ /* 0x000fea0003800000 */
.L_x_3207:
[----:B------:R-:W-:Y:S04]  /*0850*/  BSSY B0, `(.L_x_3209) ;  /* 0x0000007000007945 */ /* 0x000fe80003800000 */
[----:B------:R-:W-:Y:S05]  /*0860*/  @!P0 BRA `(.L_x_3210) ;  /* 0x0000000000148947 */ /* 0x000fea0003800000 */
[C---:B------:R-:W-:Y:S02]  /*0870*/  ISETP.GE.AND P0, PT, R4.reuse, -0x407fffff, PT ;  /* 0xbf8000010400780c */ /* 0x040fe40003f06270 */
[----:B------:R-:W-:-:S11]  /*0880*/  FSETP.NEU.FTZ.AND P2, PT, R4, RZ, PT ;  /* 0x000000ff0400720b */ /* 0x000fd60003f5d000 */
[----:B------:R-:W-:-:S05]  /*0890*/  @P0 MOV R23, 0x7f800000 ;  /* 0x7f80000000170802 */ /* 0x000fca0000000f00 */
[----:B------:R-:W-:-:S05]  /*08a0*/  @P0 FFMA.FTZ R7, R4, R23, +INF ;  /* 0x7f80000004070423 */ /* 0x000fca0000010017 */
[----:B------:R-:W-:-:S07]  /*08b0*/  FSEL R7, R7, -RZ, P2 ;  /* 0x800000ff07077208 */ /* 0x000fce0001000000 */
.L_x_3210:
[----:B------:R-:W-:Y:S05]  /*08c0*/  BSYNC B0 ;  /* 0x0000000000007941 */ /* 0x000fea0003800000 */
.L_x_3209:
[----:B------:R-:W-:Y:S04]  /*08d0*/  BSSY B0, `(.L_x_3211) ;  /* 0x0000007000007945 */ /* 0x000fe80003800000 */
[----:B------:R-:W-:Y:S05]  /*08e0*/  @!P1 BRA `(.L_x_3212) ;  /* 0x0000000000149947 */ /* 0x000fea0003800000 */
[C---:B------:R-:W-:Y:S02]  /*08f0*/  ISETP.GE.AND P0, PT, R15.reuse, -0x407fffff, PT ;  /* 0xbf8000010f00780c */ /* 0x040fe40003f06270 */
[----:B------:R-:W-:-:S11]  /*0900*/  FSETP.NEU.FTZ.AND P1, PT, R15, RZ, PT ;  /* 0x000000ff0f00720b */ /* 0x000fd60003f3d000 */
[----:B------:R-:W-:-:S05]  /*0910*/  @P0 MOV R2, 0x7f800000 ;  /* 0x7f80000000020802 */ /* 0x000fca0000000f00 */
[----:B------:R-:W-:-:S05]  /*0920*/  @P0 FFMA.FTZ R10, R15, R2, +INF ;  /* 0x7f8000000f0a0423 */ /* 0x000fca0000010002 */
[----:B------:R-:W-:-:S07]  /*0930*/  FSEL R10, R10, -RZ, P1 ;  /* 0x800000ff0a0a7208 */ /* 0x000fce0000800000 */
.L_x_3212:
[----:B------:R-:W-:Y:S05]  /*0940*/  BSYNC B0 ;  /* 0x0000000000007941 */ /* 0x000fea0003800000 */
.L_x_3211:
[----:B------:R-:W-:Y:S01]  /*0950*/  IADD3 R4, R20, -0x3f400000, RZ ;  /* 0xc0c0000014047810 */ /* 0x000fe20007ffe0ff */
[----:B------:R-:W-:Y:S01]  /*0960*/  BSSY B0, `(.L_x_3213) ;  /* 0x0000058000007945 */ /* 0x000fe20003800000 */
[----:B------:R-:W-:Y:S02]  /*0970*/  IADD3 R15, R19, -0x3f400000, RZ ;  /* 0xc0c00000130f7810 */ /* 0x000fe40007ffe0ff */
[----:B------:R-:W-:Y:S02]  /*0980*/  IADD3 R18, R21, -0x3f400000, RZ ;  /* 0xc0c0000015127810 */ /* 0x000fe40007ffe0ff */
[----:B------:R-:W-:Y:S02]  /*0990*/  LOP3.LUT R14, R3, 0xff800000, RZ, 0xc0, !PT ;  /* 0xff800000030e7812 */ /* 0x000fe400078ec0ff */
[----:B------:R-:W-:Y:S02]  /*09a0*/  LOP3.LUT R4, R4, 0xff800000, RZ, 0xc0, !PT ;  /* 0xff80000004047812 */ /* 0x000fe400078ec0ff */
[----:B------:R-:W-:-:S02]  /*09b0*/  LOP3.LUT R15, R15, 0xff800000, RZ, 0xc0, !PT ;  /* 0xff8000000f0f7812 */ /* 0x000fc400078ec0ff */
[----:B------:R-:W-:Y:S02]  /*09c0*/  LOP3.LUT R18, R18, 0xff800000, RZ, 0xc0, !PT ;  /* 0xff80000012127812 */ /* 0x000fe400078ec0ff */
[----:B------:R-:W-:Y:S02]  /*09d0*/  IADD3 R3, -R14, 0x40800000, RZ ;  /* 0x408000000e037810 */ /* 0x000fe40007ffe1ff */
[----:B------:R-:W-:Y:S02]  /*09e0*/  IADD3 R21, -R4, 0x40800000, RZ ;  /* 0x4080000004157810 */ /* 0x000fe40007ffe1ff */
[----:B------:R-:W-:Y:S01]  /*09f0*/  IADD3 R19, -R15, 0x40800000, RZ ;  /* 0x408000000f137810 */ /* 0x000fe20007ffe1ff */
[-C--:B------:R-:W-:Y:S01]  /*0a00*/  FFMA.FTZ R3, R3, R6.reuse, -1 ;  /* 0xbf80000003037423 */ /* 0x080fe20000010006 */
[----:B------:R-:W-:Y:S01]  /*0a10*/  IADD3 R23, -R18, 0x40800000, RZ ;  /* 0x4080000012177810 */ /* 0x000fe20007ffe1ff */
[----:B------:R-:W-:Y:S01]  /*0a20*/  FFMA.FTZ R21, R21, R6, -1 ;  /* 0xbf80000015157423 */ /* 0x000fe20000010006 */
[----:B------:R-:W-:Y:S01]  /*0a30*/  IADD3 R24, R9, -R14, RZ ;  /* 0x8000000e09187210 */ /* 0x000fe20007ffe0ff */
[----:B------:R-:W-:Y:S01]  /*0a40*/  FFMA.FTZ R19, R19, R6, -1 ;  /* 0xbf80000013137423 */ /* 0x000fe20000010006 */
[----:B------:R-:W-:Y:S01]  /*0a50*/  IADD3 R22, R11, -R4, RZ ;  /* 0x800000040b167210 */ /* 0x000fe20007ffe0ff */
[----:B------:R-:W-:Y:S01]  /*0a60*/  FFMA.FTZ R23, R23, R6, -1 ;  /* 0xbf80000017177423 */ /* 0x000fe20000010006 */
[----:B------:R-:W-:Y:S01]  /*0a70*/  IADD3 R20, R12, -R15, RZ ;  /* 0x8000000f0c147210 */ /* 0x000fe20007ffe0ff */
[----:B------:R-:W-:Y:S01]  /*0a80*/  FADD.FTZ R24, R24, R3 ;  /* 0x0000000318187221 */ /* 0x000fe20000010000 */
[----:B------:R-:W-:Y:S01]  /*0a90*/  IADD3 R2, R13, -R18, RZ ;  /* 0x800000120d027210 */ /* 0x000fe20007ffe0ff */
[----:B------:R-:W-:Y:S01]  /*0aa0*/  FADD.FTZ R22, R22, R21 ;  /* 0x0000001516167221 */ /* 0x000fe20000010000 */
[----:B------:R-:W-:Y:S01]  /*0ab0*/  ISETP.GE.U32.AND P2, PT, R9, 0x7f800000, PT ;  /* 0x7f8000000900780c */ /* 0x000fe20003f46070 */
[----:B------:R-:W-:Y:S01]  /*0ac0*/  FADD.FTZ R20, R20, R19 ;  /* 0x0000001314147221 */ /* 0x000fe20000010000 */
[-C--:B------:R-:W-:Y:S01]  /*0ad0*/  FFMA.FTZ R19, R24, -R5.reuse, 0.10546888411045074463 ;  /* 0x3dd8001218137423 */ /* 0x080fe20000010805 */
[----:B------:R-:W-:Y:S01]  /*0ae0*/  FADD.FTZ R6, R2, R23 ;  /* 0x0000001702067221 */ /* 0x000fe20000010000 */
[-C--:B------:R-:W-:Y:S01]  /*0af0*/  FFMA.FTZ R23, R22, -R5.reuse, 0.10546888411045074463 ;  /* 0x3dd8001216177423 */ /* 0x080fe20000010805 */
[----:B------:R-:W-:Y:S01]  /*0b00*/  FFMA.FTZ R21, R20, -R5, 0.10546888411045074463 ;  /* 0x3dd8001214157423 */ /* 0x000fe20000010805 */
[----:B------:R-:W-:Y:S01]  /*0b10*/  FFMA.FTZ R19, R24, R19, -0.13229703903198242188 ;  /* 0xbe0778e018137423 */ /* 0x000fe20000010013 */
[----:B------:R-:W-:Y:S01]  /*0b20*/  FFMA.FTZ R5, R6, -R5, 0.10546888411045074463 ;  /* 0x3dd8001206057423 */ /* 0x000fe20000010805 */
[----:B------:R-:W-:Y:S01]  /*0b30*/  FFMA.FTZ R23, R22, R23, -0.13229703903198242188 ;  /* 0xbe0778e016177423 */ /* 0x000fe20000010017 */
[----:B------:R-:W-:Y:S01]  /*0b40*/  FFMA.FTZ R21, R20, R21, -0.13229703903198242188 ;  /* 0xbe0778e014157423 */ /* 0x000fe20000010015 */
[----:B------:R-:W-:Y:S01]  /*0b50*/  FFMA.FTZ R19, R24, R19, 0.14491446316242218018 ;  /* 0x3e14647518137423 */ /* 0x000fe20000010013 */
[----:B------:R-:W-:Y:S01]  /*0b60*/  FFMA.FTZ R5, R6, R5, -0.13229703903198242188 ;  /* 0xbe0778e006057423 */ /* 0x000fe20000010005 */
[----:B------:R-:W-:Y:S01]  /*0b70*/  FFMA.FTZ R23, R22, R23, 0.14491446316242218018 ;  /* 0x3e14647516177423 */ /* 0x000fe20000010017 */
[----:B------:R-:W-:Y:S01]  /*0b80*/  FFMA.FTZ R21, R20, R21, 0.14491446316242218018 ;  /* 0x3e14647514157423 */ /* 0x000fe20000010015 */
[----:B------:R-:W0:Y:S01]  /*0b90*/  LDC.64 R2, c[0x0][0x218] ;  /* 0x00008600ff027b82 */ /* 0x000e220000000a00 */
[----:B------:R-:W-:Y:S01]  /*0ba0*/  FFMA.FTZ R5, R6, R5, 0.14491446316242218018 ;  /* 0x3e14647506057423 */ /* 0x000fe20000010005 */
[----:B------:R-:W-:Y:S01]  /*0bb0*/  FFMA.FTZ R19, R24, R19, -0.16641564667224884033 ;  /* 0xbe2a68dd18137423 */ /* 0x000fe20000010013 */
[----:B------:R-:W-:Y:S01]  /*0bc0*/  FFMA.FTZ R21, R20, R21, -0.16641564667224884033 ;  /* 0xbe2a68dd14157423 */ /* 0x000fe20000010015 */
[----:B------:R-:W-:Y:S01]  /*0bd0*/  FFMA.FTZ R23, R22, R23, -0.16641564667224884033 ;  /* 0xbe2a68dd16177423 */ /* 0x000fe20000010017 */
[----:B------:R-:W-:Y:S01]  /*0be0*/  FFMA.FTZ R5, R6, R5, -0.16641564667224884033 ;  /* 0xbe2a68dd06057423 */ /* 0x000fe20000010005 */
[----:B------:R-:W-:Y:S01]  /*0bf0*/  FFMA.FTZ R19, R24, R19, 0.19988867640495300293 ;  /* 0x3e4caf9e18137423 */ /* 0x000fe20000010013 */
[----:B------:R-:W-:Y:S01]  /*0c00*/  FFMA.FTZ R21, R20, R21, 0.19988867640495300293 ;  /* 0x3e4caf9e14157423 */ /* 0x000fe20000010015 */
[----:B------:R-:W-:Y:S01]  /*0c10*/  FFMA.FTZ R23, R22, R23, 0.19988867640495300293 ;  /* 0x3e4caf9e16177423 */ /* 0x000fe20000010017 */
[----:B------:R-:W-:Y:S01]  /*0c20*/  FFMA.FTZ R5, R6, R5, 0.19988867640495300293 ;  /* 0x3e4caf9e06057423 */ /* 0x000fe20000010005 */
[----:B------:R-:W-:Y:S01]  /*0c30*/  FFMA.FTZ R19, R24, R19, -0.25000196695327758789 ;  /* 0xbe80004218137423 */ /* 0x000fe20000010013 */
[----:B------:R-:W-:Y:S01]  /*0c40*/  FFMA.FTZ R21, R20, R21, -0.25000196695327758789 ;  /* 0xbe80004214157423 */ /* 0x000fe20000010015 */
[----:B------:R-:W-:Y:S01]  /*0c50*/  FFMA.FTZ R23, R22, R23, -0.25000196695327758789 ;  /* 0xbe80004216177423 */ /* 0x000fe20000010017 */
[----:B------:R-:W-:Y:S01]  /*0c60*/  FFMA.FTZ R5, R6, R5, -0.25000196695327758789 ;  /* 0xbe80004206057423 */ /* 0x000fe20000010005 */
[----:B------:R-:W-:Y:S01]  /*0c70*/  FFMA.FTZ R19, R24, R19, 0.33333510160446166992 ;  /* 0x3eaaaae618137423 */ /* 0x000fe20000010013 */
[----:B------:R-:W-:Y:S01]  /*0c80*/  FFMA.FTZ R21, R20, R21, 0.33333510160446166992 ;  /* 0x3eaaaae614157423 */ /* 0x000fe20000010015 */
[----:B------:R-:W-:Y:S01]  /*0c90*/  FFMA.FTZ R23, R22, R23, 0.33333510160446166992 ;  /* 0x3eaaaae616177423 */ /* 0x000fe20000010017 */
[----:B------:R-:W-:Y:S01]  /*0ca0*/  FFMA.FTZ R5, R6, R5, 0.33333510160446166992 ;  /* 0x3eaaaae606057423 */ /* 0x000fe20000010005 */
[----:B------:R-:W-:Y:S01]  /*0cb0*/  FFMA.FTZ R19, R24, R19, -0.5 ;  /* 0xbf00000018137423 */ /* 0x000fe20000010013 */
[----:B------:R-:W-:Y:S01]  /*0cc0*/  FFMA.FTZ R21, R20, R21, -0.5 ;  /* 0xbf00000014157423 */ /* 0x000fe20000010015 */
[----:B------:R-:W-:Y:S01]  /*0cd0*/  FFMA.FTZ R23, R22, R23, -0.5 ;  /* 0xbf00000016177423 */ /* 0x000fe20000010017 */
[----:B------:R-:W-:Y:S01]  /*0ce0*/  FFMA.FTZ R25, R6, R5, -0.5 ;  /* 0xbf00000006197423 */ /* 0x000fe20000010005 */
[----:B------:R-:W-:Y:S01]  /*0cf0*/  I2FP.F32.S32 R4, R4 ;  /* 0x0000000400047245 */ /* 0x000fe20000201400 */
[----:B------:R-:W-:Y:S01]  /*0d00*/  FMUL.FTZ R21, R20, R21 ;  /* 0x0000001514157220 */ /* 0x000fe20000410000 */
[----:B------:R-:W-:Y:S01]  /*0d10*/  I2FP.F32.S32 R15, R15 ;  /* 0x0000000f000f7245 */ /* 0x000fe20000201400 */
[----:B------:R-:W-:Y:S01]  /*0d20*/  FMUL.FTZ R5, R24, R19 ;  /* 0x0000001318057220 */ /* 0x000fe20000410000 */
[----:B------:R-:W-:Y:S01]  /*0d30*/  I2FP.F32.S32 R18, R18 ;  /* 0x0000001200127245 */ /* 0x000fe20000201400 */
[----:B------:R-:W-:Y:S01]  /*0d40*/  FMUL.FTZ R23, R22, R23 ;  /* 0x0000001716177220 */ /* 0x000fe20000410000 */
[----:B------:R-:W-:Y:S01]  /*0d50*/  I2FP.F32.S32 R14, R14 ;  /* 0x0000000e000e7245 */ /* 0x000fe20000201400 */
[----:B------:R-:W-:Y:S01]  /*0d60*/  FMUL.FTZ R25, R6, R25 ;  /* 0x0000001906197220 */ /* 0x000fe20000410000 */
[----:B0-----:R-:W-:-:S04]  /*0d70*/  IMAD.WIDE.U32 R2, R16, 0x2, R2 ;  /* 0x0000000210027825 */ /* 0x001fc800078e0002 */
[----:B------:R-:W-:Y:S01]  /*0d80*/  FFMA.FTZ R20, R20, R21, R20 ;  /* 0x0000001514147223 */ /* 0x000fe20000010014 */
[----:B------:R-:W-:Y:S01]  /*0d90*/  FFMA.FTZ R5, R24, R5, R24 ;  /* 0x0000000518057223 */ /* 0x000fe20000010018 */
[----:B------:R-:W-:Y:S01]  /*0da0*/  FFMA.FTZ R22, R22, R23, R22 ;  /* 0x0000001716167223 */ /* 0x000fe20000010016 */
[----:B------:R-:W-:Y:S01]  /*0db0*/  FFMA.FTZ R6, R6, R25, R6 ;  /* 0x0000001906067223 */ /* 0x000fe20000010006 */
[----:B------:R-:W-:Y:S01]  /*0dc0*/  FMUL.FTZ R19, R4, 1.1920928955078125e-07 ;  /* 0x3400000004137820 */ /* 0x000fe20000410000 */
[----:B------:R-:W-:Y:S01]  /*0dd0*/  FMUL.FTZ R15, R15, 1.1920928955078125e-07 ;  /* 0x340000000f0f7820 */ /* 0x000fe20000410000 */
[----:B------:R-:W-:Y:S01]  /*0de0*/  FMUL.FTZ R21, R18, 1.1920928955078125e-07 ;  /* 0x3400000012157820 */ /* 0x000fe20000410000 */
[----:B------:R-:W-:Y:S01]  /*0df0*/  FMUL.FTZ R14, R14, 1.1920928955078125e-07 ;  /* 0x340000000e0e7820 */ /* 0x000fe20000410000 */
[----:B------:R-:W-:Y:S01]  /*0e00*/  ISETP.GE.U32.AND P0, PT, R11, 0x7f800000, PT ;  /* 0x7f8000000b00780c */ /* 0x000fe20003f06070 */
[----:B------:R-:W-:Y:S01]  /*0e10*/  FFMA.FTZ R22, R19, 0.69314718246459960938, R22 ;  /* 0x3f31721813167823 */ /* 0x000fe20000010016 */
[----:B------:R-:W-:Y:S01]  /*0e20*/  ISETP.GE.U32.AND P4, PT, R12, 0x7f800000, PT ;  /* 0x7f8000000c00780c */ /* 0x000fe20003f86070 */
[----:B------:R-:W-:Y:S01]  /*0e30*/  FFMA.FTZ R20, R15, 0.69314718246459960938, R20 ;  /* 0x3f3172180f147823 */ /* 0x000fe20000010014 */
[----:B------:R-:W-:Y:S01]  /*0e40*/  ISETP.GE.U32.AND P1, PT, R13, 0x7f800000, PT ;  /* 0x7f8000000d00780c */ /* 0x000fe20003f26070 */
        /* <DEDUP_REMOVED lines=9> */
.L_x_3214:
[----:B------:R-:W-:Y:S05]  /*0ee0*/  BSYNC B0 ;  /* 0x0000000000007941 */ /* 0x000fea0003800000 */
.L_x_3213:
[----:B------:R-:W-:Y:S04]  /*0ef0*/  BSSY B0, `(.L_x_3215) ;  /* 0x0000007000007945 */ /* 0x000fe80003800000 */
[----:B------:R-:W-:Y:S05]  /*0f00*/  @!P4 BRA `(.L_x_3216) ;  /* 0x000000000014c947 */ /* 0x000fea0003800000 */
[C---:B------:R-:W-:Y:S02]  /*0f10*/  ISETP.GE.AND P2, PT, R12.reuse, -0x407fffff, PT ;  /* 0xbf8000010c00780c */ /* 0x040fe40003f46270 */
[----:B------:R-:W-:-:S11]  /*0f20*/  FSETP.NEU.FTZ.AND P3, PT, R12, RZ, PT ;  /* 0x000000ff0c00720b */ /* 0x000fd60003f7d000 */
[----:B------:R-:W-:-:S05]  /*0f30*/  @P2 MOV R9, 0x7f800000 ;  /* 0x7f80000000092802 */ /* 0x000fca0000000f00 */
[----:B------:R-:W-:-:S05]  /*0f40*/  @P2 FFMA.FTZ R20, R12, R9, +INF ;  /* 0x7f8000000c142423 */ /* 0x000fca0000010009 */
[----:B------:R-:W-:-:S07]  /*0f50*/  FSEL R20, R20, -RZ, P3 ;  /* 0x800000ff14147208 */ /* 0x000fce0001800000 */
.L_x_3216:
[----:B------:R-:W-:Y:S05]  /*0f60*/  BSYNC B0 ;  /* 0x0000000000007941 */ /* 0x000fea0003800000 */
.L_x_3215:
[----:B------:R-:W-:Y:S04]  /*0f70*/  BSSY B0, `(.L_x_3217) ;  /* 0x0000007000007945 */ /* 0x000fe80003800000 */
[----:B------:R-:W-:Y:S05]  /*0f80*/  @!P0 BRA `(.L_x_3218) ;  /* 0x0000000000148947 */ /* 0x000fea0003800000 */
[C---:B------:R-:W-:Y:S02]  /*0f90*/  ISETP.GE.AND P0, PT, R11.reuse, -0x407fffff, PT ;  /* 0xbf8000010b00780c */ /* 0x040fe40003f06270 */
[----:B------:R-:W-:-:S11]  /*0fa0*/  FSETP.NEU.FTZ.AND P2, PT, R11, RZ, PT ;  /* 0x000000ff0b00720b */ /* 0x000fd60003f5d000 */
[----:B------:R-:W-:-:S05]  /*0fb0*/  @P0 MOV R0, 0x7f800000 ;  /* 0x7f80000000000802 */ /* 0x000fca0000000f00 */
[----:B------:R-:W-:-:S05]  /*0fc0*/  @P0 FFMA.FTZ R22, R11, R0, +INF ;  /* 0x7f8000000b160423 */ /* 0x000fca0000010000 */
[----:B------:R-:W-:-:S07]  /*0fd0*/  FSEL R22, R22, -RZ, P2 ;  /* 0x800000ff16167208 */ /* 0x000fce0001000000 */
.L_x_3218:
[----:B------:R-:W-:Y:S05]  /*0fe0*/  BSYNC B0 ;  /* 0x0000000000007941 */ /* 0x000fea0003800000 */
.L_x_3217:
[----:B------:R-:W-:Y:S04]  /*0ff0*/  BSSY B0, `(.L_x_3219) ;  /* 0x0000007000007945 */ /* 0x000fe80003800000 */
[----:B------:R-:W-:Y:S05]  /*1000*/  @!P1 BRA `(.L_x_3220) ;  /* 0x0000000000149947 */ /* 0x000fea0003800000 */
[C---:B------:R-:W-:Y:S02]  /*1010*/  ISETP.GE.AND P0, PT, R13.reuse, -0x407fffff, PT ;  /* 0xbf8000010d00780c */ /* 0x040fe40003f06270 */
[----:B------:R-:W-:-:S11]  /*1020*/  FSETP.NEU.FTZ.AND P1, PT, R13, RZ, PT ;  /* 0x000000ff0d00720b */ /* 0x000fd60003f3d000 */
[----:B------:R-:W-:-:S05]  /*1030*/  @P0 MOV R0, 0x7f800000 ;  /* 0x7f80000000000802 */ /* 0x000fca0000000f00 */
[----:B------:R-:W-:-:S05]  /*1040*/  @P0 FFMA.FTZ R21, R13, R0, +INF ;  /* 0x7f8000000d150423 */ /* 0x000fca0000010000 */
[----:B------:R-:W-:-:S07]  /*1050*/  FSEL R21, R21, -RZ, P1 ;  /* 0x800000ff15157208 */ /* 0x000fce0000800000 */
.L_x_3220:
[----:B------:R-:W-:Y:S05]  /*1060*/  BSYNC B0 ;  /* 0x0000000000007941 */ /* 0x000fea0003800000 */
.L_x_3219:
[----:B------:R-:W-:Y:S02]  /*1070*/  F2FP.BF16.F32.PACK_AB R6, R8, R17 ;  /* 0x000000110806723e */ /* 0x000fe400000010ff */
[----:B------:R-:W-:Y:S02]  /*1080*/  F2FP.BF16.F32.PACK_AB R7, R10, R7 ;  /* 0x000000070a07723e */ /* 0x000fe400000010ff */
[----:B------:R-:W-:Y:S02]  /*1090*/  F2FP.BF16.F32.PACK_AB R20, R20, R5 ;  /* 0x000000051414723e */ /* 0x000fe400000010ff */
[----:B------:R-:W-:Y:S01]  /*10a0*/  F2FP.BF16.F32.PACK_AB R21, R21, R22 ;  /* 0x000000161515723e */ /* 0x000fe200000010ff */
[----:B------:R-:W-:Y:S04]  /*10b0*/  STG.E.64 desc[UR4][R2.64], R6 ;  /* 0x0000000602007986 */ /* 0x000fe8000c101b04 */
[----:B------:R-:W-:Y:S01]  /*10c0*/  STG.E.64 desc[UR4][R2.64+0x400], R20 ;  /* 0x0004001402007986 */ /* 0x000fe2000c101b04 */
[----:B------:R-:W-:Y:S05]  /*10d0*/  EXIT ;  /* 0x000000000000794d */ /* 0x000fea0003800000 */
.L_x_3204:
        /* <DEDUP_REMOVED lines=90> */
.L_x_3224:
[----:B------:R-:W-:Y:S05]  /*1680*/  BSYNC B1 ;  /* 0x0000000000017941 */ /* 0x000fea0003800000 */
.L_x_3223:
[----:B------:R-:W-:-:S07]  /*1690*/  F2FP.BF16.F32.PACK_AB R8, RZ, R8 ;  /* 0x00000008ff08723e */ /* 0x000fce00000010ff */
.L_x_3222:
[----:B------:R-:W-:Y:S05]  /*16a0*/  BSYNC B0 ;  /* 0x0000000000007941 */ /* 0x000fea0003800000 */
.L_x_3221:
        /* <DEDUP_REMOVED lines=35> */
.L_x_3228:
[----:B------:R-:W-:Y:S05]  /*18e0*/  BSYNC B1 ;  /* 0x0000000000017941 */ /* 0x000fea0003800000 */
.L_x_3227:
[----:B------:R-:W-:-:S07]  /*18f0*/  F2FP.BF16.F32.PACK_AB R2, RZ, R2 ;  /* 0x00000002ff02723e */ /* 0x000fce00000010ff */
.L_x_3226:
[----:B------:R-:W-:Y:S05]  /*1900*/  BSYNC B0 ;  /* 0x0000000000007941 */ /* 0x000fea0003800000 */
.L_x_3225:
        /* <DEDUP_REMOVED lines=35> */
.L_x_3232:
[----:B------:R-:W-:Y:S05]  /*1b40*/  BSYNC B1 ;  /* 0x0000000000017941 */ /* 0x000fea0003800000 */
.L_x_3231:
[----:B------:R-:W-:-:S07]  /*1b50*/  F2FP.BF16.F32.PACK_AB R0, RZ, R0 ;  /* 0x00000000ff00723e */ /* 0x000fce00000010ff */
.L_x_3230:
[----:B------:R-:W-:Y:S05]  /*1b60*/  BSYNC B0 ;  /* 0x0000000000007941 */ /* 0x000fea0003800000 */
.L_x_3229:
        /* <DEDUP_REMOVED lines=35> */
.L_x_3236:
[----:B------:R-:W-:Y:S05]  /*1da0*/  BSYNC B1 ;  /* 0x0000000000017941 */ /* 0x000fea0003800000 */
.L_x_3235:
[----:B------:R-:W-:-:S07]  /*1db0*/  F2FP.BF16.F32.PACK_AB R3, RZ, R3 ;  /* 0x00000003ff03723e */ /* 0x000fce00000010ff */
.L_x_3234:
[----:B------:R-:W-:Y:S05]  /*1dc0*/  BSYNC B0 ;  /* 0x0000000000007941 */ /* 0x000fea0003800000 */
.L_x_3233:
        /* <DEDUP_REMOVED lines=35> */
.L_x_3240:
[----:B------:R-:W-:Y:S05]  /*2000*/  BSYNC B1 ;  /* 0x0000000000017941 */ /* 0x000fea0003800000 */
.L_x_3239:
[----:B------:R-:W-:-:S07]  /*2010*/  F2FP.BF16.F32.PACK_AB R4, RZ, R4 ;  /* 0x00000004ff04723e */ /* 0x000fce00000010ff */
.L_x_3238:
[----:B------:R-:W-:Y:S05]  /*2020*/  BSYNC B0 ;  /* 0x0000000000007941 */ /* 0x000fea0003800000 */
.L_x_3237:
        /* <DEDUP_REMOVED lines=35> */
.L_x_3244:
[----:B------:R-:W-:Y:S05]  /*2260*/  BSYNC B1 ;  /* 0x0000000000017941 */ /* 0x000fea0003800000 */
.L_x_3243:
[----:B------:R-:W-:-:S07]  /*2270*/  F2FP.BF16.F32.PACK_AB R5, RZ, R5 ;  /* 0x00000005ff05723e */ /* 0x000fce00000010ff */
.L_x_3242:
[----:B------:R-:W-:Y:S05]  /*2280*/  BSYNC B0 ;  /* 0x0000000000007941 */ /* 0x000fea0003800000 */
.L_x_3241:
        /* <DEDUP_REMOVED lines=35> */
.L_x_3248:
[----:B------:R-:W-:Y:S05]  /*24c0*/  BSYNC B1 ;  /* 0x0000000000017941 */ /* 0x000fea0003800000 */
.L_x_3247:
[----:B------:R-:W-:-:S07]  /*24d0*/  F2FP.BF16.F32.PACK_AB R6, RZ, R6 ;  /* 0x00000006ff06723e */ /* 0x000fce00000010ff */
.L_x_3246:
[----:B------:R-:W-:Y:S05]  /*24e0*/  BSYNC B0 ;  /* 0x0000000000007941 */ /* 0x000fea0003800000 */
.L_x_3245:
        /* <DEDUP_REMOVED lines=35> */
.L_x_3252:
[----:B------:R-:W-:Y:S05]  /*2720*/  BSYNC B1 ;  /* 0x0000000000017941 */ /* 0x000fea0003800000 */
.L_x_3251:
[----:B------:R-:W-:-:S07]  /*2730*/  F2FP.BF16.F32.PACK_AB R7, RZ, R7 ;  /* 0x00000007ff07723e */ /* 0x000fce00000010ff */
.L_x_3250:
[----:B------:R-:W-:Y:S05]  /*2740*/  BSYNC B0 ;  /* 0x0000000000007941 */ /* 0x000fea0003800000 */
.L_x_3249:
        /* <DEDUP_REMOVED lines=21> */
.L_x_3255:
[----:B------:R-:W-:-:S13]  /*28a0*/  ISETP.GE.AND P0, PT, R18, R17, PT ;  /* 0x000000111200720c */ /* 0x000fda0003f06270 */
[----:B------:R-:W-:Y:S05]  /*28b0*/  @P0 BRA `(.L_x_3257) ;  /* 0x0000000000300947 */ /* 0x000fea0003800000 */
[----:B0-----:R-:W0:Y:S01]  /*28c0*/  LDC.64 R8, c[0x0][0x218] ;  /* 0x00008600ff087b82 */ /* 0x001e220000000a00 */
[----:B------:R-:W-:Y:S02]  /*28d0*/  IADD3 R11, R16, R18, RZ ;  /* 0x00000012100b7210 */ /* 0x000fe40007ffe0ff */
[----:B------:R-:W-:-:S03]  /*28e0*/  IADD3 R18, R18, 0x80, RZ ;  /* 0x0000008012127810 */ /* 0x000fc60007ffe0ff */
[----:B0-----:R-:W-:-:S05]  /*28f0*/  IMAD.WIDE.U32 R8, R11, 0x2, R8 ;  /* 0x000000020b087825 */ /* 0x001fca00078e0008 */
[----:B------:R1:W-:Y:S02]  /*2900*/  STG.E.U16 desc[UR4][R8.64], R3 ;  /* 0x0000000308007986 */ /* 0x0003e4000c101504 */
.L_x_3256:
[----:B------:R-:W-:-:S13]  /*2910*/  ISETP.GE.AND P0, PT, R18, R17, PT ;  /* 0x000000111200720c */ /* 0x000fda0003f06270 */
[----:B------:R-:W-:Y:S05]  /*2920*/  @P0 BRA `(.L_x_3258) ;  /* 0x0000000000340947 */ /* 0x000fea0003800000 */
[----:B01----:R-:W0:Y:S01]  /*2930*/  LDC.64 R2, c[0x0][0x218] ;  /* 0x00008600ff027b82 */ /* 0x003e220000000a00 */
[----:B------:R-:W-:Y:S02]  /*2940*/  IADD3 R9, R16, R18, RZ ;  /* 0x0000001210097210 */ /* 0x000fe40007ffe0ff */
[----:B------:R-:W-:-:S03]  /*2950*/  IADD3 R18, R18, 0x80, RZ ;  /* 0x0000008012127810 */ /* 0x000fc60007ffe0ff */
[----:B0-----:R-:W-:-:S05]  /*2960*/  IMAD.WIDE.U32 R2, R9, 0x2, R2 ;  /* 0x0000000209027825 */ /* 0x001fca00078e0002 */
[----:B------:R1:W-:Y:S02]  /*2970*/  STG.E.U16 desc[UR4][R2.64], R4 ;  /* 0x0000000402007986 */ /* 0x0003e4000c101504 */
.L_x_3257:
        /* <DEDUP_REMOVED lines=8> */
.L_x_3258:
[----:B------:R-:W-:Y:S05]  /*2a00*/  BSYNC B1 ;  /* 0x0000000000017941 */ /* 0x000fea0003800000 */
.L_x_3254:
[----:B------:R-:W-:-:S13]  /*2a10*/  ISETP.GE.AND P0, PT, R18, R17, PT ;  /* 0x000000111200720c */ /* 0x000fda0003f06270 */
[----:B012---:R-:W0:Y:S01]  /*2a20*/  @!P0 LDC.64 R2, c[0x0][0x218] ;  /* 0x00008600ff028b82 */ /* 0x007e220000000a00 */
[----:B------:R-:W-:Y:S02]  /*2a30*/  @!P0 IADD3 R5, R16, R18, RZ ;  /* 0x0000001210058210 */ /* 0x000fe40007ffe0ff */
[----:B------:R-:W-:-:S03]  /*2a40*/  @!P0 IADD3 R18, R18, 0x80, RZ ;  /* 0x0000008012128810 */ /* 0x000fc60007ffe0ff */
[----:B0-----:R-:W-:-:S05]  /*2a50*/  @!P0 IMAD.WIDE.U32 R2, R5, 0x2, R2 ;  /* 0x0000000205028825 */ /* 0x001fca00078e0002 */
[----:B------:R2:W-:Y:S02]  /*2a60*/  @!P0 STG.E.U16 desc[UR4][R2.64], R6 ;  /* 0x0000000602008986 */ /* 0x0005e4000c101504 */
.L_x_3259:
[----:B------:R-:W-:Y:S05]  /*2a70*/  BSYNC B0 ;  /* 0x0000000000007941 */ /* 0x000fea0003800000 */
.L_x_3253:
        /* <DEDUP_REMOVED lines=8> */
.L_x_3260:
        /* <DEDUP_REMOVED lines=16> */
.L_x_13284:


//--------------------- .text._ZN2at6native29vectorized_elementwise_kernelILi8EZZZNS0_17log1p_kernel_cudaERNS_18TensorIteratorBaseEENKUlvE_clEvENKUlvE4_clEvEUlN3c108BFloat16EE_St5arrayIPcLm2EEEEviT0_T1_ --------------------------
	.section	.text._ZN2at6native29vectorized_elementwise_kernelILi8EZZZNS0_17log1p_kernel_cudaERNS_18TensorIteratorBaseEENKUlvE_clEvENKUlvE4_clEvEUlN3c108BFloat16EE_St5arrayIPcLm2EEEEviT0_T1_,"ax",@progbits
	.align	128
        .global         _ZN2at6native29vectorized_elementwise_kernelILi8EZZZNS0_17log1p_kernel_cudaERNS_18TensorIteratorBaseEENKUlvE_clEvENKUlvE4_clEvEUlN3c108BFloat16EE_St5arrayIPcLm2EEEEviT0_T1_
        .type           _ZN2at6native29vectorized_elementwise_kernelILi8EZZZNS0_17log1p_kernel_cudaERNS_18TensorIteratorBaseEENKUlvE_clEvENKUlvE4_clEvEUlN3c108BFloat16EE_St5arrayIPcLm2EEEEviT0_T1_,@function
        .size           _ZN2at6native29vectorized_elementwise_kernelILi8EZZZNS0_17log1p_kernel_cudaERNS_18TensorIteratorBaseEENKUlvE_clEvENKUlvE4_clEvEUlN3c108BFloat16EE_St5arrayIPcLm2EEEEviT0_T1_,(.L_x_13285 - _ZN2at6native29vectorized_elementwise_kernelILi8EZZZNS0_17log1p_kernel_cudaERNS_18TensorIteratorBaseEENKUlvE_clEvENKUlvE4_clEvEUlN3c108BFloat16EE_St5arrayIPcLm2EEEEviT0_T1_)
        .other          _ZN2at6native29vectorized_elementwise_kernelILi8EZZZNS0_17log1p_kernel_cudaERNS_18TensorIteratorBaseEENKUlvE_clEvENKUlvE4_clEvEUlN3c108BFloat16EE_St5arrayIPcLm2EEEEviT0_T1_,@"STO_CUDA_ENTRY STV_DEFAULT"
_ZN2at6native29vectorized_elementwise_kernelILi8EZZZNS0_17log1p_kernel_cudaERNS_18TensorIteratorBaseEENKUlvE_clEvENKUlvE4_clEvEUlN3c108BFloat16EE_St5arrayIPcLm2EEEEviT0_T1_:
.text._ZN2at6native29vectorized_elementwise_kernelILi8EZZZNS0_17log1p_kernel_cudaERNS_18TensorIteratorBaseEENKUlvE_clEvENKUlvE4_clEvEUlN3c108BFloat16EE_St5arrayIPcLm2EEEEviT0_T1_:
        /* <DEDUP_REMOVED lines=12> */
[----:B------:R-:W2:Y:S01]  /*00c0*/  LDG.E.128 R4, desc[UR4][R4.64] ;  /* 0x0000000404047981 */ /* 0x000ea2000c1e1d00 */
[----:B------:R-:W-:Y:S01]  /*00d0*/  HFMA2.MMA R3, -RZ, RZ, 1.625, 0 ;  /* 0x3e800000ff037435 */ /* 0x000fe200000001ff */
[----:B------:R-:W-:Y:S01]  /*00e0*/  BSSY B0, `(.L_x_3262) ;  /* 0x00000aa000007945 */ /* 0x000fe20003800000 */
[----:B--2---:R-:W-:Y:S02]  /*00f0*/  SHF.L.U32 R12, R4, 0x10, RZ ;  /* 0x00000010040c7819 */ /* 0x004fe400000006ff */
[----:B------:R-:W-:Y:S02]  /*0100*/  SHF.L.U32 R10, R5, 0x10, RZ ;  /* 0x00000010050a7819 */ /* 0x000fe400000006ff */
[----:B------:R-:W-:Y:S01]  /*0110*/  SHF.L.U32 R9, R6, 0x10, RZ ;  /* 0x0000001006097819 */ /* 0x000fe200000006ff */
[----:B------:R-:W-:Y:S01]  /*0120*/  FADD.FTZ.RZ R2, R12, 1 ;  /* 0x3f8000000c027421 */ /* 0x000fe2000001c000 */
[----:B------:R-:W-:Y:S01]  /*0130*/  PRMT R4, R4, 0x7632, R4 ;  /* 0x0000763204047816 */ /* 0x000fe20000000004 */
[----:B------:R-:W-:Y:S01]  /*0140*/  FADD.FTZ.RZ R14, R10, 1 ;  /* 0x3f8000000a0e7421 */ /* 0x000fe2000001c000 */
[----:B------:R-:W-:Y:S01]  /*0150*/  ISETP.GE.U32.AND P0, PT, R12, 0x7f800000, PT ;  /* 0x7f8000000c00780c */ /* 0x000fe20003f06070 */
[----:B------:R-:W-:Y:S01]  /*0160*/  FADD.FTZ.RZ R15, R9, 1 ;  /* 0x3f800000090f7421 */ /* 0x000fe2000001c000 */
[----:B------:R-:W-:-:S02]  /*0170*/  IADD3 R2, R2, -0x3f400000, RZ ;  /* 0xc0c0000002027810 */ /* 0x000fc40007ffe0ff */
[----:B------:R-:W-:Y:S02]  /*0180*/  IADD3 R14, R14, -0x3f400000, RZ ;  /* 0xc0c000000e0e7810 */ /* 0x000fe40007ffe0ff */
[----:B------:R-:W-:Y:S02]  /*0190*/  LOP3.LUT R17, R2, 0xff800000, RZ, 0xc0, !PT ;  /* 0xff80000002117812 */ /* 0x000fe400078ec0ff */
[----:B------:R-:W-:Y:S02]  /*01a0*/  IADD3 R15, R15, -0x3f400000, RZ ;  /* 0xc0c000000f0f7810 */ /* 0x000fe40007ffe0ff */
[----:B------:R-:W-:Y:S02]  /*01b0*/  IADD3 R2, -R17, 0x40800000, RZ ;  /* 0x4080000011027810 */ /* 0x000fe40007ffe1ff */
[----:B------:R-:W-:Y:S02]  /*01c0*/  IADD3 R13, R12, -R17, RZ ;  /* 0x800000110c0d7210 */ /* 0x000fe40007ffe0ff */
[----:B------:R-:W-:Y:S01]  /*01d0*/  LOP3.LUT R19, R14, 0xff800000, RZ, 0xc0, !PT ;  /* 0xff8000000e137812 */ /* 0x000fe200078ec0ff */
[----:B------:R-:W-:Y:S01]  /*01e0*/  FFMA.FTZ R8, R2, R3, -1 ;  /* 0xbf80000002087423 */ /* 0x000fe20000010003 */
[----:B------:R-:W-:-:S02]  /*01f0*/  MOV R2, 0x3d39bf78 ;  /* 0x3d39bf7800027802 */ /* 0x000fc40000000f00 */
[----:B------:R-:W-:Y:S01]  /*0200*/  LOP3.LUT R20, R15, 0xff800000, RZ, 0xc0, !PT ;  /* 0xff8000000f147812 */ /* 0x000fe200078ec0ff */
[----:B------:R-:W-:Y:S01]  /*0210*/  FADD.FTZ R13, R13, R8 ;  /* 0x000000080d0d7221 */ /* 0x000fe20000010000 */
[----:B------:R-:W-:Y:S02]  /*0220*/  IADD3 R14, -R19, 0x40800000, RZ ;  /* 0x40800000130e7810 */ /* 0x000fe40007ffe1ff */
[----:B------:R-:W-:Y:S01]  /*0230*/  IADD3 R16, -R20, 0x40800000, RZ ;  /* 0x4080000014107810 */ /* 0x000fe20007ffe1ff */
[----:B------:R-:W-:Y:S01]  /*0240*/  FFMA.FTZ R8, R13, -R2, 0.10546888411045074463 ;  /* 0x3dd800120d087423 */ /* 0x000fe20000010802 */
[----:B------:R-:W-:Y:S01]  /*0250*/  IADD3 R21, R10, -R19, RZ ;  /* 0x800000130a157210 */ /* 0x000fe20007ffe0ff */
[-C--:B------:R-:W-:Y:S01]  /*0260*/  FFMA.FTZ R14, R14, R3.reuse, -1 ;  /* 0xbf8000000e0e7423 */ /* 0x080fe20000010003 */
[----:B------:R-:W-:Y:S01]  /*0270*/  IADD3 R23, R9, -R20, RZ ;  /* 0x8000001409177210 */ /* 0x000fe20007ffe0ff */
[----:B------:R-:W-:Y:S01]  /*0280*/  FFMA.FTZ R8, R13, R8, -0.13229703903198242188 ;  /* 0xbe0778e00d087423 */ /* 0x000fe20000010008 */
[----:B------:R-:W-:Y:S01]  /*0290*/  FFMA.FTZ R16, R16, R3, -1 ;  /* 0xbf80000010107423 */ /* 0x000fe20000010003 */
[----:B------:R-:W-:Y:S01]  /*02a0*/  FADD.FTZ R21, R21, R14 ;  /* 0x0000000e15157221 */ /* 0x000fe20000010000 */
[----:B------:R-:W-:Y:S01]  /*02b0*/  SHF.L.U32 R4, R4, 0x10, RZ ;  /* 0x0000001004047819 */ /* 0x000fe200000006ff */
[----:B------:R-:W-:Y:S01]  /*02c0*/  FFMA.FTZ R8, R13, R8, 0.14491446316242218018 ;  /* 0x3e1464750d087423 */ /* 0x000fe20000010008 */
[----:B------:R-:W-:Y:S01]  /*02d0*/  FADD.FTZ R23, R23, R16 ;  /* 0x0000001017177221 */ /* 0x000fe20000010000 */
[----:B------:R-:W-:Y:S01]  /*02e0*/  FFMA.FTZ R14, R21, -R2, 0.10546888411045074463 ;  /* 0x3dd80012150e7423 */ /* 0x000fe20000010802 */
[----:B------:R-:W-:Y:S01]  /*02f0*/  I2FP.F32.S32 R19, R19 ;  /* 0x0000001300137245 */ /* 0x000fe20000201400 */
[----:B------:R-:W-:Y:S01]  /*0300*/  FFMA.FTZ R8, R13, R8, -0.16641564667224884033 ;  /* 0xbe2a68dd0d087423 */ /* 0x000fe20000010008 */
[----:B------:R-:W-:Y:S01]  /*0310*/  FFMA.FTZ R18, R23, -R2, 0.10546888411045074463 ;  /* 0x3dd8001217127423 */ /* 0x000fe20000010802 */
[----:B------:R-:W-:Y:S01]  /*0320*/  FFMA.FTZ R14, R21, R14, -0.13229703903198242188 ;  /* 0xbe0778e0150e7423 */ /* 0x000fe2000001000e */
[----:B------:R-:W-:Y:S01]  /*0330*/  I2FP.F32.S32 R17, R17 ;  /* 0x0000001100117245 */ /* 0x000fe20000201400 */
[----:B------:R-:W-:Y:S01]  /*0340*/  FFMA.FTZ R8, R13, R8, 0.19988867640495300293 ;  /* 0x3e4caf9e0d087423 */ /* 0x000fe20000010008 */
[----:B------:R-:W-:Y:S01]  /*0350*/  FFMA.FTZ R18, R23, R18, -0.13229703903198242188 ;  /* 0xbe0778e017127423 */ /* 0x000fe20000010012 */
[----:B------:R-:W-:Y:S01]  /*0360*/  FFMA.FTZ R14, R21, R14, 0.14491446316242218018 ;  /* 0x3e146475150e7423 */ /* 0x000fe2000001000e */
[----:B------:R-:W-:Y:S01]  /*0370*/  FMUL.FTZ R19, R19, 1.1920928955078125e-07 ;  /* 0x3400000013137820 */ /* 0x000fe20000410000 */
[----:B------:R-:W-:Y:S01]  /*0380*/  FFMA.FTZ R8, R13, R8, -0.25000196695327758789 ;  /* 0xbe8000420d087423 */ /* 0x000fe20000010008 */
[----:B------:R-:W-:Y:S01]  /*0390*/  FFMA.FTZ R18, R23, R18, 0.14491446316242218018 ;  /* 0x3e14647517127423 */ /* 0x000fe20000010012 */
[----:B------:R-:W-:Y:S01]  /*03a0*/  FFMA.FTZ R14, R21, R14, -0.16641564667224884033 ;  /* 0xbe2a68dd150e7423 */ /* 0x000fe2000001000e */
[----:B------:R-:W-:Y:S01]  /*03b0*/  FMUL.FTZ R17, R17, 1.1920928955078125e-07 ;  /* 0x3400000011117820 */ /* 0x000fe20000410000 */
[----:B------:R-:W-:Y:S01]  /*03c0*/  FFMA.FTZ R8, R13, R8, 0.33333510160446166992 ;  /* 0x3eaaaae60d087423 */ /* 0x000fe20000010008 */
[----:B------:R-:W-:Y:S01]  /*03d0*/  FFMA.FTZ R18, R23, R18, -0.16641564667224884033 ;  /* 0xbe2a68dd17127423 */ /* 0x000fe20000010012 */
[----:B------:R-:W-:-:S02]  /*03e0*/  FFMA.FTZ R14, R21, R14, 0.19988867640495300293 ;  /* 0x3e4caf9e150e7423 */ /* 0x000fc4000001000e */
[----:B------:R-:W-:Y:S01]  /*03f0*/  FFMA.FTZ R8, R13, R8, -0.5 ;  /* 0xbf0000000d087423 */ /* 0x000fe20000010008 */
[----:B------:R-:W-:Y:S01]  /*0400*/  FFMA.FTZ R18, R23, R18, 0.19988867640495300293 ;  /* 0x3e4caf9e17127423 */ /* 0x000fe20000010012 */
[----:B------:R-:W-:Y:S02]  /*0410*/  FFMA.FTZ R14, R21, R14, -0.25000196695327758789 ;  /* 0xbe800042150e7423 */ /* 0x000fe4000001000e */
[----:B------:R-:W-:Y:S01]  /*0420*/  FMUL.FTZ R16, R13, R8 ;  /* 0x000000080d107220 */ /* 0x000fe20000410000 */
[----:B------:R-:W-:Y:S01]  /*0430*/  SHF.L.U32 R8, R7, 0x10, RZ ;  /* 0x0000001007087819 */ /* 0x000fe200000006ff */
[----:B------:R-:W-:Y:S01]  /*0440*/  FFMA.FTZ R18, R23, R18, -0.25000196695327758789 ;  /* 0xbe80004217127423 */ /* 0x000fe20000010012 */
[----:B------:R-:W-:Y:S01]  /*0450*/  FFMA.FTZ R14, R21, R14, 0.33333510160446166992 ;  /* 0x3eaaaae6150e7423 */ /* 0x000fe2000001000e */
[--C-:B------:R-:W-:Y:S01]  /*0460*/  FFMA.FTZ R16, R13, R16, R13.reuse ;  /* 0x000000100d107223 */ /* 0x100fe2000001000d */
[----:B------:R-:W-:Y:S01]  /*0470*/  PRMT R13, R5, 0x7632, R13 ;  /* 0x00007632050d7816 */ /* 0x000fe2000000000d */
[----:B------:R-:W-:Y:S01]  /*0480*/  FADD.FTZ.RZ R15, R8, 1 ;  /* 0x3f800000080f7421 */ /* 0x000fe2000001c000 */
[----:B------:R-:W-:Y:S01]  /*0490*/  FFMA.FTZ R18, R23, R18, 0.33333510160446166992 ;  /* 0x3eaaaae617127423 */ /* 0x000fe20000010012 */
[----:B------:R-:W-:Y:S01]  /*04a0*/  FFMA.FTZ R14, R21, R14, -0.5 ;  /* 0xbf000000150e7423 */ /* 0x000fe2000001000e */
[----:B------:R-:W-:Y:S01]  /*04b0*/  SHF.L.U32 R13, R13, 0x10, RZ ;  /* 0x000000100d0d7819 */ /* 0x000fe200000006ff */
[----:B------:R-:W-:Y:S01]  /*04c0*/  FFMA.FTZ R16, R17, 0.69314718246459960938, R16 ;  /* 0x3f31721811107823 */ /* 0x000fe20000010010 */
[----:B------:R-:W-:Y:S01]  /*04d0*/  IADD3 R25, R15, -0x3f400000, RZ ;  /* 0xc0c000000f197810 */ /* 0x000fe20007ffe0ff */
[----:B------:R-:W-:Y:S01]  /*04e0*/  FADD.FTZ.RZ R15, R4, 1 ;  /* 0x3f800000040f7421 */ /* 0x000fe2000001c000 */
[----:B------:R-:W-:Y:S01]  /*04f0*/  FFMA.FTZ R24, R23, R18, -0.5 ;  /* 0xbf00000017187423 */ /* 0x000fe20000010012 */
[----:B------:R-:W-:Y:S01]  /*0500*/  FMUL.FTZ R14, R21, R14 ;  /* 0x0000000e150e7220 */ /* 0x000fe20000410000 */
[----:B------:R-:W-:-:S02]  /*0510*/  LOP3.LUT R25, R25, 0xff800000, RZ, 0xc0, !PT ;  /* 0xff80000019197812 */ /* 0x000fc400078ec0ff */
[----:B------:R-:W-:Y:S01]  /*0520*/  IADD3 R15, R15, -0x3f400000, RZ ;  /* 0xc0c000000f0f7810 */ /* 0x000fe20007ffe0ff */
[----:B------:R-:W-:Y:S01]  /*0530*/  FMUL.FTZ R24, R23, R24 ;  /* 0x0000001817187220 */ /* 0x000fe20000410000 */
[----:B------:R-:W-:Y:S01]  /*0540*/  IADD3 R22, -R25, 0x40800000, RZ ;  /* 0x4080000019167810 */ /* 0x000fe20007ffe1ff */
[----:B------:R-:W-:Y:S01]  /*0550*/  FFMA.FTZ R18, R21, R14, R21 ;  /* 0x0000000e15127223 */ /* 0x000fe20000010015 */
[----:B------:R-:W-:Y:S01]  /*0560*/  IADD3 R5, R8, -R25, RZ ;  /* 0x8000001908057210 */ /* 0x000fe20007ffe0ff */
[----:B------:R-:W-:Y:S01]  /*0570*/  FFMA.FTZ R23, R23, R24, R23 ;  /* 0x0000001817177223 */ /* 0x000fe20000010017 */
[----:B------:R-:W-:Y:S01]  /*0580*/  LOP3.LUT R15, R15, 0xff800000, RZ, 0xc0, !PT ;  /* 0xff8000000f0f7812 */ /* 0x000fe200078ec0ff */
[----:B------:R-:W-:Y:S01]  /*0590*/  FFMA.FTZ R26, R22, R3, -1 ;  /* 0xbf800000161a7423 */ /* 0x000fe20000010003 */
[----:B------:R-:W-:Y:S01]  /*05a0*/  FADD.FTZ.RZ R22, R13, 1 ;  /* 0x3f8000000d167421 */ /* 0x000fe2000001c000 */
[----:B------:R-:W-:Y:S01]  /*05b0*/  FFMA.FTZ R19, R19, 0.69314718246459960938, R18 ;  /* 0x3f31721813137823 */ /* 0x000fe20000010012 */
[----:B------:R-:W-:Y:S01]  /*05c0*/  IADD3 R21, R4, -R15, RZ ;  /* 0x8000000f04157210 */ /* 0x000fe20007ffe0ff */
[----:B------:R-:W-:Y:S01]  /*05d0*/  FADD.FTZ R5, R5, R26 ;  /* 0x0000001a05057221 */ /* 0x000fe20000010000 */
[----:B------:R-:W-:-:S02]  /*05e0*/  I2FP.F32.S32 R25, R25 ;  /* 0x0000001900197245 */ /* 0x000fc40000201400 */
[----:B------:R-:W-:Y:S01]  /*05f0*/  IADD3 R14, R22, -0x3f400000, RZ ;  /* 0xc0c00000160e7810 */ /* 0x000fe20007ffe0ff */
[----:B------:R-:W-:Y:S01]  /*0600*/  FFMA.FTZ R24, R5, -R2, 0.10546888411045074463 ;  /* 0x3dd8001205187423 */ /* 0x000fe20000010802 */
[----:B------:R-:W-:Y:S01]  /*0610*/  IADD3 R22, -R15, 0x40800000, RZ ;  /* 0x408000000f167810 */ /* 0x000fe20007ffe1ff */
[----:B------:R-:W-:Y:S01]  /*0620*/  FMUL.FTZ R25, R25, 1.1920928955078125e-07 ;  /* 0x3400000019197820 */ /* 0x000fe20000410000 */
[----:B------:R-:W-:Y:S01]  /*0630*/  LOP3.LUT R14, R14, 0xff800000, RZ, 0xc0, !PT ;  /* 0xff8000000e0e7812 */ /* 0x000fe200078ec0ff */
[C---:B------:R-:W-:Y:S02]  /*0640*/  FFMA.FTZ R26, R5.reuse, R24, -0.13229703903198242188 ;  /* 0xbe0778e0051a7423 */ /* 0x040fe40000010018 */
[----:B------:R-:W-:Y:S01]  /*0650*/  FFMA.FTZ R22, R22, R3, -1 ;  /* 0xbf80000016167423 */ /* 0x000fe20000010003 */
[----:B------:R-:W-:Y:S01]  /*0660*/  IADD3 R24, -R14, 0x40800000, RZ ;  /* 0x408000000e187810 */ /* 0x000fe20007ffe1ff */
[----:B------:R-:W-:Y:S01]  /*0670*/  FFMA.FTZ R26, R5, R26, 0.14491446316242218018 ;  /* 0x3e146475051a7423 */ /* 0x000fe2000001001a */
[----:B------:R-:W-:Y:S01]  /*0680*/  IADD3 R27, R13, -R14, RZ ;  /* 0x8000000e0d1b7210 */ /* 0x000fe20007ffe0ff */
[----:B------:R-:W-:-:S02]  /*0690*/  FADD.FTZ R21, R21, R22 ;  /* 0x0000001615157221 */ /* 0x000fc40000010000 */
[----:B------:R-:W-:Y:S01]  /*06a0*/  FFMA.FTZ R26, R5, R26, -0.16641564667224884033 ;  /* 0xbe2a68dd051a7423 */ /* 0x000fe2000001001a */
[----:B------:R-:W-:Y:S01]  /*06b0*/  FFMA.FTZ R24, R24, R3, -1 ;  /* 0xbf80000018187423 */ /* 0x000fe20000010003 */
[----:B------:R-:W-:Y:S02]  /*06c0*/  FFMA.FTZ R22, R21, -R2, 0.10546888411045074463 ;  /* 0x3dd8001215167423 */ /* 0x000fe40000010802 */
[----:B------:R-:W-:Y:S01]  /*06d0*/  FFMA.FTZ R26, R5, R26, 0.19988867640495300293 ;  /* 0x3e4caf9e051a7423 */ /* 0x000fe2000001001a */
[----:B------:R-:W-:Y:S01]  /*06e0*/  FADD.FTZ R27, R27, R24 ;  /* 0x000000181b1b7221 */ /* 0x000fe20000010000 */
[----:B------:R-:W-:Y:S02]  /*06f0*/  FFMA.FTZ R22, R21, R22, -0.13229703903198242188 ;  /* 0xbe0778e015167423 */ /* 0x000fe40000010016 */
[----:B------:R-:W-:Y:S02]  /*0700*/  FFMA.FTZ R26, R5, R26, -0.25000196695327758789 ;  /* 0xbe800042051a7423 */ /* 0x000fe4000001001a */
[----:B------:R-:W-:-:S02]  /*0710*/  FFMA.FTZ R22, R21, R22, 0.14491446316242218018 ;  /* 0x3e14647515167423 */ /* 0x000fc40000010016 */
[----:B------:R-:W-:Y:S02]  /*0720*/  FFMA.FTZ R26, R5, R26, 0.33333510160446166992 ;  /* 0x3eaaaae6051a7423 */ /* 0x000fe4000001001a */
[----:B------:R-:W-:Y:S02]  /*0730*/  FFMA.FTZ R22, R21, R22, -0.16641564667224884033 ;  /* 0xbe2a68dd15167423 */ /* 0x000fe40000010016 */
[----:B------:R-:W-:Y:S02]  /*0740*/  FFMA.FTZ R26, R5, R26, -0.5 ;  /* 0xbf000000051a7423 */ /* 0x000fe4000001001a */
[----:B------:R-:W-:Y:S02]  /*0750*/  FFMA.FTZ R24, R21, R22, 0.19988867640495300293 ;  /* 0x3e4caf9e15187423 */ /* 0x000fe40000010016 */
[----:B------:R-:W-:Y:S02]  /*0760*/  FMUL.FTZ R26, R5, R26 ;  /* 0x0000001a051a7220 */ /* 0x000fe40000410000 */
[----:B------:R-:W-:-:S02]  /*0770*/  FFMA.FTZ R24, R21, R24, -0.25000196695327758789 ;  /* 0xbe80004215187423 */ /* 0x000fc40000010018 */
[----:B------:R-:W-:Y:S01]  /*0780*/  FFMA.FTZ R22, R5, R26, R5 ;  /* 0x0000001a05167223 */ /* 0x000fe20000010005 */
[----:B------:R-:W-:Y:S01]  /*0790*/  FFMA.FTZ R26, R27, -R2, 0.10546888411045074463 ;  /* 0x3dd800121b1a7423 */ /* 0x000fe20000010802 */
[----:B------:R-:W-:Y:S02]  /*07a0*/  FFMA.FTZ R24, R21, R24, 0.33333510160446166992 ;  /* 0x3eaaaae615187423 */ /* 0x000fe40000010018 */
[----:B------:R-:W-:Y:S01]  /*07b0*/  FFMA.FTZ R22, R25, 0.69314718246459960938, R22 ;  /* 0x3f31721819167823 */ /* 0x000fe20000010016 */
[----:B------:R-:W-:Y:S01]  /*07c0*/  FFMA.FTZ R26, R27, R26, -0.13229703903198242188 ;  /* 0xbe0778e01b1a7423 */ /* 0x000fe2000001001a */
[----:B------:R-:W-:-:S03]  /*07d0*/  FFMA.FTZ R24, R21, R24, -0.5 ;  /* 0xbf00000015187423 */ /* 0x000fc60000010018 */
[----:B------:R-:W-:Y:S01]  /*07e0*/  FFMA.FTZ R26, R27, R26, 0.14491446316242218018 ;  /* 0x3e1464751b1a7423 */ /* 0x000fe2000001001a */
[----:B------:R-:W-:-:S03]  /*07f0*/  FMUL.FTZ R24, R21, R24 ;  /* 0x0000001815187220 */ /* 0x000fc60000410000 */
[----:B------:R-:W-:Y:S01]  /*0800*/  FFMA.FTZ R26, R27, R26, -0.16641564667224884033 ;  /* 0xbe2a68dd1b1a7423 */ /* 0x000fe2000001001a */
[--C-:B------:R-:W-:Y:S01]  /*0810*/  FFMA.FTZ R5, R21, R24, R21.reuse ;  /* 0x0000001815057223 */ /* 0x100fe20000010015 */
[----:B------:R-:W-:Y:S02]  /*0820*/  PRMT R21, R6, 0x7632, R21 ;  /* 0x0000763206157816 */ /* 0x000fe40000000015 */
[----:B------:R-:W-:Y:S01]  /*0830*/  FFMA.FTZ R26, R27, R26, 0.19988867640495300293 ;  /* 0x3e4caf9e1b1a7423 */ /* 0x000fe2000001001a */
[----:B------:R-:W-:Y:S02]  /*0840*/  PRMT R24, R7, 0x7632, R24 ;  /* 0x0000763207187816 */ /* 0x000fe40000000018 */
[----:B------:R-:W-:Y:S01]  /*0850*/  SHF.L.U32 R21, R21, 0x10, RZ ;  /* 0x0000001015157819 */ /* 0x000fe200000006ff */
[----:B------:R-:W-:Y:S01]  /*0860*/  FFMA.FTZ R26, R27, R26, -0.25000196695327758789 ;  /* 0xbe8000421b1a7423 */ /* 0x000fe2000001001a */
[----:B------:R-:W-:Y:S02]  /*0870*/  I2FP.F32.S32 R7, R20 ;  /* 0x0000001400077245 */ /* 0x000fe40000201400 */
[----:B------:R-:W-:Y:S01]  /*0880*/  SHF.L.U32 R20, R24, 0x10, RZ ;  /* 0x0000001018147819 */ /* 0x000fe200000006ff */
[----:B------:R-:W-:Y:S01]  /*0890*/  FADD.FTZ.RZ R6, R21, 1 ;  /* 0x3f80000015067421 */ /* 0x000fe2000001c000 */
[----:B------:R-:W-:Y:S01]  /*08a0*/  FFMA.FTZ R26, R27, R26, 0.33333510160446166992 ;  /* 0x3eaaaae61b1a7423 */ /* 0x000fe2000001001a */
[----:B------:R-:W-:-:S03]  /*08b0*/  FMUL.FTZ R24, R7, 1.1920928955078125e-07 ;  /* 0x3400000007187820 */ /* 0x000fc60000410000 */
[----:B------:R-:W-:Y:S01]  /*08c0*/  IADD3 R6, R6, -0x3f400000, RZ ;  /* 0xc0c0000006067810 */ /* 0x000fe20007ffe0ff */
[C---:B------:R-:W-:Y:S01]  /*08d0*/  FFMA.FTZ R26, R27.reuse, R26, -0.5 ;  /* 0xbf0000001b1a7423 */ /* 0x040fe2000001001a */
[----:B------:R-:W-:Y:S01]  /*08e0*/  FFMA.FTZ R7, R24, 0.69314718246459960938, R23 ;  /* 0x3f31721818077823 */ /* 0x000fe20000010017 */
[----:B------:R-:W-:Y:S01]  /*08f0*/  FADD.FTZ.RZ R23, R20, 1 ;  /* 0x3f80000014177421 */ /* 0x000fe2000001c000 */
[----:B------:R-:W-:Y:S01]  /*0900*/  LOP3.LUT R6, R6, 0xff800000, RZ, 0xc0, !PT ;  /* 0xff80000006067812 */ /* 0x000fe200078ec0ff */
[----:B------:R-:W-:-:S03]  /*0910*/  FMUL.FTZ R18, R27, R26 ;  /* 0x0000001a1b127220 */ /* 0x000fc60000410000 */
[----:B------:R-:W-:Y:S01]  /*0920*/  IADD3 R26, -R6, 0x40800000, RZ ;  /* 0x40800000061a7810 */ /* 0x000fe20007ffe1ff */
[----:B------:R-:W-:Y:S01]  /*0930*/  FFMA.FTZ R18, R27, R18, R27 ;  /* 0x000000121b127223 */ /* 0x000fe2000001001b */
[----:B------:R-:W-:Y:S02]  /*0940*/  IADD3 R23, R23, -0x3f400000, RZ ;  /* 0xc0c0000017177810 */ /* 0x000fe40007ffe0ff */
[----:B------:R-:W-:Y:S01]  /*0950*/  IADD3 R29, R21, -R6, RZ ;  /* 0x80000006151d7210 */ /* 0x000fe20007ffe0ff */
[----:B------:R-:W-:Y:S01]  /*0960*/  FFMA.FTZ R26, R26, R3, -1 ;  /* 0xbf8000001a1a7423 */ /* 0x000fe20000010003 */
[----:B------:R-:W-:-:S03]  /*0970*/  LOP3.LUT R23, R23, 0xff800000, RZ, 0xc0, !PT ;  /* 0xff80000017177812 */ /* 0x000fc600078ec0ff */
[----:B------:R-:W-:Y:S01]  /*0980*/  FADD.FTZ R29, R29, R26 ;  /* 0x0000001a1d1d7221 */ /* 0x000fe20000010000 */
[----:B------:R-:W-:Y:S02]  /*0990*/  IADD3 R26, -R23, 0x40800000, RZ ;  /* 0x40800000171a7810 */ /* 0x000fe40007ffe1ff */
[----:B------:R-:W-:Y:S01]  /*09a0*/  IADD3 R27, R20, -R23, RZ ;  /* 0x80000017141b7210 */ /* 0x000fe20007ffe0ff */
[C---:B------:R-:W-:Y:S02]  /*09b0*/  FFMA.FTZ R24, R29.reuse, -R2, 0.10546888411045074463 ;  /* 0x3dd800121d187423 */ /* 0x040fe40000010802 */
[----:B------:R-:W-:Y:S02]  /*09c0*/  FFMA.FTZ R26, R26, R3, -1 ;  /* 0xbf8000001a1a7423 */ /* 0x000fe40000010003 */
[----:B------:R-:W-:Y:S02]  /*09d0*/  FFMA.FTZ R24, R29, R24, -0.13229703903198242188 ;  /* 0xbe0778e01d187423 */ /* 0x000fe40000010018 */
[----:B------:R-:W-:-:S02]  /*09e0*/  FADD.FTZ R27, R27, R26 ;  /* 0x0000001a1b1b7221 */ /* 0x000fc40000010000 */
[----:B------:R-:W-:Y:S02]  /*09f0*/  FFMA.FTZ R24, R29, R24, 0.14491446316242218018 ;  /* 0x3e1464751d187423 */ /* 0x000fe40000010018 */
[----:B------:R-:W-:Y:S02]  /*0a00*/  FFMA.FTZ R2, R27, -R2, 0.10546888411045074463 ;  /* 0x3dd800121b027423 */ /* 0x000fe40000010802 */
[----:B------:R-:W-:Y:S02]  /*0a10*/  FFMA.FTZ R24, R29, R24, -0.16641564667224884033 ;  /* 0xbe2a68dd1d187423 */ /* 0x000fe40000010018 */
[----:B------:R-:W-:Y:S02]  /*0a20*/  FFMA.FTZ R2, R27, R2, -0.13229703903198242188 ;  /* 0xbe0778e01b027423 */ /* 0x000fe40000010002 */
[----:B------:R-:W-:Y:S02]  /*0a30*/  FFMA.FTZ R24, R29, R24, 0.19988867640495300293 ;  /* 0x3e4caf9e1d187423 */ /* 0x000fe40000010018 */
[----:B------:R-:W-:-:S02]  /*0a40*/  FFMA.FTZ R2, R27, R2, 0.14491446316242218018 ;  /* 0x3e1464751b027423 */ /* 0x000fc40000010002 */
[----:B------:R-:W-:Y:S02]  /*0a50*/  FFMA.FTZ R24, R29, R24, -0.25000196695327758789 ;  /* 0xbe8000421d187423 */ /* 0x000fe40000010018 */
[----:B------:R-:W-:Y:S02]  /*0a60*/  FFMA.FTZ R2, R27, R2, -0.16641564667224884033 ;  /* 0xbe2a68dd1b027423 */ /* 0x000fe40000010002 */
[----:B------:R-:W-:Y:S02]  /*0a70*/  FFMA.FTZ R24, R29, R24, 0.33333510160446166992 ;  /* 0x3eaaaae61d187423 */ /* 0x000fe40000010018 */
[----:B------:R-:W-:Y:S02]  /*0a80*/  FFMA.FTZ R2, R27, R2, 0.19988867640495300293 ;  /* 0x3e4caf9e1b027423 */ /* 0x000fe40000010002 */
[----:B------:R-:W-:Y:S02]  /*0a90*/  FFMA.FTZ R24, R29, R24, -0.5 ;  /* 0xbf0000001d187423 */ /* 0x000fe40000010018 */
[----:B------:R-:W-:-:S02]  /*0aa0*/  FFMA.FTZ R26, R27, R2, -0.25000196695327758789 ;  /* 0xbe8000421b1a7423 */ /* 0x000fc40000010002 */
[----:B------:R-:W0:Y:S01]  /*0ab0*/  LDC.64 R2, c[0x0][0x218] ;  /* 0x00008600ff027b82 */ /* 0x000e220000000a00 */
[----:B------:R-:W-:Y:S01]  /*0ac0*/  FMUL.FTZ R24, R29, R24 ;  /* 0x000000181d187220 */ /* 0x000fe20000410000 */
[----:B------:R-:W-:-:S03]  /*0ad0*/  FFMA.FTZ R26, R27, R26, 0.33333510160446166992 ;  /* 0x3eaaaae61b1a7423 */ /* 0x000fc6000001001a */
[----:B------:R-:W-:Y:S01]  /*0ae0*/  FFMA.FTZ R24, R29, R24, R29 ;  /* 0x000000181d187223 */ /* 0x000fe2000001001d */
[----:B------:R-:W-:-:S04]  /*0af0*/  FFMA.FTZ R26, R27, R26, -0.5 ;  /* 0xbf0000001b1a7423 */ /* 0x000fc8000001001a */
[----:B------:R-:W-:-:S04]  /*0b00*/  FMUL.FTZ R26, R27, R26 ;  /* 0x0000001a1b1a7220 */ /* 0x000fc80000410000 */
[----:B------:R-:W-:Y:S01]  /*0b10*/  FFMA.FTZ R27, R27, R26, R27 ;  /* 0x0000001a1b1b7223 */ /* 0x000fe2000001001b */
[----:B------:R-:W-:Y:S06]  /*0b20*/  @!P0 BRA `(.L_x_3263) ;  /* 0x0000000000148947 */ /* 0x000fec0003800000 */
[----:B------:R-:W-:-:S13]  /*0b30*/  ISETP.GE.AND P0, PT, R12, -0x407fffff, PT ;  /* 0xbf8000010c00780c */ /* 0x000fda0003f06270 */
[----:B------:R-:W-:-:S05]  /*0b40*/  @P0 MOV R17, 0x7f800000 ;  /* 0x7f80000000110802 */ /* 0x000fca0000000f00 */
[C---:B------:R-:W-:Y:S01]  /*0b50*/  @P0 FFMA.FTZ R16, R12.reuse, R17, +INF ;  /* 0x7f8000000c100423 */ /* 0x040fe20000010011 */
[----:B------:R-:W-:-:S04]  /*0b60*/  FSETP.NEU.FTZ.AND P0, PT, R12, RZ, PT ;  /* 0x000000ff0c00720b */ /* 0x000fc80003f1d000 */
[----:B------:R-:W-:-:S09]  /*0b70*/  FSEL R16, R16, -RZ, P0 ;  /* 0x800000ff10107208 */ /* 0x000fd20000000000 */
.L_x_3263:
[----:B------:R-:W-:Y:S05]  /*0b80*/  BSYNC B0 ;  /* 0x0000000000007941 */ /* 0x000fea0003800000 */
.L_x_3262:
[----:B------:R-:W-:Y:S01]  /*0b90*/  ISETP.GE.U32.AND P6, PT, R4, 0x7f800000, PT ;  /* 0x7f8000000400780c */ /* 0x000fe20003fc6070 */
[----:B0-----:R-:W-:Y:S01]  /*0ba0*/  IMAD.WIDE.U32 R2, R0, 0x2, R2 ;  /* 0x0000000200027825 */ /* 0x001fe200078e0002 */
[----:B------:R-:W-:Y:S01]  /*0bb0*/  I2FP.F32.S32 R14, R14 ;  /* 0x0000000e000e7245 */ /* 0x000fe20000201400 */
[----:B------:R-:W-:Y:S01]  /*0bc0*/  BSSY B0, `(.L_x_3264) ;  /* 0x0000019000007945 */ /* 0x000fe20003800000 */
[----:B------:R-:W-:Y:S02]  /*0bd0*/  I2FP.F32.S32 R6, R6 ;  /* 0x0000000600067245 */ /* 0x000fe40000201400 */
[----:B------:R-:W-:Y:S01]  /*0be0*/  I2FP.F32.S32 R0, R23 ;  /* 0x0000001700007245 */ /* 0x000fe20000201400 */
[----:B------:R-:W-:Y:S01]  /*0bf0*/  FMUL.FTZ R17, R14, 1.1920928955078125e-07 ;  /* 0x340000000e117820 */ /* 0x000fe20000410000 */
[----:B------:R-:W-:Y:S01]  /*0c00*/  I2FP.F32.S32 R15, R15 ;  /* 0x0000000f000f7245 */ /* 0x000fe20000201400 */
[----:B------:R-:W-:Y:S01]  /*0c10*/  FMUL.FTZ R23, R6, 1.1920928955078125e-07 ;  /* 0x3400000006177820 */ /* 0x000fe20000410000 */
[----:B------:R-:W-:Y:S01]  /*0c20*/  ISETP.GE.U32.AND P0, PT, R10, 0x7f800000, PT ;  /* 0x7f8000000a00780c */ /* 0x000fe20003f06070 */
[----:B------:R-:W-:Y:S01]  /*0c30*/  FMUL.FTZ R12, R0, 1.1920928955078125e-07 ;  /* 0x34000000000c7820 */ /* 0x000fe20000410000 */
[----:B------:R-:W-:Y:S01]  /*0c40*/  FFMA.FTZ R0, R17, 0.69314718246459960938, R18 ;  /* 0x3f31721811007823 */ /* 0x000fe20000010012 */
[----:B------:R-:W-:Y:S01]  /*0c50*/  FMUL.FTZ R6, R15, 1.1920928955078125e-07 ;  /* 0x340000000f067820 */ /* 0x000fe20000410000 */
[----:B------:R-:W-:Y:S01]  /*0c60*/  ISETP.GE.U32.AND P1, PT, R9, 0x7f800000, PT ;  /* 0x7f8000000900780c */ /* 0x000fe20003f26070 */
[----:B------:R-:W-:Y:S01]  /*0c70*/  FFMA.FTZ R18, R23, 0.69314718246459960938, R24 ;  /* 0x3f31721817127823 */ /* 0x000fe20000010018 */
[----:B------:R-:W-:Y:S01]  /*0c80*/  ISETP.GE.U32.AND P2, PT, R8, 0x7f800000, PT ;  /* 0x7f8000000800780c */ /* 0x000fe20003f46070 */
[----:B------:R-:W-:Y:S01]  /*0c90*/  FFMA.FTZ R27, R12, 0.69314718246459960938, R27 ;  /* 0x3f3172180c1b7823 */ /* 0x000fe2000001001b */
[----:B------:R-:W-:Y:S01]  /*0ca0*/  ISETP.GE.U32.AND P3, PT, R13, 0x7f800000, PT ;  /* 0x7f8000000d00780c */ /* 0x000fe20003f66070 */
[----:B------:R-:W-:Y:S01]  /*0cb0*/  IMAD.WIDE R2, R11, 0x10, R2 ;  /* 0x000000100b027825 */ /* 0x000fe200078e0202 */
[----:B------:R-:W-:-:S03]  /*0cc0*/  ISETP.GE.U32.AND P4, PT, R21, 0x7f800000, PT ;  /* 0x7f8000001500780c */ /* 0x000fc60003f86070 */
[----:B------:R-:W-:Y:S01]  /*0cd0*/  FFMA.FTZ R5, R6, 0.69314718246459960938, R5 ;  /* 0x3f31721806057823 */ /* 0x000fe20000010005 */
[----:B------:R-:W-:Y:S01]  /*0ce0*/  ISETP.GE.U32.AND P5, PT, R20, 0x7f800000, PT ;  /* 0x7f8000001400780c */ /* 0x000fe20003fa6070 */
[----:B------:R-:W-:-:S12]  /*0cf0*/  @!P6 BRA `(.L_x_3265) ;  /* 0x000000000014e947 */ /* 0x000fd80003800000 */
[----:B------:R-:W-:-:S13]  /*0d00*/  ISETP.GE.AND P6, PT, R4, -0x407fffff, PT ;  /* 0xbf8000010400780c */ /* 0x000fda0003fc6270 */
[----:B------:R-:W-:-:S05]  /*0d10*/  @P6 MOV R11, 0x7f800000 ;  /* 0x7f800000000b6802 */ /* 0x000fca0000000f00 */
[C---:B------:R-:W-:Y:S01]  /*0d20*/  @P6 FFMA.FTZ R5, R4.reuse, R11, +INF ;  /* 0x7f80000004056423 */ /* 0x040fe2000001000b */
[----:B------:R-:W-:-:S04]  /*0d30*/  FSETP.NEU.FTZ.AND P6, PT, R4, RZ, PT ;  /* 0x000000ff0400720b */ /* 0x000fc80003fdd000 */
[----:B------:R-:W-:-:S09]  /*0d40*/  FSEL R5, R5, -RZ, P6 ;  /* 0x800000ff05057208 */ /* 0x000fd20003000000 */
.L_x_3265:
[----:B------:R-:W-:Y:S05]  /*0d50*/  BSYNC B0 ;  /* 0x0000000000007941 */ /* 0x000fea0003800000 */
.L_x_3264:
[----:B------:R-:W-:Y:S04]  /*0d60*/  BSSY B0, `(.L_x_3266) ;  /* 0x0000007000007945 */ /* 0x000fe80003800000 */
[----:B------:R-:W-:Y:S05]  /*0d70*/  @!P0 BRA `(.L_x_3267) ;  /* 0x0000000000148947 */ /* 0x000fea0003800000 */
[C---:B------:R-:W-:Y:S02]  /*0d80*/  ISETP.GE.AND P0, PT, R10.reuse, -0x407fffff, PT ;  /* 0xbf8000010a00780c */ /* 0x040fe40003f06270 */
[----:B------:R-:W-:-:S11]  /*0d90*/  FSETP.NEU.FTZ.AND P6, PT, R10, RZ, PT ;  /* 0x000000ff0a00720b */ /* 0x000fd60003fdd000 */
[----:B------:R-:W-:-:S05]  /*0da0*/  @P0 MOV R11, 0x7f800000 ;  /* 0x7f800000000b0802 */ /* 0x000fca0000000f00 */
[----:B------:R-:W-:-:S05]  /*0db0*/  @P0 FFMA.FTZ R19, R10, R11, +INF ;  /* 0x7f8000000a130423 */ /* 0x000fca000001000b */
[----:B------:R-:W-:-:S07]  /*0dc0*/  FSEL R19, R19, -RZ, P6 ;  /* 0x800000ff13137208 */ /* 0x000fce0003000000 */
.L_x_3267:
[----:B------:R-:W-:Y:S05]  /*0dd0*/  BSYNC B0 ;  /* 0x0000000000007941 */ /* 0x000fea0003800000 */
.L_x_3266:
[----:B------:R-:W-:Y:S04]  /*0de0*/  BSSY B0, `(.L_x_3268) ;  /* 0x0000007000007945 */ /* 0x000fe80003800000 */
[----:B------:R-:W-:Y:S05]  /*0df0*/  @!P3 BRA `(.L_x_3269) ;  /* 0x000000000014b947 */ /* 0x000fea0003800000 */
[C---:B------:R-:W-:Y:S02]  /*0e00*/  ISETP.GE.AND P0, PT, R13.reuse, -0x407fffff, PT ;  /* 0xbf8000010d00780c */ /* 0x040fe40003f06270 */
[----:B------:R-:W-:-:S11]  /*0e10*/  FSETP.NEU.FTZ.AND P3, PT, R13, RZ, PT ;  /* 0x000000ff0d00720b */ /* 0x000fd60003f7d000 */
[----:B------:R-:W-:-:S05]  /*0e20*/  @P0 MOV R4, 0x7f800000 ;  /* 0x7f80000000040802 */ /* 0x000fca0000000f00 */
[----:B------:R-:W-:-:S05]  /*0e30*/  @P0 FFMA.FTZ R0, R13, R4, +INF ;  /* 0x7f8000000d000423 */ /* 0x000fca0000010004 */
[----:B------:R-:W-:-:S07]  /*0e40*/  FSEL R0, R0, -RZ, P3 ;  /* 0x800000ff00007208 */ /* 0x000fce0001800000 */
.L_x_3269:
[----:B------:R-:W-:Y:S05]  /*0e50*/  BSYNC B0 ;  /* 0x0000000000007941 */ /* 0x000fea0003800000 */
.L_x_3268:
[----:B------:R-:W-:Y:S04]  /*0e60*/  BSSY B0, `(.L_x_3270) ;  /* 0x0000007000007945 */ /* 0x000fe80003800000 */
[----:B------:R-:W-:Y:S05]  /*0e70*/  @!P1 BRA `(.L_x_3271) ;  /* 0x0000000000149947 */ /* 0x000fea0003800000 */
[C---:B------:R-:W-:Y:S02]  /*0e80*/  ISETP.GE.AND P0, PT, R9.reuse, -0x407fffff, PT ;  /* 0xbf8000010900780c */ /* 0x040fe40003f06270 */
[----:B------:R-:W-:-:S11]  /*0e90*/  FSETP.NEU.FTZ.AND P1, PT, R9, RZ, PT ;  /* 0x000000ff0900720b */ /* 0x000fd60003f3d000 */
[----:B------:R-:W-:-:S05]  /*0ea0*/  @P0 MOV R4, 0x7f800000 ;  /* 0x7f80000000040802 */ /* 0x000fca0000000f00 */
[----:B------:R-:W-:-:S05]  /*0eb0*/  @P0 FFMA.FTZ R7, R9, R4, +INF ;  /* 0x7f80000009070423 */ /* 0x000fca0000010004 */
[----:B------:R-:W-:-:S07]  /*0ec0*/  FSEL R7, R7, -RZ, P1 ;  /* 0x800000ff07077208 */ /* 0x000fce0000800000 */
.L_x_3271:
[----:B------:R-:W-:Y:S05]  /*0ed0*/  BSYNC B0 ;  /* 0x0000000000007941 */ /* 0x000fea0003800000 */
.L_x_3270:
[----:B------:R-:W-:Y:S04]  /*0ee0*/  BSSY B0, `(.L_x_3272) ;  /* 0x0000007000007945 */ /* 0x000fe80003800000 */
[----:B------:R-:W-:Y:S05]  /*0ef0*/  @!P4 BRA `(.L_x_3273) ;  /* 0x000000000014c947 */ /* 0x000fea0003800000 */
[C---:B------:R-:W-:Y:S02]  /*0f00*/  ISETP.GE.AND P0, PT, R21.reuse, -0x407fffff, PT ;  /* 0xbf8000011500780c */ /* 0x040fe40003f06270 */
[----:B------:R-:W-:-:S11]  /*0f10*/  FSETP.NEU.FTZ.AND P1, PT, R21, RZ, PT ;  /* 0x000000ff1500720b */ /* 0x000fd60003f3d000 */
[----:B------:R-:W-:-:S05]  /*0f20*/  @P0 MOV R4, 0x7f800000 ;  /* 0x7f80000000040802 */ /* 0x000fca0000000f00 */
[----:B------:R-:W-:-:S05]  /*0f30*/  @P0 FFMA.FTZ R18, R21, R4, +INF ;  /* 0x7f80000015120423 */ /* 0x000fca0000010004 */
[----:B------:R-:W-:-:S07]  /*0f40*/  FSEL R18, R18, -RZ, P1 ;  /* 0x800000ff12127208 */ /* 0x000fce0000800000 */
.L_x_3273:
[----:B------:R-:W-:Y:S05]  /*0f50*/  BSYNC B0 ;  /* 0x0000000000007941 */ /* 0x000fea0003800000 */
.L_x_3272:
[----:B------:R-:W-:Y:S04]  /*0f60*/  BSSY B0, `(.L_x_3274) ;  /* 0x0000007000007945 */ /* 0x000fe80003800000 */
[----:B------:R-:W-:Y:S05]  /*0f70*/  @!P2 BRA `(.L_x_3275) ;  /* 0x000000000014a947 */ /* 0x000fea0003800000 */
[C---:B------:R-:W-:Y:S02]  /*0f80*/  ISETP.GE.AND P0, PT, R8.reuse, -0x407fffff, PT ;  /* 0xbf8000010800780c */ /* 0x040fe40003f06270 */
[----:B------:R-:W-:-:S11]  /*0f90*/  FSETP.NEU.FTZ.AND P1, PT, R8, RZ, PT ;  /* 0x000000ff0800720b */ /* 0x000fd60003f3d000 */
[----:B------:R-:W-:-:S05]  /*0fa0*/  @P0 MOV R9, 0x7f800000 ;  /* 0x7f80000000090802 */ /* 0x000fca0000000f00 */
[----:B------:R-:W-:-:S05]  /*0fb0*/  @P0 FFMA.FTZ R22, R8, R9, +INF ;  /* 0x7f80000008160423 */ /* 0x000fca0000010009 */
[----:B------:R-:W-:-:S07]  /*0fc0*/  FSEL R22, R22, -RZ, P1 ;  /* 0x800000ff16167208 */ /* 0x000fce0000800000 */
.L_x_3275:
[----:B------:R-:W-:Y:S05]  /*0fd0*/  BSYNC B0 ;  /* 0x0000000000007941 */ /* 0x000fea0003800000 */
.L_x_3274:
[----:B------:R-:W-:Y:S04]  /*0fe0*/  BSSY B0, `(.L_x_3276) ;  /* 0x0000007000007945 */ /* 0x000fe80003800000 */
[----:B------:R-:W-:Y:S05]  /*0ff0*/  @!P5 BRA `(.L_x_3277) ;  /* 0x000000000014d947 */ /* 0x000fea0003800000 */
[C---:B------:R-:W-:Y:S02]  /*1000*/  ISETP.GE.AND P0, PT, R20.reuse, -0x407fffff, PT ;  /* 0xbf8000011400780c */ /* 0x040fe40003f06270 */
[----:B------:R-:W-:-:S11]  /*1010*/  FSETP.NEU.FTZ.AND P1, PT, R20, RZ, PT ;  /* 0x000000ff1400720b */ /* 0x000fd60003f3d000 */
[----:B------:R-:W-:-:S05]  /*1020*/  @P0 MOV R9, 0x7f800000 ;  /* 0x7f80000000090802 */ /* 0x000fca0000000f00 */
[----:B------:R-:W-:-:S05]  /*1030*/  @P0 FFMA.FTZ R27, R20, R9, +INF ;  /* 0x7f800000141b0423 */ /* 0x000fca0000010009 */
[----:B------:R-:W-:-:S07]  /*1040*/  FSEL R27, R27, -RZ, P1 ;  /* 0x800000ff1b1b7208 */ /* 0x000fce0000800000 */
.L_x_3277:
[----:B------:R-:W-:Y:S05]  /*1050*/  BSYNC B0 ;  /* 0x0000000000007941 */ /* 0x000fea0003800000 */
.L_x_3276:
[----:B------:R-:W-:Y:S02]  /*1060*/  F2FP.BF16.F32.PACK_AB R17, R0, R19 ;  /* 0x000000130011723e */ /* 0x000fe400000010ff */
[----:B------:R-:W-:Y:S02]  /*1070*/  F2FP.BF16.F32.PACK_AB R18, R18, R7 ;  /* 0x000000071212723e */ /* 0x000fe400000010ff */
[----:B------:R-:W-:Y:S02]  /*1080*/  F2FP.BF16.F32.PACK_AB R16, R5, R16 ;  /* 0x000000100510723e */ /* 0x000fe400000010ff */
[----:B------:R-:W-:-:S05]  /*1090*/  F2FP.BF16.F32.PACK_AB R19, R27, R22 ;  /* 0x000000161b13723e */ /* 0x000fca00000010ff */
[----:B------:R-:W-:Y:S01]  /*10a0*/  STG.E.128 desc[UR4][R2.64], R16 ;  /* 0x0000001002007986 */ /* 0x000fe2000c101d04 */
[----:B------:R-:W-:Y:S05]  /*10b0*/  EXIT ;  /* 0x000000000000794d */ /* 0x000fea0003800000 */
.L_x_3261:
        /* <DEDUP_REMOVED lines=90> */
.L_x_3281:
[----:B------:R-:W-:Y:S05]  /*1660*/  BSYNC B1 ;  /* 0x0000000000017941 */ /* 0x000fea0003800000 */
.L_x_3280:
[----:B------:R-:W-:-:S07]  /*1670*/  F2FP.BF16.F32.PACK_AB R9, RZ, R9 ;  /* 0x00000009ff09723e */ /* 0x000fce00000010ff */
.L_x_3279:
[----:B------:R-:W-:Y:S05]  /*1680*/  BSYNC B0 ;  /* 0x0000000000007941 */ /* 0x000fea0003800000 */
.L_x_3278:
        /* <DEDUP_REMOVED lines=35> */
.L_x_3285:
[----:B------:R-:W-:Y:S05]  /*18c0*/  BSYNC B1 ;  /* 0x0000000000017941 */ /* 0x000fea0003800000 */
.L_x_3284:
[----:B------:R-:W-:-:S07]  /*18d0*/  F2FP.BF16.F32.PACK_AB R3, RZ, R3 ;  /* 0x00000003ff03723e */ /* 0x000fce00000010ff */
.L_x_3283:
[----:B------:R-:W-:Y:S05]  /*18e0*/  BSYNC B0 ;  /* 0x0000000000007941 */ /* 0x000fea0003800000 */
.L_x_3282:
[----:B------:R-:W-:Y:S01]  /*18f0*/  IADD3 R2, R18, 0x100, RZ ;  /* 0x0000010012027810 */ /* 0x000fe20007ffe0ff */
        /* <DEDUP_REMOVED lines=34> */
.L_x_3289:
[----:B------:R-:W-:Y:S05]  /*1b20*/  BSYNC B1 ;  /* 0x0000000000017941 */ /* 0x000fea0003800000 */
.L_x_3288:
[----:B------:R-:W-:-:S07]  /*1b30*/  F2FP.BF16.F32.PACK_AB R2, RZ, R2 ;  /* 0x00000002ff02723e */ /* 0x000fce00000010ff */
.L_x_3287:
[----:B------:R-:W-:Y:S05]  /*1b40*/  BSYNC B0 ;  /* 0x0000000000007941 */ /* 0x000fea0003800000 */
.L_x_3286:
        /* <DEDUP_REMOVED lines=35> */
.L_x_3293:
[----:B------:R-:W-:Y:S05]  /*1d80*/  BSYNC B1 ;  /* 0x0000000000017941 */ /* 0x000fea0003800000 */
.L_x_3292:
[----:B------:R-:W-:-:S07]  /*1d90*/  F2FP.BF16.F32.PACK_AB R4, RZ, R4 ;  /* 0x00000004ff04723e */ /* 0x000fce00000010ff */
.L_x_3291:
[----:B------:R-:W-:Y:S05]  /*1da0*/  BSYNC B0 ;  /* 0x0000000000007941 */ /* 0x000fea0003800000 */
.L_x_3290:
        /* <DEDUP_REMOVED lines=35> */
.L_x_3297:
[----:B------:R-:W-:Y:S05]  /*1fe0*/  BSYNC B1 ;  /* 0x0000000000017941 */ /* 0x000fea0003800000 */
.L_x_3296:
[----:B------:R-:W-:-:S07]  /*1ff0*/  F2FP.BF16.F32.PACK_AB R5, RZ, R5 ;  /* 0x00000005ff05723e */ /* 0x000fce00000010ff */
.L_x_3295:
[----:B------:R-:W-:Y:S05]  /*2000*/  BSYNC B0 ;  /* 0x0000000000007941 */ /* 0x000fea0003800000 */
.L_x_3294:
[----:B------:R-:W-:Y:S01]  /*2010*/  IADD3 R6, R18, 0x280, RZ ;  /* 0x0000028012067810 */ /* 0x000fe20007ffe0ff */
[----:B------:R-:W-:Y:S03]  /*2020*/  BSSY B0, `(.L_x_3298) ;  /* 0x0000024000007945 */ /* 0x000fe60003800000 */
[----:B------:R-:W-:-:S13]  /*2030*/  ISETP.GE.AND P1, PT, R6, R17, PT ;  /* 0x000000110600720c */ /* 0x000fda0003f26270 */
[----:B------:R-:W-:Y:S05]  /*2040*/  @P1 BRA `(.L_x_3299) ;  /* 0x0000000000841947 */ /* 0x000fea0003800000 */
[----:B-----5:R-:W-:Y:S01]  /*2050*/  SHF.L.U32 R19, R19, 0x10, RZ ;  /* 0x0000001013137819 */ /* 0x020fe200000006ff */
        /* <DEDUP_REMOVED lines=30> */
.L_x_3301:
[----:B------:R-:W-:Y:S05]  /*2240*/  BSYNC B1 ;  /* 0x0000000000017941 */ /* 0x000fea0003800000 */
.L_x_3300:
[----:B------:R-:W-:-:S07]  /*2250*/  F2FP.BF16.F32.PACK_AB R6, RZ, R6 ;  /* 0x00000006ff06723e */ /* 0x000fce00000010ff */
.L_x_3299:
[----:B------:R-:W-:Y:S05]  /*2260*/  BSYNC B0 ;  /* 0x0000000000007941 */ /* 0x000fea0003800000 */
.L_x_3298:
[----:B------:R-:W-:Y:S01]  /*2270*/  IADD3 R8, R18, 0x300, RZ ;  /* 0x0000030012087810 */ /* 0x000fe20007ffe0ff */
[----:B------:R-:W-:Y:S03]  /*2280*/  BSSY B0, `(.L_x_3302) ;  /* 0x0000024000007945 */ /* 0x000fe60003800000 */
[----:B------:R-:W-:-:S13]  /*2290*/  ISETP.GE.AND P1, PT, R8, R17, PT ;  /* 0x000000110800720c */ /* 0x000fda0003f26270 */
[----:B------:R-:W-:Y:S05]  /*22a0*/  @P1 BRA `(.L_x_3303) ;  /* 0x0000000000841947 */ /* 0x000fea0003800000 */
[----:B-----5:R-:W-:Y:S01]  /*22b0*/  SHF.L.U32 R13, R13, 0x10, RZ ;  /* 0x000000100d0d7819 */ /* 0x020fe200000006ff */
        /* <DEDUP_REMOVED lines=30> */
.L_x_3305:
[----:B------:R-:W-:Y:S05]  /*24a0*/  BSYNC B1 ;  /* 0x0000000000017941 */ /* 0x000fea0003800000 */
.L_x_3304:
[----:B------:R-:W-:-:S07]  /*24b0*/  F2FP.BF16.F32.PACK_AB R7, RZ, R7 ;  /* 0x00000007ff07723e */ /* 0x000fce00000010ff */
.L_x_3303:
[----:B------:R-:W-:Y:S05]  /*24c0*/  BSYNC B0 ;  /* 0x0000000000007941 */ /* 0x000fea0003800000 */
.L_x_3302:
        /* <DEDUP_REMOVED lines=35> */
.L_x_3309:
[----:B------:R-:W-:Y:S05]  /*2700*/  BSYNC B1 ;  /* 0x0000000000017941 */ /* 0x000fea0003800000 */
.L_x_3308:
[----:B------:R-:W-:-:S07]  /*2710*/  F2FP.BF16.F32.PACK_AB R8, RZ, R8 ;  /* 0x00000008ff08723e */ /* 0x000fce00000010ff */
.L_x_3307:
[----:B------:R-:W-:Y:S05]  /*2720*/  BSYNC B0 ;  /* 0x0000000000007941 */ /* 0x000fea0003800000 */
.L_x_3306:
[----:B------:R-:W0:Y:S01]  /*2730*/  @!P0 LDC.64 R10, c[0x0][0x218] ;  /* 0x00008600ff0a8b82 */ /* 0x000e220000000a00 */
[----:B-----5:R-:W-:Y:S01]  /*2740*/  @!P0 IADD3 R13, R0, R18, RZ ;  /* 0x00000012000d8210 */ /* 0x020fe20007ffe0ff */
        /* <DEDUP_REMOVED lines=19> */
.L_x_3312:
[----:B------:R-:W-:-:S13]  /*2880*/  ISETP.GE.AND P0, PT, R18, R17, PT ;  /* 0x000000111200720c */ /* 0x000fda0003f06270 */
[----:B------:R-:W-:Y:S05]  /*2890*/  @P0 BRA `(.L_x_3314) ;  /* 0x0000000000300947 */ /* 0x000fea0003800000 */
[----:B0-----:R-:W0:Y:S01]  /*28a0*/  LDC.64 R2, c[0x0][0x218] ;  /* 0x00008600ff027b82 */ /* 0x001e220000000a00 */
[----:B------:R-:W-:Y:S02]  /*28b0*/  IADD3 R9, R0, R18, RZ ;  /* 0x0000001200097210 */ /* 0x000fe40007ffe0ff */
[----:B------:R-:W-:-:S03]  /*28c0*/  IADD3 R18, R18, 0x80, RZ ;  /* 0x0000008012127810 */ /* 0x000fc60007ffe0ff */
[----:B0-----:R-:W-:-:S05]  /*28d0*/  IMAD.WIDE.U32 R2, R9, 0x2, R2 ;  /* 0x0000000209027825 */ /* 0x001fca00078e0002 */
[----:B------:R1:W-:Y:S02]  /*28e0*/  STG.E.U16 desc[UR4][R2.64], R4 ;  /* 0x0000000402007986 */ /* 0x0003e4000c101504 */
.L_x_3313:
[----:B------:R-:W-:-:S13]  /*28f0*/  ISETP.GE.AND P0, PT, R18, R17, PT ;  /* 0x000000111200720c */ /* 0x000fda0003f06270 */
[----:B------:R-:W-:Y:S05]  /*2900*/  @P0 BRA `(.L_x_3315) ;  /* 0x0000000000340947 */ /* 0x000fea0003800000 */
[----:B01----:R-:W0:Y:S01]  /*2910*/  LDC.64 R2, c[0x0][0x218] ;  /* 0x00008600ff027b82 */ /* 0x003e220000000a00 */
[----:B------:R-:W-:Y:S02]  /*2920*/  IADD3 R9, R0, R18, RZ ;  /* 0x0000001200097210 */ /* 0x000fe40007ffe0ff */
[----:B------:R-:W-:-:S03]  /*2930*/  IADD3 R18, R18, 0x80, RZ ;  /* 0x0000008012127810 */ /* 0x000fc60007ffe0ff */
[----:B0-----:R-:W-:-:S05]  /*2940*/  IMAD.WIDE.U32 R2, R9, 0x2, R2 ;  /* 0x0000000209027825 */ /* 0x001fca00078e0002 */
[----:B------:R1:W-:Y:S02]  /*2950*/  STG.E.U16 desc[UR4][R2.64], R5 ;  /* 0x0000000502007986 */ /* 0x0003e4000c101504 */
.L_x_3314:
[----:B------:R-:W-:-:S13]  /*2960*/  ISETP.GE.AND P0, PT, R18, R17, PT ;  /* 0x000000111200720c */ /* 0x000fda0003f06270 */
[----:B------:R-:W-:Y:S05]  /*2970*/  @P0 BREAK B1 ;  /* 0x0000000000010942 */ /* 0x000fea0003800000 */
[----:B------:R-:W-:Y:S05]  /*2980*/  @P0 BRA `(.L_x_3316) ;  /* 0x0000000000300947 */ /* 0x000fea0003800000 */
[----:B01----:R-:W0:Y:S01]  /*2990*/  LDC.64 R2, c[0x0][0x218] ;  /* 0x00008600ff027b82 */ /* 0x003e220000000a00 */
[----:B------:R-:W-:Y:S02]  /*29a0*/  IADD3 R5, R0, R18, RZ ;  /* 0x0000001200057210 */ /* 0x000fe40007ffe0ff */
[----:B------:R-:W-:-:S03]  /*29b0*/  IADD3 R18, R18, 0x80, RZ ;  /* 0x0000008012127810 */ /* 0x000fc60007ffe0ff */
[----:B0-----:R-:W-:-:S05]  /*29c0*/  IMAD.WIDE.U32 R2, R5, 0x2, R2 ;  /* 0x0000000205027825 */ /* 0x001fca00078e0002 */
[----:B------:R2:W-:Y:S02]  /*29d0*/  STG.E.U16 desc[UR4][R2.64], R6 ;  /* 0x0000000602007986 */ /* 0x0005e4000c101504 */
.L_x_3315:
[----:B------:R-:W-:Y:S05]  /*29e0*/  BSYNC B1 ;  /* 0x0000000000017941 */ /* 0x000fea0003800000 */
.L_x_3311:
[----:B------:R-:W-:-:S13]  /*29f0*/  ISETP.GE.AND P0, PT, R18, R17, PT ;  /* 0x000000111200720c */ /* 0x000fda0003f06270 */
[----:B012---:R-:W0:Y:S01]  /*2a00*/  @!P0 LDC.64 R2, c[0x0][0x218] ;  /* 0x00008600ff028b82 */ /* 0x007e220000000a00 */
[----:B------:R-:W-:Y:S02]  /*2a10*/  @!P0 IADD3 R5, R0, R18, RZ ;  /* 0x0000001200058210 */ /* 0x000fe40007ffe0ff */
[----:B------:R-:W-:-:S03]  /*2a20*/  @!P0 IADD3 R18, R18, 0x80, RZ ;  /* 0x0000008012128810 */ /* 0x000fc60007ffe0ff */
[----:B0-----:R-:W-:-:S05]  /*2a30*/  @!P0 IMAD.WIDE.U32 R2, R5, 0x2, R2 ;  /* 0x0000000205028825 */ /* 0x001fca00078e0002 */
[----:B------:R2:W-:Y:S02]  /*2a40*/  @!P0 STG.E.U16 desc[UR4][R2.64], R7 ;  /* 0x0000000702008986 */ /* 0x0005e4000c101504 */
.L_x_3316:
[----:B------:R-:W-:Y:S05]  /*2a50*/  BSYNC B0 ;  /* 0x0000000000007941 */ /* 0x000fea0003800000 */
.L_x_3310:
[----:B------:R-:W-:Y:S05]  /*2a60*/  WARPSYNC.ALL ;  /* 0x0000000000007948 */ /* 0x000fea0003800000 */
[----:B------:R-:W-:-:S13]  /*2a70*/  ISETP.GE.AND P0, PT, R18, R17, PT ;  /* 0x000000111200720c */ /* 0x000fda0003f06270 */
[----:B------:R-:W-:Y:S05]  /*2a80*/  @P0 EXIT ;  /* 0x000000000000094d */ /* 0x000fea0003800000 */
[----:B012---:R-:W0:Y:S01]  /*2a90*/  LDC.64 R2, c[0x0][0x218] ;  /* 0x00008600ff027b82 */ /* 0x007e220000000a00 */
[----:B------:R-:W-:-:S05]  /*2aa0*/  IADD3 R5, R0, R18, RZ ;  /* 0x0000001200057210 */ /* 0x000fca0007ffe0ff */
[----:B0-----:R-:W-:-:S05]  /*2ab0*/  IMAD.WIDE.U32 R2, R5, 0x2, R2 ;  /* 0x0000000205027825 */ /* 0x001fca00078e0002 */
[----:B------:R-:W-:Y:S01]  /*2ac0*/  STG.E.U16 desc[UR4][R2.64], R8 ;  /* 0x0000000802007986 */ /* 0x000fe2000c101504 */
[----:B------:R-:W-:Y:S05]  /*2ad0*/  EXIT ;  /* 0x000000000000794d */ /* 0x000fea0003800000 */
.L_x_3317:
        /* <DEDUP_REMOVED lines=10> */
.L_x_13285:


//--------------------- .text._ZN2at6native18elementwise_kernelILi128ELi4EZNS0_15gpu_kernel_implIZZZNS0_17log1p_kernel_cudaERNS_18TensorIteratorBaseEENKUlvE_clEvENKUlvE3_clEvEUlN3c104HalfEE_EEvS4_RKT_EUliE_EEviT1_ --------------------------
	.section	.text._ZN2at6native18elementwise_kernelILi128ELi4EZNS0_15gpu_kernel_implIZZZNS0_17log1p_kernel_cudaERNS_18TensorIteratorBaseEENKUlvE_clEvENKUlvE3_clEvEUlN3c104HalfEE_EEvS4_RKT_EUliE_EEviT1_,"ax",@progbits
	.align	128
        .global         _ZN2at6native18elementwise_kernelILi128ELi4EZNS0_15gpu_kernel_implIZZZNS0_17log1p_kernel_cudaERNS_18TensorIteratorBaseEENKUlvE_clEvENKUlvE3_clEvEUlN3c104HalfEE_EEvS4_RKT_EUliE_EEviT1_
        .type           _ZN2at6native18elementwise_kernelILi128ELi4EZNS0_15gpu_kernel_implIZZZNS0_17log1p_kernel_cudaERNS_18TensorIteratorBaseEENKUlvE_clEvENKUlvE3_clEvEUlN3c104HalfEE_EEvS4_RKT_EUliE_EEviT1_,@function
        .size           _ZN2at6native18elementwise_kernelILi128ELi4EZNS0_15gpu_kernel_implIZZZNS0_17log1p_kernel_cudaERNS_18TensorIteratorBaseEENKUlvE_clEvENKUlvE3_clEvEUlN3c104HalfEE_EEvS4_RKT_EUliE_EEviT1_,(.L_x_13286 - _ZN2at6native18elementwise_kernelILi128ELi4EZNS0_15gpu_kernel_implIZZZNS0_17log1p_kernel_cudaERNS_18TensorIteratorBaseEENKUlvE_clEvENKUlvE3_clEvEUlN3c104HalfEE_EEvS4_RKT_EUliE_EEviT1_)
        .other          _ZN2at6native18elementwise_kernelILi128ELi4EZNS0_15gpu_kernel_implIZZZNS0_17log1p_kernel_cudaERNS_18TensorIteratorBaseEENKUlvE_clEvENKUlvE3_clEvEUlN3c104HalfEE_EEvS4_RKT_EUliE_EEviT1_,@"STO_CUDA_ENTRY STV_DEFAULT"
_ZN2at6native18elementwise_kernelILi128ELi4EZNS0_15gpu_kernel_implIZZZNS0_17log1p_kernel_cudaERNS_18TensorIteratorBaseEENKUlvE_clEvENKUlvE3_clEvEUlN3c104HalfEE_EEvS4_RKT_EUliE_EEviT1_:
.text._ZN2at6native18elementwise_kernelILi128ELi4EZNS0_15gpu_kernel_implIZZZNS0_17log1p_kernel_cudaERNS_18TensorIteratorBaseEENKUlvE_clEvENKUlvE3_clEvEUlN3c104HalfEE_EEvS4_RKT_EUliE_EEviT1_:
        /* <DEDUP_REMOVED lines=315> */
.L_x_3320:
        /* <DEDUP_REMOVED lines=22> */
.L_x_3324:
[----:B------:R-:W2:Y:S02]  /*1510*/  LDG.E.U8 R2, desc[UR36][R2.64] ;  /* 0x0000002402027981 */ /* 0x000ea4000c1e1100 */
[----:B--2---:R-:W-:-:S04]  /*1520*/  I2FP.F32.U32 R0, R2 ;  /* 0x0000000200007245 */ /* 0x004fc80000201000 */
[----:B------:R-:W-:Y:S01]  /*1530*/  F2FP.F16.F32.PACK_AB R0, RZ, R0 ;  /* 0x00000000ff00723e */ /* 0x000fe200000000ff */
[----:B------:R-:W-:Y:S06]  /*1540*/  BRA `(.L_x_3326) ;  /* 0x0000000c00887947 */ /* 0x000fec0003800000 */
.L_x_3323:
        /* <DEDUP_REMOVED lines=10> */
.L_x_3328:
[----:B------:R-:W2:Y:S02]  /*15f0*/  LDG.E R2, desc[UR36][R2.64] ;  /* 0x0000002402027981 */ /* 0x000ea4000c1e1900 */
[----:B--2---:R-:W-:-:S04]  /*1600*/  I2FP.F32.S32 R0, R2 ;  /* 0x0000000200007245 */ /* 0x004fc80000201400 */
[----:B------:R-:W-:Y:S01]  /*1610*/  F2FP.F16.F32.PACK_AB R0, RZ, R0 ;  /* 0x00000000ff00723e */ /* 0x000fe200000000ff */
[----:B------:R-:W-:Y:S06]  /*1620*/  BRA `(.L_x_3326) ;  /* 0x0000000c00507947 */ /* 0x000fec0003800000 */
.L_x_3327:
[----:B------:R-:W2:Y:S02]  /*1630*/  LDG.E.U16 R2, desc[UR36][R2.64] ;  /* 0x0000002402027981 */ /* 0x000ea4000c1e1500 */
[----:B--2---:R-:W0:Y:S02]  /*1640*/  I2F.S16 R0, R2 ;  /* 0x0000000200007306 */ /* 0x004e240000101400 */
[----:B0-----:R-:W-:Y:S01]  /*1650*/  F2FP.F16.F32.PACK_AB R0, RZ, R0 ;  /* 0x00000000ff00723e */ /* 0x001fe200000000ff */
[----:B------:R-:W-:Y:S06]  /*1660*/  BRA `(.L_x_3326) ;  /* 0x0000000c00407947 */ /* 0x000fec0003800000 */
.L_x_3322:
        /* <DEDUP_REMOVED lines=9> */
.L_x_3330:
[----:B------:R0:W5:Y:S01]  /*1700*/  LDG.E.U16 R0, desc[UR36][R2.64] ;  /* 0x0000002402007981 */ /* 0x000162000c1e1500 */
[----:B------:R-:W-:Y:S05]  /*1710*/  BRA `(.L_x_3326) ;  /* 0x0000000c00147947 */ /* 0x000fea0003800000 */
.L_x_3329:
        /* <DEDUP_REMOVED lines=9> */
.L_x_3332:
[----:B------:R1:W5:Y:S01]  /*17b0*/  LDG.E.U16 R0, desc[UR36][R2.64] ;  /* 0x0000002402007981 */ /* 0x000362000c1e1500 */
[----:B------:R-:W-:Y:S05]  /*17c0*/  BRA `(.L_x_3326) ;  /* 0x0000000800e87947 */ /* 0x000fea0003800000 */
.L_x_3331:
        /* <DEDUP_REMOVED lines=8> */
.L_x_3321:
        /* <DEDUP_REMOVED lines=13> */
.L_x_3335:
        /* <DEDUP_REMOVED lines=8> */
.L_x_3334:
        /* <DEDUP_REMOVED lines=28> */
.L_x_3337:
[----:B------:R-:W2:Y:S02]  /*1b60*/  LDG.E.U8 R2, desc[UR36][R2.64] ;  /* 0x0000002402027981 */ /* 0x000ea4000c1e1100 */
[C---:B--2---:R-:W-:Y:S01]  /*1b70*/  IMAD.SHL.U32 R0, R2.reuse, 0x2000000, RZ ;  /* 0x0200000002007824 */ /* 0x044fe200078e00ff */
[----:B------:R-:W-:-:S04]  /*1b80*/  SHF.L.U32 R5, R2, 0x18, RZ ;  /* 0x0000001802057819 */ /* 0x000fc800000006ff */
        /* <DEDUP_REMOVED lines=12> */
.L_x_3336:
[----:B------:R-:W2:Y:S02]  /*1c50*/  LDG.E.U16 R0, desc[UR36][R2.64] ;  /* 0x0000002402007981 */ /* 0x000ea4000c1e1500 */
[----:B--2---:R-:W-:-:S05]  /*1c60*/  IMAD.U32 R0, R0, 0x10000, RZ ;  /* 0x0001000000007824 */ /* 0x004fca00078e00ff */
[----:B------:R-:W-:Y:S01]  /*1c70*/  F2FP.F16.F32.PACK_AB R0, RZ, R0 ;  /* 0x00000000ff00723e */ /* 0x000fe200000000ff */
[----:B------:R-:W-:Y:S06]  /*1c80*/  BRA `(.L_x_3326) ;  /* 0x0000000400b87947 */ /* 0x000fec0003800000 */
.L_x_3333:
        /* <DEDUP_REMOVED lines=12> */
.L_x_3340:
        /* <DEDUP_REMOVED lines=21> */
.L_x_3344:
[----:B------:R-:W-:Y:S05]  /*1ea0*/  BSYNC B1 ;  /* 0x0000000000017941 */ /* 0x000fea0003800000 */
.L_x_3343:
[----:B------:R-:W-:Y:S01]  /*1eb0*/  LEA R3, R0, 0x3b800000, 0x17 ;  /* 0x3b80000000037811 */ /* 0x000fe200078eb8ff */
[----:B------:R-:W-:-:S05]  /*1ec0*/  IMAD.SHL.U32 R0, R2, 0x100000, RZ ;  /* 0x0010000002007824 */ /* 0x000fca00078e00ff */
[----:B------:R-:W-:-:S07]  /*1ed0*/  LOP3.LUT R0, R3, R0, R4, 0xfe, !PT ;  /* 0x0000000003007212 */ /* 0x000fce00078efe04 */
.L_x_3342:
[----:B------:R-:W-:Y:S05]  /*1ee0*/  BSYNC B0 ;  /* 0x0000000000007941 */ /* 0x000fea0003800000 */
.L_x_3341:
[----:B------:R-:W-:Y:S01]  /*1ef0*/  F2FP.F16.F32.PACK_AB R0, RZ, R0 ;  /* 0x00000000ff00723e */ /* 0x000fe200000000ff */
[----:B------:R-:W-:Y:S06]  /*1f00*/  BRA `(.L_x_3326) ;  /* 0x0000000400187947 */ /* 0x000fec0003800000 */
.L_x_3339:
        /* <DEDUP_REMOVED lines=21> */
.L_x_3348:
[----:B------:R-:W-:Y:S05]  /*2060*/  BSYNC B1 ;  /* 0x0000000000017941 */ /* 0x000fea0003800000 */
.L_x_3347:
[----:B------:R-:W-:Y:S01]  /*2070*/  LEA R3, R0, 0x37800000, 0x17 ;  /* 0x3780000000037811 */ /* 0x000fe200078eb8ff */
[----:B------:R-:W-:-:S05]  /*2080*/  IMAD.SHL.U32 R0, R2, 0x200000, RZ ;  /* 0x0020000002007824 */ /* 0x000fca00078e00ff */
[----:B------:R-:W-:-:S07]  /*2090*/  LOP3.LUT R0, R3, R0, R4, 0xfe, !PT ;  /* 0x0000000003007212 */ /* 0x000fce00078efe04 */
.L_x_3346:
[----:B------:R-:W-:Y:S05]  /*20a0*/  BSYNC B0 ;  /* 0x0000000000007941 */ /* 0x000fea0003800000 */
.L_x_3345:
[----:B------:R-:W-:Y:S01]  /*20b0*/  F2FP.F16.F32.PACK_AB R0, RZ, R0 ;  /* 0x00000000ff00723e */ /* 0x000fe200000000ff */
[----:B------:R-:W-:Y:S06]  /*20c0*/  BRA `(.L_x_3326) ;  /* 0x0000000000a87947 */ /* 0x000fec0003800000 */
.L_x_3338:
        /* <DEDUP_REMOVED lines=14> */
.L_x_3352:
[----:B------:R-:W-:Y:S05]  /*21b0*/  BSYNC B0 ;  /* 0x0000000000007941 */ /* 0x000fea0003800000 */
.L_x_3351:
[----:B------:R-:W-:Y:S01]  /*21c0*/  F2FP.F16.F32.PACK_AB R0, RZ, R0 ;  /* 0x00000000ff00723e */ /* 0x000fe200000000ff */
[----:B------:R-:W-:Y:S06]  /*21d0*/  BRA `(.L_x_3326) ;  /* 0x0000000000647947 */ /* 0x000fec0003800000 */
.L_x_3325:
        /* <DEDUP_REMOVED lines=16> */
.L_x_3353:
[----:B------:R-:W-:Y:S01]  /*22e0*/  PRMT R0, RZ, 0x7610, R0 ;  /* 0x00007610ff007816 */ /* 0x000fe20000000000 */
[----:B------:R-:W-:Y:S06]  /*22f0*/  BRA `(.L_x_3326) ;  /* 0x00000000001c7947 */ /* 0x000fec0003800000 */
.L_x_3350:
[----:B------:R-:W2:Y:S02]  /*2300*/  LDG.E.64 R2, desc[UR36][R2.64] ;  /* 0x0000002402027981 */ /* 0x000ea4000c1e1b00 */
[----:B--2---:R-:W0:Y:S02]  /*2310*/  I2F.U64 R0, R2 ;  /* 0x0000000200007312 */ /* 0x004e240000301000 */
[----:B0-----:R-:W-:Y:S01]  /*2320*/  F2FP.F16.F32.PACK_AB R0, RZ, R0 ;  /* 0x00000000ff00723e */ /* 0x001fe200000000ff */
[----:B------:R-:W-:Y:S06]  /*2330*/  BRA `(.L_x_3326) ;  /* 0x00000000000c7947 */ /* 0x000fec0003800000 */
.L_x_3349:
[----:B------:R-:W2:Y:S02]  /*2340*/  LDG.E R2, desc[UR36][R2.64] ;  /* 0x0000002402027981 */ /* 0x000ea4000c1e1900 */
[----:B--2---:R-:W-:-:S04]  /*2350*/  I2FP.F32.U32 R0, R2 ;  /* 0x0000000200007245 */ /* 0x004fc80000201000 */
[----:B------:R-:W-:-:S07]  /*2360*/  F2FP.F16.F32.PACK_AB R0, RZ, R0 ;  /* 0x00000000ff00723e */ /* 0x000fce00000000ff */
.L_x_3326:
[----:B-----5:R-:W-:Y:S01]  /*2370*/  HADD2.F32 R0, -RZ, R0.H0_H0 ;  /* 0x20000000ff007230 */ /* 0x020fe20000004100 */
[----:B------:R-:W2:Y:S01]  /*2380*/  LDC.U8 R6, c[0x0][0x421] ;  /* 0x00010840ff067b82 */ /* 0x000ea20000000000 */
[----:B------:R-:W-:Y:S01]  /*2390*/  IMAD.MOV.U32 R5, RZ, RZ, 0x3e800000 ;  /* 0x3e800000ff057424 */ /* 0x000fe200078e00ff */
[----:B------:R-:W-:Y:S01]  /*23a0*/  BSSY B0, `(.L_x_3354) ;  /* 0x000001f000007945 */ /* 0x000fe20003800000 */
[----:B------:R-:W-:Y:S02]  /*23b0*/  IMAD.MOV.U32 R7, RZ, RZ, 0x3d39bf78 ;  /* 0x3d39bf78ff077424 */ /* 0x000fe400078e00ff */
[C---:B01----:R-:W-:Y:S01]  /*23c0*/  FADD.FTZ.RZ R2, R0.reuse, 1 ;  /* 0x3f80000000027421 */ /* 0x043fe2000001c000 */
[----:B------:R-:W-:-:S03]  /*23d0*/  ISETP.GE.U32.AND P1, PT, R0, 0x7f800000, PT ;  /* 0x7f8000000000780c */ /* 0x000fc60003f26070 */
[----:B------:R-:W-:-:S05]  /*23e0*/  VIADD R2, R2, 0xc0c00000 ;  /* 0xc0c0000002027836 */ /* 0x000fca0000000000 */
[----:B------:R-:W-:-:S04]  /*23f0*/  LOP3.LUT R3, R2, 0xff800000, RZ, 0xc0, !PT ;  /* 0xff80000002037812 */ /* 0x000fc800078ec0ff */
[----:B------:R-:W-:Y:S01]  /*2400*/  IADD3 R4, -R3, 0x40800000, RZ ;  /* 0x4080000003047810 */ /* 0x000fe20007ffe1ff */
[----:B------:R-:W-:Y:S01]  /*2410*/  IMAD.IADD R2, R0, 0x1, -R3 ;  /* 0x0000000100027824 */ /* 0x000fe200078e0a03 */
[----:B------:R-:W-:-:S03]  /*2420*/  I2FP.F32.S32 R3, R3 ;  /* 0x0000000300037245 */ /* 0x000fc60000201400 */
[----:B------:R-:W-:Y:S01]  /*2430*/  FFMA.FTZ R5, R4, R5, -1 ;  /* 0xbf80000004057423 */ /* 0x000fe20000010005 */
[----:B--2---:R-:W-:Y:S01]  /*2440*/  PRMT R4, R6, 0x9910, RZ ;  /* 0x0000991006047816 */ /* 0x004fe200000000ff */
[----:B------:R-:W-:Y:S02]  /*2450*/  FMUL.FTZ R3, R3, 1.1920928955078125e-07 ;  /* 0x3400000003037820 */ /* 0x000fe40000410000 */
[----:B------:R-:W-:Y:S01]  /*2460*/  FADD.FTZ R2, R2, R5 ;  /* 0x0000000502027221 */ /* 0x000fe20000010000 */
[----:B------:R-:W-:-:S03]  /*2470*/  ISETP.GT.AND P0, PT, R4, 0x9, PT ;  /* 0x000000090400780c */ /* 0x000fc60003f04270 */
        /* <DEDUP_REMOVED lines=17> */
.L_x_3355:
[----:B------:R-:W-:Y:S05]  /*2590*/  BSYNC B0 ;  /* 0x0000000000007941 */ /* 0x000fea0003800000 */
.L_x_3354:
[----:B------:R-:W-:Y:S01]  /*25a0*/  F2FP.F16.F32.PACK_AB R0, RZ, R2 ;  /* 0x00000002ff00723e */ /* 0x000fe200000000ff */
        /* <DEDUP_REMOVED lines=13> */
.L_x_3359:
[----:B------:R-:W-:-:S06]  /*2680*/  HADD2.F32 R3, -RZ, R0.H0_H0 ;  /* 0x20000000ff037230 */ /* 0x000fcc0000004100 */
[----:B------:R-:W0:Y:S02]  /*2690*/  F2I.S64.TRUNC R2, R3 ;  /* 0x0000000300027311 */ /* 0x000e24000020d900 */
[----:B0-----:R0:W-:Y:S01]  /*26a0*/  STG.E.U8 desc[UR36][R16.64], R2 ;  /* 0x0000000210007986 */ /* 0x0011e2000c101124 */
[----:B------:R-:W-:Y:S05]  /*26b0*/  BRA `(.L_x_3361) ;  /* 0x0000000c00847947 */ /* 0x000fea0003800000 */
.L_x_3358:
        /* <DEDUP_REMOVED lines=10> */
.L_x_3363:
[----:B------:R-:W-:-:S04]  /*2760*/  HADD2.F32 R0, -RZ, R0.H0_H0 ;  /* 0x20000000ff007230 */ /* 0x000fc80000004100 */
[----:B------:R-:W0:Y:S02]  /*2770*/  F2I.FTZ.TRUNC.NTZ R3, R0 ;  /* 0x0000000000037305 */ /* 0x000e24000021f100 */
[----:B0-----:R0:W-:Y:S01]  /*2780*/  STG.E desc[UR36][R16.64], R3 ;  /* 0x0000000310007986 */ /* 0x0011e2000c101924 */
[----:B------:R-:W-:Y:S05]  /*2790*/  BRA `(.L_x_3361) ;  /* 0x0000000c004c7947 */ /* 0x000fea0003800000 */
.L_x_3362:
[----:B------:R-:W-:-:S04]  /*27a0*/  HADD2.F32 R0, -RZ, R0.H0_H0 ;  /* 0x20000000ff007230 */ /* 0x000fc80000004100 */
[----:B------:R-:W0:Y:S02]  /*27b0*/  F2I.FTZ.TRUNC.NTZ R3, R0 ;  /* 0x0000000000037305 */ /* 0x000e24000021f100 */
[----:B0-----:R0:W-:Y:S01]  /*27c0*/  STG.E.U16 desc[UR36][R16.64], R3 ;  /* 0x0000000310007986 */ /* 0x0011e2000c101524 */
[----:B------:R-:W-:Y:S05]  /*27d0*/  BRA `(.L_x_3361) ;  /* 0x0000000c003c7947 */ /* 0x000fea0003800000 */
.L_x_3357:
        /* <DEDUP_REMOVED lines=9> */
.L_x_3365:
[----:B------:R0:W-:Y:S01]  /*2870*/  STG.E.U16 desc[UR36][R16.64], R0 ;  /* 0x0000000010007986 */ /* 0x0001e2000c101524 */
[----:B------:R-:W-:Y:S05]  /*2880*/  BRA `(.L_x_3361) ;  /* 0x0000000c00107947 */ /* 0x000fea0003800000 */
.L_x_3364:
        /* <DEDUP_REMOVED lines=10> */
.L_x_3367:
[----:B------:R-:W-:-:S05]  /*2930*/  HADD2.F32 R0, -RZ, R0.H0_H0 ;  /* 0x20000000ff007230 */ /* 0x000fca0000004100 */
[----:B------:R-:W-:-:S04]  /*2940*/  F2FP.F16.F32.PACK_AB R0, RZ, R0 ;  /* 0x00000000ff00723e */ /* 0x000fc800000000ff */
[----:B------:R-:W-:-:S05]  /*2950*/  PRMT R0, R0, 0x5410, RZ ;  /* 0x0000541000007816 */ /* 0x000fca00000000ff */
[----:B------:R0:W-:Y:S01]  /*2960*/  STG.E desc[UR36][R16.64], R0 ;  /* 0x0000000010007986 */ /* 0x0001e2000c101924 */
[----:B------:R-:W-:Y:S05]  /*2970*/  BRA `(.L_x_3361) ;  /* 0x0000000800d47947 */ /* 0x000fea0003800000 */
.L_x_3366:
[----:B------:R-:W-:-:S05]  /*2980*/  HADD2.F32 R2, -RZ, R0.H0_H0 ;  /* 0x20000000ff027230 */ /* 0x000fca0000004100 */
[----:B------:R-:W-:-:S06]  /*2990*/  FMUL.FTZ R2, R2, 1 ;  /* 0x3f80000002027820 */ /* 0x000fcc0000410000 */
[----:B------:R-:W0:Y:S02]  /*29a0*/  F2F.F64.F32 R2, R2 ;  /* 0x0000000200027310 */ /* 0x000e240000201800 */
[----:B0-----:R0:W-:Y:S01]  /*29b0*/  STG.E.64 desc[UR36][R16.64], R2 ;  /* 0x0000000210007986 */ /* 0x0011e2000c101b24 */
[----:B------:R-:W-:Y:S05]  /*29c0*/  BRA `(.L_x_3361) ;  /* 0x0000000800c07947 */ /* 0x000fea0003800000 */
.L_x_3356:
        /* <DEDUP_REMOVED lines=13> */
.L_x_3370:
[----:B------:R-:W-:Y:S01]  /*2aa0*/  HADD2.F32 R0, -RZ, R0.H0_H0 ;  /* 0x20000000ff007230 */ /* 0x000fe20000004100 */
[----:B------:R-:W-:-:S04]  /*2ab0*/  CS2R R6, SRZ ;  /* 0x0000000000067805 */ /* 0x000fc8000001ff00 */
[----:B------:R-:W-:-:S04]  /*2ac0*/  FMUL.FTZ R0, R0, 1 ;  /* 0x3f80000000007820 */ /* 0x000fc80000410000 */
[----:B------:R-:W0:Y:S02]  /*2ad0*/  F2F.F64.F32 R4, R0 ;  /* 0x0000000000047310 */ /* 0x000e240000201800 */
[----:B0-----:R0:W-:Y:S01]  /*2ae0*/  STG.E.128 desc[UR36][R16.64], R4 ;  /* 0x0000000410007986 */ /* 0x0011e2000c101d24 */
[----:B------:R-:W-:Y:S05]  /*2af0*/  BRA `(.L_x_3361) ;  /* 0x0000000800747947 */ /* 0x000fea0003800000 */
.L_x_3369:
        /* <DEDUP_REMOVED lines=21> */
.L_x_3374:
[----:B------:R-:W-:Y:S05]  /*2c50*/  BSYNC B0 ;  /* 0x0000000000007941 */ /* 0x000fea0003800000 */
.L_x_3373:
[----:B------:R-:W-:-:S05]  /*2c60*/  LOP3.LUT R3, R0, R3, RZ, 0xfc, !PT ;  /* 0x0000000300037212 */ /* 0x000fca00078efcff */
[----:B------:R0:W-:Y:S01]  /*2c70*/  STG.E.U8 desc[UR36][R16.64], R3 ;  /* 0x0000000310007986 */ /* 0x0001e2000c101124 */
[----:B------:R-:W-:Y:S05]  /*2c80*/  BRA `(.L_x_3361) ;  /* 0x0000000800107947 */ /* 0x000fea0003800000 */
.L_x_3372:
        /* <DEDUP_REMOVED lines=13> */
.L_x_3376:
[----:B------:R-:W-:Y:S01]  /*2d60*/  IMAD.MOV.U32 R0, RZ, RZ, 0x7f ;  /* 0x0000007fff007424 */ /* 0x000fe200078e00ff */
[----:B------:R-:W-:-:S04]  /*2d70*/  ISETP.GT.U32.AND P0, PT, R2, 0x7f800000, PT ;  /* 0x7f8000000200780c */ /* 0x000fc80003f04070 */
[----:B------:R-:W-:-:S09]  /*2d80*/  SEL R0, R0, 0x7c, P0 ;  /* 0x0000007c00007807 */ /* 0x000fd20000000000 */
.L_x_3377:
[----:B------:R-:W-:Y:S05]  /*2d90*/  BSYNC B0 ;  /* 0x0000000000007941 */ /* 0x000fea0003800000 */
.L_x_3375:
[----:B------:R-:W-:-:S04]  /*2da0*/  LOP3.LUT R2, R3, 0x80000000, RZ, 0xc0, !PT ;  /* 0x8000000003027812 */ /* 0x000fc800078ec0ff */
[----:B------:R-:W-:-:S04]  /*2db0*/  SHF.R.U32.HI R3, RZ, 0x18, R2 ;  /* 0x00000018ff037819 */ /* 0x000fc80000011602 */
[----:B------:R-:W-:-:S05]  /*2dc0*/  LOP3.LUT R3, R0, R3, RZ, 0xfc, !PT ;  /* 0x0000000300037212 */ /* 0x000fca00078efcff */
[----:B------:R0:W-:Y:S01]  /*2dd0*/  STG.E.U8 desc[UR36][R16.64], R3 ;  /* 0x0000000310007986 */ /* 0x0001e2000c101124 */
[----:B------:R-:W-:Y:S05]  /*2de0*/  BRA `(.L_x_3361) ;  /* 0x0000000400b87947 */ /* 0x000fea0003800000 */
.L_x_3371:
[----:B------:R-:W-:-:S05]  /*2df0*/  HADD2.F32 R0, -RZ, R0.H0_H0 ;  /* 0x20000000ff007230 */ /* 0x000fca0000004100 */
[----:B------:R-:W-:-:S05]  /*2e00*/  F2FP.BF16.F32.PACK_AB R0, RZ, R0 ;  /* 0x00000000ff00723e */ /* 0x000fca00000010ff */
[----:B------:R0:W-:Y:S01]  /*2e10*/  STG.E.U16 desc[UR36][R16.64], R0 ;  /* 0x0000000010007986 */ /* 0x0001e2000c101524 */
[----:B------:R-:W-:Y:S05]  /*2e20*/  BRA `(.L_x_3361) ;  /* 0x0000000400a87947 */ /* 0x000fea0003800000 */
.L_x_3368:
        /* <DEDUP_REMOVED lines=12> */
.L_x_3380:
        /* <DEDUP_REMOVED lines=17> */
.L_x_3383:
[----:B------:R-:W-:-:S04]  /*3000*/  LOP3.LUT R2, R3, 0x80000000, RZ, 0xc0, !PT ;  /* 0x8000000003027812 */ /* 0x000fc800078ec0ff */
[----:B------:R-:W-:-:S04]  /*3010*/  SHF.R.U32.HI R3, RZ, 0x18, R2 ;  /* 0x00000018ff037819 */ /* 0x000fc80000011602 */
[----:B------:R-:W-:-:S04]  /*3020*/  LOP3.LUT R0, R0, R3, RZ, 0xfc, !PT ;  /* 0x0000000300007212 */ /* 0x000fc800078efcff */
[----:B------:R-:W-:-:S07]  /*3030*/  PRMT R8, R0, 0x7610, R8 ;  /* 0x0000761000087816 */ /* 0x000fce0000000008 */
.L_x_3382:
[----:B------:R-:W-:Y:S05]  /*3040*/  BSYNC B0 ;  /* 0x0000000000007941 */ /* 0x000fea0003800000 */
.L_x_3381:
[----:B------:R0:W-:Y:S01]  /*3050*/  STG.E.U8 desc[UR36][R16.64], R8 ;  /* 0x0000000810007986 */ /* 0x0001e2000c101124 */
[----:B------:R-:W-:Y:S05]  /*3060*/  BRA `(.L_x_3361) ;  /* 0x0000000400187947 */ /* 0x000fea0003800000 */
.L_x_3379:
        /* <DEDUP_REMOVED lines=17> */
.L_x_3386:
[----:B------:R-:W-:-:S04]  /*3180*/  LOP3.LUT R2, R3, 0x80000000, RZ, 0xc0, !PT ;  /* 0x8000000003027812 */ /* 0x000fc800078ec0ff */
[----:B------:R-:W-:-:S04]  /*3190*/  SHF.R.U32.HI R3, RZ, 0x18, R2 ;  /* 0x00000018ff037819 */ /* 0x000fc80000011602 */
[----:B------:R-:W-:-:S04]  /*31a0*/  LOP3.LUT R0, R0, R3, RZ, 0xfc, !PT ;  /* 0x0000000300007212 */ /* 0x000fc800078efcff */
[----:B------:R-:W-:-:S07]  /*31b0*/  PRMT R8, R0, 0x7610, R8 ;  /* 0x0000761000087816 */ /* 0x000fce0000000008 */
.L_x_3385:
[----:B------:R-:W-:Y:S05]  /*31c0*/  BSYNC B0 ;  /* 0x0000000000007941 */ /* 0x000fea0003800000 */
.L_x_3384:
[----:B------:R3:W-:Y:S01]  /*31d0*/  STG.E.U8 desc[UR36][R16.64], R8 ;  /* 0x0000000810007986 */ /* 0x0007e2000c101124 */
[----:B------:R-:W-:Y:S05]  /*31e0*/  BRA `(.L_x_3361) ;  /* 0x0000000000b87947 */ /* 0x000fea0003800000 */
.L_x_3378:
        /* <DEDUP_REMOVED lines=22> */
.L_x_3360:
        /* <DEDUP_REMOVED lines=16> */
.L_x_3389:
[----:B------:R-:W-:Y:S05]  /*3450*/  BRA `(.L_x_3361) ;  /* 0x00000000001c7947 */ /* 0x000fea0003800000 */
.L_x_3388:
[----:B------:R-:W-:-:S06]  /*3460*/  HADD2.F32 R2, -RZ, R0.H0_H0 ;  /* 0x20000000ff027230 */ /* 0x000fcc0000004100 */
[----:B------:R-:W0:Y:S02]  /*3470*/  F2I.U64.TRUNC R2, R2 ;  /* 0x0000000200027311 */ /* 0x000e24000020d800 */
[----:B0-----:R2:W-:Y:S01]  /*3480*/  STG.E.64 desc[UR36][R16.64], R2 ;  /* 0x0000000210007986 */ /* 0x0015e2000c101b24 */
[----:B------:R-:W-:Y:S05]  /*3490*/  BRA `(.L_x_3361) ;  /* 0x00000000000c7947 */ /* 0x000fea0003800000 */
.L_x_3387:
[----:B------:R-:W-:-:S04]  /*34a0*/  HADD2.F32 R0, -RZ, R0.H0_H0 ;  /* 0x20000000ff007230 */ /* 0x000fc80000004100 */
[----:B------:R-:W0:Y:S02]  /*34b0*/  F2I.FTZ.U32.TRUNC.NTZ R3, R0 ;  /* 0x0000000000037305 */ /* 0x000e24000021f000 */
[----:B0-----:R0:W-:Y:S02]  /*34c0*/  STG.E desc[UR36][R16.64], R3 ;  /* 0x0000000310007986 */ /* 0x0011e4000c101924 */
.L_x_3361:
[----:B------:R-:W-:-:S04]  /*34d0*/  IMAD R18, R23, 0x200, R18 ;  /* 0x0000020017127824 */ /* 0x000fc800078e0212 */
[----:B------:R-:W-:-:S07]  /*34e0*/  VIADD R19, R18, 0x80 ;  /* 0x0000008012137836 */ /* 0x000fce0000000000 */
.L_x_3319:
[----:B------:R-:W-:Y:S05]  /*34f0*/  BSYNC B6 ;  /* 0x0000000000067941 */ /* 0x000fea0003800000 */
.L_x_3318:
        /* <DEDUP_REMOVED lines=307> */
.L_x_3392:
        /* <DEDUP_REMOVED lines=22> */
.L_x_3396:
[----:B------:R-:W2:Y:S02]  /*4990*/  LDG.E.U8 R2, desc[UR36][R2.64] ;  /* 0x0000002402027981 */ /* 0x000ea4000c1e1100 */
[----:B--2---:R-:W-:-:S04]  /*49a0*/  I2FP.F32.U32 R0, R2 ;  /* 0x0000000200007245 */ /* 0x004fc80000201000 */
[----:B------:R-:W-:Y:S01]  /*49b0*/  F2FP.F16.F32.PACK_AB R0, RZ, R0 ;  /* 0x00000000ff00723e */ /* 0x000fe200000000ff */
[----:B------:R-:W-:Y:S06]  /*49c0*/  BRA `(.L_x_3398) ;  /* 0x0000000c00887947 */ /* 0x000fec0003800000 */
.L_x_3395:
        /* <DEDUP_REMOVED lines=10> */
.L_x_3400:
[----:B------:R-:W2:Y:S02]  /*4a70*/  LDG.E R2, desc[UR36][R2.64] ;  /* 0x0000002402027981 */ /* 0x000ea4000c1e1900 */
[----:B--2---:R-:W-:-:S04]  /*4a80*/  I2FP.F32.S32 R0, R2 ;  /* 0x0000000200007245 */ /* 0x004fc80000201400 */
[----:B------:R-:W-:Y:S01]  /*4a90*/  F2FP.F16.F32.PACK_AB R0, RZ, R0 ;  /* 0x00000000ff00723e */ /* 0x000fe200000000ff */
[----:B------:R-:W-:Y:S06]  /*4aa0*/  BRA `(.L_x_3398) ;  /* 0x0000000c00507947 */ /* 0x000fec0003800000 */
.L_x_3399:
[----:B------:R-:W2:Y:S02]  /*4ab0*/  LDG.E.U16 R2, desc[UR36][R2.64] ;  /* 0x0000002402027981 */ /* 0x000ea4000c1e1500 */
[----:B--2---:R-:W0:Y:S02]  /*4ac0*/  I2F.S16 R0, R2 ;  /* 0x0000000200007306 */ /* 0x004e240000101400 */
[----:B0-----:R-:W-:Y:S01]  /*4ad0*/  F2FP.F16.F32.PACK_AB R0, RZ, R0 ;  /* 0x00000000ff00723e */ /* 0x001fe200000000ff */
[----:B------:R-:W-:Y:S06]  /*4ae0*/  BRA `(.L_x_3398) ;  /* 0x0000000c00407947 */ /* 0x000fec0003800000 */
.L_x_3394:
        /* <DEDUP_REMOVED lines=9> */
.L_x_3402:
[----:B------:R1:W5:Y:S01]  /*4b80*/  LDG.E.U16 R0, desc[UR36][R2.64] ;  /* 0x0000002402007981 */ /* 0x000362000c1e1500 */
[----:B------:R-:W-:Y:S05]  /*4b90*/  BRA `(.L_x_3398) ;  /* 0x0000000c00147947 */ /* 0x000fea0003800000 */
.L_x_3401:
        /* <DEDUP_REMOVED lines=9> */
.L_x_3404:
[----:B------:R0:W5:Y:S01]  /*4c30*/  LDG.E.U16 R0, desc[UR36][R2.64] ;  /* 0x0000002402007981 */ /* 0x000162000c1e1500 */
[----:B------:R-:W-:Y:S05]  /*4c40*/  BRA `(.L_x_3398) ;  /* 0x0000000800e87947 */ /* 0x000fea0003800000 */
.L_x_3403:
        /* <DEDUP_REMOVED lines=8> */
.L_x_3393:
        /* <DEDUP_REMOVED lines=13> */
.L_x_3407:
        /* <DEDUP_REMOVED lines=8> */
.L_x_3406:
        /* <DEDUP_REMOVED lines=28> */
.L_x_3409:
[----:B------:R-:W2:Y:S02]  /*4fe0*/  LDG.E.U8 R2, desc[UR36][R2.64] ;  /* 0x0000002402027981 */ /* 0x000ea4000c1e1100 */
[C---:B--2---:R-:W-:Y:S02]  /*4ff0*/  IMAD.SHL.U32 R0, R2.reuse, 0x2000000, RZ ;  /* 0x0200000002007824 */ /* 0x044fe400078e00ff */
[----:B------:R-:W-:-:S03]  /*5000*/  IMAD.SHL.U32 R5, R2, 0x1000000, RZ ;  /* 0x0100000002057824 */ /* 0x000fc600078e00ff */
[----:B------:R-:W-:-:S13]  /*5010*/  ISETP.GE.U32.AND P0, PT, R0, 0x8000000, PT ;  /* 0x080000000000780c */ /* 0x000fda0003f06070 */
[C---:B------:R-:W-:Y:S01]  /*5020*/  @!P0 SHF.L.U32 R0, R2.reuse, 0x8, RZ ;  /* 0x0000000802008819 */ /* 0x040fe200000006ff */
        /* <DEDUP_REMOVED lines=10> */
.L_x_3408:
[----:B------:R-:W2:Y:S02]  /*50d0*/  LDG.E.U16 R0, desc[UR36][R2.64] ;  /* 0x0000002402007981 */ /* 0x000ea4000c1e1500 */
[----:B--2---:R-:W-:-:S05]  /*50e0*/  IMAD.U32 R0, R0, 0x10000, RZ ;  /* 0x0001000000007824 */ /* 0x004fca00078e00ff */
[----:B------:R-:W-:Y:S01]  /*50f0*/  F2FP.F16.F32.PACK_AB R0, RZ, R0 ;  /* 0x00000000ff00723e */ /* 0x000fe200000000ff */
[----:B------:R-:W-:Y:S06]  /*5100*/  BRA `(.L_x_3398) ;  /* 0x0000000400b87947 */ /* 0x000fec0003800000 */
.L_x_3405:
        /* <DEDUP_REMOVED lines=12> */
.L_x_3412:
        /* <DEDUP_REMOVED lines=21> */
.L_x_3416:
[----:B------:R-:W-:Y:S05]  /*5320*/  BSYNC B1 ;  /* 0x0000000000017941 */ /* 0x000fea0003800000 */
.L_x_3415:
[----:B------:R-:W-:Y:S01]  /*5330*/  LEA R3, R0, 0x3b800000, 0x17 ;  /* 0x3b80000000037811 */ /* 0x000fe200078eb8ff */
[----:B------:R-:W-:-:S05]  /*5340*/  IMAD.SHL.U32 R0, R2, 0x100000, RZ ;  /* 0x0010000002007824 */ /* 0x000fca00078e00ff */
[----:B------:R-:W-:-:S07]  /*5350*/  LOP3.LUT R0, R3, R0, R4, 0xfe, !PT ;  /* 0x0000000003007212 */ /* 0x000fce00078efe04 */
.L_x_3414:
[----:B------:R-:W-:Y:S05]  /*5360*/  BSYNC B0 ;  /* 0x0000000000007941 */ /* 0x000fea0003800000 */
.L_x_3413:
[----:B------:R-:W-:Y:S01]  /*5370*/  F2FP.F16.F32.PACK_AB R0, RZ, R0 ;  /* 0x00000000ff00723e */ /* 0x000fe200000000ff */
[----:B------:R-:W-:Y:S06]  /*5380*/  BRA `(.L_x_3398) ;  /* 0x0000000400187947 */ /* 0x000fec0003800000 */
.L_x_3411:
        /* <DEDUP_REMOVED lines=21> */
.L_x_3420:
[----:B------:R-:W-:Y:S05]  /*54e0*/  BSYNC B1 ;  /* 0x0000000000017941 */ /* 0x000fea0003800000 */
.L_x_3419:
[----:B------:R-:W-:Y:S01]  /*54f0*/  LEA R3, R0, 0x37800000, 0x17 ;  /* 0x3780000000037811 */ /* 0x000fe200078eb8ff */
[----:B------:R-:W-:-:S05]  /*5500*/  IMAD.SHL.U32 R0, R2, 0x200000, RZ ;  /* 0x0020000002007824 */ /* 0x000fca00078e00ff */
[----:B------:R-:W-:-:S07]  /*5510*/  LOP3.LUT R0, R3, R0, R4, 0xfe, !PT ;  /* 0x0000000003007212 */ /* 0x000fce00078efe04 */
.L_x_3418:
[----:B------:R-:W-:Y:S05]  /*5520*/  BSYNC B0 ;  /* 0x0000000000007941 */ /* 0x000fea0003800000 */
.L_x_3417:
[----:B------:R-:W-:Y:S01]  /*5530*/  F2FP.F16.F32.PACK_AB R0, RZ, R0 ;  /* 0x00000000ff00723e */ /* 0x000fe200000000ff */
[----:B------:R-:W-:Y:S06]  /*5540*/  BRA `(.L_x_3398) ;  /* 0x0000000000a87947 */ /* 0x000fec0003800000 */
.L_x_3410:
        /* <DEDUP_REMOVED lines=14> */
.L_x_3424:
[----:B------:R-:W-:Y:S05]  /*5630*/  BSYNC B0 ;  /* 0x0000000000007941 */ /* 0x000fea0003800000 */
.L_x_3423:
[----:B------:R-:W-:Y:S01]  /*5640*/  F2FP.F16.F32.PACK_AB R0, RZ, R0 ;  /* 0x00000000ff00723e */ /* 0x000fe200000000ff */
[----:B------:R-:W-:Y:S06]  /*5650*/  BRA `(.L_x_3398) ;  /* 0x0000000000647947 */ /* 0x000fec0003800000 */
.L_x_3397:
        /* <DEDUP_REMOVED lines=16> */
.L_x_3425:
[----:B------:R-:W-:Y:S01]  /*5760*/  PRMT R0, RZ, 0x7610, R0 ;  /* 0x00007610ff007816 */ /* 0x000fe20000000000 */
[----:B------:R-:W-:Y:S06]  /*5770*/  BRA `(.L_x_3398) ;  /* 0x00000000001c7947 */ /* 0x000fec0003800000 */
.L_x_3422:
[----:B------:R-:W2:Y:S02]  /*5780*/  LDG.E.64 R2, desc[UR36][R2.64] ;  /* 0x0000002402027981 */ /* 0x000ea4000c1e1b00 */
[----:B--2---:R-:W0:Y:S02]  /*5790*/  I2F.U64 R0, R2 ;  /* 0x0000000200007312 */ /* 0x004e240000301000 */
[----:B0-----:R-:W-:Y:S01]  /*57a0*/  F2FP.F16.F32.PACK_AB R0, RZ, R0 ;  /* 0x00000000ff00723e */ /* 0x001fe200000000ff */
[----:B------:R-:W-:Y:S06]  /*57b0*/  BRA `(.L_x_3398) ;  /* 0x00000000000c7947 */ /* 0x000fec0003800000 */
.L_x_3421:
[----:B------:R-:W2:Y:S02]  /*57c0*/  LDG.E R2, desc[UR36][R2.64] ;  /* 0x0000002402027981 */ /* 0x000ea4000c1e1900 */
[----:B--2---:R-:W-:-:S04]  /*57d0*/  I2FP.F32.U32 R0, R2 ;  /* 0x0000000200007245 */ /* 0x004fc80000201000 */
[----:B------:R-:W-:-:S07]  /*57e0*/  F2FP.F16.F32.PACK_AB R0, RZ, R0 ;  /* 0x00000000ff00723e */ /* 0x000fce00000000ff */
.L_x_3398:
        /* <DEDUP_REMOVED lines=34> */
.L_x_3427:
[----:B------:R-:W-:Y:S05]  /*5a10*/  BSYNC B0 ;  /* 0x0000000000007941 */ /* 0x000fea0003800000 */
.L_x_3426:
        /* <DEDUP_REMOVED lines=14> */
.L_x_3431:
[----:B------:R-:W-:-:S06]  /*5b00*/  HADD2.F32 R3, -RZ, R0.H0_H0 ;  /* 0x20000000ff037230 */ /* 0x000fcc0000004100 */
[----:B------:R-:W0:Y:S02]  /*5b10*/  F2I.S64.TRUNC R2, R3 ;  /* 0x0000000300027311 */ /* 0x000e24000020d900 */
[----:B0-----:R4:W-:Y:S01]  /*5b20*/  STG.E.U8 desc[UR36][R16.64], R2 ;  /* 0x0000000210007986 */ /* 0x0019e2000c101124 */
[----:B------:R-:W-:Y:S05]  /*5b30*/  BRA `(.L_x_3433) ;  /* 0x0000000c00847947 */ /* 0x000fea0003800000 */
.L_x_3430:
        /* <DEDUP_REMOVED lines=10> */
.L_x_3435:
[----:B------:R-:W-:-:S04]  /*5be0*/  HADD2.F32 R0, -RZ, R0.H0_H0 ;  /* 0x20000000ff007230 */ /* 0x000fc80000004100 */
[----:B------:R-:W0:Y:S02]  /*5bf0*/  F2I.FTZ.TRUNC.NTZ R3, R0 ;  /* 0x0000000000037305 */ /* 0x000e24000021f100 */
[----:B0-----:R2:W-:Y:S01]  /*5c00*/  STG.E desc[UR36][R16.64], R3 ;  /* 0x0000000310007986 */ /* 0x0015e2000c101924 */
[----:B------:R-:W-:Y:S05]  /*5c10*/  BRA `(.L_x_3433) ;  /* 0x0000000c004c7947 */ /* 0x000fea0003800000 */
.L_x_3434:
[----:B------:R-:W-:-:S04]  /*5c20*/  HADD2.F32 R0, -RZ, R0.H0_H0 ;  /* 0x20000000ff007230 */ /* 0x000fc80000004100 */
[----:B------:R-:W0:Y:S02]  /*5c30*/  F2I.FTZ.TRUNC.NTZ R3, R0 ;  /* 0x0000000000037305 */ /* 0x000e24000021f100 */
[----:B0-----:R0:W-:Y:S01]  /*5c40*/  STG.E.U16 desc[UR36][R16.64], R3 ;  /* 0x0000000310007986 */ /* 0x0011e2000c101524 */
[----:B------:R-:W-:Y:S05]  /*5c50*/  BRA `(.L_x_3433) ;  /* 0x0000000c003c7947 */ /* 0x000fea0003800000 */
.L_x_3429:
        /* <DEDUP_REMOVED lines=9> */
.L_x_3437:
[----:B------:R0:W-:Y:S01]  /*5cf0*/  STG.E.U16 desc[UR36][R16.64], R0 ;  /* 0x0000000010007986 */ /* 0x0001e2000c101524 */
[----:B------:R-:W-:Y:S05]  /*5d00*/  BRA `(.L_x_3433) ;  /* 0x0000000c00107947 */ /* 0x000fea0003800000 */
.L_x_3436:
        /* <DEDUP_REMOVED lines=10> */
.L_x_3439:
[----:B------:R-:W-:-:S05]  /*5db0*/  HADD2.F32 R0, -RZ, R0.H0_H0 ;  /* 0x20000000ff007230 */ /* 0x000fca0000004100 */
[----:B------:R-:W-:-:S04]  /*5dc0*/  F2FP.F16.F32.PACK_AB R0, RZ, R0 ;  /* 0x00000000ff00723e */ /* 0x000fc800000000ff */
[----:B------:R-:W-:-:S05]  /*5dd0*/  PRMT R0, R0, 0x5410, RZ ;  /* 0x0000541000007816 */ /* 0x000fca00000000ff */
[----:B------:R0:W-:Y:S01]  /*5de0*/  STG.E desc[UR36][R16.64], R0 ;  /* 0x0000000010007986 */ /* 0x0001e2000c101924 */
[----:B------:R-:W-:Y:S05]  /*5df0*/  BRA `(.L_x_3433) ;  /* 0x0000000800d47947 */ /* 0x000fea0003800000 */
.L_x_3438:
[----:B------:R-:W-:-:S05]  /*5e00*/  HADD2.F32 R2, -RZ, R0.H0_H0 ;  /* 0x20000000ff027230 */ /* 0x000fca0000004100 */
[----:B------:R-:W-:-:S06]  /*5e10*/  FMUL.FTZ R2, R2, 1 ;  /* 0x3f80000002027820 */ /* 0x000fcc0000410000 */
[----:B------:R-:W0:Y:S02]  /*5e20*/  F2F.F64.F32 R2, R2 ;  /* 0x0000000200027310 */ /* 0x000e240000201800 */
[----:B0-----:R0:W-:Y:S01]  /*5e30*/  STG.E.64 desc[UR36][R16.64], R2 ;  /* 0x0000000210007986 */ /* 0x0011e2000c101b24 */
[----:B------:R-:W-:Y:S05]  /*5e40*/  BRA `(.L_x_3433) ;  /* 0x0000000800c07947 */ /* 0x000fea0003800000 */
.L_x_3428:
        /* <DEDUP_REMOVED lines=13> */
.L_x_3442:
[----:B------:R-:W-:Y:S01]  /*5f20*/  HADD2.F32 R0, -RZ, R0.H0_H0 ;  /* 0x20000000ff007230 */ /* 0x000fe20000004100 */
[----:B------:R-:W-:-:S04]  /*5f30*/  CS2R R6, SRZ ;  /* 0x0000000000067805 */ /* 0x000fc8000001ff00 */
[----:B------:R-:W-:-:S04]  /*5f40*/  FMUL.FTZ R0, R0, 1 ;  /* 0x3f80000000007820 */ /* 0x000fc80000410000 */
[----:B------:R-:W0:Y:S02]  /*5f50*/  F2F.F64.F32 R4, R0 ;  /* 0x0000000000047310 */ /* 0x000e240000201800 */
[----:B0-----:R0:W-:Y:S01]  /*5f60*/  STG.E.128 desc[UR36][R16.64], R4 ;  /* 0x0000000410007986 */ /* 0x0011e2000c101d24 */
[----:B------:R-:W-:Y:S05]  /*5f70*/  BRA `(.L_x_3433) ;  /* 0x0000000800747947 */ /* 0x000fea0003800000 */
.L_x_3441:
        /* <DEDUP_REMOVED lines=21> */
.L_x_3446:
[----:B------:R-:W-:Y:S05]  /*60d0*/  BSYNC B0 ;  /* 0x0000000000007941 */ /* 0x000fea0003800000 */
.L_x_3445:
[----:B------:R-:W-:-:S05]  /*60e0*/  LOP3.LUT R3, R0, R3, RZ, 0xfc, !PT ;  /* 0x0000000300037212 */ /* 0x000fca00078efcff */
[----:B------:R0:W-:Y:S01]  /*60f0*/  STG.E.U8 desc[UR36][R16.64], R3 ;  /* 0x0000000310007986 */ /* 0x0001e2000c101124 */
[----:B------:R-:W-:Y:S05]  /*6100*/  BRA `(.L_x_3433) ;  /* 0x0000000800107947 */ /* 0x000fea0003800000 */
.L_x_3444:
        /* <DEDUP_REMOVED lines=13> */
.L_x_3448:
[----:B------:R-:W-:Y:S01]  /*61e0*/  IMAD.MOV.U32 R0, RZ, RZ, 0x7f ;  /* 0x0000007fff007424 */ /* 0x000fe200078e00ff */
[----:B------:R-:W-:-:S04]  /*61f0*/  ISETP.GT.U32.AND P0, PT, R2, 0x7f800000, PT ;  /* 0x7f8000000200780c */ /* 0x000fc80003f04070 */
[----:B------:R-:W-:-:S09]  /*6200*/  SEL R0, R0, 0x7c, P0 ;  /* 0x0000007c00007807 */ /* 0x000fd20000000000 */
.L_x_3449:
[----:B------:R-:W-:Y:S05]  /*6210*/  BSYNC B0 ;  /* 0x0000000000007941 */ /* 0x000fea0003800000 */
.L_x_3447:
[----:B------:R-:W-:-:S04]  /*6220*/  LOP3.LUT R2, R3, 0x80000000, RZ, 0xc0, !PT ;  /* 0x8000000003027812 */ /* 0x000fc800078ec0ff */
[----:B------:R-:W-:-:S04]  /*6230*/  SHF.R.U32.HI R3, RZ, 0x18, R2 ;  /* 0x00000018ff037819 */ /* 0x000fc80000011602 */
[----:B------:R-:W-:-:S05]  /*6240*/  LOP3.LUT R3, R0, R3, RZ, 0xfc, !PT ;  /* 0x0000000300037212 */ /* 0x000fca00078efcff */
[----:B------:R0:W-:Y:S01]  /*6250*/  STG.E.U8 desc[UR36][R16.64], R3 ;  /* 0x0000000310007986 */ /* 0x0001e2000c101124 */
[----:B------:R-:W-:Y:S05]  /*6260*/  BRA `(.L_x_3433) ;  /* 0x0000000400b87947 */ /* 0x000fea0003800000 */
.L_x_3443:
[----:B------:R-:W-:-:S05]  /*6270*/  HADD2.F32 R0, -RZ, R0.H0_H0 ;  /* 0x20000000ff007230 */ /* 0x000fca0000004100 */
[----:B------:R-:W-:-:S05]  /*6280*/  F2FP.BF16.F32.PACK_AB R0, RZ, R0 ;  /* 0x00000000ff00723e */ /* 0x000fca00000010ff */
[----:B------:R0:W-:Y:S01]  /*6290*/  STG.E.U16 desc[UR36][R16.64], R0 ;  /* 0x0000000010007986 */ /* 0x0001e2000c101524 */
[----:B------:R-:W-:Y:S05]  /*62a0*/  BRA `(.L_x_3433) ;  /* 0x0000000400a87947 */ /* 0x000fea0003800000 */
.L_x_3440:
        /* <DEDUP_REMOVED lines=12> */
.L_x_3452:
        /* <DEDUP_REMOVED lines=17> */
.L_x_3455:
[----:B------:R-:W-:-:S04]  /*6480*/  LOP3.LUT R2, R3, 0x80000000, RZ, 0xc0, !PT ;  /* 0x8000000003027812 */ /* 0x000fc800078ec0ff */
[----:B------:R-:W-:-:S04]  /*6490*/  SHF.R.U32.HI R3, RZ, 0x18, R2 ;  /* 0x00000018ff037819 */ /* 0x000fc80000011602 */
[----:B------:R-:W-:-:S04]  /*64a0*/  LOP3.LUT R0, R0, R3, RZ, 0xfc, !PT ;  /* 0x0000000300007212 */ /* 0x000fc800078efcff */
[----:B------:R-:W-:-:S07]  /*64b0*/  PRMT R8, R0, 0x7610, R8 ;  /* 0x0000761000087816 */ /* 0x000fce0000000008 */
.L_x_3454:
[----:B------:R-:W-:Y:S05]  /*64c0*/  BSYNC B0 ;  /* 0x0000000000007941 */ /* 0x000fea0003800000 */
.L_x_3453:
[----:B------:R0:W-:Y:S01]  /*64d0*/  STG.E.U8 desc[UR36][R16.64], R8 ;  /* 0x0000000810007986 */ /* 0x0001e2000c101124 */
[----:B------:R-:W-:Y:S05]  /*64e0*/  BRA `(.L_x_3433) ;  /* 0x0000000400187947 */ /* 0x000fea0003800000 */
.L_x_3451:
        /* <DEDUP_REMOVED lines=17> */
.L_x_3458:
[----:B------:R-:W-:-:S04]  /*6600*/  LOP3.LUT R2, R3, 0x80000000, RZ, 0xc0, !PT ;  /* 0x8000000003027812 */ /* 0x000fc800078ec0ff */
[----:B------:R-:W-:-:S04]  /*6610*/  SHF.R.U32.HI R3, RZ, 0x18, R2 ;  /* 0x00000018ff037819 */ /* 0x000fc80000011602 */
[----:B------:R-:W-:-:S04]  /*6620*/  LOP3.LUT R0, R0, R3, RZ, 0xfc, !PT ;  /* 0x0000000300007212 */ /* 0x000fc800078efcff */
[----:B------:R-:W-:-:S07]  /*6630*/  PRMT R8, R0, 0x7610, R8 ;  /* 0x0000761000087816 */ /* 0x000fce0000000008 */
.L_x_3457:
[----:B------:R-:W-:Y:S05]  /*6640*/  BSYNC B0 ;  /* 0x0000000000007941 */ /* 0x000fea0003800000 */
.L_x_3456:
[----:B------:R0:W-:Y:S01]  /*6650*/  STG.E.U8 desc[UR36][R16.64], R8 ;  /* 0x0000000810007986 */ /* 0x0001e2000c101124 */
[----:B------:R-:W-:Y:S05]  /*6660*/  BRA `(.L_x_3433) ;  /* 0x0000000000b87947 */ /* 0x000fea0003800000 */
.L_x_3450:
        /* <DEDUP_REMOVED lines=22> */
.L_x_3432:
        /* <DEDUP_REMOVED lines=16> */
.L_x_3461:
[----:B------:R-:W-:Y:S05]  /*68d0*/  BRA `(.L_x_3433) ;  /* 0x00000000001c7947 */ /* 0x000fea0003800000 */
.L_x_3460:
[----:B------:R-:W-:-:S06]  /*68e0*/  HADD2.F32 R2, -RZ, R0.H0_H0 ;  /* 0x20000000ff027230 */ /* 0x000fcc0000004100 */
[----:B------:R-:W0:Y:S02]  /*68f0*/  F2I.U64.TRUNC R2, R2 ;  /* 0x0000000200027311 */ /* 0x000e24000020d800 */
[----:B0-----:R0:W-:Y:S01]  /*6900*/  STG.E.64 desc[UR36][R16.64], R2 ;  /* 0x0000000210007986 */ /* 0x0011e2000c101b24 */
[----:B------:R-:W-:Y:S05]  /*6910*/  BRA `(.L_x_3433) ;  /* 0x00000000000c7947 */ /* 0x000fea0003800000 */
.L_x_3459:
[----:B------:R-:W-:-:S04]  /*6920*/  HADD2.F32 R0, -RZ, R0.H0_H0 ;  /* 0x20000000ff007230 */ /* 0x000fc80000004100 */
[----:B------:R-:W0:Y:S02]  /*6930*/  F2I.FTZ.U32.TRUNC.NTZ R3, R0 ;  /* 0x0000000000037305 */ /* 0x000e24000021f000 */
[----:B0-----:R0:W-:Y:S02]  /*6940*/  STG.E desc[UR36][R16.64], R3 ;  /* 0x0000000310007986 */ /* 0x0011e4000c101924 */
.L_x_3433:
[----:B------:R-:W-:-:S07]  /*6950*/  VIADD R19, R19, 0x80 ;  /* 0x0000008013137836 */ /* 0x000fce0000000000 */
.L_x_3391:
[----:B------:R-:W-:Y:S05]  /*6960*/  BSYNC B6 ;  /* 0x0000000000067941 */ /* 0x000fea0003800000 */
.L_x_3390:
        /* <DEDUP_REMOVED lines=307> */
.L_x_3464:
        /* <DEDUP_REMOVED lines=22> */
.L_x_3468:
[----:B------:R-:W2:Y:S02]  /*7e00*/  LDG.E.U8 R2, desc[UR36][R2.64] ;  /* 0x0000002402027981 */ /* 0x000ea4000c1e1100 */
[----:B--2---:R-:W-:-:S04]  /*7e10*/  I2FP.F32.U32 R0, R2 ;  /* 0x0000000200007245 */ /* 0x004fc80000201000 */
[----:B------:R-:W-:Y:S01]  /*7e20*/  F2FP.F16.F32.PACK_AB R0, RZ, R0 ;  /* 0x00000000ff00723e */ /* 0x000fe200000000ff */
[----:B------:R-:W-:Y:S06]  /*7e30*/  BRA `(.L_x_3470) ;  /* 0x0000000c00887947 */ /* 0x000fec0003800000 */
.L_x_3467:
        /* <DEDUP_REMOVED lines=10> */
.L_x_3472:
[----:B------:R-:W2:Y:S02]  /*7ee0*/  LDG.E R2, desc[UR36][R2.64] ;  /* 0x0000002402027981 */ /* 0x000ea4000c1e1900 */
[----:B--2---:R-:W-:-:S04]  /*7ef0*/  I2FP.F32.S32 R0, R2 ;  /* 0x0000000200007245 */ /* 0x004fc80000201400 */
[----:B------:R-:W-:Y:S01]  /*7f00*/  F2FP.F16.F32.PACK_AB R0, RZ, R0 ;  /* 0x00000000ff00723e */ /* 0x000fe200000000ff */
[----:B------:R-:W-:Y:S06]  /*7f10*/  BRA `(.L_x_3470) ;  /* 0x0000000c00507947 */ /* 0x000fec0003800000 */
.L_x_3471:
[----:B------:R-:W2:Y:S02]  /*7f20*/  LDG.E.U16 R2, desc[UR36][R2.64] ;  /* 0x0000002402027981 */ /* 0x000ea4000c1e1500 */
[----:B--2---:R-:W0:Y:S02]  /*7f30*/  I2F.S16 R0, R2 ;  /* 0x0000000200007306 */ /* 0x004e240000101400 */
[----:B0-----:R-:W-:Y:S01]  /*7f40*/  F2FP.F16.F32.PACK_AB R0, RZ, R0 ;  /* 0x00000000ff00723e */ /* 0x001fe200000000ff */
[----:B------:R-:W-:Y:S06]  /*7f50*/  BRA `(.L_x_3470) ;  /* 0x0000000c00407947 */ /* 0x000fec0003800000 */
.L_x_3466:
        /* <DEDUP_REMOVED lines=9> */
.L_x_3474:
[----:B------:R0:W5:Y:S01]  /*7ff0*/  LDG.E.U16 R0, desc[UR36][R2.64] ;  /* 0x0000002402007981 */ /* 0x000162000c1e1500 */
[----:B------:R-:W-:Y:S05]  /*8000*/  BRA `(.L_x_3470) ;  /* 0x0000000c00147947 */ /* 0x000fea0003800000 */
.L_x_3473:
        /* <DEDUP_REMOVED lines=9> */
.L_x_3476:
[----:B------:R1:W5:Y:S01]  /*80a0*/  LDG.E.U16 R0, desc[UR36][R2.64] ;  /* 0x0000002402007981 */ /* 0x000362000c1e1500 */
[----:B------:R-:W-:Y:S05]  /*80b0*/  BRA `(.L_x_3470) ;  /* 0x0000000800e87947 */ /* 0x000fea0003800000 */
.L_x_3475:
        /* <DEDUP_REMOVED lines=8> */
.L_x_3465:
        /* <DEDUP_REMOVED lines=13> */
.L_x_3479:
        /* <DEDUP_REMOVED lines=8> */
.L_x_3478:
        /* <DEDUP_REMOVED lines=28> */
.L_x_3481:
        /* <DEDUP_REMOVED lines=15> */
.L_x_3480:
[----:B------:R-:W2:Y:S02]  /*8540*/  LDG.E.U16 R0, desc[UR36][R2.64] ;  /* 0x0000002402007981 */ /* 0x000ea4000c1e1500 */
[----:B--2---:R-:W-:-:S05]  /*8550*/  IMAD.U32 R0, R0, 0x10000, RZ ;  /* 0x0001000000007824 */ /* 0x004fca00078e00ff */
[----:B------:R-:W-:Y:S01]  /*8560*/  F2FP.F16.F32.PACK_AB R0, RZ, R0 ;  /* 0x00000000ff00723e */ /* 0x000fe200000000ff */
[----:B------:R-:W-:Y:S06]  /*8570*/  BRA `(.L_x_3470) ;  /* 0x0000000400b87947 */ /* 0x000fec0003800000 */
.L_x_3477:
        /* <DEDUP_REMOVED lines=12> */
.L_x_3484:
        /* <DEDUP_REMOVED lines=21> */
.L_x_3488:
[----:B------:R-:W-:Y:S05]  /*8790*/  BSYNC B1 ;  /* 0x0000000000017941 */ /* 0x000fea0003800000 */
.L_x_3487:
[----:B------:R-:W-:Y:S01]  /*87a0*/  LEA R3, R0, 0x3b800000, 0x17 ;  /* 0x3b80000000037811 */ /* 0x000fe200078eb8ff */
[----:B------:R-:W-:-:S05]  /*87b0*/  IMAD.SHL.U32 R0, R2, 0x100000, RZ ;  /* 0x0010000002007824 */ /* 0x000fca00078e00ff */
[----:B------:R-:W-:-:S07]  /*87c0*/  LOP3.LUT R0, R3, R0, R4, 0xfe, !PT ;  /* 0x0000000003007212 */ /* 0x000fce00078efe04 */
.L_x_3486:
[----:B------:R-:W-:Y:S05]  /*87d0*/  BSYNC B0 ;  /* 0x0000000000007941 */ /* 0x000fea0003800000 */
.L_x_3485:
[----:B------:R-:W-:Y:S01]  /*87e0*/  F2FP.F16.F32.PACK_AB R0, RZ, R0 ;  /* 0x00000000ff00723e */ /* 0x000fe200000000ff */
[----:B------:R-:W-:Y:S06]  /*87f0*/  BRA `(.L_x_3470) ;  /* 0x0000000400187947 */ /* 0x000fec0003800000 */
.L_x_3483:
        /* <DEDUP_REMOVED lines=21> */
.L_x_3492:
[----:B------:R-:W-:Y:S05]  /*8950*/  BSYNC B1 ;  /* 0x0000000000017941 */ /* 0x000fea0003800000 */
.L_x_3491:
[----:B------:R-:W-:Y:S01]  /*8960*/  LEA R3, R0, 0x37800000, 0x17 ;  /* 0x3780000000037811 */ /* 0x000fe200078eb8ff */
[----:B------:R-:W-:-:S05]  /*8970*/  IMAD.SHL.U32 R0, R2, 0x200000, RZ ;  /* 0x0020000002007824 */ /* 0x000fca00078e00ff */
[----:B------:R-:W-:-:S07]  /*8980*/  LOP3.LUT R0, R3, R0, R4, 0xfe, !PT ;  /* 0x0000000003007212 */ /* 0x000fce00078efe04 */
.L_x_3490:
[----:B------:R-:W-:Y:S05]  /*8990*/  BSYNC B0 ;  /* 0x0000000000007941 */ /* 0x000fea0003800000 */
.L_x_3489:
[----:B------:R-:W-:Y:S01]  /*89a0*/  F2FP.F16.F32.PACK_AB R0, RZ, R0 ;  /* 0x00000000ff00723e */ /* 0x000fe200000000ff */
[----:B------:R-:W-:Y:S06]  /*89b0*/  BRA `(.L_x_3470) ;  /* 0x0000000000a87947 */ /* 0x000fec0003800000 */
.L_x_3482:
        /* <DEDUP_REMOVED lines=14> */
.L_x_3496:
[----:B------:R-:W-:Y:S05]  /*8aa0*/  BSYNC B0 ;  /* 0x0000000000007941 */ /* 0x000fea0003800000 */
.L_x_3495:
[----:B------:R-:W-:Y:S01]  /*8ab0*/  F2FP.F16.F32.PACK_AB R0, RZ, R0 ;  /* 0x00000000ff00723e */ /* 0x000fe200000000ff */
[----:B------:R-:W-:Y:S06]  /*8ac0*/  BRA `(.L_x_3470) ;  /* 0x0000000000647947 */ /* 0x000fec0003800000 */
.L_x_3469:
        /* <DEDUP_REMOVED lines=16> */
.L_x_3497:
[----:B------:R-:W-:Y:S01]  /*8bd0*/  PRMT R0, RZ, 0x7610, R0 ;  /* 0x00007610ff007816 */ /* 0x000fe20000000000 */
[----:B------:R-:W-:Y:S06]  /*8be0*/  BRA `(.L_x_3470) ;  /* 0x00000000001c7947 */ /* 0x000fec0003800000 */
.L_x_3494:
[----:B------:R-:W2:Y:S02]  /*8bf0*/  LDG.E.64 R2, desc[UR36][R2.64] ;  /* 0x0000002402027981 */ /* 0x000ea4000c1e1b00 */
[----:B--2---:R-:W0:Y:S02]  /*8c00*/  I2F.U64 R0, R2 ;  /* 0x0000000200007312 */ /* 0x004e240000301000 */
[----:B0-----:R-:W-:Y:S01]  /*8c10*/  F2FP.F16.F32.PACK_AB R0, RZ, R0 ;  /* 0x00000000ff00723e */ /* 0x001fe200000000ff */
[----:B------:R-:W-:Y:S06]  /*8c20*/  BRA `(.L_x_3470) ;  /* 0x00000000000c7947 */ /* 0x000fec0003800000 */
.L_x_3493:
[----:B------:R-:W2:Y:S02]  /*8c30*/  LDG.E R2, desc[UR36][R2.64] ;  /* 0x0000002402027981 */ /* 0x000ea4000c1e1900 */
[----:B--2---:R-:W-:-:S04]  /*8c40*/  I2FP.F32.U32 R0, R2 ;  /* 0x0000000200007245 */ /* 0x004fc80000201000 */
[----:B------:R-:W-:-:S07]  /*8c50*/  F2FP.F16.F32.PACK_AB R0, RZ, R0 ;  /* 0x00000000ff00723e */ /* 0x000fce00000000ff */
.L_x_3470:
        /* <DEDUP_REMOVED lines=34> */
.L_x_3499:
[----:B------:R-:W-:Y:S05]  /*8e80*/  BSYNC B0 ;  /* 0x0000000000007941 */ /* 0x000fea0003800000 */
.L_x_3498:
        /* <DEDUP_REMOVED lines=14> */
.L_x_3503:
[----:B------:R-:W-:-:S06]  /*8f70*/  HADD2.F32 R3, -RZ, R0.H0_H0 ;  /* 0x20000000ff037230 */ /* 0x000fcc0000004100 */
[----:B------:R-:W0:Y:S02]  /*8f80*/  F2I.S64.TRUNC R2, R3 ;  /* 0x0000000300027311 */ /* 0x000e24000020d900 */
[----:B0-----:R0:W-:Y:S01]  /*8f90*/  STG.E.U8 desc[UR36][R16.64], R2 ;  /* 0x0000000210007986 */ /* 0x0011e2000c101124 */
[----:B------:R-:W-:Y:S05]  /*8fa0*/  BRA `(.L_x_3505) ;  /* 0x0000000c00847947 */ /* 0x000fea0003800000 */
.L_x_3502:
        /* <DEDUP_REMOVED lines=10> */
.L_x_3507:
[----:B------:R-:W-:-:S04]  /*9050*/  HADD2.F32 R0, -RZ, R0.H0_H0 ;  /* 0x20000000ff007230 */ /* 0x000fc80000004100 */
[----:B------:R-:W0:Y:S02]  /*9060*/  F2I.FTZ.TRUNC.NTZ R3, R0 ;  /* 0x0000000000037305 */ /* 0x000e24000021f100 */
[----:B0-----:R0:W-:Y:S01]  /*9070*/  STG.E desc[UR36][R16.64], R3 ;  /* 0x0000000310007986 */ /* 0x0011e2000c101924 */
[----:B------:R-:W-:Y:S05]  /*9080*/  BRA `(.L_x_3505) ;  /* 0x0000000c004c7947 */ /* 0x000fea0003800000 */
.L_x_3506:
[----:B------:R-:W-:-:S04]  /*9090*/  HADD2.F32 R0, -RZ, R0.H0_H0 ;  /* 0x20000000ff007230 */ /* 0x000fc80000004100 */
[----:B------:R-:W0:Y:S02]  /*90a0*/  F2I.FTZ.TRUNC.NTZ R3, R0 ;  /* 0x0000000000037305 */ /* 0x000e24000021f100 */
[----:B0-----:R0:W-:Y:S01]  /*90b0*/  STG.E.U16 desc[UR36][R16.64], R3 ;  /* 0x0000000310007986 */ /* 0x0011e2000c101524 */
[----:B------:R-:W-:Y:S05]  /*90c0*/  BRA `(.L_x_3505) ;  /* 0x0000000c003c7947 */ /* 0x000fea0003800000 */
.L_x_3501:
        /* <DEDUP_REMOVED lines=9> */
.L_x_3509:
[----:B------:R0:W-:Y:S01]  /*9160*/  STG.E.U16 desc[UR36][R16.64], R0 ;  /* 0x0000000010007986 */ /* 0x0001e2000c101524 */
[----:B------:R-:W-:Y:S05]  /*9170*/  BRA `(.L_x_3505) ;  /* 0x0000000c00107947 */ /* 0x000fea0003800000 */
.L_x_3508:
        /* <DEDUP_REMOVED lines=10> */
.L_x_3511:
[----:B------:R-:W-:-:S05]  /*9220*/  HADD2.F32 R0, -RZ, R0.H0_H0 ;  /* 0x20000000ff007230 */ /* 0x000fca0000004100 */
[----:B------:R-:W-:-:S04]  /*9230*/  F2FP.F16.F32.PACK_AB R0, RZ, R0 ;  /* 0x00000000ff00723e */ /* 0x000fc800000000ff */
[----:B------:R-:W-:-:S05]  /*9240*/  PRMT R0, R0, 0x5410, RZ ;  /* 0x0000541000007816 */ /* 0x000fca00000000ff */
[----:B------:R0:W-:Y:S01]  /*9250*/  STG.E desc[UR36][R16.64], R0 ;  /* 0x0000000010007986 */ /* 0x0001e2000c101924 */
[----:B------:R-:W-:Y:S05]  /*9260*/  BRA `(.L_x_3505) ;  /* 0x0000000800d47947 */ /* 0x000fea0003800000 */
.L_x_3510:
[----:B------:R-:W-:-:S05]  /*9270*/  HADD2.F32 R2, -RZ, R0.H0_H0 ;  /* 0x20000000ff027230 */ /* 0x000fca0000004100 */
[----:B------:R-:W-:-:S06]  /*9280*/  FMUL.FTZ R2, R2, 1 ;  /* 0x3f80000002027820 */ /* 0x000fcc0000410000 */
[----:B------:R-:W0:Y:S02]  /*9290*/  F2F.F64.F32 R2, R2 ;  /* 0x0000000200027310 */ /* 0x000e240000201800 */
[----:B0-----:R0:W-:Y:S01]  /*92a0*/  STG.E.64 desc[UR36][R16.64], R2 ;  /* 0x0000000210007986 */ /* 0x0011e2000c101b24 */
[----:B------:R-:W-:Y:S05]  /*92b0*/  BRA `(.L_x_3505) ;  /* 0x0000000800c07947 */ /* 0x000fea0003800000 */
.L_x_3500:
        /* <DEDUP_REMOVED lines=13> */
.L_x_3514:
[----:B------:R-:W-:Y:S01]  /*9390*/  HADD2.F32 R0, -RZ, R0.H0_H0 ;  /* 0x20000000ff007230 */ /* 0x000fe20000004100 */
[----:B------:R-:W-:-:S04]  /*93a0*/  CS2R R6, SRZ ;  /* 0x0000000000067805 */ /* 0x000fc8000001ff00 */
[----:B------:R-:W-:-:S04]  /*93b0*/  FMUL.FTZ R0, R0, 1 ;  /* 0x3f80000000007820 */ /* 0x000fc80000410000 */
[----:B------:R-:W0:Y:S02]  /*93c0*/  F2F.F64.F32 R4, R0 ;  /* 0x0000000000047310 */ /* 0x000e240000201800 */
[----:B0-----:R0:W-:Y:S01]  /*93d0*/  STG.E.128 desc[UR36][R16.64], R4 ;  /* 0x0000000410007986 */ /* 0x0011e2000c101d24 */
[----:B------:R-:W-:Y:S05]  /*93e0*/  BRA `(.L_x_3505) ;  /* 0x0000000800747947 */ /* 0x000fea0003800000 */
.L_x_3513:
        /* <DEDUP_REMOVED lines=21> */
.L_x_3518:
[----:B------:R-:W-:Y:S05]  /*9540*/  BSYNC B0 ;  /* 0x0000000000007941 */ /* 0x000fea0003800000 */
.L_x_3517:
[----:B------:R-:W-:-:S05]  /*9550*/  LOP3.LUT R3, R0, R3, RZ, 0xfc, !PT ;  /* 0x0000000300037212 */ /* 0x000fca00078efcff */
[----:B------:R0:W-:Y:S01]  /*9560*/  STG.E.U8 desc[UR36][R16.64], R3 ;  /* 0x0000000310007986 */ /* 0x0001e2000c101124 */
[----:B------:R-:W-:Y:S05]  /*9570*/  BRA `(.L_x_3505) ;  /* 0x0000000800107947 */ /* 0x000fea0003800000 */
.L_x_3516:
        /* <DEDUP_REMOVED lines=13> */
.L_x_3520:
[----:B------:R-:W-:Y:S01]  /*9650*/  IMAD.MOV.U32 R0, RZ, RZ, 0x7f ;  /* 0x0000007fff007424 */ /* 0x000fe200078e00ff */
[----:B------:R-:W-:-:S04]  /*9660*/  ISETP.GT.U32.AND P0, PT, R2, 0x7f800000, PT ;  /* 0x7f8000000200780c */ /* 0x000fc80003f04070 */
[----:B------:R-:W-:-:S09]  /*9670*/  SEL R0, R0, 0x7c, P0 ;  /* 0x0000007c00007807 */ /* 0x000fd20000000000 */
.L_x_3521:
[----:B------:R-:W-:Y:S05]  /*9680*/  BSYNC B0 ;  /* 0x0000000000007941 */ /* 0x000fea0003800000 */
.L_x_3519:
[----:B------:R-:W-:-:S04]  /*9690*/  LOP3.LUT R2, R3, 0x80000000, RZ, 0xc0, !PT ;  /* 0x8000000003027812 */ /* 0x000fc800078ec0ff */
[----:B------:R-:W-:-:S04]  /*96a0*/  SHF.R.U32.HI R3, RZ, 0x18, R2 ;  /* 0x00000018ff037819 */ /* 0x000fc80000011602 */
[----:B------:R-:W-:-:S05]  /*96b0*/  LOP3.LUT R3, R0, R3, RZ, 0xfc, !PT ;  /* 0x0000000300037212 */ /* 0x000fca00078efcff */
[----:B------:R0:W-:Y:S01]  /*96c0*/  STG.E.U8 desc[UR36][R16.64], R3 ;  /* 0x0000000310007986 */ /* 0x0001e2000c101124 */
[----:B------:R-:W-:Y:S05]  /*96d0*/  BRA `(.L_x_3505) ;  /* 0x0000000400b87947 */ /* 0x000fea0003800000 */
.L_x_3515:
[----:B------:R-:W-:-:S05]  /*96e0*/  HADD2.F32 R0, -RZ, R0.H0_H0 ;  /* 0x20000000ff007230 */ /* 0x000fca0000004100 */
[----:B------:R-:W-:-:S05]  /*96f0*/  F2FP.BF16.F32.PACK_AB R0, RZ, R0 ;  /* 0x00000000ff00723e */ /* 0x000fca00000010ff */
[----:B------:R0:W-:Y:S01]  /*9700*/  STG.E.U16 desc[UR36][R16.64], R0 ;  /* 0x0000000010007986 */ /* 0x0001e2000c101524 */
[----:B------:R-:W-:Y:S05]  /*9710*/  BRA `(.L_x_3505) ;  /* 0x0000000400a87947 */ /* 0x000fea0003800000 */
.L_x_3512:
        /* <DEDUP_REMOVED lines=12> */
.L_x_3524:
        /* <DEDUP_REMOVED lines=17> */
.L_x_3527:
[----:B------:R-:W-:-:S04]  /*98f0*/  LOP3.LUT R2, R3, 0x80000000, RZ, 0xc0, !PT ;  /* 0x8000000003027812 */ /* 0x000fc800078ec0ff */
[----:B------:R-:W-:-:S04]  /*9900*/  SHF.R.U32.HI R3, RZ, 0x18, R2 ;  /* 0x00000018ff037819 */ /* 0x000fc80000011602 */
[----:B------:R-:W-:-:S04]  /*9910*/  LOP3.LUT R0, R0, R3, RZ, 0xfc, !PT ;  /* 0x0000000300007212 */ /* 0x000fc800078efcff */
[----:B------:R-:W-:-:S07]  /*9920*/  PRMT R8, R0, 0x7610, R8 ;  /* 0x0000761000087816 */ /* 0x000fce0000000008 */
.L_x_3526:
[----:B------:R-:W-:Y:S05]  /*9930*/  BSYNC B0 ;  /* 0x0000000000007941 */ /* 0x000fea0003800000 */
.L_x_3525:
[----:B------:R3:W-:Y:S01]  /*9940*/  STG.E.U8 desc[UR36][R16.64], R8 ;  /* 0x0000000810007986 */ /* 0x0007e2000c101124 */
[----:B------:R-:W-:Y:S05]  /*9950*/  BRA `(.L_x_3505) ;  /* 0x0000000400187947 */ /* 0x000fea0003800000 */
.L_x_3523:
        /* <DEDUP_REMOVED lines=17> */
.L_x_3530:
[----:B------:R-:W-:-:S04]  /*9a70*/  LOP3.LUT R2, R3, 0x80000000, RZ, 0xc0, !PT ;  /* 0x8000000003027812 */ /* 0x000fc800078ec0ff */
[----:B------:R-:W-:-:S04]  /*9a80*/  SHF.R.U32.HI R3, RZ, 0x18, R2 ;  /* 0x00000018ff037819 */ /* 0x000fc80000011602 */
[----:B------:R-:W-:-:S04]  /*9a90*/  LOP3.LUT R0, R0, R3, RZ, 0xfc, !PT ;  /* 0x0000000300007212 */ /* 0x000fc800078efcff */
[----:B------:R-:W-:-:S07]  /*9aa0*/  PRMT R8, R0, 0x7610, R8 ;  /* 0x0000761000087816 */ /* 0x000fce0000000008 */
.L_x_3529:
[----:B------:R-:W-:Y:S05]  /*9ab0*/  BSYNC B0 ;  /* 0x0000000000007941 */ /* 0x000fea0003800000 */
.L_x_3528:
[----:B------:R0:W-:Y:S01]  /*9ac0*/  STG.E.U8 desc[UR36][R16.64], R8 ;  /* 0x0000000810007986 */ /* 0x0001e2000c101124 */
[----:B------:R-:W-:Y:S05]  /*9ad0*/  BRA `(.L_x_3505) ;  /* 0x0000000000b87947 */ /* 0x000fea0003800000 */
.L_x_3522:
        /* <DEDUP_REMOVED lines=22> */
.L_x_3504:
        /* <DEDUP_REMOVED lines=16> */
.L_x_3533:
[----:B------:R-:W-:Y:S05]  /*9d40*/  BRA `(.L_x_3505) ;  /* 0x00000000001c7947 */ /* 0x000fea0003800000 */
.L_x_3532:
[----:B------:R-:W-:-:S06]  /*9d50*/  HADD2.F32 R2, -RZ, R0.H0_H0 ;  /* 0x20000000ff027230 */ /* 0x000fcc0000004100 */
[----:B------:R-:W0:Y:S02]  /*9d60*/  F2I.U64.TRUNC R2, R2 ;  /* 0x0000000200027311 */ /* 0x000e24000020d800 */
[----:B0-----:R0:W-:Y:S01]  /*9d70*/  STG.E.64 desc[UR36][R16.64], R2 ;  /* 0x0000000210007986 */ /* 0x0011e2000c101b24 */
[----:B------:R-:W-:Y:S05]  /*9d80*/  BRA `(.L_x_3505) ;  /* 0x00000000000c7947 */ /* 0x000fea0003800000 */
.L_x_3531:
[----:B------:R-:W-:-:S04]  /*9d90*/  HADD2.F32 R0, -RZ, R0.H0_H0 ;  /* 0x20000000ff007230 */ /* 0x000fc80000004100 */
[----:B------:R-:W0:Y:S02]  /*9da0*/  F2I.FTZ.U32.TRUNC.NTZ R3, R0 ;  /* 0x0000000000037305 */ /* 0x000e24000021f000 */
[----:B0-----:R2:W-:Y:S02]  /*9db0*/  STG.E desc[UR36][R16.64], R3 ;  /* 0x0000000310007986 */ /* 0x0015e4000c101924 */
.L_x_3505:
[----:B------:R-:W-:-:S07]  /*9dc0*/  VIADD R19, R19, 0x80 ;  /* 0x0000008013137836 */ /* 0x000fce0000000000 */
.L_x_3463:
[----:B------:R-:W-:Y:S05]  /*9dd0*/  BSYNC B6 ;  /* 0x0000000000067941 */ /* 0x000fea0003800000 */
.L_x_3462:
        /* <DEDUP_REMOVED lines=306> */
.L_x_3534:
        /* <DEDUP_REMOVED lines=22> */
.L_x_3538:
[----:B------:R-:W2:Y:S02]  /*b260*/  LDG.E.U8 R2, desc[UR36][R2.64] ;  /* 0x0000002402027981 */ /* 0x000ea4000c1e1100 */
[----:B--2---:R-:W-:-:S04]  /*b270*/  I2FP.F32.U32 R0, R2 ;  /* 0x0000000200007245 */ /* 0x004fc80000201000 */
[----:B------:R-:W-:Y:S01]  /*b280*/  F2FP.F16.F32.PACK_AB R0, RZ, R0 ;  /* 0x00000000ff00723e */ /* 0x000fe200000000ff */
[----:B------:R-:W-:Y:S06]  /*b290*/  BRA `(.L_x_3540) ;  /* 0x0000000c00887947 */ /* 0x000fec0003800000 */
.L_x_3537:
        /* <DEDUP_REMOVED lines=10> */
.L_x_3542:
[----:B------:R-:W2:Y:S02]  /*b340*/  LDG.E R2, desc[UR36][R2.64] ;  /* 0x0000002402027981 */ /* 0x000ea4000c1e1900 */
[----:B--2---:R-:W-:-:S04]  /*b350*/  I2FP.F32.S32 R0, R2 ;  /* 0x0000000200007245 */ /* 0x004fc80000201400 */
[----:B------:R-:W-:Y:S01]  /*b360*/  F2FP.F16.F32.PACK_AB R0, RZ, R0 ;  /* 0x00000000ff00723e */ /* 0x000fe200000000ff */
[----:B------:R-:W-:Y:S06]  /*b370*/  BRA `(.L_x_3540) ;  /* 0x0000000c00507947 */ /* 0x000fec0003800000 */
.L_x_3541:
[----:B------:R-:W2:Y:S02]  /*b380*/  LDG.E.U16 R2, desc[UR36][R2.64] ;  /* 0x0000002402027981 */ /* 0x000ea4000c1e1500 */
[----:B--2---:R-:W0:Y:S02]  /*b390*/  I2F.S16 R0, R2 ;  /* 0x0000000200007306 */ /* 0x004e240000101400 */
[----:B0-----:R-:W-:Y:S01]  /*b3a0*/  F2FP.F16.F32.PACK_AB R0, RZ, R0 ;  /* 0x00000000ff00723e */ /* 0x001fe200000000ff */
[----:B------:R-:W-:Y:S06]  /*b3b0*/  BRA `(.L_x_3540) ;  /* 0x0000000c00407947 */ /* 0x000fec0003800000 */
.L_x_3536:
        /* <DEDUP_REMOVED lines=9> */
.L_x_3544:
[----:B------:R0:W5:Y:S01]  /*b450*/  LDG.E.U16 R0, desc[UR36][R2.64] ;  /* 0x0000002402007981 */ /* 0x000162000c1e1500 */
[----:B------:R-:W-:Y:S05]  /*b460*/  BRA `(.L_x_3540) ;  /* 0x0000000c00147947 */ /* 0x000fea0003800000 */
.L_x_3543:
        /* <DEDUP_REMOVED lines=9> */
.L_x_3546:
[----:B------:R1:W5:Y:S01]  /*b500*/  LDG.E.U16 R0, desc[UR36][R2.64] ;  /* 0x0000002402007981 */ /* 0x000362000c1e1500 */
[----:B------:R-:W-:Y:S05]  /*b510*/  BRA `(.L_x_3540) ;  /* 0x0000000800e87947 */ /* 0x000fea0003800000 */
.L_x_3545:
        /* <DEDUP_REMOVED lines=8> */
.L_x_3535:
        /* <DEDUP_REMOVED lines=13> */
.L_x_3549:
        /* <DEDUP_REMOVED lines=8> */
.L_x_3548:
        /* <DEDUP_REMOVED lines=11> */
[C---:B------:R-:W-:Y:S01]  /*b7a0*/  IADD3 R6, R4.reuse, 0x1000000, RZ ;  /* 0x0100000004067810 */ /* 0x040fe20007ffe0ff */
        /* <DEDUP_REMOVED lines=16> */
.L_x_3551:
        /* <DEDUP_REMOVED lines=15> */
.L_x_3550:
[----:B------:R-:W2:Y:S02]  /*b9a0*/  LDG.E.U16 R0, desc[UR36][R2.64] ;  /* 0x0000002402007981 */ /* 0x000ea4000c1e1500 */
[----:B--2---:R-:W-:-:S05]  /*b9b0*/  IMAD.U32 R0, R0, 0x10000, RZ ;  /* 0x0001000000007824 */ /* 0x004fca00078e00ff */
[----:B------:R-:W-:Y:S01]  /*b9c0*/  F2FP.F16.F32.PACK_AB R0, RZ, R0 ;  /* 0x00000000ff00723e */ /* 0x000fe200000000ff */
[----:B------:R-:W-:Y:S06]  /*b9d0*/  BRA `(.L_x_3540) ;  /* 0x0000000400b87947 */ /* 0x000fec0003800000 */
.L_x_3547:
        /* <DEDUP_REMOVED lines=12> */
.L_x_3554:
        /* <DEDUP_REMOVED lines=21> */
.L_x_3558:
[----:B------:R-:W-:Y:S05]  /*bbf0*/  BSYNC B1 ;  /* 0x0000000000017941 */ /* 0x000fea0003800000 */
.L_x_3557:
[----:B------:R-:W-:Y:S01]  /*bc00*/  LEA R3, R0, 0x3b800000, 0x17 ;  /* 0x3b80000000037811 */ /* 0x000fe200078eb8ff */
[----:B------:R-:W-:-:S05]  /*bc10*/  IMAD.SHL.U32 R0, R2, 0x100000, RZ ;  /* 0x0010000002007824 */ /* 0x000fca00078e00ff */
[----:B------:R-:W-:-:S07]  /*bc20*/  LOP3.LUT R0, R3, R0, R4, 0xfe, !PT ;  /* 0x0000000003007212 */ /* 0x000fce00078efe04 */
.L_x_3556:
[----:B------:R-:W-:Y:S05]  /*bc30*/  BSYNC B0 ;  /* 0x0000000000007941 */ /* 0x000fea0003800000 */
.L_x_3555:
[----:B------:R-:W-:Y:S01]  /*bc40*/  F2FP.F16.F32.PACK_AB R0, RZ, R0 ;  /* 0x00000000ff00723e */ /* 0x000fe200000000ff */
[----:B------:R-:W-:Y:S06]  /*bc50*/  BRA `(.L_x_3540) ;  /* 0x0000000400187947 */ /* 0x000fec0003800000 */
.L_x_3553:
        /* <DEDUP_REMOVED lines=21> */
.L_x_3562:
[----:B------:R-:W-:Y:S05]  /*bdb0*/  BSYNC B1 ;  /* 0x0000000000017941 */ /* 0x000fea0003800000 */
.L_x_3561:
[----:B------:R-:W-:Y:S01]  /*bdc0*/  LEA R3, R0, 0x37800000, 0x17 ;  /* 0x3780000000037811 */ /* 0x000fe200078eb8ff */
[----:B------:R-:W-:-:S05]  /*bdd0*/  IMAD.SHL.U32 R0, R2, 0x200000, RZ ;  /* 0x0020000002007824 */ /* 0x000fca00078e00ff */
[----:B------:R-:W-:-:S07]  /*bde0*/  LOP3.LUT R0, R3, R0, R4, 0xfe, !PT ;  /* 0x0000000003007212 */ /* 0x000fce00078efe04 */
.L_x_3560:
[----:B------:R-:W-:Y:S05]  /*bdf0*/  BSYNC B0 ;  /* 0x0000000000007941 */ /* 0x000fea0003800000 */
.L_x_3559:
[----:B------:R-:W-:Y:S01]  /*be00*/  F2FP.F16.F32.PACK_AB R0, RZ, R0 ;  /* 0x00000000ff00723e */ /* 0x000fe200000000ff */
[----:B------:R-:W-:Y:S06]  /*be10*/  BRA `(.L_x_3540) ;  /* 0x0000000000a87947 */ /* 0x000fec0003800000 */
.L_x_3552:
        /* <DEDUP_REMOVED lines=14> */
.L_x_3566:
[----:B------:R-:W-:Y:S05]  /*bf00*/  BSYNC B0 ;  /* 0x0000000000007941 */ /* 0x000fea0003800000 */
.L_x_3565:
[----:B------:R-:W-:Y:S01]  /*bf10*/  F2FP.F16.F32.PACK_AB R0, RZ, R0 ;  /* 0x00000000ff00723e */ /* 0x000fe200000000ff */
[----:B------:R-:W-:Y:S06]  /*bf20*/  BRA `(.L_x_3540) ;  /* 0x0000000000647947 */ /* 0x000fec0003800000 */
.L_x_3539:
        /* <DEDUP_REMOVED lines=16> */
.L_x_3567:
[----:B------:R-:W-:Y:S01]  /*c030*/  PRMT R0, RZ, 0x7610, R0 ;  /* 0x00007610ff007816 */ /* 0x000fe20000000000 */
[----:B------:R-:W-:Y:S06]  /*c040*/  BRA `(.L_x_3540) ;  /* 0x00000000001c7947 */ /* 0x000fec0003800000 */
.L_x_3564:
[----:B------:R-:W2:Y:S02]  /*c050*/  LDG.E.64 R2, desc[UR36][R2.64] ;  /* 0x0000002402027981 */ /* 0x000ea4000c1e1b00 */
[----:B--2---:R-:W0:Y:S02]  /*c060*/  I2F.U64 R0, R2 ;  /* 0x0000000200007312 */ /* 0x004e240000301000 */
[----:B0-----:R-:W-:Y:S01]  /*c070*/  F2FP.F16.F32.PACK_AB R0, RZ, R0 ;  /* 0x00000000ff00723e */ /* 0x001fe200000000ff */
[----:B------:R-:W-:Y:S06]  /*c080*/  BRA `(.L_x_3540) ;  /* 0x00000000000c7947 */ /* 0x000fec0003800000 */
.L_x_3563:
[----:B------:R-:W2:Y:S02]  /*c090*/  LDG.E R2, desc[UR36][R2.64] ;  /* 0x0000002402027981 */ /* 0x000ea4000c1e1900 */
[----:B--2---:R-:W-:-:S04]  /*c0a0*/  I2FP.F32.U32 R0, R2 ;  /* 0x0000000200007245 */ /* 0x004fc80000201000 */
[----:B------:R-:W-:-:S07]  /*c0b0*/  F2FP.F16.F32.PACK_AB R0, RZ, R0 ;  /* 0x00000000ff00723e */ /* 0x000fce00000000ff */
.L_x_3540:
[----:B-----5:R-:W-:Y:S01]  /*c0c0*/  HADD2.F32 R5, -RZ, R0.H0_H0 ;  /* 0x20000000ff057230 */ /* 0x020fe20000004100 */
[----:B------:R-:W2:Y:S01]  /*c0d0*/  LDC.U8 R6, c[0x0][0x421] ;  /* 0x00010840ff067b82 */ /* 0x000ea20000000000 */
[----:B------:R-:W-:Y:S01]  /*c0e0*/  IMAD.MOV.U32 R4, RZ, RZ, 0x3e800000 ;  /* 0x3e800000ff047424 */ /* 0x000fe200078e00ff */
[----:B------:R-:W-:Y:S01]  /*c0f0*/  BSSY B0, `(.L_x_3568) ;  /* 0x000001f000007945 */ /* 0x000fe20003800000 */
[----:B------:R-:W-:Y:S02]  /*c100*/  IMAD.MOV.U32 R7, RZ, RZ, 0x3d39bf78 ;  /* 0x3d39bf78ff077424 */ /* 0x000fe400078e00ff */
[C---:B------:R-:W-:Y:S01]  /*c110*/  FADD.FTZ.RZ R0, R5.reuse, 1 ;  /* 0x3f80000005007421 */ /* 0x040fe2000001c000 */
[----:B------:R-:W-:-:S03]  /*c120*/  ISETP.GE.U32.AND P1, PT, R5, 0x7f800000, PT ;  /* 0x7f8000000500780c */ /* 0x000fc60003f26070 */
[----:B------:R-:W-:-:S05]  /*c130*/  VIADD R0, R0, 0xc0c00000 ;  /* 0xc0c0000000007836 */ /* 0x000fca0000000000 */
[----:B------:R-:W-:-:S04]  /*c140*/  LOP3.LUT R0, R0, 0xff800000, RZ, 0xc0, !PT ;  /* 0xff80000000007812 */ /* 0x000fc800078ec0ff */
[----:B01----:R-:W-:Y:S01]  /*c150*/  IADD3 R3, -R0, 0x40800000, RZ ;  /* 0x4080000000037810 */ /* 0x003fe20007ffe1ff */
        /* <DEDUP_REMOVED lines=24> */
.L_x_3569:
[----:B------:R-:W-:Y:S05]  /*c2e0*/  BSYNC B0 ;  /* 0x0000000000007941 */ /* 0x000fea0003800000 */
.L_x_3568:
        /* <DEDUP_REMOVED lines=14> */
.L_x_3573:
[----:B------:R-:W-:-:S06]  /*c3d0*/  HADD2.F32 R3, -RZ, R0.H0_H0 ;  /* 0x20000000ff037230 */ /* 0x000fcc0000004100 */
[----:B------:R-:W0:Y:S02]  /*c3e0*/  F2I.S64.TRUNC R2, R3 ;  /* 0x0000000300027311 */ /* 0x000e24000020d900 */
[----:B0-----:R-:W-:Y:S01]  /*c3f0*/  STG.E.U8 desc[UR36][R16.64], R2 ;  /* 0x0000000210007986 */ /* 0x001fe2000c101124 */
[----:B------:R-:W-:Y:S05]  /*c400*/  EXIT ;  /* 0x000000000000794d */ /* 0x000fea0003800000 */
.L_x_3572:
        /* <DEDUP_REMOVED lines=10> */
.L_x_3576:
[----:B------:R-:W-:-:S04]  /*c4b0*/  HADD2.F32 R0, -RZ, R0.H0_H0 ;  /* 0x20000000ff007230 */ /* 0x000fc80000004100 */
[----:B------:R-:W0:Y:S02]  /*c4c0*/  F2I.FTZ.TRUNC.NTZ R3, R0 ;  /* 0x0000000000037305 */ /* 0x000e24000021f100 */
[----:B0-----:R-:W-:Y:S01]  /*c4d0*/  STG.E desc[UR36][R16.64], R3 ;  /* 0x0000000310007986 */ /* 0x001fe2000c101924 */
[----:B------:R-:W-:Y:S05]  /*c4e0*/  EXIT ;  /* 0x000000000000794d */ /* 0x000fea0003800000 */
.L_x_3575:
[----:B------:R-:W-:-:S04]  /*c4f0*/  HADD2.F32 R0, -RZ, R0.H0_H0 ;  /* 0x20000000ff007230 */ /* 0x000fc80000004100 */
[----:B------:R-:W0:Y:S02]  /*c500*/  F2I.FTZ.TRUNC.NTZ R3, R0 ;  /* 0x0000000000037305 */ /* 0x000e24000021f100 */
[----:B0-----:R-:W-:Y:S01]  /*c510*/  STG.E.U16 desc[UR36][R16.64], R3 ;  /* 0x0000000310007986 */ /* 0x001fe2000c101524 */
[----:B------:R-:W-:Y:S05]  /*c520*/  EXIT ;  /* 0x000000000000794d */ /* 0x000fea0003800000 */
.L_x_3571:
        /* <DEDUP_REMOVED lines=9> */
.L_x_3578:
[----:B------:R-:W-:Y:S01]  /*c5c0*/  STG.E.U16 desc[UR36][R16.64], R0 ;  /* 0x0000000010007986 */ /* 0x000fe2000c101524 */
[----:B------:R-:W-:Y:S05]  /*c5d0*/  EXIT ;  /* 0x000000000000794d */ /* 0x000fea0003800000 */
.L_x_3577:
        /* <DEDUP_REMOVED lines=10> */
.L_x_3580:
[----:B------:R-:W-:-:S05]  /*c680*/  HADD2.F32 R0, -RZ, R0.H0_H0 ;  /* 0x20000000ff007230 */ /* 0x000fca0000004100 */
[----:B------:R-:W-:-:S04]  /*c690*/  F2FP.F16.F32.PACK_AB R0, RZ, R0 ;  /* 0x00000000ff00723e */ /* 0x000fc800000000ff */
[----:B------:R-:W-:-:S05]  /*c6a0*/  PRMT R0, R0, 0x5410, RZ ;  /* 0x0000541000007816 */ /* 0x000fca00000000ff */
[----:B------:R-:W-:Y:S01]  /*c6b0*/  STG.E desc[UR36][R16.64], R0 ;  /* 0x0000000010007986 */ /* 0x000fe2000c101924 */
[----:B------:R-:W-:Y:S05]  /*c6c0*/  EXIT ;  /* 0x000000000000794d */ /* 0x000fea0003800000 */
.L_x_3579:
[----:B------:R-:W-:-:S05]  /*c6d0*/  HADD2.F32 R2, -RZ, R0.H0_H0 ;  /* 0x20000000ff027230 */ /* 0x000fca0000004100 */
[----:B------:R-:W-:-:S06]  /*c6e0*/  FMUL.FTZ R2, R2, 1 ;  /* 0x3f80000002027820 */ /* 0x000fcc0000410000 */
[----:B------:R-:W0:Y:S02]  /*c6f0*/  F2F.F64.F32 R2, R2 ;  /* 0x0000000200027310 */ /* 0x000e240000201800 */
[----:B0-----:R-:W-:Y:S01]  /*c700*/  STG.E.64 desc[UR36][R16.64], R2 ;  /* 0x0000000210007986 */ /* 0x001fe2000c101b24 */
[----:B------:R-:W-:Y:S05]  /*c710*/  EXIT ;  /* 0x000000000000794d */ /* 0x000fea0003800000 */
.L_x_3570:
        /* <DEDUP_REMOVED lines=13> */
.L_x_3583:
[----:B------:R-:W-:Y:S01]  /*c7f0*/  HADD2.F32 R0, -RZ, R0.H0_H0 ;  /* 0x20000000ff007230 */ /* 0x000fe20000004100 */
[----:B------:R-:W-:-:S04]  /*c800*/  CS2R R6, SRZ ;  /* 0x0000000000067805 */ /* 0x000fc8000001ff00 */
[----:B------:R-:W-:-:S04]  /*c810*/  FMUL.FTZ R0, R0, 1 ;  /* 0x3f80000000007820 */ /* 0x000fc80000410000 */
[----:B------:R-:W0:Y:S02]  /*c820*/  F2F.F64.F32 R4, R0 ;  /* 0x0000000000047310 */ /* 0x000e240000201800 */
[----:B0-----:R-:W-:Y:S01]  /*c830*/  STG.E.128 desc[UR36][R16.64], R4 ;  /* 0x0000000410007986 */ /* 0x001fe2000c101d24 */
[----:B------:R-:W-:Y:S05]  /*c840*/  EXIT ;  /* 0x000000000000794d */ /* 0x000fea0003800000 */
.L_x_3582:
        /* <DEDUP_REMOVED lines=21> */
.L_x_3587:
[----:B------:R-:W-:Y:S05]  /*c9a0*/  BSYNC B0 ;  /* 0x0000000000007941 */ /* 0x000fea0003800000 */
.L_x_3586:
[----:B------:R-:W-:-:S05]  /*c9b0*/  LOP3.LUT R3, R0, R3, RZ, 0xfc, !PT ;  /* 0x0000000300037212 */ /* 0x000fca00078efcff */
[----:B------:R-:W-:Y:S01]  /*c9c0*/  STG.E.U8 desc[UR36][R16.64], R3 ;  /* 0x0000000310007986 */ /* 0x000fe2000c101124 */
[----:B------:R-:W-:Y:S05]  /*c9d0*/  EXIT ;  /* 0x000000000000794d */ /* 0x000fea0003800000 */
.L_x_3585:
        /* <DEDUP_REMOVED lines=13> */
.L_x_3589:
[----:B------:R-:W-:Y:S01]  /*cab0*/  IMAD.MOV.U32 R0, RZ, RZ, 0x7f ;  /* 0x0000007fff007424 */ /* 0x000fe200078e00ff */
[----:B------:R-:W-:-:S04]  /*cac0*/  ISETP.GT.U32.AND P0, PT, R2, 0x7f800000, PT ;  /* 0x7f8000000200780c */ /* 0x000fc80003f04070 */
[----:B------:R-:W-:-:S09]  /*cad0*/  SEL R0, R0, 0x7c, P0 ;  /* 0x0000007c00007807 */ /* 0x000fd20000000000 */
.L_x_3590:
[----:B------:R-:W-:Y:S05]  /*cae0*/  BSYNC B0 ;  /* 0x0000000000007941 */ /* 0x000fea0003800000 */
.L_x_3588:
[----:B------:R-:W-:-:S04]  /*caf0*/  LOP3.LUT R2, R3, 0x80000000, RZ, 0xc0, !PT ;  /* 0x8000000003027812 */ /* 0x000fc800078ec0ff */
[----:B------:R-:W-:-:S04]  /*cb00*/  SHF.R.U32.HI R3, RZ, 0x18, R2 ;  /* 0x00000018ff037819 */ /* 0x000fc80000011602 */
[----:B------:R-:W-:-:S05]  /*cb10*/  LOP3.LUT R3, R0, R3, RZ, 0xfc, !PT ;  /* 0x0000000300037212 */ /* 0x000fca00078efcff */
[----:B------:R-:W-:Y:S01]  /*cb20*/  STG.E.U8 desc[UR36][R16.64], R3 ;  /* 0x0000000310007986 */ /* 0x000fe2000c101124 */
[----:B------:R-:W-:Y:S05]  /*cb30*/  EXIT ;  /* 0x000000000000794d */ /* 0x000fea0003800000 */
.L_x_3584:
[----:B------:R-:W-:-:S05]  /*cb40*/  HADD2.F32 R0, -RZ, R0.H0_H0 ;  /* 0x20000000ff007230 */ /* 0x000fca0000004100 */
[----:B------:R-:W-:-:S05]  /*cb50*/  F2FP.BF16.F32.PACK_AB R0, RZ, R0 ;  /* 0x00000000ff00723e */ /* 0x000fca00000010ff */
[----:B------:R-:W-:Y:S01]  /*cb60*/  STG.E.U16 desc[UR36][R16.64], R0 ;  /* 0x0000000010007986 */ /* 0x000fe2000c101524 */
[----:B------:R-:W-:Y:S05]  /*cb70*/  EXIT ;  /* 0x000000000000794d */ /* 0x000fea0003800000 */
.L_x_3581:
        /* <DEDUP_REMOVED lines=12> */
.L_x_3593:
        /* <DEDUP_REMOVED lines=17> */
.L_x_3596:
[----:B------:R-:W-:-:S04]  /*cd50*/  LOP3.LUT R2, R3, 0x80000000, RZ, 0xc0, !PT ;  /* 0x8000000003027812 */ /* 0x000fc800078ec0ff */
[----:B------:R-:W-:-:S04]  /*cd60*/  SHF.R.U32.HI R3, RZ, 0x18, R2 ;  /* 0x00000018ff037819 */ /* 0x000fc80000011602 */
[----:B------:R-:W-:-:S04]  /*cd70*/  LOP3.LUT R0, R0, R3, RZ, 0xfc, !PT ;  /* 0x0000000300007212 */ /* 0x000fc800078efcff */
[----:B------:R-:W-:-:S07]  /*cd80*/  PRMT R8, R0, 0x7610, R8 ;  /* 0x0000761000087816 */ /* 0x000fce0000000008 */
.L_x_3595:
[----:B------:R-:W-:Y:S05]  /*cd90*/  BSYNC B0 ;  /* 0x0000000000007941 */ /* 0x000fea0003800000 */
.L_x_3594:
[----:B------:R-:W-:Y:S01]  /*cda0*/  STG.E.U8 desc[UR36][R16.64], R8 ;  /* 0x0000000810007986 */ /* 0x000fe2000c101124 */
[----:B------:R-:W-:Y:S05]  /*cdb0*/  EXIT ;  /* 0x000000000000794d */ /* 0x000fea0003800000 */
.L_x_3592:
        /* <DEDUP_REMOVED lines=17> */
.L_x_3599:
[----:B------:R-:W-:-:S04]  /*ced0*/  LOP3.LUT R2, R3, 0x80000000, RZ, 0xc0, !PT ;  /* 0x8000000003027812 */ /* 0x000fc800078ec0ff */
[----:B------:R-:W-:-:S04]  /*cee0*/  SHF.R.U32.HI R3, RZ, 0x18, R2 ;  /* 0x00000018ff037819 */ /* 0x000fc80000011602 */
[----:B------:R-:W-:-:S04]  /*cef0*/  LOP3.LUT R0, R0, R3, RZ, 0xfc, !PT ;  /* 0x0000000300007212 */ /* 0x000fc800078efcff */
[----:B------:R-:W-:-:S07]  /*cf00*/  PRMT R8, R0, 0x7610, R8 ;  /* 0x0000761000087816 */ /* 0x000fce0000000008 */
.L_x_3598:
[----:B------:R-:W-:Y:S05]  /*cf10*/  BSYNC B0 ;  /* 0x0000000000007941 */ /* 0x000fea0003800000 */
.L_x_3597:
[----:B------:R-:W-:Y:S01]  /*cf20*/  STG.E.U8 desc[UR36][R16.64], R8 ;  /* 0x0000000810007986 */ /* 0x000fe2000c101124 */
[----:B------:R-:W-:Y:S05]  /*cf30*/  EXIT ;  /* 0x000000000000794d */ /* 0x000fea0003800000 */
.L_x_3591:
        /* <DEDUP_REMOVED lines=22> */
.L_x_3574:
        /* <DEDUP_REMOVED lines=16> */
.L_x_3602:
[----:B------:R-:W-:Y:S05]  /*d1a0*/  EXIT ;  /* 0x000000000000794d */ /* 0x000fea0003800000 */
.L_x_3601:
[----:B------:R-:W-:-:S06]  /*d1b0*/  HADD2.F32 R2, -RZ, R0.H0_H0 ;  /* 0x20000000ff027230 */ /* 0x000fcc0000004100 */
[----:B------:R-:W0:Y:S02]  /*d1c0*/  F2I.U64.TRUNC R2, R2 ;  /* 0x0000000200027311 */ /* 0x000e24000020d800 */
[----:B0-----:R-:W-:Y:S01]  /*d1d0*/  STG.E.64 desc[UR36][R16.64], R2 ;  /* 0x0000000210007986 */ /* 0x001fe2000c101b24 */
[----:B------:R-:W-:Y:S05]  /*d1e0*/  EXIT ;  /* 0x000000000000794d */ /* 0x000fea0003800000 */
.L_x_3600:
[----:B------:R-:W-:-:S04]  /*d1f0*/  HADD2.F32 R0, -RZ, R0.H0_H0 ;  /* 0x20000000ff007230 */ /* 0x000fc80000004100 */
[----:B------:R-:W0:Y:S02]  /*d200*/  F2I.FTZ.U32.TRUNC.NTZ R3, R0 ;  /* 0x0000000000037305 */ /* 0x000e24000021f000 */
[----:B0-----:R-:W-:Y:S01]  /*d210*/  STG.E desc[UR36][R16.64], R3 ;  /* 0x0000000310007986 */ /* 0x001fe2000c101924 */
[----:B------:R-:W-:Y:S05]  /*d220*/  EXIT ;  /* 0x000000000000794d */ /* 0x000fea0003800000 */
.L_x_3603:
        /* <DEDUP_REMOVED lines=13> */
.L_x_13286:


//--------------------- .text._ZN2at6native27unrolled_elementwise_kernelIZZZNS0_17log1p_kernel_cudaERNS_18TensorIteratorBaseEENKUlvE_clEvENKUlvE3_clEvEUlN3c104HalfEE_St5arrayIPcLm2EELi4E23TrivialOffsetCalculatorILi1EjESD_NS0_6memory12LoadWithCastILi1EEENSE_13StoreWithCastILi1EEEEEviT_T0_T2_T3_T4_T5_ --------------------------
	.section	.text._ZN2at6native27unrolled_elementwise_kernelIZZZNS0_17log1p_kernel_cudaERNS_18TensorIteratorBaseEENKUlvE_clEvENKUlvE3_clEvEUlN3c104HalfEE_St5arrayIPcLm2EELi4E23TrivialOffsetCalculatorILi1EjESD_NS0_6memory12LoadWithCastILi1EEENSE_13StoreWithCastILi1EEEEEviT_T0_T2_T3_T4_T5_,"ax",@progbits
	.align	128
        .global         _ZN2at6native27unrolled_elementwise_kernelIZZZNS0_17log1p_kernel_cudaERNS_18TensorIteratorBaseEENKUlvE_clEvENKUlvE3_clEvEUlN3c104HalfEE_St5arrayIPcLm2EELi4E23TrivialOffsetCalculatorILi1EjESD_NS0_6memory12LoadWithCastILi1EEENSE_13StoreWithCastILi1EEEEEviT_T0_T2_T3_T4_T5_
        .type           _ZN2at6native27unrolled_elementwise_kernelIZZZNS0_17log1p_kernel_cudaERNS_18TensorIteratorBaseEENKUlvE_clEvENKUlvE3_clEvEUlN3c104HalfEE_St5arrayIPcLm2EELi4E23TrivialOffsetCalculatorILi1EjESD_NS0_6memory12LoadWithCastILi1EEENSE_13StoreWithCastILi1EEEEEviT_T0_T2_T3_T4_T5_,@function
        .size           _ZN2at6native27unrolled_elementwise_kernelIZZZNS0_17log1p_kernel_cudaERNS_18TensorIteratorBaseEENKUlvE_clEvENKUlvE3_clEvEUlN3c104HalfEE_St5arrayIPcLm2EELi4E23TrivialOffsetCalculatorILi1EjESD_NS0_6memory12LoadWithCastILi1EEENSE_13StoreWithCastILi1EEEEEviT_T0_T2_T3_T4_T5_,(.L_x_13287 - _ZN2at6native27unrolled_elementwise_kernelIZZZNS0_17log1p_kernel_cudaERNS_18TensorIteratorBaseEENKUlvE_clEvENKUlvE3_clEvEUlN3c104HalfEE_St5arrayIPcLm2EELi4E23TrivialOffsetCalculatorILi1EjESD_NS0_6memory12LoadWithCastILi1EEENSE_13StoreWithCastILi1EEEEEviT_T0_T2_T3_T4_T5_)
        .other          _ZN2at6native27unrolled_elementwise_kernelIZZZNS0_17log1p_kernel_cudaERNS_18TensorIteratorBaseEENKUlvE_clEvENKUlvE3_clEvEUlN3c104HalfEE_St5arrayIPcLm2EELi4E23TrivialOffsetCalculatorILi1EjESD_NS0_6memory12LoadWithCastILi1EEENSE_13StoreWithCastILi1EEEEEviT_T0_T2_T3_T4_T5_,@"STO_CUDA_ENTRY STV_DEFAULT"
_ZN2at6native27unrolled_elementwise_kernelIZZZNS0_17log1p_kernel_cudaERNS_18TensorIteratorBaseEENKUlvE_clEvENKUlvE3_clEvEUlN3c104HalfEE_St5arrayIPcLm2EELi4E23TrivialOffsetCalculatorILi1EjESD_NS0_6memory12LoadWithCastILi1EEENSE_13StoreWithCastILi1EEEEEviT_T0_T2_T3_T4_T5_:
.text._ZN2at6native27unrolled_elementwise_kernelIZZZNS0_17log1p_kernel_cudaERNS_18TensorIteratorBaseEENKUlvE_clEvENKUlvE3_clEvEUlN3c104HalfEE_St5arrayIPcLm2EELi4E23TrivialOffsetCalculatorILi1EjESD_NS0_6memory12LoadWithCastILi1EEENSE_13StoreWithCastILi1EEEEEviT_T0_T2_T3_T4_T5_:
        /* <DEDUP_REMOVED lines=34> */
.L_x_3609:
[----:B------:R-:W2:Y:S02]  /*0220*/  LDG.E.U8 R2, desc[UR36][R2.64] ;  /* 0x0000002402027981 */ /* 0x000ea4000c1e1100 */
[----:B--2---:R-:W-:-:S04]  /*0230*/  I2FP.F32.U32 R0, R2 ;  /* 0x0000000200007245 */ /* 0x004fc80000201000 */
[----:B------:R-:W-:-:S04]  /*0240*/  F2FP.F16.F32.PACK_AB R0, RZ, R0 ;  /* 0x00000000ff00723e */ /* 0x000fc800000000ff */
[----:B------:R-:W-:Y:S01]  /*0250*/  PRMT R23, R0, 0x7610, R23 ;  /* 0x0000761000177816 */ /* 0x000fe20000000017 */
[----:B------:R-:W-:Y:S06]  /*0260*/  BRA `(.L_x_3611) ;  /* 0x0000000c00c07947 */ /* 0x000fec0003800000 */
.L_x_3608:
        /* <DEDUP_REMOVED lines=11> */
.L_x_3613:
[----:B------:R-:W2:Y:S02]  /*0320*/  LDG.E R2, desc[UR36][R2.64] ;  /* 0x0000002402027981 */ /* 0x000ea4000c1e1900 */
[----:B--2---:R-:W-:-:S04]  /*0330*/  I2FP.F32.S32 R0, R2 ;  /* 0x0000000200007245 */ /* 0x004fc80000201400 */
[----:B------:R-:W-:-:S04]  /*0340*/  F2FP.F16.F32.PACK_AB R0, RZ, R0 ;  /* 0x00000000ff00723e */ /* 0x000fc800000000ff */
[----:B------:R-:W-:Y:S01]  /*0350*/  PRMT R23, R0, 0x7610, R23 ;  /* 0x0000761000177816 */ /* 0x000fe20000000017 */
[----:B------:R-:W-:Y:S06]  /*0360*/  BRA `(.L_x_3611) ;  /* 0x0000000c00807947 */ /* 0x000fec0003800000 */
.L_x_3612:
[----:B------:R-:W2:Y:S02]  /*0370*/  LDG.E.U16 R2, desc[UR36][R2.64] ;  /* 0x0000002402027981 */ /* 0x000ea4000c1e1500 */
[----:B--2---:R-:W0:Y:S02]  /*0380*/  I2F.S16 R0, R2 ;  /* 0x0000000200007306 */ /* 0x004e240000101400 */
[----:B0-----:R-:W-:-:S04]  /*0390*/  F2FP.F16.F32.PACK_AB R0, RZ, R0 ;  /* 0x00000000ff00723e */ /* 0x001fc800000000ff */
[----:B------:R-:W-:Y:S01]  /*03a0*/  PRMT R23, R0, 0x7610, R23 ;  /* 0x0000761000177816 */ /* 0x000fe20000000017 */
[----:B------:R-:W-:Y:S06]  /*03b0*/  BRA `(.L_x_3611) ;  /* 0x0000000c006c7947 */ /* 0x000fec0003800000 */
.L_x_3607:
        /* <DEDUP_REMOVED lines=9> */
.L_x_3615:
[----:B------:R1:W5:Y:S01]  /*0450*/  LDG.E.U16 R23, desc[UR36][R2.64] ;  /* 0x0000002402177981 */ /* 0x000362000c1e1500 */
[----:B------:R-:W-:Y:S05]  /*0460*/  BRA `(.L_x_3611) ;  /* 0x0000000c00407947 */ /* 0x000fea0003800000 */
.L_x_3614:
        /* <DEDUP_REMOVED lines=9> */
.L_x_3617:
[----:B------:R0:W5:Y:S01]  /*0500*/  LDG.E.U16 R23, desc[UR36][R2.64] ;  /* 0x0000002402177981 */ /* 0x000162000c1e1500 */
[----:B------:R-:W-:Y:S05]  /*0510*/  BRA `(.L_x_3611) ;  /* 0x0000000c00147947 */ /* 0x000fea0003800000 */
.L_x_3616:
        /* <DEDUP_REMOVED lines=9> */
.L_x_3606:
        /* <DEDUP_REMOVED lines=14> */
.L_x_3620:
        /* <DEDUP_REMOVED lines=9> */
.L_x_3619:
        /* <DEDUP_REMOVED lines=28> */
.L_x_3622:
        /* <DEDUP_REMOVED lines=16> */
.L_x_3621:
[----:B------:R-:W2:Y:S02]  /*09e0*/  LDG.E.U16 R0, desc[UR36][R2.64] ;  /* 0x0000002402007981 */ /* 0x000ea4000c1e1500 */
[----:B--2---:R-:W-:-:S05]  /*09f0*/  IMAD.U32 R0, R0, 0x10000, RZ ;  /* 0x0001000000007824 */ /* 0x004fca00078e00ff */
[----:B------:R-:W-:-:S04]  /*0a00*/  F2FP.F16.F32.PACK_AB R0, RZ, R0 ;  /* 0x00000000ff00723e */ /* 0x000fc800000000ff */
[----:B------:R-:W-:Y:S01]  /*0a10*/  PRMT R23, R0, 0x7610, R23 ;  /* 0x0000761000177816 */ /* 0x000fe20000000017 */
[----:B------:R-:W-:Y:S06]  /*0a20*/  BRA `(.L_x_3611) ;  /* 0x0000000400d07947 */ /* 0x000fec0003800000 */
.L_x_3618:
        /* <DEDUP_REMOVED lines=13> */
.L_x_3625:
        /* <DEDUP_REMOVED lines=21> */
.L_x_3629:
[----:B------:R-:W-:Y:S05]  /*0c50*/  BSYNC B1 ;  /* 0x0000000000017941 */ /* 0x000fea0003800000 */
.L_x_3628:
[----:B------:R-:W-:Y:S01]  /*0c60*/  LEA R3, R0, 0x3b800000, 0x17 ;  /* 0x3b80000000037811 */ /* 0x000fe200078eb8ff */
[----:B------:R-:W-:-:S05]  /*0c70*/  IMAD.SHL.U32 R0, R2, 0x100000, RZ ;  /* 0x0010000002007824 */ /* 0x000fca00078e00ff */
[----:B------:R-:W-:-:S07]  /*0c80*/  LOP3.LUT R0, R3, R0, R4, 0xfe, !PT ;  /* 0x0000000003007212 */ /* 0x000fce00078efe04 */
.L_x_3627:
[----:B------:R-:W-:Y:S05]  /*0c90*/  BSYNC B0 ;  /* 0x0000000000007941 */ /* 0x000fea0003800000 */
.L_x_3626:
[----:B------:R-:W-:-:S04]  /*0ca0*/  F2FP.F16.F32.PACK_AB R0, RZ, R0 ;  /* 0x00000000ff00723e */ /* 0x000fc800000000ff */
[----:B------:R-:W-:Y:S01]  /*0cb0*/  PRMT R23, R0, 0x7610, R23 ;  /* 0x0000761000177816 */ /* 0x000fe20000000017 */
[----:B------:R-:W-:Y:S06]  /*0cc0*/  BRA `(.L_x_3611) ;  /* 0x0000000400287947 */ /* 0x000fec0003800000 */
.L_x_3624:
        /* <DEDUP_REMOVED lines=21> */
.L_x_3633:
[----:B------:R-:W-:Y:S05]  /*0e20*/  BSYNC B1 ;  /* 0x0000000000017941 */ /* 0x000fea0003800000 */
.L_x_3632:
[----:B------:R-:W-:Y:S01]  /*0e30*/  LEA R3, R0, 0x37800000, 0x17 ;  /* 0x3780000000037811 */ /* 0x000fe200078eb8ff */
[----:B------:R-:W-:-:S05]  /*0e40*/  IMAD.SHL.U32 R0, R2, 0x200000, RZ ;  /* 0x0020000002007824 */ /* 0x000fca00078e00ff */
[----:B------:R-:W-:-:S07]  /*0e50*/  LOP3.LUT R0, R3, R0, R4, 0xfe, !PT ;  /* 0x0000000003007212 */ /* 0x000fce00078efe04 */
.L_x_3631:
[----:B------:R-:W-:Y:S05]  /*0e60*/  BSYNC B0 ;  /* 0x0000000000007941 */ /* 0x000fea0003800000 */
.L_x_3630:
[----:B------:R-:W-:-:S04]  /*0e70*/  F2FP.F16.F32.PACK_AB R0, RZ, R0 ;  /* 0x00000000ff00723e */ /* 0x000fc800000000ff */
[----:B------:R-:W-:Y:S01]  /*0e80*/  PRMT R23, R0, 0x7610, R23 ;  /* 0x0000761000177816 */ /* 0x000fe20000000017 */
[----:B------:R-:W-:Y:S06]  /*0e90*/  BRA `(.L_x_3611) ;  /* 0x0000000000b47947 */ /* 0x000fec0003800000 */
.L_x_3623:
        /* <DEDUP_REMOVED lines=14> */
.L_x_3637:
[----:B------:R-:W-:Y:S05]  /*0f80*/  BSYNC B0 ;  /* 0x0000000000007941 */ /* 0x000fea0003800000 */
.L_x_3636:
[----:B------:R-:W-:-:S04]  /*0f90*/  F2FP.F16.F32.PACK_AB R0, RZ, R0 ;  /* 0x00000000ff00723e */ /* 0x000fc800000000ff */
[----:B------:R-:W-:Y:S01]  /*0fa0*/  PRMT R23, R0, 0x7610, R23 ;  /* 0x0000761000177816 */ /* 0x000fe20000000017 */
[----:B------:R-:W-:Y:S06]  /*0fb0*/  BRA `(.L_x_3611) ;  /* 0x00000000006c7947 */ /* 0x000fec0003800000 */
.L_x_3610:
        /* <DEDUP_REMOVED lines=16> */
.L_x_3638:
[----:B------:R-:W-:Y:S01]  /*10c0*/  PRMT R23, RZ, 0x7610, R23 ;  /* 0x00007610ff177816 */ /* 0x000fe20000000017 */
[----:B------:R-:W-:Y:S06]  /*10d0*/  BRA `(.L_x_3611) ;  /* 0x0000000000247947 */ /* 0x000fec0003800000 */
.L_x_3635:
[----:B------:R-:W2:Y:S02]  /*10e0*/  LDG.E.64 R2, desc[UR36][R2.64] ;  /* 0x0000002402027981 */ /* 0x000ea4000c1e1b00 */
[----:B--2---:R-:W0:Y:S02]  /*10f0*/  I2F.U64 R0, R2 ;  /* 0x0000000200007312 */ /* 0x004e240000301000 */
[----:B0-----:R-:W-:-:S04]  /*1100*/  F2FP.F16.F32.PACK_AB R0, RZ, R0 ;  /* 0x00000000ff00723e */ /* 0x001fc800000000ff */
[----:B------:R-:W-:Y:S01]  /*1110*/  PRMT R23, R0, 0x7610, R23 ;  /* 0x0000761000177816 */ /* 0x000fe20000000017 */
[----:B------:R-:W-:Y:S06]  /*1120*/  BRA `(.L_x_3611) ;  /* 0x0000000000107947 */ /* 0x000fec0003800000 */
.L_x_3634:
[----:B------:R-:W2:Y:S02]  /*1130*/  LDG.E R2, desc[UR36][R2.64] ;  /* 0x0000002402027981 */ /* 0x000ea4000c1e1900 */
[----:B--2---:R-:W-:-:S04]  /*1140*/  I2FP.F32.U32 R0, R2 ;  /* 0x0000000200007245 */ /* 0x004fc80000201000 */
[----:B------:R-:W-:-:S04]  /*1150*/  F2FP.F16.F32.PACK_AB R0, RZ, R0 ;  /* 0x00000000ff00723e */ /* 0x000fc800000000ff */
[----:B------:R-:W-:-:S07]  /*1160*/  PRMT R23, R0, 0x7610, R23 ;  /* 0x0000761000177816 */ /* 0x000fce0000000017 */
.L_x_3611:
[----:B------:R-:W2:Y:S02]  /*1170*/  S2R R24, SR_TID.X ;  /* 0x0000000000187919 */ /* 0x000ea40000002100 */
[----:B--2---:R-:W-:-:S07]  /*1180*/  VIADD R24, R24, 0x80 ;  /* 0x0000008018187836 */ /* 0x004fce0000000000 */
.L_x_3605:
[----:B------:R-:W-:Y:S05]  /*1190*/  BSYNC B6 ;  /* 0x0000000000067941 */ /* 0x000fea0003800000 */
.L_x_3604:
        /* <DEDUP_REMOVED lines=26> */
.L_x_3644:
[----:B------:R-:W2:Y:S02]  /*1340*/  LDG.E.U8 R2, desc[UR36][R2.64] ;  /* 0x0000002402027981 */ /* 0x000ea4000c1e1100 */
[----:B--2---:R-:W-:-:S04]  /*1350*/  I2FP.F32.U32 R0, R2 ;  /* 0x0000000200007245 */ /* 0x004fc80000201000 */
[----:B------:R-:W-:-:S04]  /*1360*/  F2FP.F16.F32.PACK_AB R0, RZ, R0 ;  /* 0x00000000ff00723e */ /* 0x000fc800000000ff */
[----:B------:R-:W-:Y:S01]  /*1370*/  PRMT R22, R0, 0x7610, R22 ;  /* 0x0000761000167816 */ /* 0x000fe20000000016 */
[----:B------:R-:W-:Y:S06]  /*1380*/  BRA `(.L_x_3646) ;  /* 0x0000000c00bc7947 */ /* 0x000fec0003800000 */
.L_x_3643:
        /* <DEDUP_REMOVED lines=11> */
.L_x_3648:
[----:B------:R-:W2:Y:S02]  /*1440*/  LDG.E R2, desc[UR36][R2.64] ;  /* 0x0000002402027981 */ /* 0x000ea4000c1e1900 */
[----:B--2---:R-:W-:-:S04]  /*1450*/  I2FP.F32.S32 R0, R2 ;  /* 0x0000000200007245 */ /* 0x004fc80000201400 */
[----:B------:R-:W-:-:S04]  /*1460*/  F2FP.F16.F32.PACK_AB R0, RZ, R0 ;  /* 0x00000000ff00723e */ /* 0x000fc800000000ff */
[----:B------:R-:W-:Y:S01]  /*1470*/  PRMT R22, R0, 0x7610, R22 ;  /* 0x0000761000167816 */ /* 0x000fe20000000016 */
[----:B------:R-:W-:Y:S06]  /*1480*/  BRA `(.L_x_3646) ;  /* 0x0000000c007c7947 */ /* 0x000fec0003800000 */
.L_x_3647:
[----:B------:R-:W2:Y:S02]  /*1490*/  LDG.E.U16 R2, desc[UR36][R2.64] ;  /* 0x0000002402027981 */ /* 0x000ea4000c1e1500 */
[----:B--2---:R-:W0:Y:S02]  /*14a0*/  I2F.S16 R0, R2 ;  /* 0x0000000200007306 */ /* 0x004e240000101400 */
[----:B0-----:R-:W-:-:S04]  /*14b0*/  F2FP.F16.F32.PACK_AB R0, RZ, R0 ;  /* 0x00000000ff00723e */ /* 0x001fc800000000ff */
[----:B------:R-:W-:Y:S01]  /*14c0*/  PRMT R22, R0, 0x7610, R22 ;  /* 0x0000761000167816 */ /* 0x000fe20000000016 */
[----:B------:R-:W-:Y:S06]  /*14d0*/  BRA `(.L_x_3646) ;  /* 0x0000000c00687947 */ /* 0x000fec0003800000 */
.L_x_3642:
        /* <DEDUP_REMOVED lines=9> */
.L_x_3650:
[----:B------:R0:W5:Y:S01]  /*1570*/  LDG.E.U16 R22, desc[UR36][R2.64] ;  /* 0x0000002402167981 */ /* 0x000162000c1e1500 */
[----:B------:R-:W-:Y:S05]  /*1580*/  BRA `(.L_x_3646) ;  /* 0x0000000c003c7947 */ /* 0x000fea0003800000 */
.L_x_3649:
        /* <DEDUP_REMOVED lines=9> */
.L_x_3652:
[----:B------:R1:W5:Y:S01]  /*1620*/  LDG.E.U16 R22, desc[UR36][R2.64] ;  /* 0x0000002402167981 */ /* 0x000362000c1e1500 */
[----:B------:R-:W-:Y:S05]  /*1630*/  BRA `(.L_x_3646) ;  /* 0x0000000c00107947 */ /* 0x000fea0003800000 */
.L_x_3651:
        /* <DEDUP_REMOVED lines=9> */
.L_x_3641:
        /* <DEDUP_REMOVED lines=14> */
.L_x_3655:
        /* <DEDUP_REMOVED lines=9> */
.L_x_3654:
        /* <DEDUP_REMOVED lines=28> */
.L_x_3657:
        /* <DEDUP_REMOVED lines=15> */
.L_x_3656:
[----:B------:R-:W2:Y:S02]  /*1af0*/  LDG.E.U16 R0, desc[UR36][R2.64] ;  /* 0x0000002402007981 */ /* 0x000ea4000c1e1500 */
[----:B--2---:R-:W-:-:S05]  /*1b00*/  IMAD.U32 R0, R0, 0x10000, RZ ;  /* 0x0001000000007824 */ /* 0x004fca00078e00ff */
[----:B------:R-:W-:-:S04]  /*1b10*/  F2FP.F16.F32.PACK_AB R0, RZ, R0 ;  /* 0x00000000ff00723e */ /* 0x000fc800000000ff */
[----:B------:R-:W-:Y:S01]  /*1b20*/  PRMT R22, R0, 0x7610, R22 ;  /* 0x0000761000167816 */ /* 0x000fe20000000016 */
[----:B------:R-:W-:Y:S06]  /*1b30*/  BRA `(.L_x_3646) ;  /* 0x0000000400d07947 */ /* 0x000fec0003800000 */
.L_x_3653:
        /* <DEDUP_REMOVED lines=13> */
.L_x_3660:
        /* <DEDUP_REMOVED lines=21> */
.L_x_3664:
[----:B------:R-:W-:Y:S05]  /*1d60*/  BSYNC B1 ;  /* 0x0000000000017941 */ /* 0x000fea0003800000 */
.L_x_3663:
[----:B------:R-:W-:Y:S01]  /*1d70*/  LEA R3, R0, 0x3b800000, 0x17 ;  /* 0x3b80000000037811 */ /* 0x000fe200078eb8ff */
[----:B------:R-:W-:-:S05]  /*1d80*/  IMAD.SHL.U32 R0, R2, 0x100000, RZ ;  /* 0x0010000002007824 */ /* 0x000fca00078e00ff */
[----:B------:R-:W-:-:S07]  /*1d90*/  LOP3.LUT R0, R3, R0, R4, 0xfe, !PT ;  /* 0x0000000003007212 */ /* 0x000fce00078efe04 */
.L_x_3662:
[----:B------:R-:W-:Y:S05]  /*1da0*/  BSYNC B0 ;  /* 0x0000000000007941 */ /* 0x000fea0003800000 */
.L_x_3661:
[----:B------:R-:W-:-:S04]  /*1db0*/  F2FP.F16.F32.PACK_AB R0, RZ, R0 ;  /* 0x00000000ff00723e */ /* 0x000fc800000000ff */
[----:B------:R-:W-:Y:S01]  /*1dc0*/  PRMT R22, R0, 0x7610, R22 ;  /* 0x0000761000167816 */ /* 0x000fe20000000016 */
[----:B------:R-:W-:Y:S06]  /*1dd0*/  BRA `(.L_x_3646) ;  /* 0x0000000400287947 */ /* 0x000fec0003800000 */
.L_x_3659:
        /* <DEDUP_REMOVED lines=21> */
.L_x_3668:
[----:B------:R-:W-:Y:S05]  /*1f30*/  BSYNC B1 ;  /* 0x0000000000017941 */ /* 0x000fea0003800000 */
.L_x_3667:
[----:B------:R-:W-:Y:S01]  /*1f40*/  LEA R3, R0, 0x37800000, 0x17 ;  /* 0x3780000000037811 */ /* 0x000fe200078eb8ff */
[----:B------:R-:W-:-:S05]  /*1f50*/  IMAD.SHL.U32 R0, R2, 0x200000, RZ ;  /* 0x0020000002007824 */ /* 0x000fca00078e00ff */
[----:B------:R-:W-:-:S07]  /*1f60*/  LOP3.LUT R0, R3, R0, R4, 0xfe, !PT ;  /* 0x0000000003007212 */ /* 0x000fce00078efe04 */
.L_x_3666:
[----:B------:R-:W-:Y:S05]  /*1f70*/  BSYNC B0 ;  /* 0x0000000000007941 */ /* 0x000fea0003800000 */
.L_x_3665:
[----:B------:R-:W-:-:S04]  /*1f80*/  F2FP.F16.F32.PACK_AB R0, RZ, R0 ;  /* 0x00000000ff00723e */ /* 0x000fc800000000ff */
[----:B------:R-:W-:Y:S01]  /*1f90*/  PRMT R22, R0, 0x7610, R22 ;  /* 0x0000761000167816 */ /* 0x000fe20000000016 */
[----:B------:R-:W-:Y:S06]  /*1fa0*/  BRA `(.L_x_3646) ;  /* 0x0000000000b47947 */ /* 0x000fec0003800000 */
.L_x_3658:
        /* <DEDUP_REMOVED lines=14> */
.L_x_3672:
[----:B------:R-:W-:Y:S05]  /*2090*/  BSYNC B0 ;  /* 0x0000000000007941 */ /* 0x000fea0003800000 */
.L_x_3671:
[----:B------:R-:W-:-:S04]  /*20a0*/  F2FP.F16.F32.PACK_AB R0, RZ, R0 ;  /* 0x00000000ff00723e */ /* 0x000fc800000000ff */
[----:B------:R-:W-:Y:S01]  /*20b0*/  PRMT R22, R0, 0x7610, R22 ;  /* 0x0000761000167816 */ /* 0x000fe20000000016 */
[----:B------:R-:W-:Y:S06]  /*20c0*/  BRA `(.L_x_3646) ;  /* 0x00000000006c7947 */ /* 0x000fec0003800000 */
.L_x_3645:
        /* <DEDUP_REMOVED lines=16> */
.L_x_3673:
[----:B------:R-:W-:Y:S01]  /*21d0*/  PRMT R22, RZ, 0x7610, R22 ;  /* 0x00007610ff167816 */ /* 0x000fe20000000016 */
[----:B------:R-:W-:Y:S06]  /*21e0*/  BRA `(.L_x_3646) ;  /* 0x0000000000247947 */ /* 0x000fec0003800000 */
.L_x_3670:
[----:B------:R-:W2:Y:S02]  /*21f0*/  LDG.E.64 R2, desc[UR36][R2.64] ;  /* 0x0000002402027981 */ /* 0x000ea4000c1e1b00 */
[----:B--2---:R-:W0:Y:S02]  /*2200*/  I2F.U64 R0, R2 ;  /* 0x0000000200007312 */ /* 0x004e240000301000 */
[----:B0-----:R-:W-:-:S04]  /*2210*/  F2FP.F16.F32.PACK_AB R0, RZ, R0 ;  /* 0x00000000ff00723e */ /* 0x001fc800000000ff */
[----:B------:R-:W-:Y:S01]  /*2220*/  PRMT R22, R0, 0x7610, R22 ;  /* 0x0000761000167816 */ /* 0x000fe20000000016 */
[----:B------:R-:W-:Y:S06]  /*2230*/  BRA `(.L_x_3646) ;  /* 0x0000000000107947 */ /* 0x000fec0003800000 */
.L_x_3669:
[----:B------:R-:W2:Y:S02]  /*2240*/  LDG.E R2, desc[UR36][R2.64] ;  /* 0x0000002402027981 */ /* 0x000ea4000c1e1900 */
[----:B--2---:R-:W-:-:S04]  /*2250*/  I2FP.F32.U32 R0, R2 ;  /* 0x0000000200007245 */ /* 0x004fc80000201000 */
[----:B------:R-:W-:-:S04]  /*2260*/  F2FP.F16.F32.PACK_AB R0, RZ, R0 ;  /* 0x00000000ff00723e */ /* 0x000fc800000000ff */
[----:B------:R-:W-:-:S07]  /*2270*/  PRMT R22, R0, 0x7610, R22 ;  /* 0x0000761000167816 */ /* 0x000fce0000000016 */
.L_x_3646:
[----:B------:R-:W-:-:S07]  /*2280*/  VIADD R24, R24, 0x80 ;  /* 0x0000008018187836 */ /* 0x000fce0000000000 */
.L_x_3640:
[----:B------:R-:W-:Y:S05]  /*2290*/  BSYNC B6 ;  /* 0x0000000000067941 */ /* 0x000fea0003800000 */
.L_x_3639:
[----:B------:R-:W-:Y:S01]  /*22a0*/  ISETP.GE.AND P0, PT, R24, R16, PT ;  /* 0x000000101800720c */ /* 0x000fe20003f06270 */
[----:B------:R-:W-:Y:S01]  /*22b0*/  BSSY B6, `(.L_x_3674) ;  /* 0x000010f000067945 */ /* 0x000fe20003800000 */
[----:B------:R-:W-:Y:S02]  /*22c0*/  PRMT R18, RZ, 0x7610, R18 ;  /* 0x00007610ff127816 */ /* 0x000fe40000000012 */
[----:B01----:R-:W-:-:S09]  /*22d0*/  PRMT R2, RZ, 0x7610, R2 ;  /* 0x00007610ff027816 */ /* 0x003fd20000000002 */
[----:B------:R-:W-:Y:S05]  /*22e0*/  @P0 BRA `(.L_x_3675) ;  /* 0x00000010002c0947 */ /* 0x000fea0003800000 */
        /* <DEDUP_REMOVED lines=23> */
.L_x_3679:
[----:B------:R-:W2:Y:S02]  /*2460*/  LDG.E.U8 R4, desc[UR36][R4.64] ;  /* 0x0000002404047981 */ /* 0x000ea4000c1e1100 */
[----:B--2---:R-:W-:-:S04]  /*2470*/  I2FP.F32.U32 R0, R4 ;  /* 0x0000000400007245 */ /* 0x004fc80000201000 */
[----:B------:R-:W-:-:S04]  /*2480*/  F2FP.F16.F32.PACK_AB R0, RZ, R0 ;  /* 0x00000000ff00723e */ /* 0x000fc800000000ff */
[----:B------:R-:W-:Y:S01]  /*2490*/  PRMT R2, R0, 0x7610, R2 ;  /* 0x0000761000027816 */ /* 0x000fe20000000002 */
[----:B------:R-:W-:Y:S06]  /*24a0*/  BRA `(.L_x_3681) ;  /* 0x0000000c00b87947 */ /* 0x000fec0003800000 */
.L_x_3678:
        /* <DEDUP_REMOVED lines=11> */
.L_x_3683:
[----:B------:R-:W2:Y:S02]  /*2560*/  LDG.E R4, desc[UR36][R4.64] ;  /* 0x0000002404047981 */ /* 0x000ea4000c1e1900 */
[----:B--2---:R-:W-:-:S04]  /*2570*/  I2FP.F32.S32 R0, R4 ;  /* 0x0000000400007245 */ /* 0x004fc80000201400 */
[----:B------:R-:W-:-:S04]  /*2580*/  F2FP.F16.F32.PACK_AB R0, RZ, R0 ;  /* 0x00000000ff00723e */ /* 0x000fc800000000ff */
[----:B------:R-:W-:Y:S01]  /*2590*/  PRMT R2, R0, 0x7610, R2 ;  /* 0x0000761000027816 */ /* 0x000fe20000000002 */
[----:B------:R-:W-:Y:S06]  /*25a0*/  BRA `(.L_x_3681) ;  /* 0x0000000c00787947 */ /* 0x000fec0003800000 */
.L_x_3682:
[----:B------:R-:W2:Y:S02]  /*25b0*/  LDG.E.U16 R4, desc[UR36][R4.64] ;  /* 0x0000002404047981 */ /* 0x000ea4000c1e1500 */
[----:B--2---:R-:W0:Y:S02]  /*25c0*/  I2F.S16 R0, R4 ;  /* 0x0000000400007306 */ /* 0x004e240000101400 */
[----:B0-----:R-:W-:-:S04]  /*25d0*/  F2FP.F16.F32.PACK_AB R0, RZ, R0 ;  /* 0x00000000ff00723e */ /* 0x001fc800000000ff */
[----:B------:R-:W-:Y:S01]  /*25e0*/  PRMT R2, R0, 0x7610, R2 ;  /* 0x0000761000027816 */ /* 0x000fe20000000002 */
[----:B------:R-:W-:Y:S06]  /*25f0*/  BRA `(.L_x_3681) ;  /* 0x0000000c00647947 */ /* 0x000fec0003800000 */
.L_x_3677:
        /* <DEDUP_REMOVED lines=9> */
.L_x_3685:
[----:B------:R0:W5:Y:S01]  /*2690*/  LDG.E.U16 R2, desc[UR36][R4.64] ;  /* 0x0000002404027981 */ /* 0x000162000c1e1500 */
[----:B------:R-:W-:Y:S05]  /*26a0*/  BRA `(.L_x_3681) ;  /* 0x0000000c00387947 */ /* 0x000fea0003800000 */
.L_x_3684:
        /* <DEDUP_REMOVED lines=9> */
.L_x_3687:
[----:B------:R1:W5:Y:S01]  /*2740*/  LDG.E.U16 R2, desc[UR36][R4.64] ;  /* 0x0000002404027981 */ /* 0x000362000c1e1500 */
[----:B------:R-:W-:Y:S05]  /*2750*/  BRA `(.L_x_3681) ;  /* 0x0000000c000c7947 */ /* 0x000fea0003800000 */
.L_x_3686:
        /* <DEDUP_REMOVED lines=9> */
.L_x_3676:
        /* <DEDUP_REMOVED lines=14> */
.L_x_3690:
        /* <DEDUP_REMOVED lines=9> */
.L_x_3689:
        /* <DEDUP_REMOVED lines=24> */
[----:B------:R-:W-:-:S04]  /*2ae0*/  LOP3.LUT R3, R3, 0x80000000, R0, 0xf8, !PT ;  /* 0x8000000003037812 */ /* 0x000fc800078ef800 */
[----:B------:R-:W-:-:S04]  /*2af0*/  F2FP.F16.F32.PACK_AB R3, RZ, R3 ;  /* 0x00000003ff03723e */ /* 0x000fc800000000ff */
[----:B------:R-:W-:Y:S01]  /*2b00*/  PRMT R2, R3, 0x7610, R2 ;  /* 0x0000761003027816 */ /* 0x000fe20000000002 */
[----:B------:R-:W-:Y:S06]  /*2b10*/  BRA `(.L_x_3681) ;  /* 0x00000008001c7947 */ /* 0x000fec0003800000 */
.L_x_3692:
        /* <DEDUP_REMOVED lines=11> */
[----:B------:R-:W-:-:S04]  /*2bd0*/  LOP3.LUT R2, R2, 0x80000000, R3, 0xf8, !PT ;  /* 0x8000000002027812 */ /* 0x000fc800078ef803 */
[----:B------:R-:W-:Y:S01]  /*2be0*/  F2FP.F16.F32.PACK_AB R2, RZ, R2 ;  /* 0x00000002ff02723e */ /* 0x000fe200000000ff */
[----:B------:R-:W-:Y:S06]  /*2bf0*/  BRA `(.L_x_3681) ;  /* 0x0000000400e47947 */ /* 0x000fec0003800000 */
.L_x_3691:
[----:B------:R-:W2:Y:S02]  /*2c00*/  LDG.E.U16 R0, desc[UR36][R4.64] ;  /* 0x0000002404007981 */ /* 0x000ea4000c1e1500 */
[----:B--2---:R-:W-:-:S05]  /*2c10*/  IMAD.U32 R0, R0, 0x10000, RZ ;  /* 0x0001000000007824 */ /* 0x004fca00078e00ff */
[----:B------:R-:W-:-:S04]  /*2c20*/  F2FP.F16.F32.PACK_AB R0, RZ, R0 ;  /* 0x00000000ff00723e */ /* 0x000fc800000000ff */
[----:B------:R-:W-:Y:S01]  /*2c30*/  PRMT R2, R0, 0x7610, R2 ;  /* 0x0000761000027816 */ /* 0x000fe20000000002 */
[----:B------:R-:W-:Y:S06]  /*2c40*/  BRA `(.L_x_3681) ;  /* 0x0000000400d07947 */ /* 0x000fec0003800000 */
.L_x_3688:
        /* <DEDUP_REMOVED lines=13> */
.L_x_3695:
        /* <DEDUP_REMOVED lines=21> */
.L_x_3699:
[----:B------:R-:W-:Y:S05]  /*2e70*/  BSYNC B1 ;  /* 0x0000000000017941 */ /* 0x000fea0003800000 */
.L_x_3698:
[----:B------:R-:W-:Y:S01]  /*2e80*/  LEA R3, R0, 0x3b800000, 0x17 ;  /* 0x3b80000000037811 */ /* 0x000fe200078eb8ff */
[----:B------:R-:W-:-:S05]  /*2e90*/  IMAD.SHL.U32 R0, R2, 0x100000, RZ ;  /* 0x0010000002007824 */ /* 0x000fca00078e00ff */
[----:B------:R-:W-:-:S07]  /*2ea0*/  LOP3.LUT R0, R3, R0, R4, 0xfe, !PT ;  /* 0x0000000003007212 */ /* 0x000fce00078efe04 */
.L_x_3697:
[----:B------:R-:W-:Y:S05]  /*2eb0*/  BSYNC B0 ;  /* 0x0000000000007941 */ /* 0x000fea0003800000 */
.L_x_3696:
[----:B------:R-:W-:-:S04]  /*2ec0*/  F2FP.F16.F32.PACK_AB R0, RZ, R0 ;  /* 0x00000000ff00723e */ /* 0x000fc800000000ff */
[----:B------:R-:W-:Y:S01]  /*2ed0*/  PRMT R2, R0, 0x7610, R2 ;  /* 0x0000761000027816 */ /* 0x000fe20000000002 */
[----:B------:R-:W-:Y:S06]  /*2ee0*/  BRA `(.L_x_3681) ;  /* 0x0000000400287947 */ /* 0x000fec0003800000 */
.L_x_3694:
        /* <DEDUP_REMOVED lines=21> */
.L_x_3703:
[----:B------:R-:W-:Y:S05]  /*3040*/  BSYNC B1 ;  /* 0x0000000000017941 */ /* 0x000fea0003800000 */
.L_x_3702:
[----:B------:R-:W-:Y:S01]  /*3050*/  LEA R3, R0, 0x37800000, 0x17 ;  /* 0x3780000000037811 */ /* 0x000fe200078eb8ff */
[----:B------:R-:W-:-:S05]  /*3060*/  IMAD.SHL.U32 R0, R2, 0x200000, RZ ;  /* 0x0020000002007824 */ /* 0x000fca00078e00ff */
[----:B------:R-:W-:-:S07]  /*3070*/  LOP3.LUT R0, R3, R0, R4, 0xfe, !PT ;  /* 0x0000000003007212 */ /* 0x000fce00078efe04 */
.L_x_3701:
[----:B------:R-:W-:Y:S05]  /*3080*/  BSYNC B0 ;  /* 0x0000000000007941 */ /* 0x000fea0003800000 */
.L_x_3700:
[----:B------:R-:W-:-:S04]  /*3090*/  F2FP.F16.F32.PACK_AB R0, RZ, R0 ;  /* 0x00000000ff00723e */ /* 0x000fc800000000ff */
[----:B------:R-:W-:Y:S01]  /*30a0*/  PRMT R2, R0, 0x7610, R2 ;  /* 0x0000761000027816 */ /* 0x000fe20000000002 */
[----:B------:R-:W-:Y:S06]  /*30b0*/  BRA `(.L_x_3681) ;  /* 0x0000000000b47947 */ /* 0x000fec0003800000 */
.L_x_3693:
        /* <DEDUP_REMOVED lines=14> */
.L_x_3707:
[----:B------:R-:W-:Y:S05]  /*31a0*/  BSYNC B0 ;  /* 0x0000000000007941 */ /* 0x000fea0003800000 */
.L_x_3706:
[----:B------:R-:W-:-:S04]  /*31b0*/  F2FP.F16.F32.PACK_AB R0, RZ, R0 ;  /* 0x00000000ff00723e */ /* 0x000fc800000000ff */
[----:B------:R-:W-:Y:S01]  /*31c0*/  PRMT R2, R0, 0x7610, R2 ;  /* 0x0000761000027816 */ /* 0x000fe20000000002 */
[----:B------:R-:W-:Y:S06]  /*31d0*/  BRA `(.L_x_3681) ;  /* 0x00000000006c7947 */ /* 0x000fec0003800000 */
.L_x_3680:
        /* <DEDUP_REMOVED lines=16> */
.L_x_3708:
[----:B------:R-:W-:Y:S01]  /*32e0*/  PRMT R2, RZ, 0x7610, R2 ;  /* 0x00007610ff027816 */ /* 0x000fe20000000002 */
[----:B------:R-:W-:Y:S06]  /*32f0*/  BRA `(.L_x_3681) ;  /* 0x0000000000247947 */ /* 0x000fec0003800000 */
.L_x_3705:
[----:B------:R-:W2:Y:S02]  /*3300*/  LDG.E.64 R4, desc[UR36][R4.64] ;  /* 0x0000002404047981 */ /* 0x000ea4000c1e1b00 */
[----:B--2---:R-:W0:Y:S02]  /*3310*/  I2F.U64 R0, R4 ;  /* 0x0000000400007312 */ /* 0x004e240000301000 */
[----:B0-----:R-:W-:-:S04]  /*3320*/  F2FP.F16.F32.PACK_AB R0, RZ, R0 ;  /* 0x00000000ff00723e */ /* 0x001fc800000000ff */
[----:B------:R-:W-:Y:S01]  /*3330*/  PRMT R2, R0, 0x7610, R2 ;  /* 0x0000761000027816 */ /* 0x000fe20000000002 */
[----:B------:R-:W-:Y:S06]  /*3340*/  BRA `(.L_x_3681) ;  /* 0x0000000000107947 */ /* 0x000fec0003800000 */
.L_x_3704:
[----:B------:R-:W2:Y:S02]  /*3350*/  LDG.E R4, desc[UR36][R4.64] ;  /* 0x0000002404047981 */ /* 0x000ea4000c1e1900 */
[----:B--2---:R-:W-:-:S04]  /*3360*/  I2FP.F32.U32 R0, R4 ;  /* 0x0000000400007245 */ /* 0x004fc80000201000 */
[----:B------:R-:W-:-:S04]  /*3370*/  F2FP.F16.F32.PACK_AB R0, RZ, R0 ;  /* 0x00000000ff00723e */ /* 0x000fc800000000ff */
[----:B------:R-:W-:-:S07]  /*3380*/  PRMT R2, R0, 0x7610, R2 ;  /* 0x0000761000027816 */ /* 0x000fce0000000002 */
.L_x_3681:
[----:B------:R-:W-:-:S07]  /*3390*/  VIADD R24, R24, 0x80 ;  /* 0x0000008018187836 */ /* 0x000fce0000000000 */
.L_x_3675:
[----:B------:R-:W-:Y:S05]  /*33a0*/  BSYNC B6 ;  /* 0x0000000000067941 */ /* 0x000fea0003800000 */
.L_x_3674:
        /* <DEDUP_REMOVED lines=25> */
.L_x_3714:
[----:B------:R-:W2:Y:S02]  /*3540*/  LDG.E.U8 R4, desc[UR36][R4.64] ;  /* 0x0000002404047981 */ /* 0x000ea4000c1e1100 */
[----:B--2---:R-:W-:-:S04]  /*3550*/  I2FP.F32.U32 R0, R4 ;  /* 0x0000000400007245 */ /* 0x004fc80000201000 */
[----:B------:R-:W-:-:S04]  /*3560*/  F2FP.F16.F32.PACK_AB R0, RZ, R0 ;  /* 0x00000000ff00723e */ /* 0x000fc800000000ff */
[----:B------:R-:W-:Y:S01]  /*3570*/  PRMT R18, R0, 0x7610, R18 ;  /* 0x0000761000127816 */ /* 0x000fe20000000012 */
[----:B------:R-:W-:Y:S06]  /*3580*/  BRA `(.L_x_3710) ;  /* 0x0000000c00bc7947 */ /* 0x000fec0003800000 */
.L_x_3713:
        /* <DEDUP_REMOVED lines=11> */
.L_x_3717:
[----:B------:R-:W2:Y:S02]  /*3640*/  LDG.E R4, desc[UR36][R4.64] ;  /* 0x0000002404047981 */ /* 0x000ea4000c1e1900 */
[----:B--2---:R-:W-:-:S04]  /*3650*/  I2FP.F32.S32 R0, R4 ;  /* 0x0000000400007245 */ /* 0x004fc80000201400 */
[----:B------:R-:W-:-:S04]  /*3660*/  F2FP.F16.F32.PACK_AB R0, RZ, R0 ;  /* 0x00000000ff00723e */ /* 0x000fc800000000ff */
[----:B------:R-:W-:Y:S01]  /*3670*/  PRMT R18, R0, 0x7610, R18 ;  /* 0x0000761000127816 */ /* 0x000fe20000000012 */
[----:B------:R-:W-:Y:S06]  /*3680*/  BRA `(.L_x_3710) ;  /* 0x0000000c007c7947 */ /* 0x000fec0003800000 */
.L_x_3716:
[----:B------:R-:W2:Y:S02]  /*3690*/  LDG.E.U16 R4, desc[UR36][R4.64] ;  /* 0x0000002404047981 */ /* 0x000ea4000c1e1500 */
[----:B--2---:R-:W0:Y:S02]  /*36a0*/  I2F.S16 R0, R4 ;  /* 0x0000000400007306 */ /* 0x004e240000101400 */
[----:B0-----:R-:W-:-:S04]  /*36b0*/  F2FP.F16.F32.PACK_AB R0, RZ, R0 ;  /* 0x00000000ff00723e */ /* 0x001fc800000000ff */
[----:B------:R-:W-:Y:S01]  /*36c0*/  PRMT R18, R0, 0x7610, R18 ;  /* 0x0000761000127816 */ /* 0x000fe20000000012 */
[----:B------:R-:W-:Y:S06]  /*36d0*/  BRA `(.L_x_3710) ;  /* 0x0000000c00687947 */ /* 0x000fec0003800000 */
.L_x_3712:
        /* <DEDUP_REMOVED lines=9> */
.L_x_3719:
[----:B------:R2:W5:Y:S01]  /*3770*/  LDG.E.U16 R18, desc[UR36][R4.64] ;  /* 0x0000002404127981 */ /* 0x000562000c1e1500 */
[----:B------:R-:W-:Y:S05]  /*3780*/  BRA `(.L_x_3710) ;  /* 0x0000000c003c7947 */ /* 0x000fea0003800000 */
.L_x_3718:
        /* <DEDUP_REMOVED lines=9> */
.L_x_3721:
[----:B------:R3:W5:Y:S01]  /*3820*/  LDG.E.U16 R18, desc[UR36][R4.64] ;  /* 0x0000002404127981 */ /* 0x000762000c1e1500 */
[----:B------:R-:W-:Y:S05]  /*3830*/  BRA `(.L_x_3710) ;  /* 0x0000000c00107947 */ /* 0x000fea0003800000 */
.L_x_3720:
        /* <DEDUP_REMOVED lines=9> */
.L_x_3711:
        /* <DEDUP_REMOVED lines=14> */
.L_x_3724:
        /* <DEDUP_REMOVED lines=9> */
.L_x_3723:
        /* <DEDUP_REMOVED lines=28> */
.L_x_3726:
        /* <DEDUP_REMOVED lines=12> */
[----:B------:R-:W-:-:S04]  /*3cc0*/  F2FP.F16.F32.PACK_AB R0, RZ, R0 ;  /* 0x00000000ff00723e */ /* 0x000fc800000000ff */
[----:B------:R-:W-:Y:S01]  /*3cd0*/  PRMT R18, R0, 0x7610, R18 ;  /* 0x0000761000127816 */ /* 0x000fe20000000012 */
[----:B------:R-:W-:Y:S06]  /*3ce0*/  BRA `(.L_x_3710) ;  /* 0x0000000400e47947 */ /* 0x000fec0003800000 */
.L_x_3725:
[----:B------:R-:W2:Y:S02]  /*3cf0*/  LDG.E.U16 R0, desc[UR36][R4.64] ;  /* 0x0000002404007981 */ /* 0x000ea4000c1e1500 */
[----:B--2---:R-:W-:-:S05]  /*3d00*/  IMAD.U32 R0, R0, 0x10000, RZ ;  /* 0x0001000000007824 */ /* 0x004fca00078e00ff */
[----:B------:R-:W-:-:S04]  /*3d10*/  F2FP.F16.F32.PACK_AB R0, RZ, R0 ;  /* 0x00000000ff00723e */ /* 0x000fc800000000ff */
[----:B------:R-:W-:Y:S01]  /*3d20*/  PRMT R18, R0, 0x7610, R18 ;  /* 0x0000761000127816 */ /* 0x000fe20000000012 */
[----:B------:R-:W-:Y:S06]  /*3d30*/  BRA `(.L_x_3710) ;  /* 0x0000000400d07947 */ /* 0x000fec0003800000 */
.L_x_3722:
        /* <DEDUP_REMOVED lines=13> */
.L_x_3729:
        /* <DEDUP_REMOVED lines=21> */
.L_x_3733:
[----:B------:R-:W-:Y:S05]  /*3f60*/  BSYNC B1 ;  /* 0x0000000000017941 */ /* 0x000fea0003800000 */
.L_x_3732:
[----:B------:R-:W-:Y:S01]  /*3f70*/  LEA R5, R0, 0x3b800000, 0x17 ;  /* 0x3b80000000057811 */ /* 0x000fe200078eb8ff */
[----:B------:R-:W-:-:S05]  /*3f80*/  IMAD.SHL.U32 R0, R3, 0x100000, RZ ;  /* 0x0010000003007824 */ /* 0x000fca00078e00ff */
[----:B------:R-:W-:-:S07]  /*3f90*/  LOP3.LUT R0, R5, R0, R6, 0xfe, !PT ;  /* 0x0000000005007212 */ /* 0x000fce00078efe06 */
.L_x_3731:
[----:B------:R-:W-:Y:S05]  /*3fa0*/  BSYNC B0 ;  /* 0x0000000000007941 */ /* 0x000fea0003800000 */
.L_x_3730:
[----:B------:R-:W-:-:S04]  /*3fb0*/  F2FP.F16.F32.PACK_AB R0, RZ, R0 ;  /* 0x00000000ff00723e */ /* 0x000fc800000000ff */
[----:B------:R-:W-:Y:S01]  /*3fc0*/  PRMT R18, R0, 0x7610, R18 ;  /* 0x0000761000127816 */ /* 0x000fe20000000012 */
[----:B------:R-:W-:Y:S06]  /*3fd0*/  BRA `(.L_x_3710) ;  /* 0x0000000400287947 */ /* 0x000fec0003800000 */
.L_x_3728:
        /* <DEDUP_REMOVED lines=21> */
.L_x_3737:
[----:B------:R-:W-:Y:S05]  /*4130*/  BSYNC B1 ;  /* 0x0000000000017941 */ /* 0x000fea0003800000 */
.L_x_3736:
[----:B------:R-:W-:Y:S01]  /*4140*/  LEA R5, R0, 0x37800000, 0x17 ;  /* 0x3780000000057811 */ /* 0x000fe200078eb8ff */
[----:B------:R-:W-:-:S05]  /*4150*/  IMAD.SHL.U32 R0, R3, 0x200000, RZ ;  /* 0x0020000003007824 */ /* 0x000fca00078e00ff */
[----:B------:R-:W-:-:S07]  /*4160*/  LOP3.LUT R0, R5, R0, R6, 0xfe, !PT ;  /* 0x0000000005007212 */ /* 0x000fce00078efe06 */
.L_x_3735:
[----:B------:R-:W-:Y:S05]  /*4170*/  BSYNC B0 ;  /* 0x0000000000007941 */ /* 0x000fea0003800000 */
.L_x_3734:
[----:B------:R-:W-:-:S04]  /*4180*/  F2FP.F16.F32.PACK_AB R0, RZ, R0 ;  /* 0x00000000ff00723e */ /* 0x000fc800000000ff */
[----:B------:R-:W-:Y:S01]  /*4190*/  PRMT R18, R0, 0x7610, R18 ;  /* 0x0000761000127816 */ /* 0x000fe20000000012 */
[----:B------:R-:W-:Y:S06]  /*41a0*/  BRA `(.L_x_3710) ;  /* 0x0000000000b47947 */ /* 0x000fec0003800000 */
.L_x_3727:
        /* <DEDUP_REMOVED lines=14> */
.L_x_3741:
[----:B------:R-:W-:Y:S05]  /*4290*/  BSYNC B0 ;  /* 0x0000000000007941 */ /* 0x000fea0003800000 */
.L_x_3740:
[----:B------:R-:W-:-:S04]  /*42a0*/  F2FP.F16.F32.PACK_AB R0, RZ, R0 ;  /* 0x00000000ff00723e */ /* 0x000fc800000000ff */
[----:B------:R-:W-:Y:S01]  /*42b0*/  PRMT R18, R0, 0x7610, R18 ;  /* 0x0000761000127816 */ /* 0x000fe20000000012 */
[----:B------:R-:W-:Y:S06]  /*42c0*/  BRA `(.L_x_3710) ;  /* 0x00000000006c7947 */ /* 0x000fec0003800000 */
.L_x_3715:
        /* <DEDUP_REMOVED lines=16> */
.L_x_3742:
[----:B------:R-:W-:Y:S01]  /*43d0*/  PRMT R18, RZ, 0x7610, R18 ;  /* 0x00007610ff127816 */ /* 0x000fe20000000012 */
[----:B------:R-:W-:Y:S06]  /*43e0*/  BRA `(.L_x_3710) ;  /* 0x0000000000247947 */ /* 0x000fec0003800000 */
.L_x_3739:
[----:B------:R-:W2:Y:S02]  /*43f0*/  LDG.E.64 R4, desc[UR36][R4.64] ;  /* 0x0000002404047981 */ /* 0x000ea4000c1e1b00 */
[----:B--2---:R-:W0:Y:S02]  /*4400*/  I2F.U64 R0, R4 ;  /* 0x0000000400007312 */ /* 0x004e240000301000 */
[----:B0-----:R-:W-:-:S04]  /*4410*/  F2FP.F16.F32.PACK_AB R0, RZ, R0 ;  /* 0x00000000ff00723e */ /* 0x001fc800000000ff */
[----:B------:R-:W-:Y:S01]  /*4420*/  PRMT R18, R0, 0x7610, R18 ;  /* 0x0000761000127816 */ /* 0x000fe20000000012 */
[----:B------:R-:W-:Y:S06]  /*4430*/  BRA `(.L_x_3710) ;  /* 0x0000000000107947 */ /* 0x000fec0003800000 */
.L_x_3738:
[----:B------:R-:W2:Y:S02]  /*4440*/  LDG.E R4, desc[UR36][R4.64] ;  /* 0x0000002404047981 */ /* 0x000ea4000c1e1900 */
[----:B--2---:R-:W-:-:S04]  /*4450*/  I2FP.F32.U32 R0, R4 ;  /* 0x0000000400007245 */ /* 0x004fc80000201000 */
[----:B------:R-:W-:-:S04]  /*4460*/  F2FP.F16.F32.PACK_AB R0, RZ, R0 ;  /* 0x00000000ff00723e */ /* 0x000fc800000000ff */
[----:B------:R-:W-:-:S07]  /*4470*/  PRMT R18, R0, 0x7610, R18 ;  /* 0x0000761000127816 */ /* 0x000fce0000000012 */
.L_x_3710:
[----:B------:R-:W-:Y:S05]  /*4480*/  BSYNC B6 ;  /* 0x0000000000067941 */ /* 0x000fea0003800000 */
.L_x_3709:
[----:B------:R-:W4:Y:S01]  /*4490*/  S2R R19, SR_TID.X ;  /* 0x0000000000137919 */ /* 0x000f220000002100 */
[----:B------:R-:W-:Y:S01]  /*44a0*/  BSSY B0, `(.L_x_3743) ;  /* 0x0000024000007945 */ /* 0x000fe20003800000 */
[----:B----4-:R-:W-:-:S13]  /*44b0*/  ISETP.GE.AND P0, PT, R19, R16, PT ;  /* 0x000000101300720c */ /* 0x010fda0003f06270 */
[----:B------:R-:W-:Y:S05]  /*44c0*/  @P0 BRA `(.L_x_3744) ;  /* 0x0000000000840947 */ /* 0x000fea0003800000 */
[----:B-----5:R-:W-:Y:S01]  /*44d0*/  HADD2.F32 R23, -RZ, R23.H0_H0 ;  /* 0x20000017ff177230 */ /* 0x020fe20000004100 */
[----:B------:R-:W-:Y:S01]  /*44e0*/  BSSY B1, `(.L_x_3745) ;  /* 0x000001e000017945 */ /* 0x000fe20003800000 */
[----:B0123--:R-:W-:Y:S02]  /*44f0*/  IMAD.MOV.U32 R5, RZ, RZ, 0x3e800000 ;  /* 0x3e800000ff057424 */ /* 0x00ffe400078e00ff */
[----:B------:R-:W-:Y:S02]  /*4500*/  IMAD.MOV.U32 R6, RZ, RZ, 0x3d39bf78 ;  /* 0x3d39bf78ff067424 */ /* 0x000fe400078e00ff */
[C---:B------:R-:W-:Y:S01]  /*4510*/  FADD.FTZ.RZ R0, R23.reuse, 1 ;  /* 0x3f80000017007421 */ /* 0x040fe2000001c000 */
[----:B------:R-:W-:-:S03]  /*4520*/  ISETP.GE.U32.AND P1, PT, R23, 0x7f800000, PT ;  /* 0x7f8000001700780c */ /* 0x000fc60003f26070 */
        /* <DEDUP_REMOVED lines=25> */
.L_x_3746:
[----:B------:R-:W-:Y:S05]  /*46c0*/  BSYNC B1 ;  /* 0x0000000000017941 */ /* 0x000fea0003800000 */
.L_x_3745:
[----:B------:R-:W-:-:S07]  /*46d0*/  F2FP.F16.F32.PACK_AB R0, RZ, R0 ;  /* 0x00000000ff00723e */ /* 0x000fce00000000ff */
.L_x_3744:
[----:B------:R-:W-:Y:S05]  /*46e0*/  BSYNC B0 ;  /* 0x0000000000007941 */ /* 0x000fea0003800000 */
.L_x_3743:
[----:B-----5:R-:W-:Y:S01]  /*46f0*/  VIADD R23, R19, 0x80 ;  /* 0x0000008013177836 */ /* 0x020fe20000000000 */
[----:B------:R-:W-:Y:S04]  /*4700*/  BSSY B0, `(.L_x_3747) ;  /* 0x0000024000007945 */ /* 0x000fe80003800000 */
[----:B------:R-:W-:-:S13]  /*4710*/  ISETP.GE.AND P1, PT, R23, R16, PT ;  /* 0x000000101700720c */ /* 0x000fda0003f26270 */
[----:B------:R-:W-:Y:S05]  /*4720*/  @P1 BRA `(.L_x_3748) ;  /* 0x0000000000841947 */ /* 0x000fea0003800000 */
[----:B------:R-:W-:Y:S01]  /*4730*/  HADD2.F32 R22, -RZ, R22.H0_H0 ;  /* 0x20000016ff167230 */ /* 0x000fe20000004100 */
[----:B------:R-:W-:Y:S01]  /*4740*/  BSSY B1, `(.L_x_3749) ;  /* 0x000001e000017945 */ /* 0x000fe20003800000 */
[----:B------:R-:W-:Y:S02]  /*4750*/  IMAD.MOV.U32 R6, RZ, RZ, 0x3e800000 ;  /* 0x3e800000ff067424 */ /* 0x000fe400078e00ff */
[----:B------:R-:W-:Y:S02]  /*4760*/  IMAD.MOV.U32 R7, RZ, RZ, 0x3d39bf78 ;  /* 0x3d39bf78ff077424 */ /* 0x000fe400078e00ff */
[C---:B------:R-:W-:Y:S01]  /*4770*/  FADD.FTZ.RZ R3, R22.reuse, 1 ;  /* 0x3f80000016037421 */ /* 0x040fe2000001c000 */
[----:B------:R-:W-:-:S03]  /*4780*/  ISETP.GE.U32.AND P1, PT, R22, 0x7f800000, PT ;  /* 0x7f8000001600780c */ /* 0x000fc60003f26070 */
[----:B------:R-:W-:-:S05]  /*4790*/  VIADD R3, R3, 0xc0c00000 ;  /* 0xc0c0000003037836 */ /* 0x000fca0000000000 */
[----:B------:R-:W-:-:S04]  /*47a0*/  LOP3.LUT R3, R3, 0xff800000, RZ, 0xc0, !PT ;  /* 0xff80000003037812 */ /* 0x000fc800078ec0ff */
[----:B0123--:R-:W-:Y:S01]  /*47b0*/  IADD3 R5, -R3, 0x40800000, RZ ;  /* 0x4080000003057810 */ /* 0x00ffe20007ffe1ff */
        /* <DEDUP_REMOVED lines=22> */
.L_x_3750:
[----:B------:R-:W-:Y:S05]  /*4920*/  BSYNC B1 ;  /* 0x0000000000017941 */ /* 0x000fea0003800000 */
.L_x_3749:
[----:B------:R-:W-:-:S07]  /*4930*/  F2FP.F16.F32.PACK_AB R25, RZ, R25 ;  /* 0x00000019ff19723e */ /* 0x000fce00000000ff */
.L_x_3748:
[----:B------:R-:W-:Y:S05]  /*4940*/  BSYNC B0 ;  /* 0x0000000000007941 */ /* 0x000fea0003800000 */
.L_x_3747:
[----:B------:R-:W-:Y:S01]  /*4950*/  VIADD R3, R19, 0x100 ;  /* 0x0000010013037836 */ /* 0x000fe20000000000 */
        /* <DEDUP_REMOVED lines=34> */
.L_x_3754:
[----:B------:R-:W-:Y:S05]  /*4b80*/  BSYNC B1 ;  /* 0x0000000000017941 */ /* 0x000fea0003800000 */
.L_x_3753:
[----:B------:R-:W-:-:S07]  /*4b90*/  F2FP.F16.F32.PACK_AB R24, RZ, R24 ;  /* 0x00000018ff18723e */ /* 0x000fce00000000ff */
.L_x_3752:
[----:B------:R-:W-:Y:S05]  /*4ba0*/  BSYNC B0 ;  /* 0x0000000000007941 */ /* 0x000fea0003800000 */
.L_x_3751:
[----:B------:R-:W-:Y:S01]  /*4bb0*/  VIADD R3, R19, 0x180 ;  /* 0x0000018013037836 */ /* 0x000fe20000000000 */
[----:B------:R-:W-:Y:S04]  /*4bc0*/  BSSY B0, `(.L_x_3755) ;  /* 0x0000024000007945 */ /* 0x000fe80003800000 */
[----:B------:R-:W-:-:S13]  /*4bd0*/  ISETP.GE.AND P1, PT, R3, R16, PT ;  /* 0x000000100300720c */ /* 0x000fda0003f26270 */
[----:B------:R-:W-:Y:S05]  /*4be0*/  @P1 BRA `(.L_x_3756) ;  /* 0x0000000000841947 */ /* 0x000fea0003800000 */
[----:B------:R-:W-:Y:S01]  /*4bf0*/  HADD2.F32 R18, -RZ, R18.H0_H0 ;  /* 0x20000012ff127230 */ /* 0x000fe20000004100 */
        /* <DEDUP_REMOVED lines=30> */
.L_x_3758:
[----:B------:R-:W-:Y:S05]  /*4de0*/  BSYNC B1 ;  /* 0x0000000000017941 */ /* 0x000fea0003800000 */
.L_x_3757:
[----:B------:R-:W-:-:S07]  /*4df0*/  F2FP.F16.F32.PACK_AB R22, RZ, R22 ;  /* 0x00000016ff16723e */ /* 0x000fce00000000ff */
.L_x_3756:
[----:B------:R-:W-:Y:S05]  /*4e00*/  BSYNC B0 ;  /* 0x0000000000007941 */ /* 0x000fea0003800000 */
.L_x_3755:
[----:B------:R-:W4:Y:S01]  /*4e10*/  LDC.U8 R18, c[0x0][0x234] ;  /* 0x00008d00ff127b82 */ /* 0x000f220000000000 */
[----:B------:R-:W-:Y:S04]  /*4e20*/  BSSY B6, `(.L_x_3759) ;  /* 0x0000112000067945 */ /* 0x000fe80003800000 */
[----:B------:R-:W-:Y:S05]  /*4e30*/  @P0 BRA `(.L_x_3760) ;  /* 0x0000001000400947 */ /* 0x000fea0003800000 */
[----:B------:R-:W5:Y:S01]  /*4e40*/  LDC.64 R2, c[0x0][0x218] ;  /* 0x00008600ff027b82 */ /* 0x000f620000000a00 */
[----:B01234-:R-:W-:Y:S01]  /*4e50*/  PRMT R4, R18, 0x9910, RZ ;  /* 0x0000991012047816 */ /* 0x01ffe200000000ff */
        /* <DEDUP_REMOVED lines=20> */
.L_x_3764:
[----:B------:R-:W-:Y:S02]  /*4fa0*/  HADD2.F32 R5, -RZ, R0.H0_H0 ;  /* 0x20000000ff057230 */ /* 0x000fe40000004100 */
[----:B------:R-:W-:-:S04]  /*4fb0*/  IMAD.MOV.U32 R19, RZ, RZ, R23 ;  /* 0x000000ffff137224 */ /* 0x000fc800078e0017 */
[----:B------:R-:W0:Y:S02]  /*4fc0*/  F2I.S64.TRUNC R4, R5 ;  /* 0x0000000500047311 */ /* 0x000e24000020d900 */
[----:B0-----:R0:W-:Y:S01]  /*4fd0*/  STG.E.U8 desc[UR36][R2.64], R4 ;  /* 0x0000000402007986 */ /* 0x0011e2000c101124 */
[----:B------:R-:W-:Y:S05]  /*4fe0*/  BRA `(.L_x_3760) ;  /* 0x0000000c00d47947 */ /* 0x000fea0003800000 */
.L_x_3763:
        /* <DEDUP_REMOVED lines=11> */
.L_x_3767:
[----:B------:R-:W-:Y:S02]  /*50a0*/  HADD2.F32 R0, -RZ, R0.H0_H0 ;  /* 0x20000000ff007230 */ /* 0x000fe40000004100 */
[----:B------:R-:W-:Y:S02]  /*50b0*/  IMAD.MOV.U32 R19, RZ, RZ, R23 ;  /* 0x000000ffff137224 */ /* 0x000fe400078e0017 */
[----:B------:R-:W0:Y:S02]  /*50c0*/  F2I.FTZ.TRUNC.NTZ R5, R0 ;  /* 0x0000000000057305 */ /* 0x000e24000021f100 */
[----:B0-----:R0:W-:Y:S01]  /*50d0*/  STG.E desc[UR36][R2.64], R5 ;  /* 0x0000000502007986 */ /* 0x0011e2000c101924 */
[----:B------:R-:W-:Y:S05]  /*50e0*/  BRA `(.L_x_3760) ;  /* 0x0000000c00947947 */ /* 0x000fea0003800000 */
.L_x_3766:
[----:B------:R-:W-:Y:S02]  /*50f0*/  HADD2.F32 R0, -RZ, R0.H0_H0 ;  /* 0x20000000ff007230 */ /* 0x000fe40000004100 */
[----:B------:R-:W-:Y:S02]  /*5100*/  IMAD.MOV.U32 R19, RZ, RZ, R23 ;  /* 0x000000ffff137224 */ /* 0x000fe400078e0017 */
[----:B------:R-:W0:Y:S02]  /*5110*/  F2I.FTZ.TRUNC.NTZ R5, R0 ;  /* 0x0000000000057305 */ /* 0x000e24000021f100 */
[----:B0-----:R0:W-:Y:S01]  /*5120*/  STG.E.U16 desc[UR36][R2.64], R5 ;  /* 0x0000000502007986 */ /* 0x0011e2000c101524 */
[----:B------:R-:W-:Y:S05]  /*5130*/  BRA `(.L_x_3760) ;  /* 0x0000000c00807947 */ /* 0x000fea0003800000 */
.L_x_3762:
        /* <DEDUP_REMOVED lines=10> */
.L_x_3769:
[----:B------:R0:W-:Y:S01]  /*51e0*/  STG.E.U16 desc[UR36][R2.64], R0 ;  /* 0x0000000002007986 */ /* 0x0001e2000c101524 */
[----:B------:R-:W-:Y:S01]  /*51f0*/  IMAD.MOV.U32 R19, RZ, RZ, R23 ;  /* 0x000000ffff137224 */ /* 0x000fe200078e0017 */
[----:B------:R-:W-:Y:S06]  /*5200*/  BRA `(.L_x_3760) ;  /* 0x0000000c004c7947 */ /* 0x000fec0003800000 */
.L_x_3768:
        /* <DEDUP_REMOVED lines=11> */
.L_x_3771:
[----:B------:R-:W-:Y:S02]  /*52c0*/  HADD2.F32 R0, -RZ, R0.H0_H0 ;  /* 0x20000000ff007230 */ /* 0x000fe40000004100 */
[----:B------:R-:W-:-:S03]  /*52d0*/  IMAD.MOV.U32 R19, RZ, RZ, R23 ;  /* 0x000000ffff137224 */ /* 0x000fc600078e0017 */
[----:B------:R-:W-:-:S04]  /*52e0*/  F2FP.F16.F32.PACK_AB R0, RZ, R0 ;  /* 0x00000000ff00723e */ /* 0x000fc800000000ff */
[----:B------:R-:W-:-:S05]  /*52f0*/  PRMT R0, R0, 0x5410, RZ ;  /* 0x0000541000007816 */ /* 0x000fca00000000ff */
[----:B------:R0:W-:Y:S01]  /*5300*/  STG.E desc[UR36][R2.64], R0 ;  /* 0x0000000002007986 */ /* 0x0001e2000c101924 */
[----:B------:R-:W-:Y:S05]  /*5310*/  BRA `(.L_x_3760) ;  /* 0x0000000c00087947 */ /* 0x000fea0003800000 */
.L_x_3770:
[----:B------:R-:W-:Y:S02]  /*5320*/  HADD2.F32 R4, -RZ, R0.H0_H0 ;  /* 0x20000000ff047230 */ /* 0x000fe40000004100 */
[----:B------:R-:W-:-:S03]  /*5330*/  IMAD.MOV.U32 R19, RZ, RZ, R23 ;  /* 0x000000ffff137224 */ /* 0x000fc600078e0017 */
[----:B------:R-:W-:-:S06]  /*5340*/  FMUL.FTZ R4, R4, 1 ;  /* 0x3f80000004047820 */ /* 0x000fcc0000410000 */
[----:B------:R-:W0:Y:S02]  /*5350*/  F2F.F64.F32 R4, R4 ;  /* 0x0000000400047310 */ /* 0x000e240000201800 */
[----:B0-----:R0:W-:Y:S01]  /*5360*/  STG.E.64 desc[UR36][R2.64], R4 ;  /* 0x0000000402007986 */ /* 0x0011e2000c101b24 */
[----:B------:R-:W-:Y:S05]  /*5370*/  BRA `(.L_x_3760) ;  /* 0x0000000800f07947 */ /* 0x000fea0003800000 */
.L_x_3761:
        /* <DEDUP_REMOVED lines=14> */
.L_x_3774:
[----:B------:R-:W-:Y:S01]  /*5460*/  HADD2.F32 R0, -RZ, R0.H0_H0 ;  /* 0x20000000ff007230 */ /* 0x000fe20000004100 */
[----:B------:R-:W-:Y:S01]  /*5470*/  CS2R R6, SRZ ;  /* 0x0000000000067805 */ /* 0x000fe2000001ff00 */
[----:B------:R-:W-:-:S03]  /*5480*/  IMAD.MOV.U32 R19, RZ, RZ, R23 ;  /* 0x000000ffff137224 */ /* 0x000fc600078e0017 */
[----:B------:R-:W-:-:S04]  /*5490*/  FMUL.FTZ R0, R0, 1 ;  /* 0x3f80000000007820 */ /* 0x000fc80000410000 */
[----:B------:R-:W0:Y:S02]  /*54a0*/  F2F.F64.F32 R4, R0 ;  /* 0x0000000000047310 */ /* 0x000e240000201800 */
[----:B0-----:R0:W-:Y:S01]  /*54b0*/  STG.E.128 desc[UR36][R2.64], R4 ;  /* 0x0000000402007986 */ /* 0x0011e2000c101d24 */
[----:B------:R-:W-:Y:S05]  /*54c0*/  BRA `(.L_x_3760) ;  /* 0x00000008009c7947 */ /* 0x000fea0003800000 */
.L_x_3773:
        /* <DEDUP_REMOVED lines=21> */
.L_x_3778:
[----:B------:R-:W-:Y:S05]  /*5620*/  BSYNC B0 ;  /* 0x0000000000007941 */ /* 0x000fea0003800000 */
.L_x_3777:
[----:B------:R-:W-:Y:S01]  /*5630*/  LOP3.LUT R5, R0, R5, RZ, 0xfc, !PT ;  /* 0x0000000500057212 */ /* 0x000fe200078efcff */
[----:B------:R-:W-:-:S04]  /*5640*/  IMAD.MOV.U32 R19, RZ, RZ, R23 ;  /* 0x000000ffff137224 */ /* 0x000fc800078e0017 */
[----:B------:R0:W-:Y:S01]  /*5650*/  STG.E.U8 desc[UR36][R2.64], R5 ;  /* 0x0000000502007986 */ /* 0x0001e2000c101124 */
[----:B------:R-:W-:Y:S05]  /*5660*/  BRA `(.L_x_3760) ;  /* 0x0000000800347947 */ /* 0x000fea0003800000 */
.L_x_3776:
        /* <DEDUP_REMOVED lines=13> */
.L_x_3780:
[----:B------:R-:W-:Y:S01]  /*5740*/  IMAD.MOV.U32 R0, RZ, RZ, 0x7f ;  /* 0x0000007fff007424 */ /* 0x000fe200078e00ff */
[----:B------:R-:W-:-:S04]  /*5750*/  ISETP.GT.U32.AND P0, PT, R4, 0x7f800000, PT ;  /* 0x7f8000000400780c */ /* 0x000fc80003f04070 */
[----:B------:R-:W-:-:S09]  /*5760*/  SEL R0, R0, 0x7c, P0 ;  /* 0x0000007c00007807 */ /* 0x000fd20000000000 */
.L_x_3781:
[----:B------:R-:W-:Y:S05]  /*5770*/  BSYNC B0 ;  /* 0x0000000000007941 */ /* 0x000fea0003800000 */
.L_x_3779:
[----:B------:R-:W-:Y:S01]  /*5780*/  LOP3.LUT R4, R5, 0x80000000, RZ, 0xc0, !PT ;  /* 0x8000000005047812 */ /* 0x000fe200078ec0ff */
[----:B------:R-:W-:-:S03]  /*5790*/  IMAD.MOV.U32 R19, RZ, RZ, R23 ;  /* 0x000000ffff137224 */ /* 0x000fc600078e0017 */
[----:B------:R-:W-:-:S04]  /*57a0*/  SHF.R.U32.HI R5, RZ, 0x18, R4 ;  /* 0x00000018ff057819 */ /* 0x000fc80000011604 */
[----:B------:R-:W-:-:S05]  /*57b0*/  LOP3.LUT R5, R0, R5, RZ, 0xfc, !PT ;  /* 0x0000000500057212 */ /* 0x000fca00078efcff */
[----:B------:R0:W-:Y:S01]  /*57c0*/  STG.E.U8 desc[UR36][R2.64], R5 ;  /* 0x0000000502007986 */ /* 0x0001e2000c101124 */
[----:B------:R-:W-:Y:S05]  /*57d0*/  BRA `(.L_x_3760) ;  /* 0x0000000400d87947 */ /* 0x000fea0003800000 */
.L_x_3775:
[----:B------:R-:W-:Y:S02]  /*57e0*/  HADD2.F32 R0, -RZ, R0.H0_H0 ;  /* 0x20000000ff007230 */ /* 0x000fe40000004100 */
[----:B------:R-:W-:-:S03]  /*57f0*/  IMAD.MOV.U32 R19, RZ, RZ, R23 ;  /* 0x000000ffff137224 */ /* 0x000fc600078e0017 */
[----:B------:R-:W-:-:S05]  /*5800*/  F2FP.BF16.F32.PACK_AB R0, RZ, R0 ;  /* 0x00000000ff00723e */ /* 0x000fca00000010ff */
[----:B------:R0:W-:Y:S01]  /*5810*/  STG.E.U16 desc[UR36][R2.64], R0 ;  /* 0x0000000002007986 */ /* 0x0001e2000c101524 */
[----:B------:R-:W-:Y:S05]  /*5820*/  BRA `(.L_x_3760) ;  /* 0x0000000400c47947 */ /* 0x000fea0003800000 */
.L_x_3772:
        /* <DEDUP_REMOVED lines=13> */
.L_x_3784:
        /* <DEDUP_REMOVED lines=17> */
.L_x_3787:
[----:B------:R-:W-:-:S04]  /*5a10*/  LOP3.LUT R0, R7, 0x80000000, RZ, 0xc0, !PT ;  /* 0x8000000007007812 */ /* 0x000fc800078ec0ff */
[----:B------:R-:W-:-:S04]  /*5a20*/  SHF.R.U32.HI R5, RZ, 0x18, R0 ;  /* 0x00000018ff057819 */ /* 0x000fc80000011600 */
[----:B------:R-:W-:-:S04]  /*5a30*/  LOP3.LUT R4, R4, R5, RZ, 0xfc, !PT ;  /* 0x0000000504047212 */ /* 0x000fc800078efcff */
[----:B------:R-:W-:-:S07]  /*5a40*/  PRMT R0, R4, 0x7610, R0 ;  /* 0x0000761004007816 */ /* 0x000fce0000000000 */
.L_x_3786:
[----:B------:R-:W-:Y:S05]  /*5a50*/  BSYNC B0 ;  /* 0x0000000000007941 */ /* 0x000fea0003800000 */
.L_x_3785:
[----:B------:R0:W-:Y:S01]  /*5a60*/  STG.E.U8 desc[UR36][R2.64], R0 ;  /* 0x0000000002007986 */ /* 0x0001e2000c101124 */
[----:B------:R-:W-:Y:S01]  /*5a70*/  IMAD.MOV.U32 R19, RZ, RZ, R23 ;  /* 0x000000ffff137224 */ /* 0x000fe200078e0017 */
[----:B------:R-:W-:Y:S06]  /*5a80*/  BRA `(.L_x_3760) ;  /* 0x00000004002c7947 */ /* 0x000fec0003800000 */
.L_x_3783:
        /* <DEDUP_REMOVED lines=17> */
.L_x_3790:
[----:B------:R-:W-:-:S04]  /*5ba0*/  LOP3.LUT R0, R7, 0x80000000, RZ, 0xc0, !PT ;  /* 0x8000000007007812 */ /* 0x000fc800078ec0ff */
[----:B------:R-:W-:-:S04]  /*5bb0*/  SHF.R.U32.HI R5, RZ, 0x18, R0 ;  /* 0x00000018ff057819 */ /* 0x000fc80000011600 */
[----:B------:R-:W-:-:S04]  /*5bc0*/  LOP3.LUT R4, R4, R5, RZ, 0xfc, !PT ;  /* 0x0000000504047212 */ /* 0x000fc800078efcff */
[----:B------:R-:W-:-:S07]  /*5bd0*/  PRMT R0, R4, 0x7610, R0 ;  /* 0x0000761004007816 */ /* 0x000fce0000000000 */
.L_x_3789:
[----:B------:R-:W-:Y:S05]  /*5be0*/  BSYNC B0 ;  /* 0x0000000000007941 */ /* 0x000fea0003800000 */
.L_x_3788:
[----:B------:R0:W-:Y:S01]  /*5bf0*/  STG.E.U8 desc[UR36][R2.64], R0 ;  /* 0x0000000002007986 */ /* 0x0001e2000c101124 */
[----:B------:R-:W-:Y:S01]  /*5c00*/  IMAD.MOV.U32 R19, RZ, RZ, R23 ;  /* 0x000000ffff137224 */ /* 0x000fe200078e0017 */
[----:B------:R-:W-:Y:S06]  /*5c10*/  BRA `(.L_x_3760) ;  /* 0x0000000000c87947 */ /* 0x000fec0003800000 */
.L_x_3782:
        /* <DEDUP_REMOVED lines=23> */
.L_x_3765:
        /* <DEDUP_REMOVED lines=16> */
.L_x_3793:
[----:B------:R-:W-:Y:S01]  /*5e90*/  IMAD.MOV.U32 R19, RZ, RZ, R23 ;  /* 0x000000ffff137224 */ /* 0x000fe200078e0017 */
[----:B------:R-:W-:Y:S06]  /*5ea0*/  BRA `(.L_x_3760) ;  /* 0x0000000000247947 */ /* 0x000fec0003800000 */
.L_x_3792:
[----:B------:R-:W-:Y:S02]  /*5eb0*/  HADD2.F32 R4, -RZ, R0.H0_H0 ;  /* 0x20000000ff047230 */ /* 0x000fe40000004100 */
[----:B------:R-:W-:-:S04]  /*5ec0*/  IMAD.MOV.U32 R19, RZ, RZ, R23 ;  /* 0x000000ffff137224 */ /* 0x000fc800078e0017 */
[----:B------:R-:W0:Y:S02]  /*5ed0*/  F2I.U64.TRUNC R4, R4 ;  /* 0x0000000400047311 */ /* 0x000e24000020d800 */
[----:B0-----:R0:W-:Y:S01]  /*5ee0*/  STG.E.64 desc[UR36][R2.64], R4 ;  /* 0x0000000402007986 */ /* 0x0011e2000c101b24 */
[----:B------:R-:W-:Y:S05]  /*5ef0*/  BRA `(.L_x_3760) ;  /* 0x0000000000107947 */ /* 0x000fea0003800000 */
.L_x_3791:
[----:B------:R-:W-:Y:S02]  /*5f00*/  HADD2.F32 R0, -RZ, R0.H0_H0 ;  /* 0x20000000ff007230 */ /* 0x000fe40000004100 */
[----:B------:R-:W-:Y:S02]  /*5f10*/  IMAD.MOV.U32 R19, RZ, RZ, R23 ;  /* 0x000000ffff137224 */ /* 0x000fe400078e0017 */
[----:B------:R-:W0:Y:S02]  /*5f20*/  F2I.FTZ.U32.TRUNC.NTZ R5, R0 ;  /* 0x0000000000057305 */ /* 0x000e24000021f000 */
[----:B0-----:R0:W-:Y:S03]  /*5f30*/  STG.E desc[UR36][R2.64], R5 ;  /* 0x0000000502007986 */ /* 0x0011e6000c101924 */
.L_x_3760:
[----:B------:R-:W-:Y:S05]  /*5f40*/  BSYNC B6 ;  /* 0x0000000000067941 */ /* 0x000fea0003800000 */
.L_x_3759:
[----:B------:R-:W-:Y:S01]  /*5f50*/  ISETP.GE.AND P0, PT, R19, R16, PT ;  /* 0x000000101300720c */ /* 0x000fe20003f06270 */
[----:B------:R-:W-:-:S12]  /*5f60*/  BSSY B6, `(.L_x_3794) ;  /* 0x00001fc000067945 */ /* 0x000fd80003800000 */
[----:B------:R-:W-:Y:S05]  /*5f70*/  @P0 BRA `(.L_x_3795) ;  /* 0x0000001c00e80947 */ /* 0x000fea0003800000 */
[----:B0-----:R-:W0:Y:S01]  /*5f80*/  LDC.64 R2, c[0x0][0x218] ;  /* 0x00008600ff027b82 */ /* 0x001e220000000a00 */
[----:B------:R-:W-:Y:S01]  /*5f90*/  IMAD R0, R17, 0x200, R19 ;  /* 0x0000020011007824 */ /* 0x000fe200078e0213 */
[----:B-1234-:R-:W-:Y:S01]  /*5fa0*/  PRMT R4, R18, 0x9910, RZ ;  /* 0x0000991012047816 */ /* 0x01efe200000000ff */
        /* <DEDUP_REMOVED lines=19> */
.L_x_3799:
[----:B------:R-:W-:-:S06]  /*60e0*/  HADD2.F32 R5, -RZ, R25.H0_H0 ;  /* 0x20000019ff057230 */ /* 0x000fcc0000004100 */
[----:B------:R-:W0:Y:S02]  /*60f0*/  F2I.S64.TRUNC R4, R5 ;  /* 0x0000000500047311 */ /* 0x000e24000020d900 */
[----:B0-----:R0:W-:Y:S01]  /*6100*/  STG.E.U8 desc[UR36][R2.64], R4 ;  /* 0x0000000402007986 */ /* 0x0011e2000c101124 */
[----:B------:R-:W-:Y:S05]  /*6110*/  BRA `(.L_x_3801) ;  /* 0x0000000c00847947 */ /* 0x000fea0003800000 */
.L_x_3798:
        /* <DEDUP_REMOVED lines=10> */
.L_x_3803:
[----:B------:R-:W-:-:S06]  /*61c0*/  HADD2.F32 R25, -RZ, R25.H0_H0 ;  /* 0x20000019ff197230 */ /* 0x000fcc0000004100 */
[----:B------:R-:W0:Y:S02]  /*61d0*/  F2I.FTZ.TRUNC.NTZ R25, R25 ;  /* 0x0000001900197305 */ /* 0x000e24000021f100 */
[----:B0-----:R0:W-:Y:S01]  /*61e0*/  STG.E desc[UR36][R2.64], R25 ;  /* 0x0000001902007986 */ /* 0x0011e2000c101924 */
[----:B------:R-:W-:Y:S05]  /*61f0*/  BRA `(.L_x_3801) ;  /* 0x0000000c004c7947 */ /* 0x000fea0003800000 */
.L_x_3802:
[----:B------:R-:W-:-:S06]  /*6200*/  HADD2.F32 R25, -RZ, R25.H0_H0 ;  /* 0x20000019ff197230 */ /* 0x000fcc0000004100 */
[----:B------:R-:W0:Y:S02]  /*6210*/  F2I.FTZ.TRUNC.NTZ R25, R25 ;  /* 0x0000001900197305 */ /* 0x000e24000021f100 */
[----:B0-----:R0:W-:Y:S01]  /*6220*/  STG.E.U16 desc[UR36][R2.64], R25 ;  /* 0x0000001902007986 */ /* 0x0011e2000c101524 */
[----:B------:R-:W-:Y:S05]  /*6230*/  BRA `(.L_x_3801) ;  /* 0x0000000c003c7947 */ /* 0x000fea0003800000 */
.L_x_3797:
        /* <DEDUP_REMOVED lines=9> */
.L_x_3805:
[----:B------:R0:W-:Y:S01]  /*62d0*/  STG.E.U16 desc[UR36][R2.64], R25 ;  /* 0x0000001902007986 */ /* 0x0001e2000c101524 */
[----:B------:R-:W-:Y:S05]  /*62e0*/  BRA `(.L_x_3801) ;  /* 0x0000000c00107947 */ /* 0x000fea0003800000 */
.L_x_3804:
        /* <DEDUP_REMOVED lines=10> */
.L_x_3807:
[----:B------:R-:W-:-:S05]  /*6390*/  HADD2.F32 R0, -RZ, R25.H0_H0 ;  /* 0x20000019ff007230 */ /* 0x000fca0000004100 */
[----:B------:R-:W-:-:S04]  /*63a0*/  F2FP.F16.F32.PACK_AB R0, RZ, R0 ;  /* 0x00000000ff00723e */ /* 0x000fc800000000ff */
[----:B------:R-:W-:-:S05]  /*63b0*/  PRMT R0, R0, 0x5410, RZ ;  /* 0x0000541000007816 */ /* 0x000fca00000000ff */
[----:B------:R0:W-:Y:S01]  /*63c0*/  STG.E desc[UR36][R2.64], R0 ;  /* 0x0000000002007986 */ /* 0x0001e2000c101924 */
[----:B------:R-:W-:Y:S05]  /*63d0*/  BRA `(.L_x_3801) ;  /* 0x0000000800d47947 */ /* 0x000fea0003800000 */
.L_x_3806:
[----:B------:R-:W-:-:S05]  /*63e0*/  HADD2.F32 R4, -RZ, R25.H0_H0 ;  /* 0x20000019ff047230 */ /* 0x000fca0000004100 */
[----:B------:R-:W-:-:S06]  /*63f0*/  FMUL.FTZ R4, R4, 1 ;  /* 0x3f80000004047820 */ /* 0x000fcc0000410000 */
[----:B------:R-:W0:Y:S02]  /*6400*/  F2F.F64.F32 R4, R4 ;  /* 0x0000000400047310 */ /* 0x000e240000201800 */
[----:B0-----:R0:W-:Y:S01]  /*6410*/  STG.E.64 desc[UR36][R2.64], R4 ;  /* 0x0000000402007986 */ /* 0x0011e2000c101b24 */
[----:B------:R-:W-:Y:S05]  /*6420*/  BRA `(.L_x_3801) ;  /* 0x0000000800c07947 */ /* 0x000fea0003800000 */
.L_x_3796:
        /* <DEDUP_REMOVED lines=13> */
.L_x_3810:
[----:B------:R-:W-:Y:S01]  /*6500*/  HADD2.F32 R25, -RZ, R25.H0_H0 ;  /* 0x20000019ff197230 */ /* 0x000fe20000004100 */
[----:B------:R-:W-:-:S04]  /*6510*/  CS2R R6, SRZ ;  /* 0x0000000000067805 */ /* 0x000fc8000001ff00 */
[----:B------:R-:W-:-:S06]  /*6520*/  FMUL.FTZ R4, R25, 1 ;  /* 0x3f80000019047820 */ /* 0x000fcc0000410000 */
[----:B------:R-:W0:Y:S02]  /*6530*/  F2F.F64.F32 R4, R4 ;  /* 0x0000000400047310 */ /* 0x000e240000201800 */
[----:B0-----:R0:W-:Y:S01]  /*6540*/  STG.E.128 desc[UR36][R2.64], R4 ;  /* 0x0000000402007986 */ /* 0x0011e2000c101d24 */
[----:B------:R-:W-:Y:S05]  /*6550*/  BRA `(.L_x_3801) ;  /* 0x0000000800747947 */ /* 0x000fea0003800000 */
.L_x_3809:
        /* <DEDUP_REMOVED lines=21> */
.L_x_3814:
[----:B------:R-:W-:Y:S05]  /*66b0*/  BSYNC B0 ;  /* 0x0000000000007941 */ /* 0x000fea0003800000 */
.L_x_3813:
[----:B------:R-:W-:-:S05]  /*66c0*/  LOP3.LUT R5, R0, R5, RZ, 0xfc, !PT ;  /* 0x0000000500057212 */ /* 0x000fca00078efcff */
[----:B------:R0:W-:Y:S01]  /*66d0*/  STG.E.U8 desc[UR36][R2.64], R5 ;  /* 0x0000000502007986 */ /* 0x0001e2000c101124 */
[----:B------:R-:W-:Y:S05]  /*66e0*/  BRA `(.L_x_3801) ;  /* 0x0000000800107947 */ /* 0x000fea0003800000 */
.L_x_3812:
        /* <DEDUP_REMOVED lines=13> */
.L_x_3816:
[----:B------:R-:W-:Y:S01]  /*67c0*/  IMAD.MOV.U32 R0, RZ, RZ, 0x7f ;  /* 0x0000007fff007424 */ /* 0x000fe200078e00ff */
[----:B------:R-:W-:-:S04]  /*67d0*/  ISETP.GT.U32.AND P0, PT, R4, 0x7f800000, PT ;  /* 0x7f8000000400780c */ /* 0x000fc80003f04070 */
[----:B------:R-:W-:-:S09]  /*67e0*/  SEL R0, R0, 0x7c, P0 ;  /* 0x0000007c00007807 */ /* 0x000fd20000000000 */
.L_x_3817:
[----:B------:R-:W-:Y:S05]  /*67f0*/  BSYNC B0 ;  /* 0x0000000000007941 */ /* 0x000fea0003800000 */
.L_x_3815:
[----:B------:R-:W-:-:S04]  /*6800*/  LOP3.LUT R4, R25, 0x80000000, RZ, 0xc0, !PT ;  /* 0x8000000019047812 */ /* 0x000fc800078ec0ff */
[----:B------:R-:W-:-:S04]  /*6810*/  SHF.R.U32.HI R5, RZ, 0x18, R4 ;  /* 0x00000018ff057819 */ /* 0x000fc80000011604 */
[----:B------:R-:W-:-:S05]  /*6820*/  LOP3.LUT R5, R0, R5, RZ, 0xfc, !PT ;  /* 0x0000000500057212 */ /* 0x000fca00078efcff */
[----:B------:R0:W-:Y:S01]  /*6830*/  STG.E.U8 desc[UR36][R2.64], R5 ;  /* 0x0000000502007986 */ /* 0x0001e2000c101124 */
[----:B------:R-:W-:Y:S05]  /*6840*/  BRA `(.L_x_3801) ;  /* 0x0000000400b87947 */ /* 0x000fea0003800000 */
.L_x_3811:
[----:B------:R-:W-:-:S05]  /*6850*/  HADD2.F32 R0, -RZ, R25.H0_H0 ;  /* 0x20000019ff007230 */ /* 0x000fca0000004100 */
[----:B------:R-:W-:-:S05]  /*6860*/  F2FP.BF16.F32.PACK_AB R0, RZ, R0 ;  /* 0x00000000ff00723e */ /* 0x000fca00000010ff */
[----:B------:R0:W-:Y:S01]  /*6870*/  STG.E.U16 desc[UR36][R2.64], R0 ;  /* 0x0000000002007986 */ /* 0x0001e2000c101524 */
[----:B------:R-:W-:Y:S05]  /*6880*/  BRA `(.L_x_3801) ;  /* 0x0000000400a87947 */ /* 0x000fea0003800000 */
.L_x_3808:
        /* <DEDUP_REMOVED lines=12> */
.L_x_3820:
        /* <DEDUP_REMOVED lines=17> */
.L_x_3823:
[----:B------:R-:W-:-:S04]  /*6a60*/  LOP3.LUT R0, R25, 0x80000000, RZ, 0xc0, !PT ;  /* 0x8000000019007812 */ /* 0x000fc800078ec0ff */
[----:B------:R-:W-:-:S04]  /*6a70*/  SHF.R.U32.HI R5, RZ, 0x18, R0 ;  /* 0x00000018ff057819 */ /* 0x000fc80000011600 */
[----:B------:R-:W-:-:S04]  /*6a80*/  LOP3.LUT R4, R4, R5, RZ, 0xfc, !PT ;  /* 0x0000000504047212 */ /* 0x000fc800078efcff */
[----:B------:R-:W-:-:S07]  /*6a90*/  PRMT R0, R4, 0x7610, R0 ;  /* 0x0000761004007816 */ /* 0x000fce0000000000 */
.L_x_3822:
[----:B------:R-:W-:Y:S05]  /*6aa0*/  BSYNC B0 ;  /* 0x0000000000007941 */ /* 0x000fea0003800000 */
.L_x_3821:
[----:B------:R3:W-:Y:S01]  /*6ab0*/  STG.E.U8 desc[UR36][R2.64], R0 ;  /* 0x0000000002007986 */ /* 0x0007e2000c101124 */
[----:B------:R-:W-:Y:S05]  /*6ac0*/  BRA `(.L_x_3801) ;  /* 0x0000000400187947 */ /* 0x000fea0003800000 */
.L_x_3819:
        /* <DEDUP_REMOVED lines=17> */
.L_x_3826:
[----:B------:R-:W-:-:S04]  /*6be0*/  LOP3.LUT R0, R25, 0x80000000, RZ, 0xc0, !PT ;  /* 0x8000000019007812 */ /* 0x000fc800078ec0ff */
[----:B------:R-:W-:-:S04]  /*6bf0*/  SHF.R.U32.HI R5, RZ, 0x18, R0 ;  /* 0x00000018ff057819 */ /* 0x000fc80000011600 */
[----:B------:R-:W-:-:S04]  /*6c00*/  LOP3.LUT R4, R4, R5, RZ, 0xfc, !PT ;  /* 0x0000000504047212 */ /* 0x000fc800078efcff */
[----:B------:R-:W-:-:S07]  /*6c10*/  PRMT R0, R4, 0x7610, R0 ;  /* 0x0000761004007816 */ /* 0x000fce0000000000 */
.L_x_3825:
[----:B------:R-:W-:Y:S05]  /*6c20*/  BSYNC B0 ;  /* 0x0000000000007941 */ /* 0x000fea0003800000 */
.L_x_3824:
[----:B------:R0:W-:Y:S01]  /*6c30*/  STG.E.U8 desc[UR36][R2.64], R0 ;  /* 0x0000000002007986 */ /* 0x0001e2000c101124 */
[----:B------:R-:W-:Y:S05]  /*6c40*/  BRA `(.L_x_3801) ;  /* 0x0000000000b87947 */ /* 0x000fea0003800000 */
.L_x_3818:
        /* <DEDUP_REMOVED lines=22> */
.L_x_3800:
        /* <DEDUP_REMOVED lines=16> */
.L_x_3829:
[----:B------:R-:W-:Y:S05]  /*6eb0*/  BRA `(.L_x_3801) ;  /* 0x00000000001c7947 */ /* 0x000fea0003800000 */
.L_x_3828:
[----:B------:R-:W-:-:S06]  /*6ec0*/  HADD2.F32 R4, -RZ, R25.H0_H0 ;  /* 0x20000019ff047230 */ /* 0x000fcc0000004100 */
[----:B------:R-:W0:Y:S02]  /*6ed0*/  F2I.U64.TRUNC R4, R4 ;  /* 0x0000000400047311 */ /* 0x000e24000020d800 */
[----:B0-----:R2:W-:Y:S01]  /*6ee0*/  STG.E.64 desc[UR36][R2.64], R4 ;  /* 0x0000000402007986 */ /* 0x0015e2000c101b24 */
[----:B------:R-:W-:Y:S05]  /*6ef0*/  BRA `(.L_x_3801) ;  /* 0x00000000000c7947 */ /* 0x000fea0003800000 */
.L_x_3827:
[----:B------:R-:W-:-:S06]  /*6f00*/  HADD2.F32 R25, -RZ, R25.H0_H0 ;  /* 0x20000019ff197230 */ /* 0x000fcc0000004100 */
[----:B------:R-:W0:Y:S02]  /*6f10*/  F2I.FTZ.U32.TRUNC.NTZ R25, R25 ;  /* 0x0000001900197305 */ /* 0x000e24000021f000 */
[----:B0-----:R0:W-:Y:S02]  /*6f20*/  STG.E desc[UR36][R2.64], R25 ;  /* 0x0000001902007986 */ /* 0x0011e4000c101924 */
.L_x_3801:
        /* <DEDUP_REMOVED lines=25> */
.L_x_3833:
[----:B------:R-:W-:-:S06]  /*70c0*/  HADD2.F32 R5, -RZ, R24.H0_H0 ;  /* 0x20000018ff057230 */ /* 0x000fcc0000004100 */
[----:B------:R-:W0:Y:S02]  /*70d0*/  F2I.S64.TRUNC R4, R5 ;  /* 0x0000000500047311 */ /* 0x000e24000020d900 */
[----:B0-----:R3:W-:Y:S01]  /*70e0*/  STG.E.U8 desc[UR36][R2.64], R4 ;  /* 0x0000000402007986 */ /* 0x0017e2000c101124 */
[----:B------:R-:W-:Y:S05]  /*70f0*/  BRA `(.L_x_3835) ;  /* 0x0000000c00847947 */ /* 0x000fea0003800000 */
.L_x_3832:
        /* <DEDUP_REMOVED lines=10> */
.L_x_3837:
[----:B------:R-:W-:-:S04]  /*71a0*/  HADD2.F32 R24, -RZ, R24.H0_H0 ;  /* 0x20000018ff187230 */ /* 0x000fc80000004100 */
[----:B------:R-:W0:Y:S02]  /*71b0*/  F2I.FTZ.TRUNC.NTZ R5, R24 ;  /* 0x0000001800057305 */ /* 0x000e24000021f100 */
[----:B0-----:R2:W-:Y:S01]  /*71c0*/  STG.E desc[UR36][R2.64], R5 ;  /* 0x0000000502007986 */ /* 0x0015e2000c101924 */
[----:B------:R-:W-:Y:S05]  /*71d0*/  BRA `(.L_x_3835) ;  /* 0x0000000c004c7947 */ /* 0x000fea0003800000 */
.L_x_3836:
[----:B------:R-:W-:-:S04]  /*71e0*/  HADD2.F32 R24, -RZ, R24.H0_H0 ;  /* 0x20000018ff187230 */ /* 0x000fc80000004100 */
[----:B------:R-:W0:Y:S02]  /*71f0*/  F2I.FTZ.TRUNC.NTZ R5, R24 ;  /* 0x0000001800057305 */ /* 0x000e24000021f100 */
[----:B0-----:R0:W-:Y:S01]  /*7200*/  STG.E.U16 desc[UR36][R2.64], R5 ;  /* 0x0000000502007986 */ /* 0x0011e2000c101524 */
[----:B------:R-:W-:Y:S05]  /*7210*/  BRA `(.L_x_3835) ;  /* 0x0000000c003c7947 */ /* 0x000fea0003800000 */
.L_x_3831:
        /* <DEDUP_REMOVED lines=9> */
.L_x_3839:
[----:B------:R0:W-:Y:S01]  /*72b0*/  STG.E.U16 desc[UR36][R2.64], R24 ;  /* 0x0000001802007986 */ /* 0x0001e2000c101524 */
[----:B------:R-:W-:Y:S05]  /*72c0*/  BRA `(.L_x_3835) ;  /* 0x0000000c00107947 */ /* 0x000fea0003800000 */
.L_x_3838:
        /* <DEDUP_REMOVED lines=10> */
.L_x_3841:
[----:B------:R-:W-:-:S05]  /*7370*/  HADD2.F32 R0, -RZ, R24.H0_H0 ;  /* 0x20000018ff007230 */ /* 0x000fca0000004100 */
[----:B------:R-:W-:-:S04]  /*7380*/  F2FP.F16.F32.PACK_AB R0, RZ, R0 ;  /* 0x00000000ff00723e */ /* 0x000fc800000000ff */
[----:B------:R-:W-:-:S05]  /*7390*/  PRMT R0, R0, 0x5410, RZ ;  /* 0x0000541000007816 */ /* 0x000fca00000000ff */
[----:B------:R0:W-:Y:S01]  /*73a0*/  STG.E desc[UR36][R2.64], R0 ;  /* 0x0000000002007986 */ /* 0x0001e2000c101924 */
[----:B------:R-:W-:Y:S05]  /*73b0*/  BRA `(.L_x_3835) ;  /* 0x0000000800d47947 */ /* 0x000fea0003800000 */
.L_x_3840:
[----:B------:R-:W-:-:S05]  /*73c0*/  HADD2.F32 R4, -RZ, R24.H0_H0 ;  /* 0x20000018ff047230 */ /* 0x000fca0000004100 */
[----:B------:R-:W-:-:S06]  /*73d0*/  FMUL.FTZ R4, R4, 1 ;  /* 0x3f80000004047820 */ /* 0x000fcc0000410000 */
[----:B------:R-:W0:Y:S02]  /*73e0*/  F2F.F64.F32 R4, R4 ;  /* 0x0000000400047310 */ /* 0x000e240000201800 */
[----:B0-----:R0:W-:Y:S01]  /*73f0*/  STG.E.64 desc[UR36][R2.64], R4 ;  /* 0x0000000402007986 */ /* 0x0011e2000c101b24 */
[----:B------:R-:W-:Y:S05]  /*7400*/  BRA `(.L_x_3835) ;  /* 0x0000000800c07947 */ /* 0x000fea0003800000 */
.L_x_3830:
        /* <DEDUP_REMOVED lines=13> */
.L_x_3844:
[----:B------:R-:W-:Y:S01]  /*74e0*/  HADD2.F32 R24, -RZ, R24.H0_H0 ;  /* 0x20000018ff187230 */ /* 0x000fe20000004100 */
[----:B------:R-:W-:-:S04]  /*74f0*/  CS2R R6, SRZ ;  /* 0x0000000000067805 */ /* 0x000fc8000001ff00 */
[----:B------:R-:W-:-:S06]  /*7500*/  FMUL.FTZ R4, R24, 1 ;  /* 0x3f80000018047820 */ /* 0x000fcc0000410000 */
[----:B------:R-:W0:Y:S02]  /*7510*/  F2F.F64.F32 R4, R4 ;  /* 0x0000000400047310 */ /* 0x000e240000201800 */
[----:B0-----:R0:W-:Y:S01]  /*7520*/  STG.E.128 desc[UR36][R2.64], R4 ;  /* 0x0000000402007986 */ /* 0x0011e2000c101d24 */
[----:B------:R-:W-:Y:S05]  /*7530*/  BRA `(.L_x_3835) ;  /* 0x0000000800747947 */ /* 0x000fea0003800000 */
.L_x_3843:
        /* <DEDUP_REMOVED lines=21> */
.L_x_3848:
[----:B------:R-:W-:Y:S05]  /*7690*/  BSYNC B0 ;  /* 0x0000000000007941 */ /* 0x000fea0003800000 */
.L_x_3847:
[----:B------:R-:W-:-:S05]  /*76a0*/  LOP3.LUT R5, R0, R5, RZ, 0xfc, !PT ;  /* 0x0000000500057212 */ /* 0x000fca00078efcff */
[----:B------:R0:W-:Y:S01]  /*76b0*/  STG.E.U8 desc[UR36][R2.64], R5 ;  /* 0x0000000502007986 */ /* 0x0001e2000c101124 */
[----:B------:R-:W-:Y:S05]  /*76c0*/  BRA `(.L_x_3835) ;  /* 0x0000000800107947 */ /* 0x000fea0003800000 */
.L_x_3846:
        /* <DEDUP_REMOVED lines=13> */
.L_x_3850:
[----:B------:R-:W-:Y:S01]  /*77a0*/  IMAD.MOV.U32 R0, RZ, RZ, 0x7f ;  /* 0x0000007fff007424 */ /* 0x000fe200078e00ff */
[----:B------:R-:W-:-:S04]  /*77b0*/  ISETP.GT.U32.AND P0, PT, R4, 0x7f800000, PT ;  /* 0x7f8000000400780c */ /* 0x000fc80003f04070 */
[----:B------:R-:W-:-:S09]  /*77c0*/  SEL R0, R0, 0x7c, P0 ;  /* 0x0000007c00007807 */ /* 0x000fd20000000000 */
.L_x_3851:
[----:B------:R-:W-:Y:S05]  /*77d0*/  BSYNC B0 ;  /* 0x0000000000007941 */ /* 0x000fea0003800000 */
.L_x_3849:
[----:B------:R-:W-:-:S04]  /*77e0*/  LOP3.LUT R4, R5, 0x80000000, RZ, 0xc0, !PT ;  /* 0x8000000005047812 */ /* 0x000fc800078ec0ff */
[----:B------:R-:W-:-:S04]  /*77f0*/  SHF.R.U32.HI R5, RZ, 0x18, R4 ;  /* 0x00000018ff057819 */ /* 0x000fc80000011604 */
[----:B------:R-:W-:-:S05]  /*7800*/  LOP3.LUT R5, R0, R5, RZ, 0xfc, !PT ;  /* 0x0000000500057212 */ /* 0x000fca00078efcff */
[----:B------:R0:W-:Y:S01]  /*7810*/  STG.E.U8 desc[UR36][R2.64], R5 ;  /* 0x0000000502007986 */ /* 0x0001e2000c101124 */
[----:B------:R-:W-:Y:S05]  /*7820*/  BRA `(.L_x_3835) ;  /* 0x0000000400b87947 */ /* 0x000fea0003800000 */
.L_x_3845:
[----:B------:R-:W-:-:S05]  /*7830*/  HADD2.F32 R0, -RZ, R24.H0_H0 ;  /* 0x20000018ff007230 */ /* 0x000fca0000004100 */
[----:B------:R-:W-:-:S05]  /*7840*/  F2FP.BF16.F32.PACK_AB R0, RZ, R0 ;  /* 0x00000000ff00723e */ /* 0x000fca00000010ff */
[----:B------:R0:W-:Y:S01]  /*7850*/  STG.E.U16 desc[UR36][R2.64], R0 ;  /* 0x0000000002007986 */ /* 0x0001e2000c101524 */
[----:B------:R-:W-:Y:S05]  /*7860*/  BRA `(.L_x_3835) ;  /* 0x0000000400a87947 */ /* 0x000fea0003800000 */
.L_x_3842:
        /* <DEDUP_REMOVED lines=12> */
.L_x_3854:
        /* <DEDUP_REMOVED lines=17> */
.L_x_3857:
[----:B------:R-:W-:-:S04]  /*7a40*/  LOP3.LUT R0, R7, 0x80000000, RZ, 0xc0, !PT ;  /* 0x8000000007007812 */ /* 0x000fc800078ec0ff */
[----:B------:R-:W-:-:S04]  /*7a50*/  SHF.R.U32.HI R5, RZ, 0x18, R0 ;  /* 0x00000018ff057819 */ /* 0x000fc80000011600 */
[----:B------:R-:W-:-:S04]  /*7a60*/  LOP3.LUT R4, R4, R5, RZ, 0xfc, !PT ;  /* 0x0000000504047212 */ /* 0x000fc800078efcff */
[----:B------:R-:W-:-:S07]  /*7a70*/  PRMT R0, R4, 0x7610, R0 ;  /* 0x0000761004007816 */ /* 0x000fce0000000000 */
.L_x_3856:
[----:B------:R-:W-:Y:S05]  /*7a80*/  BSYNC B0 ;  /* 0x0000000000007941 */ /* 0x000fea0003800000 */
.L_x_3855:
[----:B------:R0:W-:Y:S01]  /*7a90*/  STG.E.U8 desc[UR36][R2.64], R0 ;  /* 0x0000000002007986 */ /* 0x0001e2000c101124 */
[----:B------:R-:W-:Y:S05]  /*7aa0*/  BRA `(.L_x_3835) ;  /* 0x0000000400187947 */ /* 0x000fea0003800000 */
.L_x_3853:
        /* <DEDUP_REMOVED lines=17> */
.L_x_3860:
[----:B------:R-:W-:-:S04]  /*7bc0*/  LOP3.LUT R0, R7, 0x80000000, RZ, 0xc0, !PT ;  /* 0x8000000007007812 */ /* 0x000fc800078ec0ff */
[----:B------:R-:W-:-:S04]  /*7bd0*/  SHF.R.U32.HI R5, RZ, 0x18, R0 ;  /* 0x00000018ff057819 */ /* 0x000fc80000011600 */
[----:B------:R-:W-:-:S04]  /*7be0*/  LOP3.LUT R4, R4, R5, RZ, 0xfc, !PT ;  /* 0x0000000504047212 */ /* 0x000fc800078efcff */
[----:B------:R-:W-:-:S07]  /*7bf0*/  PRMT R0, R4, 0x7610, R0 ;  /* 0x0000761004007816 */ /* 0x000fce0000000000 */
.L_x_3859:
[----:B------:R-:W-:Y:S05]  /*7c00*/  BSYNC B0 ;  /* 0x0000000000007941 */ /* 0x000fea0003800000 */
.L_x_3858:
[----:B------:R0:W-:Y:S01]  /*7c10*/  STG.E.U8 desc[UR36][R2.64], R0 ;  /* 0x0000000002007986 */ /* 0x0001e2000c101124 */
[----:B------:R-:W-:Y:S05]  /*7c20*/  BRA `(.L_x_3835) ;  /* 0x0000000000b87947 */ /* 0x000fea0003800000 */
.L_x_3852:
        /* <DEDUP_REMOVED lines=22> */
.L_x_3834:
        /* <DEDUP_REMOVED lines=16> */
.L_x_3863:
[----:B------:R-:W-:Y:S05]  /*7e90*/  BRA `(.L_x_3835) ;  /* 0x00000000001c7947 */ /* 0x000fea0003800000 */
.L_x_3862:
[----:B------:R-:W-:-:S06]  /*7ea0*/  HADD2.F32 R4, -RZ, R24.H0_H0 ;  /* 0x20000018ff047230 */ /* 0x000fcc0000004100 */
[----:B------:R-:W0:Y:S02]  /*7eb0*/  F2I.U64.TRUNC R4, R4 ;  /* 0x0000000400047311 */ /* 0x000e24000020d800 */
[----:B0-----:R0:W-:Y:S01]  /*7ec0*/  STG.E.64 desc[UR36][R2.64], R4 ;  /* 0x0000000402007986 */ /* 0x0011e2000c101b24 */
[----:B------:R-:W-:Y:S05]  /*7ed0*/  BRA `(.L_x_3835) ;  /* 0x00000000000c7947 */ /* 0x000fea0003800000 */
.L_x_3861:
[----:B------:R-:W-:-:S04]  /*7ee0*/  HADD2.F32 R24, -RZ, R24.H0_H0 ;  /* 0x20000018ff187230 */ /* 0x000fc80000004100 */
[----:B------:R-:W0:Y:S02]  /*7ef0*/  F2I.FTZ.U32.TRUNC.NTZ R5, R24 ;  /* 0x0000001800057305 */ /* 0x000e24000021f000 */
[----:B0-----:R0:W-:Y:S02]  /*7f00*/  STG.E desc[UR36][R2.64], R5 ;  /* 0x0000000502007986 */ /* 0x0011e4000c101924 */
.L_x_3835:
[----:B------:R-:W-:-:S07]  /*7f10*/  VIADD R19, R19, 0x80 ;  /* 0x0000008013137836 */ /* 0x000fce0000000000 */
.L_x_3795:
[----:B------:R-:W-:Y:S05]  /*7f20*/  BSYNC B6 ;  /* 0x0000000000067941 */ /* 0x000fea0003800000 */
.L_x_3794:
        /* <DEDUP_REMOVED lines=23> */
.L_x_3867:
[----:B------:R-:W-:-:S06]  /*80a0*/  HADD2.F32 R5, -RZ, R22.H0_H0 ;  /* 0x20000016ff057230 */ /* 0x000fcc0000004100 */
[----:B------:R-:W0:Y:S02]  /*80b0*/  F2I.S64.TRUNC R4, R5 ;  /* 0x0000000500047311 */ /* 0x000e24000020d900 */
[----:B0-----:R-:W-:Y:S01]  /*80c0*/  STG.E.U8 desc[UR36][R2.64], R4 ;  /* 0x0000000402007986 */ /* 0x001fe2000c101124 */
[----:B------:R-:W-:Y:S05]  /*80d0*/  EXIT ;  /* 0x000000000000794d */ /* 0x000fea0003800000 */
.L_x_3866:
        /* <DEDUP_REMOVED lines=10> */
.L_x_3870:
[----:B------:R-:W-:-:S04]  /*8180*/  HADD2.F32 R22, -RZ, R22.H0_H0 ;  /* 0x20000016ff167230 */ /* 0x000fc80000004100 */
[----:B------:R-:W0:Y:S02]  /*8190*/  F2I.FTZ.TRUNC.NTZ R5, R22 ;  /* 0x0000001600057305 */ /* 0x000e24000021f100 */
[----:B0-----:R-:W-:Y:S01]  /*81a0*/  STG.E desc[UR36][R2.64], R5 ;  /* 0x0000000502007986 */ /* 0x001fe2000c101924 */
[----:B------:R-:W-:Y:S05]  /*81b0*/  EXIT ;  /* 0x000000000000794d */ /* 0x000fea0003800000 */
.L_x_3869:
[----:B------:R-:W-:-:S04]  /*81c0*/  HADD2.F32 R22, -RZ, R22.H0_H0 ;  /* 0x20000016ff167230 */ /* 0x000fc80000004100 */
[----:B------:R-:W0:Y:S02]  /*81d0*/  F2I.FTZ.TRUNC.NTZ R5, R22 ;  /* 0x0000001600057305 */ /* 0x000e24000021f100 */
[----:B0-----:R-:W-:Y:S01]  /*81e0*/  STG.E.U16 desc[UR36][R2.64], R5 ;  /* 0x0000000502007986 */ /* 0x001fe2000c101524 */
[----:B------:R-:W-:Y:S05]  /*81f0*/  EXIT ;  /* 0x000000000000794d */ /* 0x000fea0003800000 */
.L_x_3865:
        /* <DEDUP_REMOVED lines=9> */
.L_x_3872:
[----:B------:R-:W-:Y:S01]  /*8290*/  STG.E.U16 desc[UR36][R2.64], R22 ;  /* 0x0000001602007986 */ /* 0x000fe2000c101524 */
[----:B------:R-:W-:Y:S05]  /*82a0*/  EXIT ;  /* 0x000000000000794d */ /* 0x000fea0003800000 */
.L_x_3871:
        /* <DEDUP_REMOVED lines=10> */
.L_x_3874:
[----:B------:R-:W-:-:S05]  /*8350*/  HADD2.F32 R0, -RZ, R22.H0_H0 ;  /* 0x20000016ff007230 */ /* 0x000fca0000004100 */
[----:B------:R-:W-:-:S04]  /*8360*/  F2FP.F16.F32.PACK_AB R0, RZ, R0 ;  /* 0x00000000ff00723e */ /* 0x000fc800000000ff */
[----:B------:R-:W-:-:S05]  /*8370*/  PRMT R0, R0, 0x5410, RZ ;  /* 0x0000541000007816 */ /* 0x000fca00000000ff */
[----:B------:R-:W-:Y:S01]  /*8380*/  STG.E desc[UR36][R2.64], R0 ;  /* 0x0000000002007986 */ /* 0x000fe2000c101924 */
[----:B------:R-:W-:Y:S05]  /*8390*/  EXIT ;  /* 0x000000000000794d */ /* 0x000fea0003800000 */
.L_x_3873:
[----:B------:R-:W-:-:S05]  /*83a0*/  HADD2.F32 R4, -RZ, R22.H0_H0 ;  /* 0x20000016ff047230 */ /* 0x000fca0000004100 */
[----:B------:R-:W-:-:S06]  /*83b0*/  FMUL.FTZ R4, R4, 1 ;  /* 0x3f80000004047820 */ /* 0x000fcc0000410000 */
[----:B------:R-:W0:Y:S02]  /*83c0*/  F2F.F64.F32 R4, R4 ;  /* 0x0000000400047310 */ /* 0x000e240000201800 */
[----:B0-----:R-:W-:Y:S01]  /*83d0*/  STG.E.64 desc[UR36][R2.64], R4 ;  /* 0x0000000402007986 */ /* 0x001fe2000c101b24 */
[----:B------:R-:W-:Y:S05]  /*83e0*/  EXIT ;  /* 0x000000000000794d */ /* 0x000fea0003800000 */
.L_x_3864:
        /* <DEDUP_REMOVED lines=13> */
.L_x_3877:
[----:B------:R-:W-:Y:S01]  /*84c0*/  HADD2.F32 R22, -RZ, R22.H0_H0 ;  /* 0x20000016ff167230 */ /* 0x000fe20000004100 */
[----:B------:R-:W-:-:S04]  /*84d0*/  CS2R R6, SRZ ;  /* 0x0000000000067805 */ /* 0x000fc8000001ff00 */
[----:B------:R-:W-:-:S06]  /*84e0*/  FMUL.FTZ R4, R22, 1 ;  /* 0x3f80000016047820 */ /* 0x000fcc0000410000 */
[----:B------:R-:W0:Y:S02]  /*84f0*/  F2F.F64.F32 R4, R4 ;  /* 0x0000000400047310 */ /* 0x000e240000201800 */
[----:B0-----:R-:W-:Y:S01]  /*8500*/  STG.E.128 desc[UR36][R2.64], R4 ;  /* 0x0000000402007986 */ /* 0x001fe2000c101d24 */
[----:B------:R-:W-:Y:S05]  /*8510*/  EXIT ;  /* 0x000000000000794d */ /* 0x000fea0003800000 */
.L_x_3876:
        /* <DEDUP_REMOVED lines=21> */
.L_x_3881:
[----:B------:R-:W-:Y:S05]  /*8670*/  BSYNC B0 ;  /* 0x0000000000007941 */ /* 0x000fea0003800000 */
.L_x_3880:
[----:B------:R-:W-:-:S05]  /*8680*/  LOP3.LUT R5, R0, R5, RZ, 0xfc, !PT ;  /* 0x0000000500057212 */ /* 0x000fca00078efcff */
[----:B------:R-:W-:Y:S01]  /*8690*/  STG.E.U8 desc[UR36][R2.64], R5 ;  /* 0x0000000502007986 */ /* 0x000fe2000c101124 */
[----:B------:R-:W-:Y:S05]  /*86a0*/  EXIT ;  /* 0x000000000000794d */ /* 0x000fea0003800000 */
.L_x_3879:
        /* <DEDUP_REMOVED lines=13> */
.L_x_3883:
[----:B------:R-:W-:Y:S01]  /*8780*/  IMAD.MOV.U32 R0, RZ, RZ, 0x7f ;  /* 0x0000007fff007424 */ /* 0x000fe200078e00ff */
[----:B------:R-:W-:-:S04]  /*8790*/  ISETP.GT.U32.AND P0, PT, R4, 0x7f800000, PT ;  /* 0x7f8000000400780c */ /* 0x000fc80003f04070 */
[----:B------:R-:W-:-:S09]  /*87a0*/  SEL R0, R0, 0x7c, P0 ;  /* 0x0000007c00007807 */ /* 0x000fd20000000000 */
.L_x_3884:
[----:B------:R-:W-:Y:S05]  /*87b0*/  BSYNC B0 ;  /* 0x0000000000007941 */ /* 0x000fea0003800000 */
.L_x_3882:
[----:B------:R-:W-:-:S04]  /*87c0*/  LOP3.LUT R4, R5, 0x80000000, RZ, 0xc0, !PT ;  /* 0x8000000005047812 */ /* 0x000fc800078ec0ff */
[----:B------:R-:W-:-:S04]  /*87d0*/  SHF.R.U32.HI R5, RZ, 0x18, R4 ;  /* 0x00000018ff057819 */ /* 0x000fc80000011604 */
[----:B------:R-:W-:-:S05]  /*87e0*/  LOP3.LUT R5, R0, R5, RZ, 0xfc, !PT ;  /* 0x0000000500057212 */ /* 0x000fca00078efcff */
[----:B------:R-:W-:Y:S01]  /*87f0*/  STG.E.U8 desc[UR36][R2.64], R5 ;  /* 0x0000000502007986 */ /* 0x000fe2000c101124 */
[----:B------:R-:W-:Y:S05]  /*8800*/  EXIT ;  /* 0x000000000000794d */ /* 0x000fea0003800000 */
.L_x_3878:
[----:B------:R-:W-:-:S05]  /*8810*/  HADD2.F32 R0, -RZ, R22.H0_H0 ;  /* 0x20000016ff007230 */ /* 0x000fca0000004100 */
[----:B------:R-:W-:-:S05]  /*8820*/  F2FP.BF16.F32.PACK_AB R0, RZ, R0 ;  /* 0x00000000ff00723e */ /* 0x000fca00000010ff */
[----:B------:R-:W-:Y:S01]  /*8830*/  STG.E.U16 desc[UR36][R2.64], R0 ;  /* 0x0000000002007986 */ /* 0x000fe2000c101524 */
[----:B------:R-:W-:Y:S05]  /*8840*/  EXIT ;  /* 0x000000000000794d */ /* 0x000fea0003800000 */
.L_x_3875:
        /* <DEDUP_REMOVED lines=12> */
.L_x_3887:
        /* <DEDUP_REMOVED lines=17> */
.L_x_3890:
[----:B------:R-:W-:-:S04]  /*8a20*/  LOP3.LUT R0, R7, 0x80000000, RZ, 0xc0, !PT ;  /* 0x8000000007007812 */ /* 0x000fc800078ec0ff */
[----:B------:R-:W-:-:S04]  /*8a30*/  SHF.R.U32.HI R5, RZ, 0x18, R0 ;  /* 0x00000018ff057819 */ /* 0x000fc80000011600 */
[----:B------:R-:W-:-:S04]  /*8a40*/  LOP3.LUT R4, R4, R5, RZ, 0xfc, !PT ;  /* 0x0000000504047212 */ /* 0x000fc800078efcff */
[----:B------:R-:W-:-:S07]  /*8a50*/  PRMT R0, R4, 0x7610, R0 ;  /* 0x0000761004007816 */ /* 0x000fce0000000000 */
.L_x_3889:
[----:B------:R-:W-:Y:S05]  /*8a60*/  BSYNC B0 ;  /* 0x0000000000007941 */ /* 0x000fea0003800000 */
.L_x_3888:
[----:B------:R-:W-:Y:S01]  /*8a70*/  STG.E.U8 desc[UR36][R2.64], R0 ;  /* 0x0000000002007986 */ /* 0x000fe2000c101124 */
[----:B------:R-:W-:Y:S05]  /*8a80*/  EXIT ;  /* 0x000000000000794d */ /* 0x000fea0003800000 */
.L_x_3886:
        /* <DEDUP_REMOVED lines=17> */
.L_x_3893:
[----:B------:R-:W-:-:S04]  /*8ba0*/  LOP3.LUT R0, R7, 0x80000000, RZ, 0xc0, !PT ;  /* 0x8000000007007812 */ /* 0x000fc800078ec0ff */
[----:B------:R-:W-:-:S04]  /*8bb0*/  SHF.R.U32.HI R5, RZ, 0x18, R0 ;  /* 0x00000018ff057819 */ /* 0x000fc80000011600 */
[----:B------:R-:W-:-:S04]  /*8bc0*/  LOP3.LUT R4, R4, R5, RZ, 0xfc, !PT ;  /* 0x0000000504047212 */ /* 0x000fc800078efcff */
[----:B------:R-:W-:-:S07]  /*8bd0*/  PRMT R0, R4, 0x7610, R0 ;  /* 0x0000761004007816 */ /* 0x000fce0000000000 */
.L_x_3892:
[----:B------:R-:W-:Y:S05]  /*8be0*/  BSYNC B0 ;  /* 0x0000000000007941 */ /* 0x000fea0003800000 */
.L_x_3891:
[----:B------:R-:W-:Y:S01]  /*8bf0*/  STG.E.U8 desc[UR36][R2.64], R0 ;  /* 0x0000000002007986 */ /* 0x000fe2000c101124 */
[----:B------:R-:W-:Y:S05]  /*8c00*/  EXIT ;  /* 0x000000000000794d */ /* 0x000fea0003800000 */
.L_x_3885:
        /* <DEDUP_REMOVED lines=22> */
.L_x_3868:
        /* <DEDUP_REMOVED lines=16> */
.L_x_3896:
[----:B------:R-:W-:Y:S05]  /*8e70*/  EXIT ;  /* 0x000000000000794d */ /* 0x000fea0003800000 */
.L_x_3895:
[----:B------:R-:W-:-:S06]  /*8e80*/  HADD2.F32 R4, -RZ, R22.H0_H0 ;  /* 0x20000016ff047230 */ /* 0x000fcc0000004100 */
[----:B------:R-:W0:Y:S02]  /*8e90*/  F2I.U64.TRUNC R4, R4 ;  /* 0x0000000400047311 */ /* 0x000e24000020d800 */
[----:B0-----:R-:W-:Y:S01]  /*8ea0*/  STG.E.64 desc[UR36][R2.64], R4 ;  /* 0x0000000402007986 */ /* 0x001fe2000c101b24 */
[----:B------:R-:W-:Y:S05]  /*8eb0*/  EXIT ;  /* 0x000000000000794d */ /* 0x000fea0003800000 */
.L_x_3894:
[----:B------:R-:W-:-:S04]  /*8ec0*/  HADD2.F32 R22, -RZ, R22.H0_H0 ;  /* 0x20000016ff167230 */ /* 0x000fc80000004100 */
[----:B------:R-:W0:Y:S02]  /*8ed0*/  F2I.FTZ.U32.TRUNC.NTZ R5, R22 ;  /* 0x0000001600057305 */ /* 0x000e24000021f000 */
[----:B0-----:R-:W-:Y:S01]  /*8ee0*/  STG.E desc[UR36][R2.64], R5 ;  /* 0x0000000502007986 */ /* 0x001fe2000c101924 */
[----:B------:R-:W-:Y:S05]  /*8ef0*/  EXIT ;  /* 0x000000000000794d */ /* 0x000fea0003800000 */
.L_x_3897:
        /* <DEDUP_REMOVED lines=16> */
.L_x_13287:


//--------------------- .text._ZN2at6native18elementwise_kernelILi128ELi4EZNS0_22gpu_kernel_impl_nocastIZZZNS0_17log1p_kernel_cudaERNS_18TensorIteratorBaseEENKUlvE_clEvENKUlvE3_clEvEUlN3c104HalfEE_EEvS4_RKT_EUliE_EEviT1_ --------------------------
	.section	.text._ZN2at6native18elementwise_kernelILi128ELi4EZNS0_22gpu_kernel_impl_nocastIZZZNS0_17log1p_kernel_cudaERNS_18TensorIteratorBaseEENKUlvE_clEvENKUlvE3_clEvEUlN3c104HalfEE_EEvS4_RKT_EUliE_EEviT1_,"ax",@progbits
	.align	128
        .global         _ZN2at6native18elementwise_kernelILi128ELi4EZNS0_22gpu_kernel_impl_nocastIZZZNS0_17log1p_kernel_cudaERNS_18TensorIteratorBaseEENKUlvE_clEvENKUlvE3_clEvEUlN3c104HalfEE_EEvS4_RKT_EUliE_EEviT1_
        .type           _ZN2at6native18elementwise_kernelILi128ELi4EZNS0_22gpu_kernel_impl_nocastIZZZNS0_17log1p_kernel_cudaERNS_18TensorIteratorBaseEENKUlvE_clEvENKUlvE3_clEvEUlN3c104HalfEE_EEvS4_RKT_EUliE_EEviT1_,@function
        .size           _ZN2at6native18elementwise_kernelILi128ELi4EZNS0_22gpu_kernel_impl_nocastIZZZNS0_17log1p_kernel_cudaERNS_18TensorIteratorBaseEENKUlvE_clEvENKUlvE3_clEvEUlN3c104HalfEE_EEvS4_RKT_EUliE_EEviT1_,(.L_x_13288 - _ZN2at6native18elementwise_kernelILi128ELi4EZNS0_22gpu_kernel_impl_nocastIZZZNS0_17log1p_kernel_cudaERNS_18TensorIteratorBaseEENKUlvE_clEvENKUlvE3_clEvEUlN3c104HalfEE_EEvS4_RKT_EUliE_EEviT1_)
        .other          _ZN2at6native18elementwise_kernelILi128ELi4EZNS0_22gpu_kernel_impl_nocastIZZZNS0_17log1p_kernel_cudaERNS_18TensorIteratorBaseEENKUlvE_clEvENKUlvE3_clEvEUlN3c104HalfEE_EEvS4_RKT_EUliE_EEviT1_,@"STO_CUDA_ENTRY STV_DEFAULT"
_ZN2at6native18elementwise_kernelILi128ELi4EZNS0_22gpu_kernel_impl_nocastIZZZNS0_17log1p_kernel_cudaERNS_18TensorIteratorBaseEENKUlvE_clEvENKUlvE3_clEvEUlN3c104HalfEE_EEvS4_RKT_EUliE_EEviT1_:
.text._ZN2at6native18elementwise_kernelILi128ELi4EZNS0_22gpu_kernel_impl_nocastIZZZNS0_17log1p_kernel_cudaERNS_18TensorIteratorBaseEENKUlvE_clEvENKUlvE3_clEvEUlN3c104HalfEE_EEvS4_RKT_EUliE_EEviT1_:
        /* <DEDUP_REMOVED lines=311> */
.L_x_3900:
        /* <DEDUP_REMOVED lines=8> */
[----:B--2---:R-:W-:-:S05]  /*13f0*/  HADD2.F32 R10, -RZ, R4.H0_H0 ;  /* 0x20000004ff0a7230 */ /* 0x004fca0000004100 */
[C---:B------:R-:W-:Y:S01]  /*1400*/  FADD.FTZ.RZ R2, R10.reuse, 1 ;  /* 0x3f8000000a027421 */ /* 0x040fe2000001c000 */
[----:B------:R-:W-:-:S04]  /*1410*/  ISETP.GE.U32.AND P0, PT, R10, 0x7f800000, PT ;  /* 0x7f8000000a00780c */ /* 0x000fc80003f06070 */
        /* <DEDUP_REMOVED lines=27> */
.L_x_3902:
[----:B------:R-:W-:Y:S05]  /*15d0*/  BSYNC B1 ;  /* 0x0000000000017941 */ /* 0x000fea0003800000 */
.L_x_3901:
[----:B------:R-:W-:Y:S02]  /*15e0*/  F2FP.F16.F32.PACK_AB R4, RZ, R4 ;  /* 0x00000004ff04723e */ /* 0x000fe400000000ff */
[----:B------:R-:W-:-:S03]  /*15f0*/  IADD3 R0, R0, 0x80, RZ ;  /* 0x0000008000007810 */ /* 0x000fc60007ffe0ff */
[----:B------:R0:W-:Y:S04]  /*1600*/  STG.E.U16 desc[UR4][R2.64], R4 ;  /* 0x0000000402007986 */ /* 0x0001e8000c101504 */
.L_x_3899:
[----:B------:R-:W-:Y:S05]  /*1610*/  BSYNC B0 ;  /* 0x0000000000007941 */ /* 0x000fea0003800000 */
.L_x_3898:
        /* <DEDUP_REMOVED lines=305> */
.L_x_3905:
[----:B------:R-:W-:Y:S02]  /*2930*/  ULDC.64 UR8, c[0x0][0x418] ;  /* 0x0001060000087ab9 */ /* 0x000fe40000000a00 */
[----:B------:R-:W-:-:S04]  /*2940*/  IADD3 R4, P0, R2, UR8, RZ ;  /* 0x0000000802047c10 */ /* 0x000fc8000ff1e0ff */
[----:B------:R-:W-:Y:S01]  /*2950*/  IADD3.X R5, RZ, UR9, RZ, P0, !PT ;  /* 0x00000009ff057c10 */ /* 0x000fe200087fe4ff */
[----:B------:R-:W-:-:S04]  /*2960*/  ULDC.64 UR8, c[0x0][0x410] ;  /* 0x0001040000087ab9 */ /* 0x000fc80000000a00 */
[----:B------:R-:W2:Y:S01]  /*2970*/  LDG.E.U16 R4, desc[UR4][R4.64] ;  /* 0x0000000404047981 */ /* 0x000ea2000c1e1500 */
[----:B------:R-:W-:Y:S01]  /*2980*/  MOV R8, 0x3e800000 ;  /* 0x3e80000000087802 */ /* 0x000fe20000000f00 */
[----:B------:R-:W-:Y:S01]  /*2990*/  BSSY B1, `(.L_x_3906) ;  /* 0x0000020000017945 */ /* 0x000fe20003800000 */
[----:B------:R-:W-:Y:S01]  /*29a0*/  MOV R11, 0x3d39bf78 ;  /* 0x3d39bf78000b7802 */ /* 0x000fe20000000f00 */
        /* <DEDUP_REMOVED lines=30> */
.L_x_3907:
[----:B------:R-:W-:Y:S05]  /*2b90*/  BSYNC B1 ;  /* 0x0000000000017941 */ /* 0x000fea0003800000 */
.L_x_3906:
[----:B------:R-:W-:Y:S02]  /*2ba0*/  F2FP.F16.F32.PACK_AB R4, RZ, R4 ;  /* 0x00000004ff04723e */ /* 0x000fe400000000ff */
        /* <DEDUP_REMOVED lines=306> */
.L_x_3908:
        /* <DEDUP_REMOVED lines=38> */
.L_x_3910:
[----:B------:R-:W-:Y:S05]  /*4130*/  BSYNC B1 ;  /* 0x0000000000017941 */ /* 0x000fea0003800000 */
.L_x_3909:
[----:B------:R-:W-:Y:S02]  /*4140*/  F2FP.F16.F32.PACK_AB R4, RZ, R4 ;  /* 0x00000004ff04723e */ /* 0x000fe400000000ff */
[----:B------:R-:W-:-:S03]  /*4150*/  IADD3 R0, R0, 0x80, RZ ;  /* 0x0000008000007810 */ /* 0x000fc60007ffe0ff */
[----:B------:R1:W-:Y:S04]  /*4160*/  STG.E.U16 desc[UR4][R2.64], R4 ;  /* 0x0000000402007986 */ /* 0x0003e8000c101504 */
.L_x_3904:
[----:B------:R-:W-:Y:S05]  /*4170*/  BSYNC B0 ;  /* 0x0000000000007941 */ /* 0x000fea0003800000 */
.L_x_3903:
        /* <DEDUP_REMOVED lines=304> */
.L_x_3911:
        /* <DEDUP_REMOVED lines=38> */
.L_x_3913:
[----:B------:R-:W-:Y:S05]  /*56e0*/  BSYNC B0 ;  /* 0x0000000000007941 */ /* 0x000fea0003800000 */
.L_x_3912:
[----:B------:R-:W-:-:S05]  /*56f0*/  F2FP.F16.F32.PACK_AB R0, RZ, R0 ;  /* 0x00000000ff00723e */ /* 0x000fca00000000ff */
[----:B------:R-:W-:Y:S01]  /*5700*/  STG.E.U16 desc[UR4][R2.64], R0 ;  /* 0x0000000002007986 */ /* 0x000fe2000c101504 */
[----:B------:R-:W-:Y:S05]  /*5710*/  EXIT ;  /* 0x000000000000794d */ /* 0x000fea0003800000 */
.L_x_3914:
        /* <DEDUP_REMOVED lines=14> */
.L_x_13288:


//--------------------- .text._ZN2at6native27unrolled_elementwise_kernelIZZZNS0_17log1p_kernel_cudaERNS_18TensorIteratorBaseEENKUlvE_clEvENKUlvE3_clEvEUlN3c104HalfEE_St5arrayIPcLm2EELi4E23TrivialOffsetCalculatorILi1EjESD_NS0_6memory15LoadWithoutCastENSE_16StoreWithoutCastEEEviT_T0_T2_T3_T4_T5_ --------------------------
	.section	.text._ZN2at6native27unrolled_elementwise_kernelIZZZNS0_17log1p_kernel_cudaERNS_18TensorIteratorBaseEENKUlvE_clEvENKUlvE3_clEvEUlN3c104HalfEE_St5arrayIPcLm2EELi4E23TrivialOffsetCalculatorILi1EjESD_NS0_6memory15LoadWithoutCastENSE_16StoreWithoutCastEEEviT_T0_T2_T3_T4_T5_,"ax",@progbits
	.align	128
        .global         _ZN2at6native27unrolled_elementwise_kernelIZZZNS0_17log1p_kernel_cudaERNS_18TensorIteratorBaseEENKUlvE_clEvENKUlvE3_clEvEUlN3c104HalfEE_St5arrayIPcLm2EELi4E23TrivialOffsetCalculatorILi1EjESD_NS0_6memory15LoadWithoutCastENSE_16StoreWithoutCastEEEviT_T0_T2_T3_T4_T5_
        .type           _ZN2at6native27unrolled_elementwise_kernelIZZZNS0_17log1p_kernel_cudaERNS_18TensorIteratorBaseEENKUlvE_clEvENKUlvE3_clEvEUlN3c104HalfEE_St5arrayIPcLm2EELi4E23TrivialOffsetCalculatorILi1EjESD_NS0_6memory15LoadWithoutCastENSE_16StoreWithoutCastEEEviT_T0_T2_T3_T4_T5_,@function
        .size           _ZN2at6native27unrolled_elementwise_kernelIZZZNS0_17log1p_kernel_cudaERNS_18TensorIteratorBaseEENKUlvE_clEvENKUlvE3_clEvEUlN3c104HalfEE_St5arrayIPcLm2EELi4E23TrivialOffsetCalculatorILi1EjESD_NS0_6memory15LoadWithoutCastENSE_16StoreWithoutCastEEEviT_T0_T2_T3_T4_T5_,(.L_x_13289 - _ZN2at6native27unrolled_elementwise_kernelIZZZNS0_17log1p_kernel_cudaERNS_18TensorIteratorBaseEENKUlvE_clEvENKUlvE3_clEvEUlN3c104HalfEE_St5arrayIPcLm2EELi4E23TrivialOffsetCalculatorILi1EjESD_NS0_6memory15LoadWithoutCastENSE_16StoreWithoutCastEEEviT_T0_T2_T3_T4_T5_)
        .other          _ZN2at6native27unrolled_elementwise_kernelIZZZNS0_17log1p_kernel_cudaERNS_18TensorIteratorBaseEENKUlvE_clEvENKUlvE3_clEvEUlN3c104HalfEE_St5arrayIPcLm2EELi4E23TrivialOffsetCalculatorILi1EjESD_NS0_6memory15LoadWithoutCastENSE_16StoreWithoutCastEEEviT_T0_T2_T3_T4_T5_,@"STO_CUDA_ENTRY STV_DEFAULT"
_ZN2at6native27unrolled_elementwise_kernelIZZZNS0_17log1p_kernel_cudaERNS_18TensorIteratorBaseEENKUlvE_clEvENKUlvE3_clEvEUlN3c104HalfEE_St5arrayIPcLm2EELi4E23TrivialOffsetCalculatorILi1EjESD_NS0_6memory15LoadWithoutCastENSE_16StoreWithoutCastEEEviT_T0_T2_T3_T4_T5_:
.text._ZN2at6native27unrolled_elementwise_kernelIZZZNS0_17log1p_kernel_cudaERNS_18TensorIteratorBaseEENKUlvE_clEvENKUlvE3_clEvEUlN3c104HalfEE_St5arrayIPcLm2EELi4E23TrivialOffsetCalculatorILi1EjESD_NS0_6memory15LoadWithoutCastENSE_16StoreWithoutCastEEEviT_T0_T2_T3_T4_T5_:
        /* <DEDUP_REMOVED lines=14> */
[----:B------:R-:W1:Y:S01]  /*00e0*/  @!P1 LDC.64 R10, c[0x0][0x220] ;  /* 0x00008800ff0a9b82 */ /* 0x000e620000000a00 */
[----:B------:R-:W-:-:S04]  /*00f0*/  @!P1 IADD3 R13, R13, 0x80, RZ ;  /* 0x000000800d0d9810 */ /* 0x000fc80007ffe0ff */
        /* <DEDUP_REMOVED lines=21> */
[----:B0----5:R-:W-:Y:S01]  /*0250*/  HADD2.F32 R4, -RZ, R16.H0_H0 ;  /* 0x20000010ff047230 */ /* 0x021fe20000004100 */
[----:B------:R-:W-:Y:S01]  /*0260*/  HFMA2.MMA R12, -RZ, RZ, 1.625, 0 ;  /* 0x3e800000ff0c7435 */ /* 0x000fe200000001ff */
[----:B------:R-:W-:Y:S01]  /*0270*/  MOV R13, 0x3d39bf78 ;  /* 0x3d39bf78000d7802 */ /* 0x000fe20000000f00 */
[----:B------:R-:W-:Y:S02]  /*0280*/  BSSY B1, `(.L_x_3917) ;  /* 0x000001c000017945 */ /* 0x000fe40003800000 */
        /* <DEDUP_REMOVED lines=27> */
.L_x_3918:
[----:B------:R-:W-:Y:S05]  /*0440*/  BSYNC B1 ;  /* 0x0000000000017941 */ /* 0x000fea0003800000 */
.L_x_3917:
[----:B------:R-:W-:-:S07]  /*0450*/  F2FP.F16.F32.PACK_AB R4, RZ, R5 ;  /* 0x00000005ff04723e */ /* 0x000fce00000000ff */
.L_x_3916:
[----:B------:R-:W-:Y:S05]  /*0460*/  BSYNC B0 ;  /* 0x0000000000007941 */ /* 0x000fea0003800000 */
.L_x_3915:
[----:B0-----:R-:W-:Y:S01]  /*0470*/  IADD3 R5, R7, 0x80, RZ ;  /* 0x0000008007057810 */ /* 0x001fe20007ffe0ff */
[----:B------:R-:W-:Y:S03]  /*0480*/  BSSY B0, `(.L_x_3919) ;  /* 0x0000024000007945 */ /* 0x000fe60003800000 */
[----:B------:R-:W-:-:S13]  /*0490*/  ISETP.GE.AND P1, PT, R5, R2, PT ;  /* 0x000000020500720c */ /* 0x000fda0003f26270 */
[----:B------:R-:W-:Y:S05]  /*04a0*/  @P1 BRA `(.L_x_3920) ;  /* 0x0000000000841947 */ /* 0x000fea0003800000 */
[----:B-----5:R-:W-:Y:S01]  /*04b0*/  HADD2.F32 R9, -RZ, R9.H0_H0 ;  /* 0x20000009ff097230 */ /* 0x020fe20000004100 */
[----:B------:R-:W-:Y:S01]  /*04c0*/  HFMA2.MMA R12, -RZ, RZ, 1.625, 0 ;  /* 0x3e800000ff0c7435 */ /* 0x000fe200000001ff */
[----:B------:R-:W-:Y:S01]  /*04d0*/  MOV R14, 0x3d39bf78 ;  /* 0x3d39bf78000e7802 */ /* 0x000fe20000000f00 */
[----:B------:R-:W-:Y:S02]  /*04e0*/  BSSY B1, `(.L_x_3921) ;  /* 0x000001c000017945 */ /* 0x000fe40003800000 */
[C---:B------:R-:W-:Y:S01]  /*04f0*/  FADD.FTZ.RZ R5, R9.reuse, 1 ;  /* 0x3f80000009057421 */ /* 0x040fe2000001c000 */
[----:B------:R-:W-:-:S03]  /*0500*/  ISETP.GE.U32.AND P1, PT, R9, 0x7f800000, PT ;  /* 0x7f8000000900780c */ /* 0x000fc60003f26070 */
        /* <DEDUP_REMOVED lines=25> */
.L_x_3922:
[----:B------:R-:W-:Y:S05]  /*06a0*/  BSYNC B1 ;  /* 0x0000000000017941 */ /* 0x000fea0003800000 */
.L_x_3921:
[----:B------:R-:W-:-:S07]  /*06b0*/  F2FP.F16.F32.PACK_AB R5, RZ, R5 ;  /* 0x00000005ff05723e */ /* 0x000fce00000000ff */
.L_x_3920:
[----:B------:R-:W-:Y:S05]  /*06c0*/  BSYNC B0 ;  /* 0x0000000000007941 */ /* 0x000fea0003800000 */
.L_x_3919:
[----:B-----5:R-:W-:Y:S01]  /*06d0*/  IADD3 R9, R7, 0x100, RZ ;  /* 0x0000010007097810 */ /* 0x020fe20007ffe0ff */
[----:B------:R-:W-:Y:S03]  /*06e0*/  BSSY B0, `(.L_x_3923) ;  /* 0x0000024000007945 */ /* 0x000fe60003800000 */
[----:B------:R-:W-:-:S13]  /*06f0*/  ISETP.GE.AND P1, PT, R9, R2, PT ;  /* 0x000000020900720c */ /* 0x000fda0003f26270 */
[----:B------:R-:W-:Y:S05]  /*0700*/  @P1 BRA `(.L_x_3924) ;  /* 0x0000000000841947 */ /* 0x000fea0003800000 */
[----:B------:R-:W-:Y:S01]  /*0710*/  HADD2.F32 R8, -RZ, R8.H0_H0 ;  /* 0x20000008ff087230 */ /* 0x000fe20000004100 */
[----:B------:R-:W-:Y:S01]  /*0720*/  HFMA2.MMA R12, -RZ, RZ, 1.625, 0 ;  /* 0x3e800000ff0c7435 */ /* 0x000fe200000001ff */
[----:B------:R-:W-:Y:S01]  /*0730*/  MOV R13, 0x3d39bf78 ;  /* 0x3d39bf78000d7802 */ /* 0x000fe20000000f00 */
[----:B------:R-:W-:Y:S02]  /*0740*/  BSSY B1, `(.L_x_3925) ;  /* 0x000001c000017945 */ /* 0x000fe40003800000 */
[C---:B------:R-:W-:Y:S01]  /*0750*/  FADD.FTZ.RZ R9, R8.reuse, 1 ;  /* 0x3f80000008097421 */ /* 0x040fe2000001c000 */
[----:B------:R-:W-:-:S04]  /*0760*/  ISETP.GE.U32.AND P1, PT, R8, 0x7f800000, PT ;  /* 0x7f8000000800780c */ /* 0x000fc80003f26070 */
        /* <DEDUP_REMOVED lines=25> */
.L_x_3926:
[----:B------:R-:W-:Y:S05]  /*0900*/  BSYNC B1 ;  /* 0x0000000000017941 */ /* 0x000fea0003800000 */
.L_x_3925:
[----:B------:R-:W-:-:S07]  /*0910*/  F2FP.F16.F32.PACK_AB R8, RZ, R9 ;  /* 0x00000009ff08723e */ /* 0x000fce00000000ff */
.L_x_3924:
[----:B------:R-:W-:Y:S05]  /*0920*/  BSYNC B0 ;  /* 0x0000000000007941 */ /* 0x000fea0003800000 */
.L_x_3923:
[----:B------:R-:W-:Y:S01]  /*0930*/  IADD3 R9, R7, 0x180, RZ ;  /* 0x0000018007097810 */ /* 0x000fe20007ffe0ff */
        /* <DEDUP_REMOVED lines=34> */
.L_x_3930:
[----:B------:R-:W-:Y:S05]  /*0b60*/  BSYNC B1 ;  /* 0x0000000000017941 */ /* 0x000fea0003800000 */
.L_x_3929:
[----:B------:R-:W-:-:S07]  /*0b70*/  F2FP.F16.F32.PACK_AB R9, RZ, R9 ;  /* 0x00000009ff09723e */ /* 0x000fce00000000ff */
.L_x_3928:
[----:B------:R-:W-:Y:S05]  /*0b80*/  BSYNC B0 ;  /* 0x0000000000007941 */ /* 0x000fea0003800000 */
.L_x_3927:
        /* <DEDUP_REMOVED lines=9> */
[----:B------:R-:W-:Y:S02]  /*0c20*/  LEA R3, R0, R7, 0x9 ;  /* 0x0000000700037211 */ /* 0x000fe400078e48ff */
        /* <DEDUP_REMOVED lines=9> */
.L_x_3932:
[----:B------:R-:W-:Y:S05]  /*0cc0*/  BSYNC B0 ;  /* 0x0000000000007941 */ /* 0x000fea0003800000 */
.L_x_3931:
[----:B------:R-:W-:-:S13]  /*0cd0*/  ISETP.GE.AND P0, PT, R7, R2, PT ;  /* 0x000000020700720c */ /* 0x000fda0003f06270 */
[----:B------:R-:W-:Y:S05]  /*0ce0*/  @P0 EXIT ;  /* 0x000000000000094d */ /* 0x000fea0003800000 */
[----:B------:R-:W2:Y:S01]  /*0cf0*/  LDC.64 R2, c[0x0][0x218] ;  /* 0x00008600ff027b82 */ /* 0x000ea20000000a00 */
[----:B------:R-:W-:-:S05]  /*0d00*/  LEA R7, R0, R7, 0x9 ;  /* 0x0000000700077211 */ /* 0x000fca00078e48ff */
[----:B--2---:R-:W-:-:S05]  /*0d10*/  IMAD.WIDE.U32 R2, R7, 0x2, R2 ;  /* 0x0000000207027825 */ /* 0x004fca00078e0002 */
[----:B------:R-:W-:Y:S01]  /*0d20*/  STG.E.U16 desc[UR4][R2.64], R9 ;  /* 0x0000000902007986 */ /* 0x000fe2000c101504 */
[----:B------:R-:W-:Y:S05]  /*0d30*/  EXIT ;  /* 0x000000000000794d */ /* 0x000fea0003800000 */
.L_x_3933:
        /* <DEDUP_REMOVED lines=12> */
.L_x_13289:


//--------------------- .text._ZN2at6native29vectorized_elementwise_kernelILi2EZZZNS0_17log1p_kernel_cudaERNS_18TensorIteratorBaseEENKUlvE_clEvENKUlvE3_clEvEUlN3c104HalfEE_St5arrayIPcLm2EEEEviT0_T1_ --------------------------
	.section	.text._ZN2at6native29vectorized_elementwise_kernelILi2EZZZNS0_17log1p_kernel_cudaERNS_18TensorIteratorBaseEENKUlvE_clEvENKUlvE3_clEvEUlN3c104HalfEE_St5arrayIPcLm2EEEEviT0_T1_,"ax",@progbits
	.align	128
        .global         _ZN2at6native29vectorized_elementwise_kernelILi2EZZZNS0_17log1p_kernel_cudaERNS_18TensorIteratorBaseEENKUlvE_clEvENKUlvE3_clEvEUlN3c104HalfEE_St5arrayIPcLm2EEEEviT0_T1_
        .type           _ZN2at6native29vectorized_elementwise_kernelILi2EZZZNS0_17log1p_kernel_cudaERNS_18TensorIteratorBaseEENKUlvE_clEvENKUlvE3_clEvEUlN3c104HalfEE_St5arrayIPcLm2EEEEviT0_T1_,@function
        .size           _ZN2at6native29vectorized_elementwise_kernelILi2EZZZNS0_17log1p_kernel_cudaERNS_18TensorIteratorBaseEENKUlvE_clEvENKUlvE3_clEvEUlN3c104HalfEE_St5arrayIPcLm2EEEEviT0_T1_,(.L_x_13290 - _ZN2at6native29vectorized_elementwise_kernelILi2EZZZNS0_17log1p_kernel_cudaERNS_18TensorIteratorBaseEENKUlvE_clEvENKUlvE3_clEvEUlN3c104HalfEE_St5arrayIPcLm2EEEEviT0_T1_)
        .other          _ZN2at6native29vectorized_elementwise_kernelILi2EZZZNS0_17log1p_kernel_cudaERNS_18TensorIteratorBaseEENKUlvE_clEvENKUlvE3_clEvEUlN3c104HalfEE_St5arrayIPcLm2EEEEviT0_T1_,@"STO_CUDA_ENTRY STV_DEFAULT"
_ZN2at6native29vectorized_elementwise_kernelILi2EZZZNS0_17log1p_kernel_cudaERNS_18TensorIteratorBaseEENKUlvE_clEvENKUlvE3_clEvEUlN3c104HalfEE_St5arrayIPcLm2EEEEviT0_T1_:
.text._ZN2at6native29vectorized_elementwise_kernelILi2EZZZNS0_17log1p_kernel_cudaERNS_18TensorIteratorBaseEENKUlvE_clEvENKUlvE3_clEvEUlN3c104HalfEE_St5arrayIPcLm2EEEEviT0_T1_:
        /* <DEDUP_REMOVED lines=18> */
[--C-:B--2---:R-:W-:Y:S02]  /*0120*/  HADD2.F32 R8, -RZ, R9.reuse.H0_H0 ;  /* 0x20000009ff087230 */ /* 0x104fe40000004100 */
[----:B------:R-:W-:-:S03]  /*0130*/  HADD2.F32 R9, -RZ, R9.H1_H1 ;  /* 0x30000009ff097230 */ /* 0x000fc60000004100 */
[C---:B------:R-:W-:Y:S01]  /*0140*/  FADD.FTZ.RZ R2, R8.reuse, 1 ;  /* 0x3f80000008027421 */ /* 0x040fe2000001c000 */
[----:B------:R-:W-:Y:S01]  /*0150*/  ISETP.GE.U32.AND P0, PT, R8, 0x7f800000, PT ;  /* 0x7f8000000800780c */ /* 0x000fe20003f06070 */
[C---:B------:R-:W-:Y:S01]  /*0160*/  FADD.FTZ.RZ R4, R9.reuse, 1 ;  /* 0x3f80000009047421 */ /* 0x040fe2000001c000 */
[----:B------:R-:W-:Y:S02]  /*0170*/  ISETP.GE.U32.AND P2, PT, R9, 0x7f800000, PT ;  /* 0x7f8000000900780c */ /* 0x000fe40003f46070 */
[----:B------:R-:W-:Y:S02]  /*0180*/  IADD3 R2, R2, -0x3f400000, RZ ;  /* 0xc0c0000002027810 */ /* 0x000fe40007ffe0ff */
[----:B------:R-:W-:Y:S01]  /*0190*/  IADD3 R6, R4, -0x3f400000, RZ ;  /* 0xc0c0000004067810 */ /* 0x000fe20007ffe0ff */
[--C-:B---3--:R-:W-:Y:S01]  /*01a0*/  HADD2.F32 R4, -RZ, R5.reuse.H1_H1 ;  /* 0x30000005ff047230 */ /* 0x108fe20000004100 */
[----:B------:R-:W-:Y:S01]  /*01b0*/  LOP3.LUT R7, R2, 0xff800000, RZ, 0xc0, !PT ;  /* 0xff80000002077812 */ /* 0x000fe200078ec0ff */
[----:B------:R-:W-:Y:S01]  /*01c0*/  HADD2.F32 R5, -RZ, R5.H0_H0 ;  /* 0x20000005ff057230 */ /* 0x000fe20000004100 */
[----:B------:R-:W-:-:S02]  /*01d0*/  LOP3.LUT R6, R6, 0xff800000, RZ, 0xc0, !PT ;  /* 0xff80000006067812 */ /* 0x000fc400078ec0ff */
[----:B------:R-:W-:Y:S01]  /*01e0*/  FADD.FTZ.RZ R13, R4, 1 ;  /* 0x3f800000040d7421 */ /* 0x000fe2000001c000 */
[----:B------:R-:W-:Y:S01]  /*01f0*/  IADD3 R2, -R7, 0x40800000, RZ ;  /* 0x4080000007027810 */ /* 0x000fe20007ffe1ff */
[----:B0-----:R-:W-:Y:S01]  /*0200*/  FADD.FTZ.RZ R14, R5, 1 ;  /* 0x3f800000050e7421 */ /* 0x001fe2000001c000 */
[----:B------:R-:W-:Y:S02]  /*0210*/  IADD3 R10, -R6, 0x40800000, RZ ;  /* 0x40800000060a7810 */ /* 0x000fe40007ffe1ff */
[----:B------:R-:W-:Y:S01]  /*0220*/  IADD3 R13, R13, -0x3f400000, RZ ;  /* 0xc0c000000d0d7810 */ /* 0x000fe20007ffe0ff */
[-C--:B------:R-:W-:Y:S01]  /*0230*/  FFMA.FTZ R2, R2, R3.reuse, -1 ;  /* 0xbf80000002027423 */ /* 0x080fe20000010003 */
[----:B------:R-:W-:Y:S01]  /*0240*/  IADD3 R14, R14, -0x3f400000, RZ ;  /* 0xc0c000000e0e7810 */ /* 0x000fe20007ffe0ff */
[----:B------:R-:W-:Y:S01]  /*0250*/  FFMA.FTZ R10, R10, R3, -1 ;  /* 0xbf8000000a0a7423 */ /* 0x000fe20000010003 */
[----:B------:R-:W-:Y:S02]  /*0260*/  LOP3.LUT R13, R13, 0xff800000, RZ, 0xc0, !PT ;  /* 0xff8000000d0d7812 */ /* 0x000fe400078ec0ff */
[----:B------:R-:W-:-:S02]  /*0270*/  IADD3 R15, R8, -R7, RZ ;  /* 0x80000007080f7210 */ /* 0x000fc40007ffe0ff */
[----:B------:R-:W-:Y:S02]  /*0280*/  IADD3 R20, -R13, 0x40800000, RZ ;  /* 0x408000000d147810 */ /* 0x000fe40007ffe1ff */
[----:B------:R-:W-:Y:S01]  /*0290*/  IADD3 R21, R9, -R6, RZ ;  /* 0x8000000609157210 */ /* 0x000fe20007ffe0ff */
[----:B------:R-:W-:Y:S01]  /*02a0*/  FADD.FTZ R15, R15, R2 ;  /* 0x000000020f0f7221 */ /* 0x000fe20000010000 */
[----:B------:R-:W-:Y:S01]  /*02b0*/  LOP3.LUT R14, R14, 0xff800000, RZ, 0xc0, !PT ;  /* 0xff8000000e0e7812 */ /* 0x000fe200078ec0ff */
[----:B------:R-:W-:Y:S01]  /*02c0*/  FFMA.FTZ R22, R20, R3, -1 ;  /* 0xbf80000014167423 */ /* 0x000fe20000010003 */
[----:B------:R-:W-:Y:S01]  /*02d0*/  MOV R2, 0x3d39bf78 ;  /* 0x3d39bf7800027802 */ /* 0x000fe20000000f00 */
[----:B------:R-:W-:Y:S01]  /*02e0*/  FADD.FTZ R21, R21, R10 ;  /* 0x0000000a15157221 */ /* 0x000fe20000010000 */
[----:B------:R-:W-:Y:S02]  /*02f0*/  IADD3 R17, R4, -R13, RZ ;  /* 0x8000000d04117210 */ /* 0x000fe40007ffe0ff */
[----:B------:R-:W-:Y:S01]  /*0300*/  IADD3 R20, -R14, 0x40800000, RZ ;  /* 0x408000000e147810 */ /* 0x000fe20007ffe1ff */
[----:B------:R-:W-:Y:S01]  /*0310*/  FFMA.FTZ R10, R15, -R2, 0.10546888411045074463 ;  /* 0x3dd800120f0a7423 */ /* 0x000fe20000010802 */
        /* <DEDUP_REMOVED lines=45> */
[----:B------:R-:W-:Y:S01]  /*05f0*/  FFMA.FTZ R6, R6, 0.69314718246459960938, R21 ;  /* 0x3f31721806067823 */ /* 0x000fe20000010015 */
[----:B------:R-:W-:Y:S01]  /*0600*/  FFMA.FTZ R22, R17, R22, R17 ;  /* 0x0000001611167223 */ /* 0x000fe20000010011 */
[----:B------:R-:W-:Y:S01]  /*0610*/  FMUL.FTZ R13, R13, 1.1920928955078125e-07 ;  /* 0x340000000d0d7820 */ /* 0x000fe20000410000 */
[----:B------:R-:W-:Y:S01]  /*0620*/  FMUL.FTZ R20, R19, R20 ;  /* 0x0000001413147220 */ /* 0x000fe20000410000 */
[----:B------:R-:W-:Y:S01]  /*0630*/  FFMA.FTZ R7, R10, 0.69314718246459960938, R15 ;  /* 0x3f3172180a077823 */ /* 0x000fe2000001000f */
[----:B------:R-:W-:Y:S06]  /*0640*/  @!P0 BRA `(.L_x_3936) ;  /* 0x0000000000148947 */ /* 0x000fec0003800000 */
[C---:B------:R-:W-:Y:S02]  /*0650*/  ISETP.GE.AND P0, PT, R8.reuse, -0x407fffff, PT ;  /* 0xbf8000010800780c */ /* 0x040fe40003f06270 */
[----:B------:R-:W-:-:S11]  /*0660*/  FSETP.NEU.FTZ.AND P1, PT, R8, RZ, PT ;  /* 0x000000ff0800720b */ /* 0x000fd60003f3d000 */
[----:B------:R-:W-:-:S05]  /*0670*/  @P0 MOV R15, 0x7f800000 ;  /* 0x7f800000000f0802 */ /* 0x000fca0000000f00 */
[----:B------:R-:W-:-:S05]  /*0680*/  @P0 FFMA.FTZ R7, R8, R15, +INF ;  /* 0x7f80000008070423 */ /* 0x000fca000001000f */
[----:B------:R-:W-:-:S07]  /*0690*/  FSEL R7, R7, -RZ, P1 ;  /* 0x800000ff07077208 */ /* 0x000fce0000800000 */
.L_x_3936:
[----:B------:R-:W-:Y:S05]  /*06a0*/  BSYNC B0 ;  /* 0x0000000000007941 */ /* 0x000fea0003800000 */
.L_x_3935:
[----:B------:R-:W-:Y:S04]  /*06b0*/  BSSY B0, `(.L_x_3937) ;  /* 0x0000007000007945 */ /* 0x000fe80003800000 */
[----:B------:R-:W-:Y:S05]  /*06c0*/  @!P2 BRA `(.L_x_3938) ;  /* 0x000000000014a947 */ /* 0x000fea0003800000 */
[C---:B------:R-:W-:Y:S02]  /*06d0*/  ISETP.GE.AND P0, PT, R9.reuse, -0x407fffff, PT ;  /* 0xbf8000010900780c */ /* 0x040fe40003f06270 */
[----:B------:R-:W-:-:S11]  /*06e0*/  FSETP.NEU.FTZ.AND P1, PT, R9, RZ, PT ;  /* 0x000000ff0900720b */ /* 0x000fd60003f3d000 */
[----:B------:R-:W-:-:S05]  /*06f0*/  @P0 MOV R8, 0x7f800000 ;  /* 0x7f80000000080802 */ /* 0x000fca0000000f00 */
[----:B------:R-:W-:-:S05]  /*0700*/  @P0 FFMA.FTZ R6, R9, R8, +INF ;  /* 0x7f80000009060423 */ /* 0x000fca0000010008 */
[----:B------:R-:W-:-:S07]  /*0710*/  FSEL R6, R6, -RZ, P1 ;  /* 0x800000ff06067208 */ /* 0x000fce0000800000 */
.L_x_3938:
[----:B------:R-:W-:Y:S05]  /*0720*/  BSYNC B0 ;  /* 0x0000000000007941 */ /* 0x000fea0003800000 */
.L_x_3937:
[--C-:B-----5:R-:W-:Y:S01]  /*0730*/  HADD2.F32 R9, -RZ, R11.reuse.H1_H1 ;  /* 0x3000000bff097230 */ /* 0x120fe20000004100 */
[----:B------:R-:W-:Y:S01]  /*0740*/  ISETP.GE.U32.AND P0, PT, R5, 0x7f800000, PT ;  /* 0x7f8000000500780c */ /* 0x000fe20003f06070 */
[----:B------:R-:W-:Y:S01]  /*0750*/  FFMA.FTZ R8, R13, 0.69314718246459960938, R22 ;  /* 0x3f3172180d087823 */ /* 0x000fe20000010016 */
[----:B------:R-:W-:Y:S01]  /*0760*/  HADD2.F32 R11, -RZ, R11.H0_H0 ;  /* 0x2000000bff0b7230 */ /* 0x000fe20000004100 */
[----:B------:R-:W-:Y:S01]  /*0770*/  I2FP.F32.S32 R14, R14 ;  /* 0x0000000e000e7245 */ /* 0x000fe20000201400 */
[----:B------:R-:W-:Y:S01]  /*0780*/  FADD.FTZ.RZ R13, R9, 1 ;  /* 0x3f800000090d7421 */ /* 0x000fe2000001c000 */
[--C-:B------:R-:W-:Y:S02]  /*0790*/  HADD2.F32 R10, -RZ, R12.reuse.H0_H0 ;  /* 0x2000000cff0a7230 */ /* 0x100fe40000004100 */
[----:B------:R-:W-:Y:S01]  /*07a0*/  FFMA.FTZ R20, R19, R20, R19 ;  /* 0x0000001413147223 */ /* 0x000fe20000010013 */
[----:B------:R-:W-:Y:S02]  /*07b0*/  HADD2.F32 R12, -RZ, R12.H1_H1 ;  /* 0x3000000cff0c7230 */ /* 0x000fe40000004100 */
[----:B------:R-:W-:Y:S01]  /*07c0*/  FADD.FTZ.RZ R15, R11, 1 ;  /* 0x3f8000000b0f7421 */ /* 0x000fe2000001c000 */
[----:B------:R-:W-:Y:S01]  /*07d0*/  IADD3 R17, R13, -0x3f400000, RZ ;  /* 0xc0c000000d117810 */ /* 0x000fe20007ffe0ff */
[----:B------:R-:W-:Y:S01]  /*07e0*/  FMUL.FTZ R13, R14, 1.1920928955078125e-07 ;  /* 0x340000000e0d7820 */ /* 0x000fe20000410000 */
[----:B------:R-:W-:Y:S01]  /*07f0*/  BSSY B0, `(.L_x_3939) ;  /* 0x000000d000007945 */ /* 0x000fe20003800000 */
[----:B------:R-:W-:Y:S01]  /*0800*/  ISETP.GE.U32.AND P2, PT, R4, 0x7f800000, PT ;  /* 0x7f8000000400780c */ /* 0x000fe20003f46070 */
[----:B------:R-:W-:Y:S01]  /*0810*/  FADD.FTZ.RZ R19, R10, 1 ;  /* 0x3f8000000a137421 */ /* 0x000fe2000001c000 */
[----:B------:R-:W-:Y:S01]  /*0820*/  FADD.FTZ.RZ R21, R12, 1 ;  /* 0x3f8000000c157421 */ /* 0x000fe2000001c000 */
[----:B------:R-:W-:Y:S01]  /*0830*/  IADD3 R15, R15, -0x3f400000, RZ ;  /* 0xc0c000000f0f7810 */ /* 0x000fe20007ffe0ff */
[----:B------:R-:W-:Y:S01]  /*0840*/  FFMA.FTZ R13, R13, 0.69314718246459960938, R20 ;  /* 0x3f3172180d0d7823 */ /* 0x000fe20000010014 */
[----:B------:R-:W-:Y:S01]  /*0850*/  LOP3.LUT R14, R17, 0xff800000, RZ, 0xc0, !PT ;  /* 0xff800000110e7812 */ /* 0x000fe200078ec0ff */
[----:B------:R-:W-:Y:S07]  /*0860*/  @!P0 BRA `(.L_x_3940) ;  /* 0x0000000000148947 */ /* 0x000fee0003800000 */
[C---:B------:R-:W-:Y:S02]  /*0870*/  ISETP.GE.AND P0, PT, R5.reuse, -0x407fffff, PT ;  /* 0xbf8000010500780c */ /* 0x040fe40003f06270 */
[----:B------:R-:W-:-:S11]  /*0880*/  FSETP.NEU.FTZ.AND P1, PT, R5, RZ, PT ;  /* 0x000000ff0500720b */ /* 0x000fd60003f3d000 */
[----:B------:R-:W-:-:S05]  /*0890*/  @P0 MOV R18, 0x7f800000 ;  /* 0x7f80000000120802 */ /* 0x000fca0000000f00 */
[----:B------:R-:W-:-:S05]  /*08a0*/  @P0 FFMA.FTZ R13, R5, R18, +INF ;  /* 0x7f800000050d0423 */ /* 0x000fca0000010012 */
[----:B------:R-:W-:-:S07]  /*08b0*/  FSEL R13, R13, -RZ, P1 ;  /* 0x800000ff0d0d7208 */ /* 0x000fce0000800000 */
.L_x_3940:
[----:B------:R-:W-:Y:S05]  /*08c0*/  BSYNC B0 ;  /* 0x0000000000007941 */ /* 0x000fea0003800000 */
.L_x_3939:
[----:B------:R-:W-:Y:S04]  /*08d0*/  BSSY B0, `(.L_x_3941) ;  /* 0x0000007000007945 */ /* 0x000fe80003800000 */
[----:B------:R-:W-:Y:S05]  /*08e0*/  @!P2 BRA `(.L_x_3942) ;  /* 0x000000000014a947 */ /* 0x000fea0003800000 */
[C---:B------:R-:W-:Y:S02]  /*08f0*/  ISETP.GE.AND P0, PT, R4.reuse, -0x407fffff, PT ;  /* 0xbf8000010400780c */ /* 0x040fe40003f06270 */
[----:B------:R-:W-:-:S11]  /*0900*/  FSETP.NEU.FTZ.AND P1, PT, R4, RZ, PT ;  /* 0x000000ff0400720b */ /* 0x000fd60003f3d000 */
[----:B------:R-:W-:-:S05]  /*0910*/  @P0 MOV R5, 0x7f800000 ;  /* 0x7f80000000050802 */ /* 0x000fca0000000f00 */
[----:B------:R-:W-:-:S05]  /*0920*/  @P0 FFMA.FTZ R8, R4, R5, +INF ;  /* 0x7f80000004080423 */ /* 0x000fca0000010005 */
[----:B------:R-:W-:-:S07]  /*0930*/  FSEL R8, R8, -RZ, P1 ;  /* 0x800000ff08087208 */ /* 0x000fce0000800000 */
.L_x_3942:
[----:B------:R-:W-:Y:S05]  /*0940*/  BSYNC B0 ;  /* 0x0000000000007941 */ /* 0x000fea0003800000 */
.L_x_3941:
[----:B------:R-:W-:Y:S01]  /*0950*/  IADD3 R20, -R14, 0x40800000, RZ ;  /* 0x408000000e147810 */ /* 0x000fe20007ffe1ff */
[----:B------:R-:W-:Y:S01]  /*0960*/  BSSY B0, `(.L_x_3943) ;  /* 0x0000053000007945 */ /* 0x000fe20003800000 */
[----:B------:R-:W-:Y:S02]  /*0970*/  LOP3.LUT R18, R15, 0xff800000, RZ, 0xc0, !PT ;  /* 0xff8000000f127812 */ /* 0x000fe400078ec0ff */
[----:B------:R-:W-:Y:S01]  /*0980*/  IADD3 R15, R19, -0x3f400000, RZ ;  /* 0xc0c00000130f7810 */ /* 0x000fe20007ffe0ff */
[----:B------:R-:W-:Y:S01]  /*0990*/  FFMA.FTZ R20, R20, R3, -1 ;  /* 0xbf80000014147423 */ /* 0x000fe20000010003 */
[----:B------:R-:W-:Y:S02]  /*09a0*/  IADD3 R17, R21, -0x3f400000, RZ ;  /* 0xc0c0000015117810 */ /* 0x000fe40007ffe0ff */
[----:B------:R-:W-:Y:S02]  /*09b0*/  IADD3 R21, R9, -R14, RZ ;  /* 0x8000000e09157210 */ /* 0x000fe40007ffe0ff */
[----:B------:R-:W-:-:S02]  /*09c0*/  IADD3 R4, -R18, 0x40800000, RZ ;  /* 0x4080000012047810 */ /* 0x000fc40007ffe1ff */
[----:B------:R-:W-:Y:S01]  /*09d0*/  LOP3.LUT R15, R15, 0xff800000, RZ, 0xc0, !PT ;  /* 0xff8000000f0f7812 */ /* 0x000fe200078ec0ff */
[----:B------:R-:W-:Y:S01]  /*09e0*/  FADD.FTZ R21, R21, R20 ;  /* 0x0000001415157221 */ /* 0x000fe20000010000 */
[----:B------:R-:W-:Y:S01]  /*09f0*/  LOP3.LUT R17, R17, 0xff800000, RZ, 0xc0, !PT ;  /* 0xff80000011117812 */ /* 0x000fe200078ec0ff */
[----:B------:R-:W-:Y:S01]  /*0a00*/  FFMA.FTZ R4, R4, R3, -1 ;  /* 0xbf80000004047423 */ /* 0x000fe20000010003 */
[----:B------:R-:W-:Y:S02]  /*0a10*/  IADD3 R23, R11, -R18, RZ ;  /* 0x800000120b177210 */ /* 0x000fe40007ffe0ff */
[----:B------:R-:W-:Y:S02]  /*0a20*/  IADD3 R20, -R15, 0x40800000, RZ ;  /* 0x408000000f147810 */ /* 0x000fe40007ffe1ff */
[----:B------:R-:W-:Y:S01]  /*0a30*/  IADD3 R24, -R17, 0x40800000, RZ ;  /* 0x4080000011187810 */ /* 0x000fe20007ffe1ff */
[----:B------:R-:W-:Y:S01]  /*0a40*/  FADD.FTZ R23, R23, R4 ;  /* 0x0000000417177221 */ /* 0x000fe20000010000 */
[----:B------:R-:W-:Y:S01]  /*0a50*/  IADD3 R19, R10, -R15, RZ ;  /* 0x8000000f0a137210 */ /* 0x000fe20007ffe0ff */
[C---:B------:R-:W-:Y:S01]  /*0a60*/  FFMA.FTZ R4, R21.reuse, -R2, 0.10546888411045074463 ;  /* 0x3dd8001215047423 */ /* 0x040fe20000010802 */
[----:B------:R-:W-:Y:S01]  /*0a70*/  FFMA.FTZ R22, R20, R3, -1 ;  /* 0xbf80000014167423 */ /* 0x000fe20000010003 */
        /* <DEDUP_REMOVED lines=18> */
[----:B------:R-:W0:Y:S01]  /*0ba0*/  LDC.64 R4, c[0x0][0x218] ;  /* 0x00008600ff047b82 */ /* 0x000e220000000a00 */
[----:B------:R-:W-:Y:S01]  /*0bb0*/  FFMA.FTZ R24, R19, R24, -0.16641564667224884033 ;  /* 0xbe2a68dd13187423 */ /* 0x000fe20000010018 */
[----:B------:R-:W-:Y:S01]  /*0bc0*/  FFMA.FTZ R20, R23, R20, 0.19988867640495300293 ;  /* 0x3e4caf9e17147423 */ /* 0x000fe20000010014 */
[----:B------:R-:W-:Y:S01]  /*0bd0*/  FFMA.FTZ R26, R3, R2, -0.16641564667224884033 ;  /* 0xbe2a68dd031a7423 */ /* 0x000fe20000010002 */
[----:B------:R-:W-:Y:S01]  /*0be0*/  FFMA.FTZ R22, R21, R22, -0.25000196695327758789 ;  /* 0xbe80004215167423 */ /* 0x000fe20000010016 */
[----:B------:R-:W-:Y:S01]  /*0bf0*/  FFMA.FTZ R24, R19, R24, 0.19988867640495300293 ;  /* 0x3e4caf9e13187423 */ /* 0x000fe20000010018 */
[----:B------:R-:W-:Y:S01]  /*0c00*/  FFMA.FTZ R20, R23, R20, -0.25000196695327758789 ;  /* 0xbe80004217147423 */ /* 0x000fe20000010014 */
[----:B------:R-:W-:Y:S01]  /*0c10*/  FFMA.FTZ R26, R3, R26, 0.19988867640495300293 ;  /* 0x3e4caf9e031a7423 */ /* 0x000fe2000001001a */
[----:B------:R-:W-:Y:S01]  /*0c20*/  FFMA.FTZ R22, R21, R22, 0.33333510160446166992 ;  /* 0x3eaaaae615167423 */ /* 0x000fe20000010016 */
[----:B------:R-:W-:Y:S01]  /*0c30*/  FFMA.FTZ R24, R19, R24, -0.25000196695327758789 ;  /* 0xbe80004213187423 */ /* 0x000fe20000010018 */
[----:B------:R-:W-:Y:S01]  /*0c40*/  FFMA.FTZ R20, R23, R20, 0.33333510160446166992 ;  /* 0x3eaaaae617147423 */ /* 0x000fe20000010014 */
[----:B------:R-:W-:Y:S01]  /*0c50*/  FFMA.FTZ R26, R3, R26, -0.25000196695327758789 ;  /* 0xbe800042031a7423 */ /* 0x000fe2000001001a */
[----:B------:R-:W-:Y:S01]  /*0c60*/  ISETP.GE.U32.AND P2, PT, R11, 0x7f800000, PT ;  /* 0x7f8000000b00780c */ /* 0x000fe20003f46070 */
[----:B------:R-:W-:Y:S01]  /*0c70*/  FFMA.FTZ R22, R21, R22, -0.5 ;  /* 0xbf00000015167423 */ /* 0x000fe20000010016 */
[----:B------:R-:W-:Y:S01]  /*0c80*/  FFMA.FTZ R24, R19, R24, 0.33333510160446166992 ;  /* 0x3eaaaae613187423 */ /* 0x000fe20000010018 */
[----:B------:R-:W-:Y:S01]  /*0c90*/  FFMA.FTZ R20, R23, R20, -0.5 ;  /* 0xbf00000017147423 */ /* 0x000fe20000010014 */
[----:B------:R-:W-:Y:S01]  /*0ca0*/  FFMA.FTZ R26, R3, R26, 0.33333510160446166992 ;  /* 0x3eaaaae6031a7423 */ /* 0x000fe2000001001a */
[----:B------:R-:W-:Y:S01]  /*0cb0*/  I2FP.F32.S32 R14, R14 ;  /* 0x0000000e000e7245 */ /* 0x000fe20000201400 */
[----:B------:R-:W-:Y:S01]  /*0cc0*/  FMUL.FTZ R2, R21, R22 ;  /* 0x0000001615027220 */ /* 0x000fe20000410000 */
[----:B------:R-:W-:Y:S01]  /*0cd0*/  I2FP.F32.S32 R18, R18 ;  /* 0x0000001200127245 */ /* 0x000fe20000201400 */
[----:B------:R-:W-:Y:S01]  /*0ce0*/  FFMA.FTZ R24, R19, R24, -0.5 ;  /* 0xbf00000013187423 */ /* 0x000fe20000010018 */
[----:B------:R-:W-:Y:S01]  /*0cf0*/  FMUL.FTZ R20, R23, R20 ;  /* 0x0000001417147220 */ /* 0x000fe20000410000 */
[----:B------:R-:W-:Y:S01]  /*0d00*/  FFMA.FTZ R26, R3, R26, -0.5 ;  /* 0xbf000000031a7423 */ /* 0x000fe2000001001a */
[----:B------:R-:W-:Y:S01]  /*0d10*/  FFMA.FTZ R2, R21, R2, R21 ;  /* 0x0000000215027223 */ /* 0x000fe20000010015 */
[----:B------:R-:W-:Y:S01]  /*0d20*/  I2FP.F32.S32 R15, R15 ;  /* 0x0000000f000f7245 */ /* 0x000fe20000201400 */
[----:B------:R-:W-:Y:S01]  /*0d30*/  FMUL.FTZ R21, R14, 1.1920928955078125e-07 ;  /* 0x340000000e157820 */ /* 0x000fe20000410000 */
[----:B------:R-:W-:Y:S01]  /*0d40*/  I2FP.F32.S32 R17, R17 ;  /* 0x0000001100117245 */ /* 0x000fe20000201400 */
[----:B------:R-:W-:Y:S01]  /*0d50*/  FMUL.FTZ R24, R19, R24 ;  /* 0x0000001813187220 */ /* 0x000fe20000410000 */
[----:B------:R-:W-:Y:S01]  /*0d60*/  FFMA.FTZ R23, R23, R20, R23 ;  /* 0x0000001417177223 */ /* 0x000fe20000010017 */
[----:B------:R-:W-:Y:S01]  /*0d70*/  FMUL.FTZ R26, R3, R26 ;  /* 0x0000001a031a7220 */ /* 0x000fe20000410000 */
[----:B------:R-:W-:Y:S01]  /*0d80*/  FMUL.FTZ R18, R18, 1.1920928955078125e-07 ;  /* 0x3400000012127820 */ /* 0x000fe20000410000 */
[----:B------:R-:W-:Y:S01]  /*0d90*/  FFMA.FTZ R2, R21, 0.69314718246459960938, R2 ;  /* 0x3f31721815027823 */ /* 0x000fe20000010002 */
[----:B------:R-:W-:Y:S01]  /*0da0*/  FFMA.FTZ R19, R19, R24, R19 ;  /* 0x0000001813137223 */ /* 0x000fe20000010013 */
[----:B------:R-:W-:Y:S01]  /*0db0*/  ISETP.GE.U32.AND P4, PT, R9, 0x7f800000, PT ;  /* 0x7f8000000900780c */ /* 0x000fe20003f86070 */
[----:B------:R-:W-:Y:S01]  /*0dc0*/  FFMA.FTZ R26, R3, R26, R3 ;  /* 0x0000001a031a7223 */ /* 0x000fe20000010003 */
[----:B------:R-:W-:Y:S01]  /*0dd0*/  ISETP.GE.U32.AND P0, PT, R10, 0x7f800000, PT ;  /* 0x7f8000000a00780c */ /* 0x000fe20003f06070 */
[----:B0-----:R-:W-:Y:S01]  /*0de0*/  IMAD.WIDE.U32 R4, R16, 0x2, R4 ;  /* 0x0000000210047825 */ /* 0x001fe200078e0004 */
[----:B------:R-:W-:-:S03]  /*0df0*/  ISETP.GE.U32.AND P1, PT, R12, 0x7f800000, PT ;  /* 0x7f8000000c00780c */ /* 0x000fc60003f26070 */
[----:B------:R-:W-:Y:S01]  /*0e00*/  FMUL.FTZ R14, R15, 1.1920928955078125e-07 ;  /* 0x340000000f0e7820 */ /* 0x000fe20000410000 */
[----:B------:R-:W-:Y:S01]  /*0e10*/  FMUL.FTZ R17, R17, 1.1920928955078125e-07 ;  /* 0x3400000011117820 */ /* 0x000fe20000410000 */
[----:B------:R-:W-:Y:S01]  /*0e20*/  FFMA.FTZ R23, R18, 0.69314718246459960938, R23 ;  /* 0x3f31721812177823 */ /* 0x000fe20000010017 */
[----:B------:R-:W-:Y:S07]  /*0e30*/  @!P2 BRA `(.L_x_3944) ;  /* 0x000000000014a947 */ /* 0x000fee0003800000 */
[C---:B------:R-:W-:Y:S02]  /*0e40*/  ISETP.GE.AND P2, PT, R11.reuse, -0x407fffff, PT ;  /* 0xbf8000010b00780c */ /* 0x040fe40003f46270 */
[----:B------:R-:W-:-:S11]  /*0e50*/  FSETP.NEU.FTZ.AND P3, PT, R11, RZ, PT ;  /* 0x000000ff0b00720b */ /* 0x000fd60003f7d000 */
[----:B------:R-:W-:-:S05]  /*0e60*/  @P2 MOV R16, 0x7f800000 ;  /* 0x7f80000000102802 */ /* 0x000fca0000000f00 */
[----:B------:R-:W-:-:S05]  /*0e70*/  @P2 FFMA.FTZ R23, R11, R16, +INF ;  /* 0x7f8000000b172423 */ /* 0x000fca0000010010 */
[----:B------:R-:W-:-:S07]  /*0e80*/  FSEL R23, R23, -RZ, P3 ;  /* 0x800000ff17177208 */ /* 0x000fce0001800000 */
.L_x_3944:
[----:B------:R-:W-:Y:S05]  /*0e90*/  BSYNC B0 ;  /* 0x0000000000007941 */ /* 0x000fea0003800000 */
.L_x_3943:
[----:B------:R-:W-:Y:S04]  /*0ea0*/  BSSY B0, `(.L_x_3945) ;  /* 0x0000007000007945 */ /* 0x000fe80003800000 */
[----:B------:R-:W-:Y:S05]  /*0eb0*/  @!P4 BRA `(.L_x_3946) ;  /* 0x000000000014c947 */ /* 0x000fea0003800000 */
[C---:B------:R-:W-:Y:S02]  /*0ec0*/  ISETP.GE.AND P2, PT, R9.reuse, -0x407fffff, PT ;  /* 0xbf8000010900780c */ /* 0x040fe40003f46270 */
[----:B------:R-:W-:-:S11]  /*0ed0*/  FSETP.NEU.FTZ.AND P3, PT, R9, RZ, PT ;  /* 0x000000ff0900720b */ /* 0x000fd60003f7d000 */
[----:B------:R-:W-:-:S05]  /*0ee0*/  @P2 MOV R16, 0x7f800000 ;  /* 0x7f80000000102802 */ /* 0x000fca0000000f00 */
[----:B------:R-:W-:-:S05]  /*0ef0*/  @P2 FFMA.FTZ R2, R9, R16, +INF ;  /* 0x7f80000009022423 */ /* 0x000fca0000010010 */
[----:B------:R-:W-:-:S07]  /*0f00*/  FSEL R2, R2, -RZ, P3 ;  /* 0x800000ff02027208 */ /* 0x000fce0001800000 */
.L_x_3946:
[----:B------:R-:W-:Y:S05]  /*0f10*/  BSYNC B0 ;  /* 0x0000000000007941 */ /* 0x000fea0003800000 */
.L_x_3945:
        /* <DEDUP_REMOVED lines=10> */
.L_x_3948:
[----:B------:R-:W-:Y:S05]  /*0fc0*/  BSYNC B0 ;  /* 0x0000000000007941 */ /* 0x000fea0003800000 */
.L_x_3947:
[----:B------:R-:W-:Y:S04]  /*0fd0*/  BSSY B0, `(.L_x_3949) ;  /* 0x0000007000007945 */ /* 0x000fe80003800000 */
[----:B------:R-:W-:Y:S05]  /*0fe0*/  @!P1 BRA `(.L_x_3950) ;  /* 0x0000000000149947 */ /* 0x000fea0003800000 */
[C---:B------:R-:W-:Y:S02]  /*0ff0*/  ISETP.GE.AND P0, PT, R12.reuse, -0x407fffff, PT ;  /* 0xbf8000010c00780c */ /* 0x040fe40003f06270 */
[----:B------:R-:W-:-:S11]  /*1000*/  FSETP.NEU.FTZ.AND P1, PT, R12, RZ, PT ;  /* 0x000000ff0c00720b */ /* 0x000fd60003f3d000 */
[----:B------:R-:W-:-:S05]  /*1010*/  @P0 MOV R3, 0x7f800000 ;  /* 0x7f80000000030802 */ /* 0x000fca0000000f00 */
[----:B------:R-:W-:-:S05]  /*1020*/  @P0 FFMA.FTZ R17, R12, R3, +INF ;  /* 0x7f8000000c110423 */ /* 0x000fca0000010003 */
[----:B------:R-:W-:-:S07]  /*1030*/  FSEL R17, R17, -RZ, P1 ;  /* 0x800000ff11117208 */ /* 0x000fce0000800000 */
.L_x_3950:
[----:B------:R-:W-:Y:S05]  /*1040*/  BSYNC B0 ;  /* 0x0000000000007941 */ /* 0x000fea0003800000 */
.L_x_3949:
[----:B------:R-:W-:Y:S02]  /*1050*/  F2FP.F16.F32.PACK_AB R7, R6, R7 ;  /* 0x000000070607723e */ /* 0x000fe400000000ff */
[----:B------:R-:W-:Y:S02]  /*1060*/  F2FP.F16.F32.PACK_AB R13, R8, R13 ;  /* 0x0000000d080d723e */ /* 0x000fe400000000ff */
[----:B------:R-:W-:Y:S01]  /*1070*/  F2FP.F16.F32.PACK_AB R23, R2, R23 ;  /* 0x000000170217723e */ /* 0x000fe200000000ff */
[----:B------:R-:W-:Y:S01]  /*1080*/  STG.E desc[UR4][R4.64], R7 ;  /* 0x0000000704007986 */ /* 0x000fe2000c101904 */
[----:B------:R-:W-:-:S03]  /*1090*/  F2FP.F16.F32.PACK_AB R17, R17, R14 ;  /* 0x0000000e1111723e */ /* 0x000fc600000000ff */
[----:B------:R-:W-:Y:S04]  /*10a0*/  STG.E desc[UR4][R4.64+0x200], R13 ;  /* 0x0002000d04007986 */ /* 0x000fe8000c101904 */
[----:B------:R-:W-:Y:S04]  /*10b0*/  STG.E desc[UR4][R4.64+0x400], R23 ;  /* 0x0004001704007986 */ /* 0x000fe8000c101904 */
[----:B------:R-:W-:Y:S01]  /*10c0*/  STG.E desc[UR4][R4.64+0x600], R17 ;  /* 0x0006001104007986 */ /* 0x000fe2000c101904 */
[----:B------:R-:W-:Y:S05]  /*10d0*/  EXIT ;  /* 0x000000000000794d */ /* 0x000fea0003800000 */
.L_x_3934:
        /* <DEDUP_REMOVED lines=59> */
[----:B-----5:R-:W-:Y:S01]  /*1490*/  HADD2.F32 R20, -RZ, R20.H0_H0 ;  /* 0x20000014ff147230 */ /* 0x020fe20000004100 */
[----:B0-----:R-:W-:Y:S01]  /*14a0*/  HFMA2.MMA R5, -RZ, RZ, 1.625, 0 ;  /* 0x3e800000ff057435 */ /* 0x001fe200000001ff */
        /* <DEDUP_REMOVED lines=29> */
.L_x_3954:
[----:B------:R-:W-:Y:S05]  /*1680*/  BSYNC B1 ;  /* 0x0000000000017941 */ /* 0x000fea0003800000 */
.L_x_3953:
[----:B------:R-:W-:-:S07]  /*1690*/  F2FP.F16.F32.PACK_AB R8, RZ, R8 ;  /* 0x00000008ff08723e */ /* 0x000fce00000000ff */
.L_x_3952:
[----:B------:R-:W-:Y:S05]  /*16a0*/  BSYNC B0 ;  /* 0x0000000000007941 */ /* 0x000fea0003800000 */
.L_x_3951:
        /* <DEDUP_REMOVED lines=35> */
.L_x_3958:
[----:B------:R-:W-:Y:S05]  /*18e0*/  BSYNC B1 ;  /* 0x0000000000017941 */ /* 0x000fea0003800000 */
.L_x_3957:
[----:B------:R-:W-:-:S07]  /*18f0*/  F2FP.F16.F32.PACK_AB R2, RZ, R2 ;  /* 0x00000002ff02723e */ /* 0x000fce00000000ff */
.L_x_3956:
[----:B------:R-:W-:Y:S05]  /*1900*/  BSYNC B0 ;  /* 0x0000000000007941 */ /* 0x000fea0003800000 */
.L_x_3955:
        /* <DEDUP_REMOVED lines=35> */
.L_x_3962:
[----:B------:R-:W-:Y:S05]  /*1b40*/  BSYNC B1 ;  /* 0x0000000000017941 */ /* 0x000fea0003800000 */
.L_x_3961:
[----:B------:R-:W-:-:S07]  /*1b50*/  F2FP.F16.F32.PACK_AB R0, RZ, R0 ;  /* 0x00000000ff00723e */ /* 0x000fce00000000ff */
.L_x_3960:
[----:B------:R-:W-:Y:S05]  /*1b60*/  BSYNC B0 ;  /* 0x0000000000007941 */ /* 0x000fea0003800000 */
.L_x_3959:
        /* <DEDUP_REMOVED lines=35> */
.L_x_3966:
[----:B------:R-:W-:Y:S05]  /*1da0*/  BSYNC B1 ;  /* 0x0000000000017941 */ /* 0x000fea0003800000 */
.L_x_3965:
[----:B------:R-:W-:-:S07]  /*1db0*/  F2FP.F16.F32.PACK_AB R3, RZ, R3 ;  /* 0x00000003ff03723e */ /* 0x000fce00000000ff */
.L_x_3964:
[----:B------:R-:W-:Y:S05]  /*1dc0*/  BSYNC B0 ;  /* 0x0000000000007941 */ /* 0x000fea0003800000 */
.L_x_3963:
        /* <DEDUP_REMOVED lines=35> */
.L_x_3970:
[----:B------:R-:W-:Y:S05]  /*2000*/  BSYNC B1 ;  /* 0x0000000000017941 */ /* 0x000fea0003800000 */
.L_x_3969:
[----:B------:R-:W-:-:S07]  /*2010*/  F2FP.F16.F32.PACK_AB R4, RZ, R4 ;  /* 0x00000004ff04723e */ /* 0x000fce00000000ff */
.L_x_3968:
[----:B------:R-:W-:Y:S05]  /*2020*/  BSYNC B0 ;  /* 0x0000000000007941 */ /* 0x000fea0003800000 */
.L_x_3967:
        /* <DEDUP_REMOVED lines=35> */
.L_x_3974:
[----:B------:R-:W-:Y:S05]  /*2260*/  BSYNC B1 ;  /* 0x0000000000017941 */ /* 0x000fea0003800000 */
.L_x_3973:
[----:B------:R-:W-:-:S07]  /*2270*/  F2FP.F16.F32.PACK_AB R5, RZ, R5 ;  /* 0x00000005ff05723e */ /* 0x000fce00000000ff */
.L_x_3972:
[----:B------:R-:W-:Y:S05]  /*2280*/  BSYNC B0 ;  /* 0x0000000000007941 */ /* 0x000fea0003800000 */
.L_x_3971:
        /* <DEDUP_REMOVED lines=35> */
.L_x_3978:
[----:B------:R-:W-:Y:S05]  /*24c0*/  BSYNC B1 ;  /* 0x0000000000017941 */ /* 0x000fea0003800000 */
.L_x_3977:
[----:B------:R-:W-:-:S07]  /*24d0*/  F2FP.F16.F32.PACK_AB R6, RZ, R6 ;  /* 0x00000006ff06723e */ /* 0x000fce00000000ff */
.L_x_3976:
[----:B------:R-:W-:Y:S05]  /*24e0*/  BSYNC B0 ;  /* 0x0000000000007941 */ /* 0x000fea0003800000 */
.L_x_3975:
        /* <DEDUP_REMOVED lines=35> */
.L_x_3982:
[----:B------:R-:W-:Y:S05]  /*2720*/  BSYNC B1 ;  /* 0x0000000000017941 */ /* 0x000fea0003800000 */
.L_x_3981:
[----:B------:R-:W-:-:S07]  /*2730*/  F2FP.F16.F32.PACK_AB R7, RZ, R7 ;  /* 0x00000007ff07723e */ /* 0x000fce00000000ff */
.L_x_3980:
[----:B------:R-:W-:Y:S05]  /*2740*/  BSYNC B0 ;  /* 0x0000000000007941 */ /* 0x000fea0003800000 */
.L_x_3979:
        /* <DEDUP_REMOVED lines=21> */
.L_x_3985:
[----:B------:R-:W-:-:S13]  /*28a0*/  ISETP.GE.AND P0, PT, R18, R17, PT ;  /* 0x000000111200720c */ /* 0x000fda0003f06270 */
[----:B------:R-:W-:Y:S05]  /*28b0*/  @P0 BRA `(.L_x_3987) ;  /* 0x0000000000300947 */ /* 0x000fea0003800000 */
[----:B0-----:R-:W0:Y:S01]  /*28c0*/  LDC.64 R8, c[0x0][0x218] ;  /* 0x00008600ff087b82 */ /* 0x001e220000000a00 */
[----:B------:R-:W-:Y:S02]  /*28d0*/  IADD3 R11, R16, R18, RZ ;  /* 0x00000012100b7210 */ /* 0x000fe40007ffe0ff */
[----:B------:R-:W-:-:S03]  /*28e0*/  IADD3 R18, R18, 0x80, RZ ;  /* 0x0000008012127810 */ /* 0x000fc60007ffe0ff */
[----:B0-----:R-:W-:-:S05]  /*28f0*/  IMAD.WIDE.U32 R8, R11, 0x2, R8 ;  /* 0x000000020b087825 */ /* 0x001fca00078e0008 */
[----:B------:R1:W-:Y:S02]  /*2900*/  STG.E.U16 desc[UR4][R8.64], R3 ;  /* 0x0000000308007986 */ /* 0x0003e4000c101504 */
.L_x_3986:
[----:B------:R-:W-:-:S13]  /*2910*/  ISETP.GE.AND P0, PT, R18, R17, PT ;  /* 0x000000111200720c */ /* 0x000fda0003f06270 */
[----:B------:R-:W-:Y:S05]  /*2920*/  @P0 BRA `(.L_x_3988) ;  /* 0x0000000000340947 */ /* 0x000fea0003800000 */
[----:B01----:R-:W0:Y:S01]  /*2930*/  LDC.64 R2, c[0x0][0x218] ;  /* 0x00008600ff027b82 */ /* 0x003e220000000a00 */
[----:B------:R-:W-:Y:S02]  /*2940*/  IADD3 R9, R16, R18, RZ ;  /* 0x0000001210097210 */ /* 0x000fe40007ffe0ff */
[----:B------:R-:W-:-:S03]  /*2950*/  IADD3 R18, R18, 0x80, RZ ;  /* 0x0000008012127810 */ /* 0x000fc60007ffe0ff */
[----:B0-----:R-:W-:-:S05]  /*2960*/  IMAD.WIDE.U32 R2, R9, 0x2, R2 ;  /* 0x0000000209027825 */ /* 0x001fca00078e0002 */
[----:B------:R1:W-:Y:S02]  /*2970*/  STG.E.U16 desc[UR4][R2.64], R4 ;  /* 0x0000000402007986 */ /* 0x0003e4000c101504 */
.L_x_3987:
        /* <DEDUP_REMOVED lines=8> */
.L_x_3988:
[----:B------:R-:W-:Y:S05]  /*2a00*/  BSYNC B1 ;  /* 0x0000000000017941 */ /* 0x000fea0003800000 */
.L_x_3984:
[----:B------:R-:W-:-:S13]  /*2a10*/  ISETP.GE.AND P0, PT, R18, R17, PT ;  /* 0x000000111200720c */ /* 0x000fda0003f06270 */
[----:B012---:R-:W0:Y:S01]  /*2a20*/  @!P0 LDC.64 R2, c[0x0][0x218] ;  /* 0x00008600ff028b82 */ /* 0x007e220000000a00 */
[----:B------:R-:W-:Y:S02]  /*2a30*/  @!P0 IADD3 R5, R16, R18, RZ ;  /* 0x0000001210058210 */ /* 0x000fe40007ffe0ff */
[----:B------:R-:W-:-:S03]  /*2a40*/  @!P0 IADD3 R18, R18, 0x80, RZ ;  /* 0x0000008012128810 */ /* 0x000fc60007ffe0ff */
[----:B0-----:R-:W-:-:S05]  /*2a50*/  @!P0 IMAD.WIDE.U32 R2, R5, 0x2, R2 ;  /* 0x0000000205028825 */ /* 0x001fca00078e0002 */
[----:B------:R2:W-:Y:S02]  /*2a60*/  @!P0 STG.E.U16 desc[UR4][R2.64], R6 ;  /* 0x0000000602008986 */ /* 0x0005e4000c101504 */
.L_x_3989:
[----:B------:R-:W-:Y:S05]  /*2a70*/  BSYNC B0 ;  /* 0x0000000000007941 */ /* 0x000fea0003800000 */
.L_x_3983:
        /* <DEDUP_REMOVED lines=8> */
.L_x_3990:
        /* <DEDUP_REMOVED lines=16> */
.L_x_13290:


//--------------------- .text._ZN2at6native29vectorized_elementwise_kernelILi4EZZZNS0_17log1p_kernel_cudaERNS_18TensorIteratorBaseEENKUlvE_clEvENKUlvE3_clEvEUlN3c104HalfEE_St5arrayIPcLm2EEEEviT0_T1_ --------------------------
	.section	.text._ZN2at6native29vectorized_elementwise_kernelILi4EZZZNS0_17log1p_kernel_cudaERNS_18TensorIteratorBaseEENKUlvE_clEvENKUlvE3_clEvEUlN3c104HalfEE_St5arrayIPcLm2EEEEviT0_T1_,"ax",@progbits
	.align	128
        .global         _ZN2at6native29vectorized_elementwise_kernelILi4EZZZNS0_17log1p_kernel_cudaERNS_18TensorIteratorBaseEENKUlvE_clEvENKUlvE3_clEvEUlN3c104HalfEE_St5arrayIPcLm2EEEEviT0_T1_
        .type           _ZN2at6native29vectorized_elementwise_kernelILi4EZZZNS0_17log1p_kernel_cudaERNS_18TensorIteratorBaseEENKUlvE_clEvENKUlvE3_clEvEUlN3c104HalfEE_St5arrayIPcLm2EEEEviT0_T1_,@function
        .size           _ZN2at6native29vectorized_elementwise_kernelILi4EZZZNS0_17log1p_kernel_cudaERNS_18TensorIteratorBaseEENKUlvE_clEvENKUlvE3_clEvEUlN3c104HalfEE_St5arrayIPcLm2EEEEviT0_T1_,(.L_x_13291 - _ZN2at6native29vectorized_elementwise_kernelILi4EZZZNS0_17log1p_kernel_cudaERNS_18TensorIteratorBaseEENKUlvE_clEvENKUlvE3_clEvEUlN3c104HalfEE_St5arrayIPcLm2EEEEviT0_T1_)
        .other          _ZN2at6native29vectorized_elementwise_kernelILi4EZZZNS0_17log1p_kernel_cudaERNS_18TensorIteratorBaseEENKUlvE_clEvENKUlvE3_clEvEUlN3c104HalfEE_St5arrayIPcLm2EEEEviT0_T1_,@"STO_CUDA_ENTRY STV_DEFAULT"
_ZN2at6native29vectorized_elementwise_kernelILi4EZZZNS0_17log1p_kernel_cudaERNS_18TensorIteratorBaseEENKUlvE_clEvENKUlvE3_clEvEUlN3c104HalfEE_St5arrayIPcLm2EEEEviT0_T1_:
.text._ZN2at6native29vectorized_elementwise_kernelILi4EZZZNS0_17log1p_kernel_cudaERNS_18TensorIteratorBaseEENKUlvE_clEvENKUlvE3_clEvEUlN3c104HalfEE_St5arrayIPcLm2EEEEviT0_T1_:
        /* <DEDUP_REMOVED lines=16> */
[----:B--2---:R-:W-:Y:S02]  /*0100*/  HADD2.F32 R6, -RZ, R14.H1_H1 ;  /* 0x3000000eff067230 */ /* 0x004fe40000004100 */
[--C-:B------:R-:W-:Y:S02]  /*0110*/  HADD2.F32 R7, -RZ, R15.reuse.H0_H0 ;  /* 0x2000000fff077230 */ /* 0x100fe40000004100 */
[----:B------:R-:W-:-:S02]  /*0120*/  HADD2.F32 R15, -RZ, R15.H1_H1 ;  /* 0x3000000fff0f7230 */ /* 0x000fc40000004100 */
[C---:B------:R-:W-:Y:S01]  /*0130*/  FADD.FTZ.RZ R4, R6.reuse, 1 ;  /* 0x3f80000006047421 */ /* 0x040fe2000001c000 */
[----:B------:R-:W-:Y:S02]  /*0140*/  HADD2.F32 R18, -RZ, R14.H0_H0 ;  /* 0x2000000eff127230 */ /* 0x000fe40000004100 */
[----:B------:R-:W-:Y:S01]  /*0150*/  FADD.FTZ.RZ R8, R7, 1 ;  /* 0x3f80000007087421 */ /* 0x000fe2000001c000 */
[----:B------:R-:W-:Y:S01]  /*0160*/  ISETP.GE.U32.AND P4, PT, R6, 0x7f800000, PT ;  /* 0x7f8000000600780c */ /* 0x000fe20003f86070 */
[----:B------:R-:W-:Y:S01]  /*0170*/  FADD.FTZ.RZ R12, R15, 1 ;  /* 0x3f8000000f0c7421 */ /* 0x000fe2000001c000 */
[----:B------:R-:W-:Y:S01]  /*0180*/  IADD3 R4, R4, -0x3f400000, RZ ;  /* 0xc0c0000004047810 */ /* 0x000fe20007ffe0ff */
[----:B0-----:R-:W-:Y:S01]  /*0190*/  FADD.FTZ.RZ R11, R18, 1 ;  /* 0x3f800000120b7421 */ /* 0x001fe2000001c000 */
[----:B------:R-:W-:Y:S02]  /*01a0*/  IADD3 R8, R8, -0x3f400000, RZ ;  /* 0xc0c0000008087810 */ /* 0x000fe40007ffe0ff */
[----:B------:R-:W-:-:S02]  /*01b0*/  LOP3.LUT R9, R4, 0xff800000, RZ, 0xc0, !PT ;  /* 0xff80000004097812 */ /* 0x000fc400078ec0ff */
[----:B------:R-:W-:Y:S02]  /*01c0*/  LOP3.LUT R8, R8, 0xff800000, RZ, 0xc0, !PT ;  /* 0xff80000008087812 */ /* 0x000fe400078ec0ff */
[----:B------:R-:W-:Y:S02]  /*01d0*/  IADD3 R4, -R9, 0x40800000, RZ ;  /* 0x4080000009047810 */ /* 0x000fe40007ffe1ff */
[----:B------:R-:W-:Y:S02]  /*01e0*/  IADD3 R10, R12, -0x3f400000, RZ ;  /* 0xc0c000000c0a7810 */ /* 0x000fe40007ffe0ff */
[----:B------:R-:W-:Y:S01]  /*01f0*/  IADD3 R12, -R8, 0x40800000, RZ ;  /* 0x40800000080c7810 */ /* 0x000fe20007ffe1ff */
[----:B------:R-:W-:Y:S01]  /*0200*/  FFMA.FTZ R4, R4, R5, -1 ;  /* 0xbf80000004047423 */ /* 0x000fe20000010005 */
[----:B------:R-:W-:Y:S02]  /*0210*/  IADD3 R19, R6, -R9, RZ ;  /* 0x8000000906137210 */ /* 0x000fe40007ffe0ff */
[----:B------:R-:W-:Y:S01]  /*0220*/  LOP3.LUT R10, R10, 0xff800000, RZ, 0xc0, !PT ;  /* 0xff8000000a0a7812 */ /* 0x000fe200078ec0ff */
[----:B------:R-:W-:Y:S01]  /*0230*/  FFMA.FTZ R12, R12, R5, -1 ;  /* 0xbf8000000c0c7423 */ /* 0x000fe20000010005 */
[----:B------:R-:W-:Y:S01]  /*0240*/  IADD3 R11, R11, -0x3f400000, RZ ;  /* 0xc0c000000b0b7810 */ /* 0x000fe20007ffe0ff */
[----:B------:R-:W-:Y:S01]  /*0250*/  FADD.FTZ R19, R19, R4 ;  /* 0x0000000413137221 */ /* 0x000fe20000010000 */
[----:B------:R-:W-:-:S02]  /*0260*/  IADD3 R21, R7, -R8, RZ ;  /* 0x8000000807157210 */ /* 0x000fc40007ffe0ff */
[----:B------:R-:W-:Y:S02]  /*0270*/  IADD3 R14, -R10, 0x40800000, RZ ;  /* 0x408000000a0e7810 */ /* 0x000fe40007ffe1ff */
[----:B------:R-:W-:Y:S01]  /*0280*/  LOP3.LUT R17, R11, 0xff800000, RZ, 0xc0, !PT ;  /* 0xff8000000b117812 */ /* 0x000fe200078ec0ff */
[----:B------:R-:W-:Y:S01]  /*0290*/  FADD.FTZ R21, R21, R12 ;  /* 0x0000000c15157221 */ /* 0x000fe20000010000 */
[----:B------:R-:W-:Y:S01]  /*02a0*/  MOV R4, 0x3d39bf78 ;  /* 0x3d39bf7800047802 */ /* 0x000fe20000000f00 */
[----:B------:R-:W-:Y:S01]  /*02b0*/  FFMA.FTZ R20, R14, R5, -1 ;  /* 0xbf8000000e147423 */ /* 0x000fe20000010005 */
[----:B------:R-:W-:Y:S02]  /*02c0*/  IADD3 R11, R15, -R10, RZ ;  /* 0x8000000a0f0b7210 */ /* 0x000fe40007ffe0ff */
[----:B------:R-:W-:Y:S01]  /*02d0*/  IADD3 R12, -R17, 0x40800000, RZ ;  /* 0x40800000110c7810 */ /* 0x000fe20007ffe1ff */
[-C--:B------:R-:W-:Y:S01]  /*02e0*/  FFMA.FTZ R14, R19, -R4.reuse, 0.10546888411045074463 ;  /* 0x3dd80012130e7423 */ /* 0x080fe20000010804 */
[----:B------:R-:W-:Y:S01]  /*02f0*/  IADD3 R13, R18, -R17, RZ ;  /* 0x80000011120d7210 */ /* 0x000fe20007ffe0ff */
[----:B------:R-:W-:Y:S01]  /*0300*/  FADD.FTZ R11, R11, R20 ;  /* 0x000000140b0b7221 */ /* 0x000fe20000010000 */
[----:B------:R-:W-:Y:S01]  /*0310*/  FFMA.FTZ R20, R21, -R4, 0.10546888411045074463 ;  /* 0x3dd8001215147423 */ /* 0x000fe20000010804 */
[----:B------:R-:W-:Y:S01]  /*0320*/  FFMA.FTZ R12, R12, R5, -1 ;  /* 0xbf8000000c0c7423 */ /* 0x000fe20000010005 */
[----:B------:R-:W-:Y:S01]  /*0330*/  FFMA.FTZ R14, R19, R14, -0.13229703903198242188 ;  /* 0xbe0778e0130e7423 */ /* 0x000fe2000001000e */
[----:B------:R-:W-:Y:S01]  /*0340*/  FFMA.FTZ R22, R11, -R4, 0.10546888411045074463 ;  /* 0x3dd800120b167423 */ /* 0x000fe20000010804 */
[----:B------:R-:W-:Y:S01]  /*0350*/  FFMA.FTZ R20, R21, R20, -0.13229703903198242188 ;  /* 0xbe0778e015147423 */ /* 0x000fe20000010014 */
[----:B------:R-:W-:Y:S01]  /*0360*/  FADD.FTZ R13, R13, R12 ;  /* 0x0000000c0d0d7221 */ /* 0x000fe20000010000 */
[----:B------:R-:W-:Y:S01]  /*0370*/  FFMA.FTZ R14, R19, R14, 0.14491446316242218018 ;  /* 0x3e146475130e7423 */ /* 0x000fe2000001000e */
[----:B------:R-:W-:Y:S01]  /*0380*/  FFMA.FTZ R22, R11, R22, -0.13229703903198242188 ;  /* 0xbe0778e00b167423 */ /* 0x000fe20000010016 */
[----:B------:R-:W-:Y:S01]  /*0390*/  FFMA.FTZ R20, R21, R20, 0.14491446316242218018 ;  /* 0x3e14647515147423 */ /* 0x000fe20000010014 */
[----:B------:R-:W-:Y:S01]  /*03a0*/  FFMA.FTZ R12, R13, -R4, 0.10546888411045074463 ;  /* 0x3dd800120d0c7423 */ /* 0x000fe20000010804 */
[----:B------:R-:W-:Y:S01]  /*03b0*/  FFMA.FTZ R14, R19, R14, -0.16641564667224884033 ;  /* 0xbe2a68dd130e7423 */ /* 0x000fe2000001000e */
[----:B------:R-:W-:Y:S01]  /*03c0*/  FFMA.FTZ R22, R11, R22, 0.14491446316242218018 ;  /* 0x3e1464750b167423 */ /* 0x000fe20000010016 */
[----:B------:R-:W-:Y:S01]  /*03d0*/  FFMA.FTZ R20, R21, R20, -0.16641564667224884033 ;  /* 0xbe2a68dd15147423 */ /* 0x000fe20000010014 */
[----:B------:R-:W-:Y:S01]  /*03e0*/  FFMA.FTZ R12, R13, R12, -0.13229703903198242188 ;  /* 0xbe0778e00d0c7423 */ /* 0x000fe2000001000c */
[----:B------:R-:W-:Y:S01]  /*03f0*/  FFMA.FTZ R14, R19, R14, 0.19988867640495300293 ;  /* 0x3e4caf9e130e7423 */ /* 0x000fe2000001000e */
[----:B------:R-:W-:Y:S01]  /*0400*/  FFMA.FTZ R22, R11, R22, -0.16641564667224884033 ;  /* 0xbe2a68dd0b167423 */ /* 0x000fe20000010016 */
[----:B------:R-:W-:Y:S01]  /*0410*/  FFMA.FTZ R20, R21, R20, 0.19988867640495300293 ;  /* 0x3e4caf9e15147423 */ /* 0x000fe20000010014 */
[----:B------:R-:W-:Y:S01]  /*0420*/  FFMA.FTZ R12, R13, R12, 0.14491446316242218018 ;  /* 0x3e1464750d0c7423 */ /* 0x000fe2000001000c */
[----:B------:R-:W-:Y:S01]  /*0430*/  FFMA.FTZ R14, R19, R14, -0.25000196695327758789 ;  /* 0xbe800042130e7423 */ /* 0x000fe2000001000e */
[----:B------:R-:W-:Y:S01]  /*0440*/  FFMA.FTZ R22, R11, R22, 0.19988867640495300293 ;  /* 0x3e4caf9e0b167423 */ /* 0x000fe20000010016 */
[----:B------:R-:W-:Y:S01]  /*0450*/  FFMA.FTZ R20, R21, R20, -0.25000196695327758789 ;  /* 0xbe80004215147423 */ /* 0x000fe20000010014 */
[----:B------:R-:W-:Y:S01]  /*0460*/  FFMA.FTZ R12, R13, R12, -0.16641564667224884033 ;  /* 0xbe2a68dd0d0c7423 */ /* 0x000fe2000001000c */
[----:B------:R-:W-:Y:S01]  /*0470*/  FFMA.FTZ R14, R19, R14, 0.33333510160446166992 ;  /* 0x3eaaaae6130e7423 */ /* 0x000fe2000001000e */
[----:B------:R-:W-:Y:S01]  /*0480*/  FFMA.FTZ R22, R11, R22, -0.25000196695327758789 ;  /* 0xbe8000420b167423 */ /* 0x000fe20000010016 */
[----:B------:R-:W-:Y:S01]  /*0490*/  FFMA.FTZ R20, R21, R20, 0.33333510160446166992 ;  /* 0x3eaaaae615147423 */ /* 0x000fe20000010014 */
[----:B------:R-:W-:Y:S01]  /*04a0*/  FFMA.FTZ R12, R13, R12, 0.19988867640495300293 ;  /* 0x3e4caf9e0d0c7423 */ /* 0x000fe2000001000c */
[----:B------:R-:W-:Y:S01]  /*04b0*/  FFMA.FTZ R14, R19, R14, -0.5 ;  /* 0xbf000000130e7423 */ /* 0x000fe2000001000e */
[----:B------:R-:W-:Y:S01]  /*04c0*/  FFMA.FTZ R22, R11, R22, 0.33333510160446166992 ;  /* 0x3eaaaae60b167423 */ /* 0x000fe20000010016 */
[----:B------:R-:W-:Y:S01]  /*04d0*/  FFMA.FTZ R20, R21, R20, -0.5 ;  /* 0xbf00000015147423 */ /* 0x000fe20000010014 */
[----:B------:R-:W-:Y:S01]  /*04e0*/  FFMA.FTZ R12, R13, R12, -0.25000196695327758789 ;  /* 0xbe8000420d0c7423 */ /* 0x000fe2000001000c */
[----:B------:R-:W-:Y:S01]  /*04f0*/  FMUL.FTZ R14, R19, R14 ;  /* 0x0000000e130e7220 */ /* 0x000fe20000410000 */
[----:B------:R-:W-:Y:S01]  /*0500*/  FFMA.FTZ R22, R11, R22, -0.5 ;  /* 0xbf0000000b167423 */ /* 0x000fe20000010016 */
[----:B------:R-:W-:Y:S01]  /*0510*/  I2FP.F32.S32 R10, R10 ;  /* 0x0000000a000a7245 */ /* 0x000fe20000201400 */
[----:B------:R-:W-:Y:S01]  /*0520*/  FFMA.FTZ R12, R13, R12, 0.33333510160446166992 ;  /* 0x3eaaaae60d0c7423 */ /* 0x000fe2000001000c */
[----:B------:R-:W-:Y:S01]  /*0530*/  FFMA.FTZ R19, R19, R14, R19 ;  /* 0x0000000e13137223 */ /* 0x000fe20000010013 */
[----:B------:R-:W-:Y:S01]  /*0540*/  I2FP.F32.S32 R14, R8 ;  /* 0x00000008000e7245 */ /* 0x000fe20000201400 */
[----:B------:R-:W-:Y:S01]  /*0550*/  FMUL.FTZ R20, R21, R20 ;  /* 0x0000001415147220 */ /* 0x000fe20000410000 */
[----:B------:R-:W-:Y:S01]  /*0560*/  ISETP.GE.U32.AND P2, PT, R18, 0x7f800000, PT ;  /* 0x7f8000001200780c */ /* 0x000fe20003f46070 */
[----:B------:R-:W-:Y:S01]  /*0570*/  FMUL.FTZ R22, R11, R22 ;  /* 0x000000160b167220 */ /* 0x000fe20000410000 */
[----:B------:R-:W-:Y:S01]  /*0580*/  FFMA.FTZ R12, R13, R12, -0.5 ;  /* 0xbf0000000d0c7423 */ /* 0x000fe2000001000c */
[----:B------:R-:W-:Y:S01]  /*0590*/  I2FP.F32.S32 R9, R9 ;  /* 0x0000000900097245 */ /* 0x000fe20000201400 */
[----:B------:R-:W-:Y:S01]  /*05a0*/  FFMA.FTZ R21, R21, R20, R21 ;  /* 0x0000001415157223 */ /* 0x000fe20000010015 */
[----:B------:R-:W-:Y:S01]  /*05b0*/  FFMA.FTZ R11, R11, R22, R11 ;  /* 0x000000160b0b7223 */ /* 0x000fe2000001000b */
[----:B------:R-:W-:Y:S01]  /*05c0*/  FMUL.FTZ R12, R13, R12 ;  /* 0x0000000c0d0c7220 */ /* 0x000fe20000410000 */
[----:B------:R-:W-:Y:S01]  /*05d0*/  FMUL.FTZ R14, R14, 1.1920928955078125e-07 ;  /* 0x340000000e0e7820 */ /* 0x000fe20000410000 */
[----:B------:R-:W-:Y:S01]  /*05e0*/  FMUL.FTZ R10, R10, 1.1920928955078125e-07 ;  /* 0x340000000a0a7820 */ /* 0x000fe20000410000 */
[----:B------:R-:W-:Y:S01]  /*05f0*/  I2FP.F32.S32 R17, R17 ;  /* 0x0000001100117245 */ /* 0x000fe20000201400 */
[----:B------:R-:W-:Y:S01]  /*0600*/  FMUL.FTZ R8, R9, 1.1920928955078125e-07 ;  /* 0x3400000009087820 */ /* 0x000fe20000410000 */
[----:B------:R-:W-:Y:S01]  /*0610*/  FFMA.FTZ R20, R13, R12, R13 ;  /* 0x0000000c0d147223 */ /* 0x000fe2000001000d */
[----:B------:R-:W-:Y:S01]  /*0620*/  FFMA.FTZ R9, R14, 0.69314718246459960938, R21 ;  /* 0x3f3172180e097823 */ /* 0x000fe20000010015 */
[----:B------:R-:W-:Y:S01]  /*0630*/  FFMA.FTZ R10, R10, 0.69314718246459960938, R11 ;  /* 0x3f3172180a0a7823 */ /* 0x000fe2000001000b */
[----:B---3--:R-:W-:-:S02]  /*0640*/  HADD2.F32 R11, -RZ, R2.H0_H0 ;  /* 0x20000002ff0b7230 */ /* 0x008fc40000004100 */
[----:B------:R-:W-:Y:S01]  /*0650*/  FMUL.FTZ R17, R17, 1.1920928955078125e-07 ;  /* 0x3400000011117820 */ /* 0x000fe20000410000 */
[----:B------:R-:W-:Y:S02]  /*0660*/  HADD2.F32 R12, -RZ, R2.H1_H1 ;  /* 0x30000002ff0c7230 */ /* 0x000fe40000004100 */
[----:B------:R-:W-:Y:S01]  /*0670*/  FFMA.FTZ R8, R8, 0.69314718246459960938, R19 ;  /* 0x3f31721808087823 */ /* 0x000fe20000010013 */
[--C-:B------:R-:W-:Y:S01]  /*0680*/  HADD2.F32 R13, -RZ, R3.reuse.H0_H0 ;  /* 0x20000003ff0d7230 */ /* 0x100fe20000004100 */
[----:B------:R-:W-:Y:S01]  /*0690*/  ISETP.GE.U32.AND P0, PT, R7, 0x7f800000, PT ;  /* 0x7f8000000700780c */ /* 0x000fe20003f06070 */
[----:B------:R-:W-:Y:S01]  /*06a0*/  HADD2.F32 R14, -RZ, R3.H1_H1 ;  /* 0x30000003ff0e7230 */ /* 0x000fe20000004100 */
[----:B------:R-:W-:Y:S01]  /*06b0*/  ISETP.GE.U32.AND P1, PT, R15, 0x7f800000, PT ;  /* 0x7f8000000f00780c */ /* 0x000fe20003f26070 */
[----:B------:R-:W-:Y:S01]  /*06c0*/  FADD.FTZ.RZ R2, R11, 1 ;  /* 0x3f8000000b027421 */ /* 0x000fe2000001c000 */
[----:B------:R-:W-:Y:S01]  /*06d0*/  FADD.FTZ.RZ R3, R12, 1 ;  /* 0x3f8000000c037421 */ /* 0x000fe2000001c000 */
[----:B------:R-:W-:Y:S01]  /*06e0*/  FADD.FTZ.RZ R19, R13, 1 ;  /* 0x3f8000000d137421 */ /* 0x000fe2000001c000 */
[----:B------:R-:W-:Y:S01]  /*06f0*/  FADD.FTZ.RZ R21, R14, 1 ;  /* 0x3f8000000e157421 */ /* 0x000fe2000001c000 */
[----:B------:R-:W-:Y:S01]  /*0700*/  FFMA.FTZ R17, R17, 0.69314718246459960938, R20 ;  /* 0x3f31721811117823 */ /* 0x000fe20000010014 */
[----:B------:R-:W-:Y:S07]  /*0710*/  @!P2 BRA `(.L_x_3993) ;  /* 0x000000000014a947 */ /* 0x000fee0003800000 */
[C---:B------:R-:W-:Y:S02]  /*0720*/  ISETP.GE.AND P2, PT, R18.reuse, -0x407fffff, PT ;  /* 0xbf8000011200780c */ /* 0x040fe40003f46270 */
[----:B------:R-:W-:-:S11]  /*0730*/  FSETP.NEU.FTZ.AND P3, PT, R18, RZ, PT ;  /* 0x000000ff1200720b */ /* 0x000fd60003f7d000 */
[----:B------:R-:W-:-:S05]  /*0740*/  @P2 MOV R23, 0x7f800000 ;  /* 0x7f80000000172802 */ /* 0x000fca0000000f00 */
[----:B------:R-:W-:-:S05]  /*0750*/  @P2 FFMA.FTZ R17, R18, R23, +INF ;  /* 0x7f80000012112423 */ /* 0x000fca0000010017 */
[----:B------:R-:W-:-:S07]  /*0760*/  FSEL R17, R17, -RZ, P3 ;  /* 0x800000ff11117208 */ /* 0x000fce0001800000 */
.L_x_3993:
[----:B------:R-:W-:Y:S05]  /*0770*/  BSYNC B0 ;  /* 0x0000000000007941 */ /* 0x000fea0003800000 */
.L_x_3992:
[----:B------:R-:W-:Y:S04]  /*0780*/  BSSY B0, `(.L_x_3994) ;  /* 0x0000007000007945 */ /* 0x000fe80003800000 */
[----:B------:R-:W-:Y:S05]  /*0790*/  @!P4 BRA `(.L_x_3995) ;  /* 0x000000000014c947 */ /* 0x000fea0003800000 */
[C---:B------:R-:W-:Y:S02]  /*07a0*/  ISETP.GE.AND P2, PT, R6.reuse, -0x407fffff, PT ;  /* 0xbf8000010600780c */ /* 0x040fe40003f46270 */
[----:B------:R-:W-:-:S11]  /*07b0*/  FSETP.NEU.FTZ.AND P3, PT, R6, RZ, PT ;  /* 0x000000ff0600720b */ /* 0x000fd60003f7d000 */
[----:B------:R-:W-:-:S05]  /*07c0*/  @P2 MOV R23, 0x7f800000 ;  /* 0x7f80000000172802 */ /* 0x000fca0000000f00 */
[----:B------:R-:W-:-:S05]  /*07d0*/  @P2 FFMA.FTZ R8, R6, R23, +INF ;  /* 0x7f80000006082423 */ /* 0x000fca0000010017 */
[----:B------:R-:W-:-:S07]  /*07e0*/  FSEL R8, R8, -RZ, P3 ;  /* 0x800000ff08087208 */ /* 0x000fce0001800000 */
.L_x_3995:
[----:B------:R-:W-:Y:S05]  /*07f0*/  BSYNC B0 ;  /* 0x0000000000007941 */ /* 0x000fea0003800000 */
.L_x_3994:
[----:B------:R-:W-:Y:S04]  /*0800*/  BSSY B0, `(.L_x_3996) ;  /* 0x0000007000007945 */ /* 0x000fe80003800000 */
[----:B------:R-:W-:Y:S05]  /*0810*/  @!P0 BRA `(.L_x_3997) ;  /* 0x0000000000148947 */ /* 0x000fea0003800000 */
[C---:B------:R-:W-:Y:S02]  /*0820*/  ISETP.GE.AND P0, PT, R7.reuse, -0x407fffff, PT ;  /* 0xbf8000010700780c */ /* 0x040fe40003f06270 */
[----:B------:R-:W-:-:S11]  /*0830*/  FSETP.NEU.FTZ.AND P2, PT, R7, RZ, PT ;  /* 0x000000ff0700720b */ /* 0x000fd60003f5d000 */
[----:B------:R-:W-:-:S05]  /*0840*/  @P0 MOV R6, 0x7f800000 ;  /* 0x7f80000000060802 */ /* 0x000fca0000000f00 */
[----:B------:R-:W-:-:S05]  /*0850*/  @P0 FFMA.FTZ R9, R7, R6, +INF ;  /* 0x7f80000007090423 */ /* 0x000fca0000010006 */
[----:B------:R-:W-:-:S07]  /*0860*/  FSEL R9, R9, -RZ, P2 ;  /* 0x800000ff09097208 */ /* 0x000fce0001000000 */
.L_x_3997:
[----:B------:R-:W-:Y:S05]  /*0870*/  BSYNC B0 ;  /* 0x0000000000007941 */ /* 0x000fea0003800000 */
.L_x_3996:
[----:B------:R-:W-:Y:S04]  /*0880*/  BSSY B0, `(.L_x_3998) ;  /* 0x0000007000007945 */ /* 0x000fe80003800000 */
[----:B------:R-:W-:Y:S05]  /*0890*/  @!P1 BRA `(.L_x_3999) ;  /* 0x0000000000149947 */ /* 0x000fea0003800000 */
[C---:B------:R-:W-:Y:S02]  /*08a0*/  ISETP.GE.AND P0, PT, R15.reuse, -0x407fffff, PT ;  /* 0xbf8000010f00780c */ /* 0x040fe40003f06270 */
[----:B------:R-:W-:-:S11]  /*08b0*/  FSETP.NEU.FTZ.AND P1, PT, R15, RZ, PT ;  /* 0x000000ff0f00720b */ /* 0x000fd60003f3d000 */
[----:B------:R-:W-:-:S05]  /*08c0*/  @P0 MOV R6, 0x7f800000 ;  /* 0x7f80000000060802 */ /* 0x000fca0000000f00 */
[----:B------:R-:W-:-:S05]  /*08d0*/  @P0 FFMA.FTZ R10, R15, R6, +INF ;  /* 0x7f8000000f0a0423 */ /* 0x000fca0000010006 */
[----:B------:R-:W-:-:S07]  /*08e0*/  FSEL R10, R10, -RZ, P1 ;  /* 0x800000ff0a0a7208 */ /* 0x000fce0000800000 */
.L_x_3999:
[----:B------:R-:W-:Y:S05]  /*08f0*/  BSYNC B0 ;  /* 0x0000000000007941 */ /* 0x000fea0003800000 */
.L_x_3998:
[----:B------:R-:W-:Y:S01]  /*0900*/  IADD3 R2, R2, -0x3f400000, RZ ;  /* 0xc0c0000002027810 */ /* 0x000fe20007ffe0ff */
[----:B------:R-:W-:Y:S01]  /*0910*/  BSSY B0, `(.L_x_4000) ;  /* 0x0000059000007945 */ /* 0x000fe20003800000 */
[----:B------:R-:W-:Y:S02]  /*0920*/  IADD3 R3, R3, -0x3f400000, RZ ;  /* 0xc0c0000003037810 */ /* 0x000fe40007ffe0ff */
[----:B------:R-:W-:Y:S02]  /*0930*/  IADD3 R6, R19, -0x3f400000, RZ ;  /* 0xc0c0000013067810 */ /* 0x000fe40007ffe0ff */
[----:B------:R-:W-:Y:S02]  /*0940*/  IADD3 R15, R21, -0x3f400000, RZ ;  /* 0xc0c00000150f7810 */ /* 0x000fe40007ffe0ff */
[----:B------:R-:W-:Y:S02]  /*0950*/  LOP3.LUT R18, R2, 0xff800000, RZ, 0xc0, !PT ;  /* 0xff80000002127812 */ /* 0x000fe400078ec0ff */
[----:B------:R-:W-:-:S02]  /*0960*/  LOP3.LUT R7, R3, 0xff800000, RZ, 0xc0, !PT ;  /* 0xff80000003077812 */ /* 0x000fc400078ec0ff */
[----:B------:R-:W-:Y:S02]  /*0970*/  LOP3.LUT R6, R6, 0xff800000, RZ, 0xc0, !PT ;  /* 0xff80000006067812 */ /* 0x000fe400078ec0ff */
[----:B------:R-:W-:Y:S02]  /*0980*/  LOP3.LUT R15, R15, 0xff800000, RZ, 0xc0, !PT ;  /* 0xff8000000f0f7812 */ /* 0x000fe400078ec0ff */
[----:B------:R-:W-:Y:S02]  /*0990*/  IADD3 R20, -R18, 0x40800000, RZ ;  /* 0x4080000012147810 */ /* 0x000fe40007ffe1ff */
[----:B------:R-:W-:Y:S02]  /*09a0*/  IADD3 R22, -R7, 0x40800000, RZ ;  /* 0x4080000007167810 */ /* 0x000fe40007ffe1ff */
[----:B------:R-:W-:Y:S01]  /*09b0*/  IADD3 R24, -R6, 0x40800000, RZ ;  /* 0x4080000006187810 */ /* 0x000fe20007ffe1ff */
[-C--:B------:R-:W-:Y:S01]  /*09c0*/  FFMA.FTZ R20, R20, R5.reuse, -1 ;  /* 0xbf80000014147423 */ /* 0x080fe20000010005 */
[----:B------:R-:W-:Y:S01]  /*09d0*/  IADD3 R26, -R15, 0x40800000, RZ ;  /* 0x408000000f1a7810 */ /* 0x000fe20007ffe1ff */
[-C--:B------:R-:W-:Y:S01]  /*09e0*/  FFMA.FTZ R22, R22, R5.reuse, -1 ;  /* 0xbf80000016167423 */ /* 0x080fe20000010005 */
        /* <DEDUP_REMOVED lines=18> */
[----:B------:R-:W0:Y:S01]  /*0b10*/  LDC.64 R2, c[0x0][0x218] ;  /* 0x00008600ff027b82 */ /* 0x000e220000000a00 */
[----:B------:R-:W-:Y:S01]  /*0b20*/  FFMA.FTZ R4, R5, R4, -0.13229703903198242188 ;  /* 0xbe0778e005047423 */ /* 0x000fe20000010004 */
[----:B------:R-:W-:Y:S01]  /*0b30*/  FFMA.FTZ R20, R23, R20, 0.14491446316242218018 ;  /* 0x3e14647517147423 */ /* 0x000fe20000010014 */
[----:B------:R-:W-:Y:S01]  /*0b40*/  FFMA.FTZ R22, R21, R22, 0.14491446316242218018 ;  /* 0x3e14647515167423 */ /* 0x000fe20000010016 */
[----:B------:R-:W-:Y:S01]  /*0b50*/  FFMA.FTZ R24, R19, R24, 0.14491446316242218018 ;  /* 0x3e14647513187423 */ /* 0x000fe20000010018 */
        /* <DEDUP_REMOVED lines=21> */
[----:B0-----:R-:W-:Y:S01]  /*0cb0*/  IMAD.WIDE.U32 R2, R16, 0x2, R2 ;  /* 0x0000000210027825 */ /* 0x001fe200078e0002 */
[----:B------:R-:W-:-:S03]  /*0cc0*/  I2FP.F32.S32 R7, R7 ;  /* 0x0000000700077245 */ /* 0x000fc60000201400 */
[----:B------:R-:W-:Y:S01]  /*0cd0*/  FMUL.FTZ R4, R23, R20 ;  /* 0x0000001417047220 */ /* 0x000fe20000410000 */
[----:B------:R-:W-:Y:S01]  /*0ce0*/  I2FP.F32.S32 R16, R6 ;  /* 0x0000000600107245 */ /* 0x000fe20000201400 */
[----:B------:R-:W-:Y:S01]  /*0cf0*/  FMUL.FTZ R22, R21, R22 ;  /* 0x0000001615167220 */ /* 0x000fe20000410000 */
[----:B------:R-:W-:Y:S01]  /*0d00*/  I2FP.F32.S32 R15, R15 ;  /* 0x0000000f000f7245 */ /* 0x000fe20000201400 */
[----:B------:R-:W-:Y:S01]  /*0d10*/  FMUL.FTZ R24, R19, R24 ;  /* 0x0000001813187220 */ /* 0x000fe20000410000 */
[----:B------:R-:W-:Y:S01]  /*0d20*/  I2FP.F32.S32 R18, R18 ;  /* 0x0000001200127245 */ /* 0x000fe20000201400 */
[----:B------:R-:W-:Y:S01]  /*0d30*/  FMUL.FTZ R26, R5, R26 ;  /* 0x0000001a051a7220 */ /* 0x000fe20000410000 */
[----:B------:R-:W-:Y:S01]  /*0d40*/  FMUL.FTZ R6, R7, 1.1920928955078125e-07 ;  /* 0x3400000007067820 */ /* 0x000fe20000410000 */
[----:B------:R-:W-:Y:S01]  /*0d50*/  FFMA.FTZ R4, R23, R4, R23 ;  /* 0x0000000417047223 */ /* 0x000fe20000010017 */
[----:B------:R-:W-:Y:S01]  /*0d60*/  FFMA.FTZ R21, R21, R22, R21 ;  /* 0x0000001615157223 */ /* 0x000fe20000010015 */
[----:B------:R-:W-:Y:S01]  /*0d70*/  FFMA.FTZ R19, R19, R24, R19 ;  /* 0x0000001813137223 */ /* 0x000fe20000010013 */
[----:B------:R-:W-:Y:S01]  /*0d80*/  FFMA.FTZ R5, R5, R26, R5 ;  /* 0x0000001a05057223 */ /* 0x000fe20000010005 */
        /* <DEDUP_REMOVED lines=17> */
.L_x_4001:
[----:B------:R-:W-:Y:S05]  /*0ea0*/  BSYNC B0 ;  /* 0x0000000000007941 */ /* 0x000fea0003800000 */
.L_x_4000:
[----:B------:R-:W-:Y:S04]  /*0eb0*/  BSSY B0, `(.L_x_4002) ;  /* 0x0000007000007945 */ /* 0x000fe80003800000 */
[----:B------:R-:W-:Y:S05]  /*0ec0*/  @!P4 BRA `(.L_x_4003) ;  /* 0x000000000014c947 */ /* 0x000fea0003800000 */
[C---:B------:R-:W-:Y:S02]  /*0ed0*/  ISETP.GE.AND P2, PT, R12.reuse, -0x407fffff, PT ;  /* 0xbf8000010c00780c */ /* 0x040fe40003f46270 */
[----:B------:R-:W-:-:S11]  /*0ee0*/  FSETP.NEU.FTZ.AND P3, PT, R12, RZ, PT ;  /* 0x000000ff0c00720b */ /* 0x000fd60003f7d000 */
[----:B------:R-:W-:-:S05]  /*0ef0*/  @P2 MOV R7, 0x7f800000 ;  /* 0x7f80000000072802 */ /* 0x000fca0000000f00 */
[----:B------:R-:W-:-:S05]  /*0f00*/  @P2 FFMA.FTZ R21, R12, R7, +INF ;  /* 0x7f8000000c152423 */ /* 0x000fca0000010007 */
[----:B------:R-:W-:-:S07]  /*0f10*/  FSEL R21, R21, -RZ, P3 ;  /* 0x800000ff15157208 */ /* 0x000fce0001800000 */
.L_x_4003:
[----:B------:R-:W-:Y:S05]  /*0f20*/  BSYNC B0 ;  /* 0x0000000000007941 */ /* 0x000fea0003800000 */
.L_x_4002:
[----:B------:R-:W-:Y:S04]  /*0f30*/  BSSY B0, `(.L_x_4004) ;  /* 0x0000007000007945 */ /* 0x000fe80003800000 */
[----:B------:R-:W-:Y:S05]  /*0f40*/  @!P0 BRA `(.L_x_4005) ;  /* 0x0000000000148947 */ /* 0x000fea0003800000 */
[C---:B------:R-:W-:Y:S02]  /*0f50*/  ISETP.GE.AND P0, PT, R13.reuse, -0x407fffff, PT ;  /* 0xbf8000010d00780c */ /* 0x040fe40003f06270 */
[----:B------:R-:W-:-:S11]  /*0f60*/  FSETP.NEU.FTZ.AND P2, PT, R13, RZ, PT ;  /* 0x000000ff0d00720b */ /* 0x000fd60003f5d000 */
[----:B------:R-:W-:-:S05]  /*0f70*/  @P0 MOV R0, 0x7f800000 ;  /* 0x7f80000000000802 */ /* 0x000fca0000000f00 */
[----:B------:R-:W-:-:S05]  /*0f80*/  @P0 FFMA.FTZ R16, R13, R0, +INF ;  /* 0x7f8000000d100423 */ /* 0x000fca0000010000 */
[----:B------:R-:W-:-:S07]  /*0f90*/  FSEL R16, R16, -RZ, P2 ;  /* 0x800000ff10107208 */ /* 0x000fce0001000000 */
.L_x_4005:
[----:B------:R-:W-:Y:S05]  /*0fa0*/  BSYNC B0 ;  /* 0x0000000000007941 */ /* 0x000fea0003800000 */
.L_x_4004:
[----:B------:R-:W-:Y:S04]  /*0fb0*/  BSSY B0, `(.L_x_4006) ;  /* 0x0000007000007945 */ /* 0x000fe80003800000 */
[----:B------:R-:W-:Y:S05]  /*0fc0*/  @!P1 BRA `(.L_x_4007) ;  /* 0x0000000000149947 */ /* 0x000fea0003800000 */
[C---:B------:R-:W-:Y:S02]  /*0fd0*/  ISETP.GE.AND P0, PT, R14.reuse, -0x407fffff, PT ;  /* 0xbf8000010e00780c */ /* 0x040fe40003f06270 */
[----:B------:R-:W-:-:S11]  /*0fe0*/  FSETP.NEU.FTZ.AND P1, PT, R14, RZ, PT ;  /* 0x000000ff0e00720b */ /* 0x000fd60003f3d000 */
[----:B------:R-:W-:-:S05]  /*0ff0*/  @P0 MOV R7, 0x7f800000 ;  /* 0x7f80000000070802 */ /* 0x000fca0000000f00 */
[----:B------:R-:W-:-:S05]  /*1000*/  @P0 FFMA.FTZ R5, R14, R7, +INF ;  /* 0x7f8000000e050423 */ /* 0x000fca0000010007 */
[----:B------:R-:W-:-:S07]  /*1010*/  FSEL R5, R5, -RZ, P1 ;  /* 0x800000ff05057208 */ /* 0x000fce0000800000 */
.L_x_4007:
[----:B------:R-:W-:Y:S05]  /*1020*/  BSYNC B0 ;  /* 0x0000000000007941 */ /* 0x000fea0003800000 */
.L_x_4006:
[----:B------:R-:W-:Y:S02]  /*1030*/  F2FP.F16.F32.PACK_AB R8, R8, R17 ;  /* 0x000000110808723e */ /* 0x000fe400000000ff */
[----:B------:R-:W-:Y:S02]  /*1040*/  F2FP.F16.F32.PACK_AB R9, R10, R9 ;  /* 0x000000090a09723e */ /* 0x000fe400000000ff */
[----:B------:R-:W-:Y:S02]  /*1050*/  F2FP.F16.F32.PACK_AB R4, R21, R4 ;  /* 0x000000041504723e */ /* 0x000fe400000000ff */
[----:B------:R-:W-:Y:S01]  /*1060*/  F2FP.F16.F32.PACK_AB R5, R5, R16 ;  /* 0x000000100505723e */ /* 0x000fe200000000ff */
[----:B------:R-:W-:Y:S04]  /*1070*/  STG.E.64 desc[UR4][R2.64], R8 ;  /* 0x0000000802007986 */ /* 0x000fe8000c101b04 */
[----:B------:R-:W-:Y:S01]  /*1080*/  STG.E.64 desc[UR4][R2.64+0x400], R4 ;  /* 0x0004000402007986 */ /* 0x000fe2000c101b04 */
[----:B------:R-:W-:Y:S05]  /*1090*/  EXIT ;  /* 0x000000000000794d */ /* 0x000fea0003800000 */
.L_x_3991:
        /* <DEDUP_REMOVED lines=90> */
.L_x_4011:
[----:B------:R-:W-:Y:S05]  /*1640*/  BSYNC B1 ;  /* 0x0000000000017941 */ /* 0x000fea0003800000 */
.L_x_4010:
[----:B------:R-:W-:-:S07]  /*1650*/  F2FP.F16.F32.PACK_AB R8, RZ, R8 ;  /* 0x00000008ff08723e */ /* 0x000fce00000000ff */
.L_x_4009:
[----:B------:R-:W-:Y:S05]  /*1660*/  BSYNC B0 ;  /* 0x0000000000007941 */ /* 0x000fea0003800000 */
.L_x_4008:
        /* <DEDUP_REMOVED lines=35> */
.L_x_4015:
[----:B------:R-:W-:Y:S05]  /*18a0*/  BSYNC B1 ;  /* 0x0000000000017941 */ /* 0x000fea0003800000 */
.L_x_4014:
[----:B------:R-:W-:-:S07]  /*18b0*/  F2FP.F16.F32.PACK_AB R2, RZ, R2 ;  /* 0x00000002ff02723e */ /* 0x000fce00000000ff */
.L_x_4013:
[----:B------:R-:W-:Y:S05]  /*18c0*/  BSYNC B0 ;  /* 0x0000000000007941 */ /* 0x000fea0003800000 */
.L_x_4012:
        /* <DEDUP_REMOVED lines=35> */
.L_x_4019:
[----:B------:R-:W-:Y:S05]  /*1b00*/  BSYNC B1 ;  /* 0x0000000000017941 */ /* 0x000fea0003800000 */
.L_x_4018:
[----:B------:R-:W-:-:S07]  /*1b10*/  F2FP.F16.F32.PACK_AB R0, RZ, R0 ;  /* 0x00000000ff00723e */ /* 0x000fce00000000ff */
.L_x_4017:
[----:B------:R-:W-:Y:S05]  /*1b20*/  BSYNC B0 ;  /* 0x0000000000007941 */ /* 0x000fea0003800000 */
.L_x_4016:
        /* <DEDUP_REMOVED lines=35> */
.L_x_4023:
[----:B------:R-:W-:Y:S05]  /*1d60*/  BSYNC B1 ;  /* 0x0000000000017941 */ /* 0x000fea0003800000 */
.L_x_4022:
[----:B------:R-:W-:-:S07]  /*1d70*/  F2FP.F16.F32.PACK_AB R3, RZ, R3 ;  /* 0x00000003ff03723e */ /* 0x000fce00000000ff */
.L_x_4021:
[----:B------:R-:W-:Y:S05]  /*1d80*/  BSYNC B0 ;  /* 0x0000000000007941 */ /* 0x000fea0003800000 */
.L_x_4020:
        /* <DEDUP_REMOVED lines=35> */
.L_x_4027:
[----:B------:R-:W-:Y:S05]  /*1fc0*/  BSYNC B1 ;  /* 0x0000000000017941 */ /* 0x000fea0003800000 */
.L_x_4026:
[----:B------:R-:W-:-:S07]  /*1fd0*/  F2FP.F16.F32.PACK_AB R4, RZ, R4 ;  /* 0x00000004ff04723e */ /* 0x000fce00000000ff */
.L_x_4025:
[----:B------:R-:W-:Y:S05]  /*1fe0*/  BSYNC B0 ;  /* 0x0000000000007941 */ /* 0x000fea0003800000 */
.L_x_4024:
        /* <DEDUP_REMOVED lines=35> */
.L_x_4031:
[----:B------:R-:W-:Y:S05]  /*2220*/  BSYNC B1 ;  /* 0x0000000000017941 */ /* 0x000fea0003800000 */
.L_x_4030:
[----:B------:R-:W-:-:S07]  /*2230*/  F2FP.F16.F32.PACK_AB R5, RZ, R5 ;  /* 0x00000005ff05723e */ /* 0x000fce00000000ff */
.L_x_4029:
[----:B------:R-:W-:Y:S05]  /*2240*/  BSYNC B0 ;  /* 0x0000000000007941 */ /* 0x000fea0003800000 */
.L_x_4028:
        /* <DEDUP_REMOVED lines=35> */
.L_x_4035:
[----:B------:R-:W-:Y:S05]  /*2480*/  BSYNC B1 ;  /* 0x0000000000017941 */ /* 0x000fea0003800000 */
.L_x_4034:
[----:B------:R-:W-:-:S07]  /*2490*/  F2FP.F16.F32.PACK_AB R6, RZ, R6 ;  /* 0x00000006ff06723e */ /* 0x000fce00000000ff */
.L_x_4033:
[----:B------:R-:W-:Y:S05]  /*24a0*/  BSYNC B0 ;  /* 0x0000000000007941 */ /* 0x000fea0003800000 */
.L_x_4032:
        /* <DEDUP_REMOVED lines=35> */
.L_x_4039:
[----:B------:R-:W-:Y:S05]  /*26e0*/  BSYNC B1 ;  /* 0x0000000000017941 */ /* 0x000fea0003800000 */
.L_x_4038:
[----:B------:R-:W-:-:S07]  /*26f0*/  F2FP.F16.F32.PACK_AB R7, RZ, R7 ;  /* 0x00000007ff07723e */ /* 0x000fce00000000ff */
.L_x_4037:
[----:B------:R-:W-:Y:S05]  /*2700*/  BSYNC B0 ;  /* 0x0000000000007941 */ /* 0x000fea0003800000 */
.L_x_4036:
        /* <DEDUP_REMOVED lines=21> */
.L_x_4042:
[----:B------:R-:W-:-:S13]  /*2860*/  ISETP.GE.AND P0, PT, R18, R17, PT ;  /* 0x000000111200720c */ /* 0x000fda0003f06270 */
[----:B------:R-:W-:Y:S05]  /*2870*/  @P0 BRA `(.L_x_4044) ;  /* 0x0000000000300947 */ /* 0x000fea0003800000 */
[----:B0-----:R-:W0:Y:S01]  /*2880*/  LDC.64 R8, c[0x0][0x218] ;  /* 0x00008600ff087b82 */ /* 0x001e220000000a00 */
[----:B------:R-:W-:Y:S02]  /*2890*/  IADD3 R11, R16, R18, RZ ;  /* 0x00000012100b7210 */ /* 0x000fe40007ffe0ff */
[----:B------:R-:W-:-:S03]  /*28a0*/  IADD3 R18, R18, 0x80, RZ ;  /* 0x0000008012127810 */ /* 0x000fc60007ffe0ff */
[----:B0-----:R-:W-:-:S05]  /*28b0*/  IMAD.WIDE.U32 R8, R11, 0x2, R8 ;  /* 0x000000020b087825 */ /* 0x001fca00078e0008 */
[----:B------:R1:W-:Y:S02]  /*28c0*/  STG.E.U16 desc[UR4][R8.64], R3 ;  /* 0x0000000308007986 */ /* 0x0003e4000c101504 */
.L_x_4043:
[----:B------:R-:W-:-:S13]  /*28d0*/  ISETP.GE.AND P0, PT, R18, R17, PT ;  /* 0x000000111200720c */ /* 0x000fda0003f06270 */
[----:B------:R-:W-:Y:S05]  /*28e0*/  @P0 BRA `(.L_x_4045) ;  /* 0x0000000000340947 */ /* 0x000fea0003800000 */
[----:B01----:R-:W0:Y:S01]  /*28f0*/  LDC.64 R2, c[0x0][0x218] ;  /* 0x00008600ff027b82 */ /* 0x003e220000000a00 */
[----:B------:R-:W-:Y:S02]  /*2900*/  IADD3 R9, R16, R18, RZ ;  /* 0x0000001210097210 */ /* 0x000fe40007ffe0ff */
[----:B------:R-:W-:-:S03]  /*2910*/  IADD3 R18, R18, 0x80, RZ ;  /* 0x0000008012127810 */ /* 0x000fc60007ffe0ff */
[----:B0-----:R-:W-:-:S05]  /*2920*/  IMAD.WIDE.U32 R2, R9, 0x2, R2 ;  /* 0x0000000209027825 */ /* 0x001fca00078e0002 */
[----:B------:R1:W-:Y:S02]  /*2930*/  STG.E.U16 desc[UR4][R2.64], R4 ;  /* 0x0000000402007986 */ /* 0x0003e4000c101504 */
.L_x_4044:
        /* <DEDUP_REMOVED lines=8> */
.L_x_4045:
[----:B------:R-:W-:Y:S05]  /*29c0*/  BSYNC B1 ;  /* 0x0000000000017941 */ /* 0x000fea0003800000 */
.L_x_4041:
[----:B------:R-:W-:-:S13]  /*29d0*/  ISETP.GE.AND P0, PT, R18, R17, PT ;  /* 0x000000111200720c */ /* 0x000fda0003f06270 */
[----:B012---:R-:W0:Y:S01]  /*29e0*/  @!P0 LDC.64 R2, c[0x0][0x218] ;  /* 0x00008600ff028b82 */ /* 0x007e220000000a00 */
[----:B------:R-:W-:Y:S02]  /*29f0*/  @!P0 IADD3 R5, R16, R18, RZ ;  /* 0x0000001210058210 */ /* 0x000fe40007ffe0ff */
[----:B------:R-:W-:-:S03]  /*2a00*/  @!P0 IADD3 R18, R18, 0x80, RZ ;  /* 0x0000008012128810 */ /* 0x000fc60007ffe0ff */
[----:B0-----:R-:W-:-:S05]  /*2a10*/  @!P0 IMAD.WIDE.U32 R2, R5, 0x2, R2 ;  /* 0x0000000205028825 */ /* 0x001fca00078e0002 */
[----:B------:R2:W-:Y:S02]  /*2a20*/  @!P0 STG.E.U16 desc[UR4][R2.64], R6 ;  /* 0x0000000602008986 */ /* 0x0005e4000c101504 */
.L_x_4046:
[----:B------:R-:W-:Y:S05]  /*2a30*/  BSYNC B0 ;  /* 0x0000000000007941 */ /* 0x000fea0003800000 */
.L_x_4040:
        /* <DEDUP_REMOVED lines=8> */
.L_x_4047:
        /* <DEDUP_REMOVED lines=12> */
.L_x_13291:


//--------------------- .text._ZN2at6native29vectorized_elementwise_kernelILi8EZZZNS0_17log1p_kernel_cudaERNS_18TensorIteratorBaseEENKUlvE_clEvENKUlvE3_clEvEUlN3c104HalfEE_St5arrayIPcLm2EEEEviT0_T1_ --------------------------
	.section	.text._ZN2at6native29vectorized_elementwise_kernelILi8EZZZNS0_17log1p_kernel_cudaERNS_18TensorIteratorBaseEENKUlvE_clEvENKUlvE3_clEvEUlN3c104HalfEE_St5arrayIPcLm2EEEEviT0_T1_,"ax",@progbits
	.align	128
        .global         _ZN2at6native29vectorized_elementwise_kernelILi8EZZZNS0_17log1p_kernel_cudaERNS_18TensorIteratorBaseEENKUlvE_clEvENKUlvE3_clEvEUlN3c104HalfEE_St5arrayIPcLm2EEEEviT0_T1_
        .type           _ZN2at6native29vectorized_elementwise_kernelILi8EZZZNS0_17log1p_kernel_cudaERNS_18TensorIteratorBaseEENKUlvE_clEvENKUlvE3_clEvEUlN3c104HalfEE_St5arrayIPcLm2EEEEviT0_T1_,@function
        .size           _ZN2at6native29vectorized_elementwise_kernelILi8EZZZNS0_17log1p_kernel_cudaERNS_18TensorIteratorBaseEENKUlvE_clEvENKUlvE3_clEvEUlN3c104HalfEE_St5arrayIPcLm2EEEEviT0_T1_,(.L_x_13292 - _ZN2at6native29vectorized_elementwise_kernelILi8EZZZNS0_17log1p_kernel_cudaERNS_18TensorIteratorBaseEENKUlvE_clEvENKUlvE3_clEvEUlN3c104HalfEE_St5arrayIPcLm2EEEEviT0_T1_)
        .other          _ZN2at6native29vectorized_elementwise_kernelILi8EZZZNS0_17log1p_kernel_cudaERNS_18TensorIteratorBaseEENKUlvE_clEvENKUlvE3_clEvEUlN3c104HalfEE_St5arrayIPcLm2EEEEviT0_T1_,@"STO_CUDA_ENTRY STV_DEFAULT"
_ZN2at6native29vectorized_elementwise_kernelILi8EZZZNS0_17log1p_kernel_cudaERNS_18TensorIteratorBaseEENKUlvE_clEvENKUlvE3_clEvEUlN3c104HalfEE_St5arrayIPcLm2EEEEviT0_T1_:
.text._ZN2at6native29vectorized_elementwise_kernelILi8EZZZNS0_17log1p_kernel_cudaERNS_18TensorIteratorBaseEENKUlvE_clEvENKUlvE3_clEvEUlN3c104HalfEE_St5arrayIPcLm2EEEEviT0_T1_:
        /* <DEDUP_REMOVED lines=13> */
[----:B------:R-:W-:Y:S01]  /*00d0*/  MOV R25, 0x3d39bf78 ;  /* 0x3d39bf7800197802 */ /* 0x000fe20000000f00 */
[----:B------:R-:W-:Y:S01]  /*00e0*/  BSSY B0, `(.L_x_4049) ;  /* 0x00000a6000007945 */ /* 0x000fe20003800000 */
[--C-:B--2---:R-:W-:Y:S02]  /*00f0*/  HADD2.F32 R10, -RZ, R4.reuse.H0_H0 ;  /* 0x20000004ff0a7230 */ /* 0x104fe40000004100 */
[----:B------:R-:W-:Y:S02]  /*0100*/  HADD2.F32 R8, -RZ, R4.H1_H1 ;  /* 0x30000004ff087230 */ /* 0x000fe40000004100 */
[--C-:B------:R-:W-:Y:S02]  /*0110*/  HADD2.F32 R4, -RZ, R5.reuse.H0_H0 ;  /* 0x20000005ff047230 */ /* 0x100fe40000004100 */
[----:B------:R-:W-:Y:S01]  /*0120*/  FADD.FTZ.RZ R2, R10, 1 ;  /* 0x3f8000000a027421 */ /* 0x000fe2000001c000 */
[----:B------:R-:W-:-:S02]  /*0130*/  HADD2.F32 R5, -RZ, R5.H1_H1 ;  /* 0x30000005ff057230 */ /* 0x000fc40000004100 */
[----:B------:R-:W-:Y:S01]  /*0140*/  FADD.FTZ.RZ R11, R8, 1 ;  /* 0x3f800000080b7421 */ /* 0x000fe2000001c000 */
[----:B------:R-:W-:Y:S02]  /*0150*/  HADD2.F32 R19, -RZ, R6.H1_H1 ;  /* 0x30000006ff137230 */ /* 0x000fe40000004100 */
[----:B------:R-:W-:Y:S01]  /*0160*/  FADD.FTZ.RZ R12, R4, 1 ;  /* 0x3f800000040c7421 */ /* 0x000fe2000001c000 */
[----:B------:R-:W-:Y:S01]  /*0170*/  IADD3 R2, R2, -0x3f400000, RZ ;  /* 0xc0c0000002027810 */ /* 0x000fe20007ffe0ff */
[----:B------:R-:W-:Y:S01]  /*0180*/  FADD.FTZ.RZ R14, R5, 1 ;  /* 0x3f800000050e7421 */ /* 0x000fe2000001c000 */
[----:B------:R-:W-:Y:S01]  /*0190*/  IADD3 R11, R11, -0x3f400000, RZ ;  /* 0xc0c000000b0b7810 */ /* 0x000fe20007ffe0ff */
[----:B------:R-:W-:Y:S01]  /*01a0*/  HADD2.F32 R18, -RZ, R7.H1_H1 ;  /* 0x30000007ff127230 */ /* 0x000fe20000004100 */
[----:B------:R-:W-:Y:S01]  /*01b0*/  LOP3.LUT R21, R2, 0xff800000, RZ, 0xc0, !PT ;  /* 0xff80000002157812 */ /* 0x000fe200078ec0ff */
[----:B------:R-:W-:Y:S01]  /*01c0*/  HFMA2.MMA R2, -RZ, RZ, 1.625, 0 ;  /* 0x3e800000ff027435 */ /* 0x000fe200000001ff */
[----:B------:R-:W-:-:S02]  /*01d0*/  LOP3.LUT R11, R11, 0xff800000, RZ, 0xc0, !PT ;  /* 0xff8000000b0b7812 */ /* 0x000fc400078ec0ff */
[----:B------:R-:W-:Y:S02]  /*01e0*/  IADD3 R3, -R21, 0x40800000, RZ ;  /* 0x4080000015037810 */ /* 0x000fe40007ffe1ff */
[----:B------:R-:W-:Y:S02]  /*01f0*/  IADD3 R13, -R11, 0x40800000, RZ ;  /* 0x408000000b0d7810 */ /* 0x000fe40007ffe1ff */
[----:B------:R-:W-:Y:S02]  /*0200*/  IADD3 R16, R8, -R11, RZ ;  /* 0x8000000b08107210 */ /* 0x000fe40007ffe0ff */
[----:B------:R-:W-:Y:S01]  /*0210*/  IADD3 R20, R10, -R21, RZ ;  /* 0x800000150a147210 */ /* 0x000fe20007ffe0ff */
[-C--:B------:R-:W-:Y:S01]  /*0220*/  FFMA.FTZ R13, R13, R2.reuse, -1 ;  /* 0xbf8000000d0d7423 */ /* 0x080fe20000010002 */
[----:B------:R-:W-:Y:S01]  /*0230*/  FFMA.FTZ R3, R3, R2, -1 ;  /* 0xbf80000003037423 */ /* 0x000fe20000010002 */
[----:B------:R-:W-:Y:S02]  /*0240*/  IADD3 R12, R12, -0x3f400000, RZ ;  /* 0xc0c000000c0c7810 */ /* 0x000fe40007ffe0ff */
[----:B------:R-:W-:Y:S01]  /*0250*/  FADD.FTZ R16, R16, R13 ;  /* 0x0000000d10107221 */ /* 0x000fe20000010000 */
[----:B------:R-:W-:Y:S01]  /*0260*/  FADD.FTZ R20, R20, R3 ;  /* 0x0000000314147221 */ /* 0x000fe20000010000 */
[----:B------:R-:W-:Y:S01]  /*0270*/  LOP3.LUT R27, R12, 0xff800000, RZ, 0xc0, !PT ;  /* 0xff8000000c1b7812 */ /* 0x000fe200078ec0ff */
[----:B------:R-:W-:-:S02]  /*0280*/  HADD2.F32 R12, -RZ, R6.H0_H0 ;  /* 0x20000006ff0c7230 */ /* 0x000fc40000004100 */
[-C--:B------:R-:W-:Y:S01]  /*0290*/  FFMA.FTZ R13, R16, -R25.reuse, 0.10546888411045074463 ;  /* 0x3dd80012100d7423 */ /* 0x080fe20000010819 */
[----:B------:R-:W-:Y:S01]  /*02a0*/  FFMA.FTZ R3, R20, -R25, 0.10546888411045074463 ;  /* 0x3dd8001214037423 */ /* 0x000fe20000010819 */
[----:B------:R-:W-:Y:S02]  /*02b0*/  IADD3 R15, -R27, 0x40800000, RZ ;  /* 0x408000001b0f7810 */ /* 0x000fe40007ffe1ff */
[----:B------:R-:W-:Y:S01]  /*02c0*/  FFMA.FTZ R13, R16, R13, -0.13229703903198242188 ;  /* 0xbe0778e0100d7423 */ /* 0x000fe2000001000d */
[----:B------:R-:W-:Y:S01]  /*02d0*/  FFMA.FTZ R3, R20, R3, -0.13229703903198242188 ;  /* 0xbe0778e014037423 */ /* 0x000fe20000010003 */
[----:B------:R-:W-:Y:S01]  /*02e0*/  IADD3 R26, R4, -R27, RZ ;  /* 0x8000001b041a7210 */ /* 0x000fe20007ffe0ff */
[-C--:B------:R-:W-:Y:S01]  /*02f0*/  FFMA.FTZ R15, R15, R2.reuse, -1 ;  /* 0xbf8000000f0f7423 */ /* 0x080fe20000010002 */
[----:B------:R-:W-:Y:S01]  /*0300*/  FFMA.FTZ R13, R16, R13, 0.14491446316242218018 ;  /* 0x3e146475100d7423 */ /* 0x000fe2000001000d */
[----:B------:R-:W-:Y:S01]  /*0310*/  FFMA.FTZ R3, R20, R3, 0.14491446316242218018 ;  /* 0x3e14647514037423 */ /* 0x000fe20000010003 */
[----:B------:R-:W-:Y:S01]  /*0320*/  IADD3 R14, R14, -0x3f400000, RZ ;  /* 0xc0c000000e0e7810 */ /* 0x000fe20007ffe0ff */
[----:B------:R-:W-:Y:S01]  /*0330*/  FADD.FTZ R26, R26, R15 ;  /* 0x0000000f1a1a7221 */ /* 0x000fe20000010000 */
[----:B------:R-:W-:Y:S01]  /*0340*/  FFMA.FTZ R13, R16, R13, -0.16641564667224884033 ;  /* 0xbe2a68dd100d7423 */ /* 0x000fe2000001000d */
[----:B------:R-:W-:Y:S01]  /*0350*/  FFMA.FTZ R3, R20, R3, -0.16641564667224884033 ;  /* 0xbe2a68dd14037423 */ /* 0x000fe20000010003 */
[----:B------:R-:W-:Y:S01]  /*0360*/  LOP3.LUT R24, R14, 0xff800000, RZ, 0xc0, !PT ;  /* 0xff8000000e187812 */ /* 0x000fe200078ec0ff */
[----:B------:R-:W-:Y:S01]  /*0370*/  FFMA.FTZ R15, R26, -R25, 0.10546888411045074463 ;  /* 0x3dd800121a0f7423 */ /* 0x000fe20000010819 */
[----:B------:R-:W-:Y:S01]  /*0380*/  FFMA.FTZ R13, R16, R13, 0.19988867640495300293 ;  /* 0x3e4caf9e100d7423 */ /* 0x000fe2000001000d */
[----:B------:R-:W-:Y:S01]  /*0390*/  FFMA.FTZ R3, R20, R3, 0.19988867640495300293 ;  /* 0x3e4caf9e14037423 */ /* 0x000fe20000010003 */
[----:B------:R-:W-:Y:S01]  /*03a0*/  FADD.FTZ.RZ R6, R12, 1 ;  /* 0x3f8000000c067421 */ /* 0x000fe2000001c000 */
[----:B------:R-:W-:Y:S01]  /*03b0*/  FFMA.FTZ R15, R26, R15, -0.13229703903198242188 ;  /* 0xbe0778e01a0f7423 */ /* 0x000fe2000001000f */
[----:B------:R-:W-:Y:S01]  /*03c0*/  FFMA.FTZ R13, R16, R13, -0.25000196695327758789 ;  /* 0xbe800042100d7423 */ /* 0x000fe2000001000d */
[----:B------:R-:W-:Y:S01]  /*03d0*/  FFMA.FTZ R3, R20, R3, -0.25000196695327758789 ;  /* 0xbe80004214037423 */ /* 0x000fe20000010003 */
[----:B------:R-:W-:Y:S01]  /*03e0*/  IADD3 R17, -R24, 0x40800000, RZ ;  /* 0x4080000018117810 */ /* 0x000fe20007ffe1ff */
[----:B------:R-:W-:Y:S01]  /*03f0*/  FFMA.FTZ R15, R26, R15, 0.14491446316242218018 ;  /* 0x3e1464751a0f7423 */ /* 0x000fe2000001000f */
[----:B------:R-:W-:Y:S01]  /*0400*/  FFMA.FTZ R13, R16, R13, 0.33333510160446166992 ;  /* 0x3eaaaae6100d7423 */ /* 0x000fe2000001000d */
[----:B------:R-:W-:Y:S01]  /*0410*/  FFMA.FTZ R3, R20, R3, 0.33333510160446166992 ;  /* 0x3eaaaae614037423 */ /* 0x000fe20000010003 */
[----:B------:R-:W-:Y:S01]  /*0420*/  IADD3 R6, R6, -0x3f400000, RZ ;  /* 0xc0c0000006067810 */ /* 0x000fe20007ffe0ff */
[----:B------:R-:W-:Y:S01]  /*0430*/  FFMA.FTZ R17, R17, R2, -1 ;  /* 0xbf80000011117423 */ /* 0x000fe20000010002 */
[----:B------:R-:W-:Y:S01]  /*0440*/  FFMA.FTZ R13, R16, R13, -0.5 ;  /* 0xbf000000100d7423 */ /* 0x000fe2000001000d */
[----:B------:R-:W-:Y:S01]  /*0450*/  IADD3 R14, R5, -R24, RZ ;  /* 0x80000018050e7210 */ /* 0x000fe20007ffe0ff */
[----:B------:R-:W-:Y:S01]  /*0460*/  FFMA.FTZ R3, R20, R3, -0.5 ;  /* 0xbf00000014037423 */ /* 0x000fe20000010003 */
[----:B------:R-:W-:Y:S01]  /*0470*/  FFMA.FTZ R15, R26, R15, -0.16641564667224884033 ;  /* 0xbe2a68dd1a0f7423 */ /* 0x000fe2000001000f */
[----:B------:R-:W-:Y:S01]  /*0480*/  FMUL.FTZ R13, R16, R13 ;  /* 0x0000000d100d7220 */ /* 0x000fe20000410000 */
[----:B------:R-:W-:Y:S01]  /*0490*/  LOP3.LUT R23, R6, 0xff800000, RZ, 0xc0, !PT ;  /* 0xff80000006177812 */ /* 0x000fe200078ec0ff */
[----:B------:R-:W-:Y:S01]  /*04a0*/  FMUL.FTZ R3, R20, R3 ;  /* 0x0000000314037220 */ /* 0x000fe20000410000 */
[----:B------:R-:W-:Y:S01]  /*04b0*/  FADD.FTZ R14, R14, R17 ;  /* 0x000000110e0e7221 */ /* 0x000fe20000010000 */
[----:B------:R-:W-:Y:S01]  /*04c0*/  FFMA.FTZ R17, R16, R13, R16 ;  /* 0x0000000d10117223 */ /* 0x000fe20000010010 */
[----:B------:R-:W-:Y:S01]  /*04d0*/  FFMA.FTZ R15, R26, R15, 0.19988867640495300293 ;  /* 0x3e4caf9e1a0f7423 */ /* 0x000fe2000001000f */
[----:B------:R-:W-:Y:S01]  /*04e0*/  IADD3 R13, -R23, 0x40800000, RZ ;  /* 0x40800000170d7810 */ /* 0x000fe20007ffe1ff */
[----:B------:R-:W-:Y:S01]  /*04f0*/  FFMA.FTZ R20, R20, R3, R20 ;  /* 0x0000000314147223 */ /* 0x000fe20000010014 */
[----:B------:R-:W-:Y:S01]  /*0500*/  FADD.FTZ.RZ R3, R19, 1 ;  /* 0x3f80000013037421 */ /* 0x000fe2000001c000 */
[----:B------:R-:W-:Y:S01]  /*0510*/  FFMA.FTZ R15, R26, R15, -0.25000196695327758789 ;  /* 0xbe8000421a0f7423 */ /* 0x000fe2000001000f */
[----:B------:R-:W-:Y:S01]  /*0520*/  IADD3 R22, R12, -R23, RZ ;  /* 0x800000170c167210 */ /* 0x000fe20007ffe0ff */
[-C--:B------:R-:W-:Y:S01]  /*0530*/  FFMA.FTZ R13, R13, R2.reuse, -1 ;  /* 0xbf8000000d0d7423 */ /* 0x080fe20000010002 */
[----:B------:R-:W-:Y:S01]  /*0540*/  FFMA.FTZ R29, R14, -R25, 0.10546888411045074463 ;  /* 0x3dd800120e1d7423 */ /* 0x000fe20000010819 */
[----:B------:R-:W-:Y:S01]  /*0550*/  IADD3 R3, R3, -0x3f400000, RZ ;  /* 0xc0c0000003037810 */ /* 0x000fe20007ffe0ff */
[----:B------:R-:W-:Y:S01]  /*0560*/  FFMA.FTZ R15, R26, R15, 0.33333510160446166992 ;  /* 0x3eaaaae61a0f7423 */ /* 0x000fe2000001000f */
[----:B------:R-:W-:Y:S01]  /*0570*/  FADD.FTZ R22, R22, R13 ;  /* 0x0000000d16167221 */ /* 0x000fe20000010000 */
[----:B------:R-:W-:Y:S01]  /*0580*/  FFMA.FTZ R29, R14, R29, -0.13229703903198242188 ;  /* 0xbe0778e00e1d7423 */ /* 0x000fe2000001001d */
[----:B------:R-:W-:Y:S01]  /*0590*/  LOP3.LUT R16, R3, 0xff800000, RZ, 0xc0, !PT ;  /* 0xff80000003107812 */ /* 0x000fe200078ec0ff */
[----:B------:R-:W-:Y:S01]  /*05a0*/  FFMA.FTZ R15, R26, R15, -0.5 ;  /* 0xbf0000001a0f7423 */ /* 0x000fe2000001000f */
[----:B------:R-:W-:Y:S01]  /*05b0*/  FFMA.FTZ R3, R22, -R25, 0.10546888411045074463 ;  /* 0x3dd8001216037423 */ /* 0x000fe20000010819 */
[----:B------:R-:W-:Y:S01]  /*05c0*/  FFMA.FTZ R29, R14, R29, 0.14491446316242218018 ;  /* 0x3e1464750e1d7423 */ /* 0x000fe2000001001d */
[----:B------:R-:W-:Y:S01]  /*05d0*/  IADD3 R13, -R16, 0x40800000, RZ ;  /* 0x40800000100d7810 */ /* 0x000fe20007ffe1ff */
[----:B------:R-:W-:Y:S01]  /*05e0*/  FMUL.FTZ R15, R26, R15 ;  /* 0x0000000f1a0f7220 */ /* 0x000fe20000410000 */
[----:B------:R-:W-:Y:S01]  /*05f0*/  FFMA.FTZ R3, R22, R3, -0.13229703903198242188 ;  /* 0xbe0778e016037423 */ /* 0x000fe20000010003 */
[----:B------:R-:W-:Y:S01]  /*0600*/  FFMA.FTZ R29, R14, R29, -0.16641564667224884033 ;  /* 0xbe2a68dd0e1d7423 */ /* 0x000fe2000001001d */
[----:B------:R-:W-:Y:S01]  /*0610*/  I2FP.F32.S32 R27, R27 ;  /* 0x0000001b001b7245 */ /* 0x000fe20000201400 */
[----:B------:R-:W-:Y:S01]  /*0620*/  FFMA.FTZ R26, R26, R15, R26 ;  /* 0x0000000f1a1a7223 */ /* 0x000fe2000001001a */
[----:B------:R-:W-:Y:S01]  /*0630*/  FFMA.FTZ R6, R13, R2, -1 ;  /* 0xbf8000000d067423 */ /* 0x000fe20000010002 */
[----:B------:R-:W-:Y:S01]  /*0640*/  IADD3 R15, R19, -R16, RZ ;  /* 0x80000010130f7210 */ /* 0x000fe20007ffe0ff */
[----:B------:R-:W-:Y:S01]  /*0650*/  FFMA.FTZ R13, R22, R3, 0.14491446316242218018 ;  /* 0x3e146475160d7423 */ /* 0x000fe20000010003 */
[----:B------:R-:W-:Y:S01]  /*0660*/  FFMA.FTZ R29, R14, R29, 0.19988867640495300293 ;  /* 0x3e4caf9e0e1d7423 */ /* 0x000fe2000001001d */
[----:B------:R-:W-:Y:S01]  /*0670*/  FMUL.FTZ R27, R27, 1.1920928955078125e-07 ;  /* 0x340000001b1b7820 */ /* 0x000fe20000410000 */
[----:B------:R-:W-:Y:S01]  /*0680*/  ISETP.GE.U32.AND P0, PT, R10, 0x7f800000, PT ;  /* 0x7f8000000a00780c */ /* 0x000fe20003f06070 */
[----:B------:R-:W-:Y:S01]  /*0690*/  FFMA.FTZ R13, R22, R13, -0.16641564667224884033 ;  /* 0xbe2a68dd160d7423 */ /* 0x000fe2000001000d */
[----:B------:R-:W-:Y:S01]  /*06a0*/  FADD.FTZ R6, R15, R6 ;  /* 0x000000060f067221 */ /* 0x000fe20000010000 */
[----:B------:R-:W-:Y:S01]  /*06b0*/  FFMA.FTZ R29, R14, R29, -0.25000196695327758789 ;  /* 0xbe8000420e1d7423 */ /* 0x000fe2000001001d */
[----:B------:R-:W-:Y:S01]  /*06c0*/  I2FP.F32.S32 R23, R23 ;  /* 0x0000001700177245 */ /* 0x000fe20000201400 */
[----:B------:R-:W-:Y:S01]  /*06d0*/  FFMA.FTZ R13, R22, R13, 0.19988867640495300293 ;  /* 0x3e4caf9e160d7423 */ /* 0x000fe2000001000d */
[----:B------:R-:W-:Y:S01]  /*06e0*/  FFMA.FTZ R15, R6, -R25, 0.10546888411045074463 ;  /* 0x3dd80012060f7423 */ /* 0x000fe20000010819 */
[----:B------:R-:W-:Y:S01]  /*06f0*/  FFMA.FTZ R29, R14, R29, 0.33333510160446166992 ;  /* 0x3eaaaae60e1d7423 */ /* 0x000fe2000001001d */
[----:B------:R-:W-:Y:S01]  /*0700*/  I2FP.F32.S32 R21, R21 ;  /* 0x0000001500157245 */ /* 0x000fe20000201400 */
[----:B------:R-:W-:Y:S01]  /*0710*/  FFMA.FTZ R13, R22, R13, -0.25000196695327758789 ;  /* 0xbe800042160d7423 */ /* 0x000fe2000001000d */
[----:B------:R-:W-:Y:S01]  /*0720*/  FFMA.FTZ R15, R6, R15, -0.13229703903198242188 ;  /* 0xbe0778e0060f7423 */ /* 0x000fe2000001000f */
[----:B------:R-:W-:Y:S01]  /*0730*/  FFMA.FTZ R29, R14, R29, -0.5 ;  /* 0xbf0000000e1d7423 */ /* 0x000fe2000001001d */
[----:B------:R-:W-:Y:S01]  /*0740*/  FMUL.FTZ R23, R23, 1.1920928955078125e-07 ;  /* 0x3400000017177820 */ /* 0x000fe20000410000 */
[----:B------:R-:W-:Y:S01]  /*0750*/  FFMA.FTZ R13, R22, R13, 0.33333510160446166992 ;  /* 0x3eaaaae6160d7423 */ /* 0x000fe2000001000d */
[----:B------:R-:W-:Y:S01]  /*0760*/  FFMA.FTZ R15, R6, R15, 0.14491446316242218018 ;  /* 0x3e146475060f7423 */ /* 0x000fe2000001000f */
[----:B------:R-:W-:Y:S01]  /*0770*/  FMUL.FTZ R3, R14, R29 ;  /* 0x0000001d0e037220 */ /* 0x000fe20000410000 */
[----:B------:R-:W-:Y:S01]  /*0780*/  FMUL.FTZ R21, R21, 1.1920928955078125e-07 ;  /* 0x3400000015157820 */ /* 0x000fe20000410000 */
[----:B------:R-:W-:Y:S01]  /*0790*/  FFMA.FTZ R13, R22, R13, -0.5 ;  /* 0xbf000000160d7423 */ /* 0x000fe2000001000d */
[----:B------:R-:W-:Y:S01]  /*07a0*/  FFMA.FTZ R15, R6, R15, -0.16641564667224884033 ;  /* 0xbe2a68dd060f7423 */ /* 0x000fe2000001000f */
[----:B------:R-:W-:Y:S01]  /*07b0*/  FFMA.FTZ R3, R14, R3, R14 ;  /* 0x000000030e037223 */ /* 0x000fe2000001000e */
[----:B------:R-:W-:Y:S01]  /*07c0*/  FFMA.FTZ R20, R21, 0.69314718246459960938, R20 ;  /* 0x3f31721815147823 */ /* 0x000fe20000010014 */
[----:B------:R-:W-:Y:S01]  /*07d0*/  FMUL.FTZ R13, R22, R13 ;  /* 0x0000000d160d7220 */ /* 0x000fe20000410000 */
[----:B------:R-:W-:-:S03]  /*07e0*/  FFMA.FTZ R15, R6, R15, 0.19988867640495300293 ;  /* 0x3e4caf9e060f7423 */ /* 0x000fc6000001000f */
[----:B------:R-:W-:Y:S01]  /*07f0*/  FFMA.FTZ R22, R22, R13, R22 ;  /* 0x0000000d16167223 */ /* 0x000fe20000010016 */
[----:B------:R-:W-:Y:S01]  /*0800*/  FFMA.FTZ R13, R6, R15, -0.25000196695327758789 ;  /* 0xbe800042060d7423 */ /* 0x000fe2000001000f */
[----:B------:R-:W-:Y:S02]  /*0810*/  HADD2.F32 R15, -RZ, R7.H0_H0 ;  /* 0x20000007ff0f7230 */ /* 0x000fe40000004100 */
[----:B------:R-:W-:Y:S01]  /*0820*/  FADD.FTZ.RZ R7, R18, 1 ;  /* 0x3f80000012077421 */ /* 0x000fe2000001c000 */
[----:B------:R-:W-:Y:S01]  /*0830*/  FFMA.FTZ R22, R23, 0.69314718246459960938, R22 ;  /* 0x3f31721817167823 */ /* 0x000fe20000010016 */
[C---:B------:R-:W-:Y:S01]  /*0840*/  FFMA.FTZ R13, R6.reuse, R13, 0.33333510160446166992 ;  /* 0x3eaaaae6060d7423 */ /* 0x040fe2000001000d */
[----:B------:R-:W-:Y:S02]  /*0850*/  FADD.FTZ.RZ R14, R15, 1 ;  /* 0x3f8000000f0e7421 */ /* 0x000fe4000001c000 */
[----:B------:R-:W-:Y:S01]  /*0860*/  IADD3 R7, R7, -0x3f400000, RZ ;  /* 0xc0c0000007077810 */ /* 0x000fe20007ffe0ff */
[----:B------:R-:W-:-:S02]  /*0870*/  FFMA.FTZ R13, R6, R13, -0.5 ;  /* 0xbf000000060d7423 */ /* 0x000fc4000001000d */
[----:B------:R-:W-:Y:S02]  /*0880*/  IADD3 R14, R14, -0x3f400000, RZ ;  /* 0xc0c000000e0e7810 */ /* 0x000fe40007ffe0ff */
[----:B------:R-:W-:Y:S01]  /*0890*/  FMUL.FTZ R13, R6, R13 ;  /* 0x0000000d060d7220 */ /* 0x000fe20000410000 */
[----:B------:R-:W-:Y:S02]  /*08a0*/  LOP3.LUT R7, R7, 0xff800000, RZ, 0xc0, !PT ;  /* 0xff80000007077812 */ /* 0x000fe400078ec0ff */
[----:B------:R-:W-:Y:S01]  /*08b0*/  LOP3.LUT R14, R14, 0xff800000, RZ, 0xc0, !PT ;  /* 0xff8000000e0e7812 */ /* 0x000fe200078ec0ff */
[----:B------:R-:W-:-:S03]  /*08c0*/  FFMA.FTZ R13, R6, R13, R6 ;  /* 0x0000000d060d7223 */ /* 0x000fc60000010006 */
[----:B------:R-:W-:Y:S02]  /*08d0*/  IADD3 R29, -R14, 0x40800000, RZ ;  /* 0x408000000e1d7810 */ /* 0x000fe40007ffe1ff */
[----:B------:R-:W-:-:S03]  /*08e0*/  IADD3 R6, R15, -R14, RZ ;  /* 0x8000000e0f067210 */ /* 0x000fc60007ffe0ff */
[----:B------:R-:W-:-:S04]  /*08f0*/  FFMA.FTZ R29, R29, R2, -1 ;  /* 0xbf8000001d1d7423 */ /* 0x000fc80000010002 */
        /* <DEDUP_REMOVED lines=11> */
[----:B------:R-:W-:-:S05]  /*09b0*/  IADD3 R29, -R7, 0x40800000, RZ ;  /* 0x40800000071d7810 */ /* 0x000fca0007ffe1ff */
[----:B------:R-:W-:Y:S01]  /*09c0*/  FFMA.FTZ R29, R29, R2, -1 ;  /* 0xbf8000001d1d7423 */ /* 0x000fe20000010002 */
[----:B------:R-:W-:-:S05]  /*09d0*/  IADD3 R2, R18, -R7, RZ ;  /* 0x8000000712027210 */ /* 0x000fca0007ffe0ff */
        /* <DEDUP_REMOVED lines=9> */
[----:B------:R-:W-:Y:S01]  /*0a70*/  FMUL.FTZ R29, R2, R25 ;  /* 0x00000019021d7220 */ /* 0x000fe20000410000 */
[----:B------:R-:W-:-:S03]  /*0a80*/  I2FP.F32.S32 R25, R24 ;  /* 0x0000001800197245 */ /* 0x000fc60000201400 */
[----:B------:R-:W-:Y:S02]  /*0a90*/  FFMA.FTZ R24, R2, R29, R2 ;  /* 0x0000001d02187223 */ /* 0x000fe40000010002 */
[----:B------:R-:W-:Y:S01]  /*0aa0*/  FMUL.FTZ R2, R25, 1.1920928955078125e-07 ;  /* 0x3400000019027820 */ /* 0x000fe20000410000 */
[----:B------:R-:W-:-:S03]  /*0ab0*/  FFMA.FTZ R25, R27, 0.69314718246459960938, R26 ;  /* 0x3f3172181b197823 */ /* 0x000fc6000001001a */
[----:B------:R-:W-:Y:S02]  /*0ac0*/  FFMA.FTZ R26, R2, 0.69314718246459960938, R3 ;  /* 0x3f317218021a7823 */ /* 0x000fe40000010003 */
[----:B------:R-:W0:Y:S01]  /*0ad0*/  LDC.64 R2, c[0x0][0x218] ;  /* 0x00008600ff027b82 */ /* 0x000e220000000a00 */
[----:B------:R-:W-:Y:S05]  /*0ae0*/  @!P0 BRA `(.L_x_4050) ;  /* 0x0000000000148947 */ /* 0x000fea0003800000 */
[----:B------:R-:W-:-:S13]  /*0af0*/  ISETP.GE.AND P0, PT, R10, -0x407fffff, PT ;  /* 0xbf8000010a00780c */ /* 0x000fda0003f06270 */
[----:B------:R-:W-:-:S05]  /*0b00*/  @P0 MOV R21, 0x7f800000 ;  /* 0x7f80000000150802 */ /* 0x000fca0000000f00 */
[C---:B------:R-:W-:Y:S01]  /*0b10*/  @P0 FFMA.FTZ R20, R10.reuse, R21, +INF ;  /* 0x7f8000000a140423 */ /* 0x040fe20000010015 */
[----:B------:R-:W-:-:S04]  /*0b20*/  FSETP.NEU.FTZ.AND P0, PT, R10, RZ, PT ;  /* 0x000000ff0a00720b */ /* 0x000fc80003f1d000 */
[----:B------:R-:W-:-:S09]  /*0b30*/  FSEL R20, R20, -RZ, P0 ;  /* 0x800000ff14147208 */ /* 0x000fd20000000000 */
.L_x_4050:
[----:B------:R-:W-:Y:S05]  /*0b40*/  BSYNC B0 ;  /* 0x0000000000007941 */ /* 0x000fea0003800000 */
.L_x_4049:
        /* <DEDUP_REMOVED lines=11> */
[----:B------:R-:W-:Y:S01]  /*0c00*/  ISETP.GE.U32.AND P1, PT, R5, 0x7f800000, PT ;  /* 0x7f8000000500780c */ /* 0x000fe20003f26070 */
[----:B------:R-:W-:Y:S01]  /*0c10*/  FMUL.FTZ R0, R11, 1.1920928955078125e-07 ;  /* 0x340000000b007820 */ /* 0x000fe20000410000 */
[----:B------:R-:W-:Y:S01]  /*0c20*/  ISETP.GE.U32.AND P2, PT, R12, 0x7f800000, PT ;  /* 0x7f8000000c00780c */ /* 0x000fe20003f46070 */
[----:B------:R-:W-:Y:S01]  /*0c30*/  FFMA.FTZ R13, R16, 0.69314718246459960938, R13 ;  /* 0x3f317218100d7823 */ /* 0x000fe2000001000d */
[----:B------:R-:W-:Y:S01]  /*0c40*/  ISETP.GE.U32.AND P3, PT, R19, 0x7f800000, PT ;  /* 0x7f8000001300780c */ /* 0x000fe20003f66070 */
[----:B------:R-:W-:Y:S01]  /*0c50*/  FFMA.FTZ R23, R23, 0.69314718246459960938, R6 ;  /* 0x3f31721817177823 */ /* 0x000fe20000010006 */
[----:B------:R-:W-:Y:S01]  /*0c60*/  ISETP.GE.U32.AND P4, PT, R15, 0x7f800000, PT ;  /* 0x7f8000000f00780c */ /* 0x000fe20003f86070 */
[----:B------:R-:W-:Y:S01]  /*0c70*/  FFMA.FTZ R24, R7, 0.69314718246459960938, R24 ;  /* 0x3f31721807187823 */ /* 0x000fe20000010018 */
[----:B------:R-:W-:Y:S01]  /*0c80*/  ISETP.GE.U32.AND P5, PT, R18, 0x7f800000, PT ;  /* 0x7f8000001200780c */ /* 0x000fe20003fa6070 */
[----:B------:R-:W-:-:S04]  /*0c90*/  IMAD.WIDE R2, R9, 0x10, R2 ;  /* 0x0000001009027825 */ /* 0x000fc800078e0202 */
[----:B------:R-:W-:Y:S01]  /*0ca0*/  FFMA.FTZ R17, R0, 0.69314718246459960938, R17 ;  /* 0x3f31721800117823 */ /* 0x000fe20000010011 */
[----:B------:R-:W-:Y:S07]  /*0cb0*/  @!P6 BRA `(.L_x_4052) ;  /* 0x000000000014e947 */ /* 0x000fee0003800000 */
[----:B------:R-:W-:-:S13]  /*0cc0*/  ISETP.GE.AND P6, PT, R8, -0x407fffff, PT ;  /* 0xbf8000010800780c */ /* 0x000fda0003fc6270 */
[----:B------:R-:W-:-:S05]  /*0cd0*/  @P6 MOV R7, 0x7f800000 ;  /* 0x7f80000000076802 */ /* 0x000fca0000000f00 */
[C---:B------:R-:W-:Y:S01]  /*0ce0*/  @P6 FFMA.FTZ R17, R8.reuse, R7, +INF ;  /* 0x7f80000008116423 */ /* 0x040fe20000010007 */
[----:B------:R-:W-:-:S04]  /*0cf0*/  FSETP.NEU.FTZ.AND P6, PT, R8, RZ, PT ;  /* 0x000000ff0800720b */ /* 0x000fc80003fdd000 */
[----:B------:R-:W-:-:S09]  /*0d00*/  FSEL R17, R17, -RZ, P6 ;  /* 0x800000ff11117208 */ /* 0x000fd20003000000 */
.L_x_4052:
[----:B------:R-:W-:Y:S05]  /*0d10*/  BSYNC B0 ;  /* 0x0000000000007941 */ /* 0x000fea0003800000 */
.L_x_4051:
[----:B------:R-:W-:Y:S04]  /*0d20*/  BSSY B0, `(.L_x_4053) ;  /* 0x0000007000007945 */ /* 0x000fe80003800000 */
[----:B------:R-:W-:Y:S05]  /*0d30*/  @!P0 BRA `(.L_x_4054) ;  /* 0x0000000000148947 */ /* 0x000fea0003800000 */
[C---:B------:R-:W-:Y:S02]  /*0d40*/  ISETP.GE.AND P0, PT, R4.reuse, -0x407fffff, PT ;  /* 0xbf8000010400780c */ /* 0x040fe40003f06270 */
[----:B------:R-:W-:-:S11]  /*0d50*/  FSETP.NEU.FTZ.AND P6, PT, R4, RZ, PT ;  /* 0x000000ff0400720b */ /* 0x000fd60003fdd000 */
[----:B------:R-:W-:-:S05]  /*0d60*/  @P0 MOV R7, 0x7f800000 ;  /* 0x7f80000000070802 */ /* 0x000fca0000000f00 */
[----:B------:R-:W-:-:S05]  /*0d70*/  @P0 FFMA.FTZ R25, R4, R7, +INF ;  /* 0x7f80000004190423 */ /* 0x000fca0000010007 */
[----:B------:R-:W-:-:S07]  /*0d80*/  FSEL R25, R25, -RZ, P6 ;  /* 0x800000ff19197208 */ /* 0x000fce0003000000 */
.L_x_4054:
[----:B------:R-:W-:Y:S05]  /*0d90*/  BSYNC B0 ;  /* 0x0000000000007941 */ /* 0x000fea0003800000 */
.L_x_4053:
[----:B------:R-:W-:Y:S04]  /*0da0*/  BSSY B0, `(.L_x_4055) ;  /* 0x0000007000007945 */ /* 0x000fe80003800000 */
[----:B------:R-:W-:Y:S05]  /*0db0*/  @!P1 BRA `(.L_x_4056) ;  /* 0x0000000000149947 */ /* 0x000fea0003800000 */
[C---:B------:R-:W-:Y:S02]  /*0dc0*/  ISETP.GE.AND P0, PT, R5.reuse, -0x407fffff, PT ;  /* 0xbf8000010500780c */ /* 0x040fe40003f06270 */
[----:B------:R-:W-:-:S11]  /*0dd0*/  FSETP.NEU.FTZ.AND P1, PT, R5, RZ, PT ;  /* 0x000000ff0500720b */ /* 0x000fd60003f3d000 */
[----:B------:R-:W-:-:S05]  /*0de0*/  @P0 MOV R0, 0x7f800000 ;  /* 0x7f80000000000802 */ /* 0x000fca0000000f00 */
[----:B------:R-:W-:-:S05]  /*0df0*/  @P0 FFMA.FTZ R26, R5, R0, +INF ;  /* 0x7f800000051a0423 */ /* 0x000fca0000010000 */
[----:B------:R-:W-:-:S07]  /*0e00*/  FSEL R26, R26, -RZ, P1 ;  /* 0x800000ff1a1a7208 */ /* 0x000fce0000800000 */
.L_x_4056:
[----:B------:R-:W-:Y:S05]  /*0e10*/  BSYNC B0 ;  /* 0x0000000000007941 */ /* 0x000fea0003800000 */
.L_x_4055:
[----:B------:R-:W-:Y:S04]  /*0e20*/  BSSY B0, `(.L_x_4057) ;  /* 0x0000007000007945 */ /* 0x000fe80003800000 */
[----:B------:R-:W-:Y:S05]  /*0e30*/  @!P2 BRA `(.L_x_4058) ;  /* 0x000000000014a947 */ /* 0x000fea0003800000 */
[C---:B------:R-:W-:Y:S02]  /*0e40*/  ISETP.GE.AND P0, PT, R12.reuse, -0x407fffff, PT ;  /* 0xbf8000010c00780c */ /* 0x040fe40003f06270 */
[----:B------:R-:W-:-:S11]  /*0e50*/  FSETP.NEU.FTZ.AND P1, PT, R12, RZ, PT ;  /* 0x000000ff0c00720b */ /* 0x000fd60003f3d000 */
[----:B------:R-:W-:-:S05]  /*0e60*/  @P0 MOV R5, 0x7f800000 ;  /* 0x7f80000000050802 */ /* 0x000fca0000000f00 */
[----:B------:R-:W-:-:S05]  /*0e70*/  @P0 FFMA.FTZ R22, R12, R5, +INF ;  /* 0x7f8000000c160423 */ /* 0x000fca0000010005 */
[----:B------:R-:W-:-:S07]  /*0e80*/  FSEL R22, R22, -RZ, P1 ;  /* 0x800000ff16167208 */ /* 0x000fce0000800000 */
.L_x_4058:
[----:B------:R-:W-:Y:S05]  /*0e90*/  BSYNC B0 ;  /* 0x0000000000007941 */ /* 0x000fea0003800000 */
.L_x_4057:
[----:B------:R-:W-:Y:S04]  /*0ea0*/  BSSY B0, `(.L_x_4059) ;  /* 0x0000007000007945 */ /* 0x000fe80003800000 */
[----:B------:R-:W-:Y:S05]  /*0eb0*/  @!P3 BRA `(.L_x_4060) ;  /* 0x000000000014b947 */ /* 0x000fea0003800000 */
[C---:B------:R-:W-:Y:S02]  /*0ec0*/  ISETP.GE.AND P0, PT, R19.reuse, -0x407fffff, PT ;  /* 0xbf8000011300780c */ /* 0x040fe40003f06270 */
[----:B------:R-:W-:-:S11]  /*0ed0*/  FSETP.NEU.FTZ.AND P1, PT, R19, RZ, PT ;  /* 0x000000ff1300720b */ /* 0x000fd60003f3d000 */
[----:B------:R-:W-:-:S05]  /*0ee0*/  @P0 MOV R0, 0x7f800000 ;  /* 0x7f80000000000802 */ /* 0x000fca0000000f00 */
[----:B------:R-:W-:-:S05]  /*0ef0*/  @P0 FFMA.FTZ R13, R19, R0, +INF ;  /* 0x7f800000130d0423 */ /* 0x000fca0000010000 */
[----:B------:R-:W-:-:S07]  /*0f00*/  FSEL R13, R13, -RZ, P1 ;  /* 0x800000ff0d0d7208 */ /* 0x000fce0000800000 */
.L_x_4060:
[----:B------:R-:W-:Y:S05]  /*0f10*/  BSYNC B0 ;  /* 0x0000000000007941 */ /* 0x000fea0003800000 */
.L_x_4059:
[----:B------:R-:W-:Y:S04]  /*0f20*/  BSSY B0, `(.L_x_4061) ;  /* 0x0000007000007945 */ /* 0x000fe80003800000 */
[----:B------:R-:W-:Y:S05]  /*0f30*/  @!P4 BRA `(.L_x_4062) ;  /* 0x000000000014c947 */ /* 0x000fea0003800000 */
[C---:B------:R-:W-:Y:S02]  /*0f40*/  ISETP.GE.AND P0, PT, R15.reuse, -0x407fffff, PT ;  /* 0xbf8000010f00780c */ /* 0x040fe40003f06270 */
[----:B------:R-:W-:-:S11]  /*0f50*/  FSETP.NEU.FTZ.AND P1, PT, R15, RZ, PT ;  /* 0x000000ff0f00720b */ /* 0x000fd60003f3d000 */
[----:B------:R-:W-:-:S05]  /*0f60*/  @P0 MOV R0, 0x7f800000 ;  /* 0x7f80000000000802 */ /* 0x000fca0000000f00 */
[----:B------:R-:W-:-:S05]  /*0f70*/  @P0 FFMA.FTZ R23, R15, R0, +INF ;  /* 0x7f8000000f170423 */ /* 0x000fca0000010000 */
[----:B------:R-:W-:-:S07]  /*0f80*/  FSEL R23, R23, -RZ, P1 ;  /* 0x800000ff17177208 */ /* 0x000fce0000800000 */
.L_x_4062:
[----:B------:R-:W-:Y:S05]  /*0f90*/  BSYNC B0 ;  /* 0x0000000000007941 */ /* 0x000fea0003800000 */
.L_x_4061:
[----:B------:R-:W-:Y:S04]  /*0fa0*/  BSSY B0, `(.L_x_4063) ;  /* 0x0000007000007945 */ /* 0x000fe80003800000 */
[----:B------:R-:W-:Y:S05]  /*0fb0*/  @!P5 BRA `(.L_x_4064) ;  /* 0x000000000014d947 */ /* 0x000fea0003800000 */
[C---:B------:R-:W-:Y:S02]  /*0fc0*/  ISETP.GE.AND P0, PT, R18.reuse, -0x407fffff, PT ;  /* 0xbf8000011200780c */ /* 0x040fe40003f06270 */
[----:B------:R-:W-:-:S11]  /*0fd0*/  FSETP.NEU.FTZ.AND P1, PT, R18, RZ, PT ;  /* 0x000000ff1200720b */ /* 0x000fd60003f3d000 */
[----:B------:R-:W-:-:S05]  /*0fe0*/  @P0 MOV R5, 0x7f800000 ;  /* 0x7f80000000050802 */ /* 0x000fca0000000f00 */
[----:B------:R-:W-:-:S05]  /*0ff0*/  @P0 FFMA.FTZ R24, R18, R5, +INF ;  /* 0x7f80000012180423 */ /* 0x000fca0000010005 */
[----:B------:R-:W-:-:S07]  /*1000*/  FSEL R24, R24, -RZ, P1 ;  /* 0x800000ff18187208 */ /* 0x000fce0000800000 */
.L_x_4064:
[----:B------:R-:W-:Y:S05]  /*1010*/  BSYNC B0 ;  /* 0x0000000000007941 */ /* 0x000fea0003800000 */
.L_x_4063:
[----:B------:R-:W-:Y:S02]  /*1020*/  F2FP.F16.F32.PACK_AB R22, R13, R22 ;  /* 0x000000160d16723e */ /* 0x000fe400000000ff */
[----:B------:R-:W-:Y:S02]  /*1030*/  F2FP.F16.F32.PACK_AB R21, R26, R25 ;  /* 0x000000191a15723e */ /* 0x000fe400000000ff */
[----:B------:R-:W-:Y:S02]  /*1040*/  F2FP.F16.F32.PACK_AB R20, R17, R20 ;  /* 0x000000141114723e */ /* 0x000fe400000000ff */
[----:B------:R-:W-:-:S05]  /*1050*/  F2FP.F16.F32.PACK_AB R23, R24, R23 ;  /* 0x000000171817723e */ /* 0x000fca00000000ff */
[----:B------:R-:W-:Y:S01]  /*1060*/  STG.E.128 desc[UR4][R2.64], R20 ;  /* 0x0000001402007986 */ /* 0x000fe2000c101d04 */
[----:B------:R-:W-:Y:S05]  /*1070*/  EXIT ;  /* 0x000000000000794d */ /* 0x000fea0003800000 */
.L_x_4048:
        /* <DEDUP_REMOVED lines=90> */
.L_x_4068:
[----:B------:R-:W-:Y:S05]  /*1620*/  BSYNC B1 ;  /* 0x0000000000017941 */ /* 0x000fea0003800000 */
.L_x_4067:
[----:B------:R-:W-:-:S07]  /*1630*/  F2FP.F16.F32.PACK_AB R9, RZ, R9 ;  /* 0x00000009ff09723e */ /* 0x000fce00000000ff */
.L_x_4066:
[----:B------:R-:W-:Y:S05]  /*1640*/  BSYNC B0 ;  /* 0x0000000000007941 */ /* 0x000fea0003800000 */
.L_x_4065:
        /* <DEDUP_REMOVED lines=35> */
.L_x_4072:
[----:B------:R-:W-:Y:S05]  /*1880*/  BSYNC B1 ;  /* 0x0000000000017941 */ /* 0x000fea0003800000 */
.L_x_4071:
[----:B------:R-:W-:-:S07]  /*1890*/  F2FP.F16.F32.PACK_AB R3, RZ, R3 ;  /* 0x00000003ff03723e */ /* 0x000fce00000000ff */
.L_x_4070:
[----:B------:R-:W-:Y:S05]  /*18a0*/  BSYNC B0 ;  /* 0x0000000000007941 */ /* 0x000fea0003800000 */
.L_x_4069:
[----:B------:R-:W-:Y:S01]  /*18b0*/  IADD3 R2, R18, 0x100, RZ ;  /* 0x0000010012027810 */ /* 0x000fe20007ffe0ff */
        /* <DEDUP_REMOVED lines=34> */
.L_x_4076:
[----:B------:R-:W-:Y:S05]  /*1ae0*/  BSYNC B1 ;  /* 0x0000000000017941 */ /* 0x000fea0003800000 */
.L_x_4075:
[----:B------:R-:W-:-:S07]  /*1af0*/  F2FP.F16.F32.PACK_AB R2, RZ, R2 ;  /* 0x00000002ff02723e */ /* 0x000fce00000000ff */
.L_x_4074:
[----:B------:R-:W-:Y:S05]  /*1b00*/  BSYNC B0 ;  /* 0x0000000000007941 */ /* 0x000fea0003800000 */
.L_x_4073:
        /* <DEDUP_REMOVED lines=35> */
.L_x_4080:
[----:B------:R-:W-:Y:S05]  /*1d40*/  BSYNC B1 ;  /* 0x0000000000017941 */ /* 0x000fea0003800000 */
.L_x_4079:
[----:B------:R-:W-:-:S07]  /*1d50*/  F2FP.F16.F32.PACK_AB R4, RZ, R4 ;  /* 0x00000004ff04723e */ /* 0x000fce00000000ff */
.L_x_4078:
[----:B------:R-:W-:Y:S05]  /*1d60*/  BSYNC B0 ;  /* 0x0000000000007941 */ /* 0x000fea0003800000 */
.L_x_4077:
        /* <DEDUP_REMOVED lines=35> */
.L_x_4084:
[----:B------:R-:W-:Y:S05]  /*1fa0*/  BSYNC B1 ;  /* 0x0000000000017941 */ /* 0x000fea0003800000 */
.L_x_4083:
[----:B------:R-:W-:-:S07]  /*1fb0*/  F2FP.F16.F32.PACK_AB R5, RZ, R5 ;  /* 0x00000005ff05723e */ /* 0x000fce00000000ff */
.L_x_4082:
[----:B------:R-:W-:Y:S05]  /*1fc0*/  BSYNC B0 ;  /* 0x0000000000007941 */ /* 0x000fea0003800000 */
.L_x_4081:
        /* <DEDUP_REMOVED lines=35> */
.L_x_4088:
[----:B------:R-:W-:Y:S05]  /*2200*/  BSYNC B1 ;  /* 0x0000000000017941 */ /* 0x000fea0003800000 */
.L_x_4087:
[----:B------:R-:W-:-:S07]  /*2210*/  F2FP.F16.F32.PACK_AB R6, RZ, R6 ;  /* 0x00000006ff06723e */ /* 0x000fce00000000ff */
.L_x_4086:
[----:B------:R-:W-:Y:S05]  /*2220*/  BSYNC B0 ;  /* 0x0000000000007941 */ /* 0x000fea0003800000 */
.L_x_4085:
        /* <DEDUP_REMOVED lines=35> */
.L_x_4092:
[----:B------:R-:W-:Y:S05]  /*2460*/  BSYNC B1 ;  /* 0x0000000000017941 */ /* 0x000fea0003800000 */
.L_x_4091:
[----:B------:R-:W-:-:S07]  /*2470*/  F2FP.F16.F32.PACK_AB R7, RZ, R7 ;  /* 0x00000007ff07723e */ /* 0x000fce00000000ff */
.L_x_4090:
[----:B------:R-:W-:Y:S05]  /*2480*/  BSYNC B0 ;  /* 0x0000000000007941 */ /* 0x000fea0003800000 */
.L_x_4089:
        /* <DEDUP_REMOVED lines=35> */
.L_x_4096:
[----:B------:R-:W-:Y:S05]  /*26c0*/  BSYNC B1 ;  /* 0x0000000000017941 */ /* 0x000fea0003800000 */
.L_x_4095:
[----:B------:R-:W-:-:S07]  /*26d0*/  F2FP.F16.F32.PACK_AB R8, RZ, R8 ;  /* 0x00000008ff08723e */ /* 0x000fce00000000ff */
.L_x_4094:
[----:B------:R-:W-:Y:S05]  /*26e0*/  BSYNC B0 ;  /* 0x0000000000007941 */ /* 0x000fea0003800000 */
.L_x_4093:
        /* <DEDUP_REMOVED lines=21> */
.L_x_4099:
[----:B------:R-:W-:-:S13]  /*2840*/  ISETP.GE.AND P0, PT, R18, R17, PT ;  /* 0x000000111200720c */ /* 0x000fda0003f06270 */
[----:B------:R-:W-:Y:S05]  /*2850*/  @P0 BRA `(.L_x_4101) ;  /* 0x0000000000300947 */ /* 0x000fea0003800000 */
[----:B0-----:R-:W0:Y:S01]  /*2860*/  LDC.64 R2, c[0x0][0x218] ;  /* 0x00008600ff027b82 */ /* 0x001e220000000a00 */
[----:B------:R-:W-:Y:S02]  /*2870*/  IADD3 R9, R0, R18, RZ ;  /* 0x0000001200097210 */ /* 0x000fe40007ffe0ff */
[----:B------:R-:W-:-:S03]  /*2880*/  IADD3 R18, R18, 0x80, RZ ;  /* 0x0000008012127810 */ /* 0x000fc60007ffe0ff */
[----:B0-----:R-:W-:-:S05]  /*2890*/  IMAD.WIDE.U32 R2, R9, 0x2, R2 ;  /* 0x0000000209027825 */ /* 0x001fca00078e0002 */
[----:B------:R1:W-:Y:S02]  /*28a0*/  STG.E.U16 desc[UR4][R2.64], R4 ;  /* 0x0000000402007986 */ /* 0x0003e4000c101504 */
.L_x_4100:
[----:B------:R-:W-:-:S13]  /*28b0*/  ISETP.GE.AND P0, PT, R18, R17, PT ;  /* 0x000000111200720c */ /* 0x000fda0003f06270 */
[----:B------:R-:W-:Y:S05]  /*28c0*/  @P0 BRA `(.L_x_4102) ;  /* 0x0000000000340947 */ /* 0x000fea0003800000 */
[----:B01----:R-:W0:Y:S01]  /*28d0*/  LDC.64 R2, c[0x0][0x218] ;  /* 0x00008600ff027b82 */ /* 0x003e220000000a00 */
[----:B------:R-:W-:Y:S02]  /*28e0*/  IADD3 R9, R0, R18, RZ ;  /* 0x0000001200097210 */ /* 0x000fe40007ffe0ff */
[----:B------:R-:W-:-:S03]  /*28f0*/  IADD3 R18, R18, 0x80, RZ ;  /* 0x0000008012127810 */ /* 0x000fc60007ffe0ff */
[----:B0-----:R-:W-:-:S05]  /*2900*/  IMAD.WIDE.U32 R2, R9, 0x2, R2 ;  /* 0x0000000209027825 */ /* 0x001fca00078e0002 */
[----:B------:R1:W-:Y:S02]  /*2910*/  STG.E.U16 desc[UR4][R2.64], R5 ;  /* 0x0000000502007986 */ /* 0x0003e4000c101504 */
.L_x_4101:
        /* <DEDUP_REMOVED lines=8> */
.L_x_4102:
[----:B------:R-:W-:Y:S05]  /*29a0*/  BSYNC B1 ;  /* 0x0000000000017941 */ /* 0x000fea0003800000 */
.L_x_4098:
[----:B------:R-:W-:-:S13]  /*29b0*/  ISETP.GE.AND P0, PT, R18, R17, PT ;  /* 0x000000111200720c */ /* 0x000fda0003f06270 */
[----:B012---:R-:W0:Y:S01]  /*29c0*/  @!P0 LDC.64 R2, c[0x0][0x218] ;  /* 0x00008600ff028b82 */ /* 0x007e220000000a00 */
[----:B------:R-:W-:Y:S02]  /*29d0*/  @!P0 IADD3 R5, R0, R18, RZ ;  /* 0x0000001200058210 */ /* 0x000fe40007ffe0ff */
[----:B------:R-:W-:-:S03]  /*29e0*/  @!P0 IADD3 R18, R18, 0x80, RZ ;  /* 0x0000008012128810 */ /* 0x000fc60007ffe0ff */
[----:B0-----:R-:W-:-:S05]  /*29f0*/  @!P0 IMAD.WIDE.U32 R2, R5, 0x2, R2 ;  /* 0x0000000205028825 */ /* 0x001fca00078e0002 */
[----:B------:R2:W-:Y:S02]  /*2a00*/  @!P0 STG.E.U16 desc[UR4][R2.64], R7 ;  /* 0x0000000702008986 */ /* 0x0005e4000c101504 */
.L_x_4103:
[----:B------:R-:W-:Y:S05]  /*2a10*/  BSYNC B0 ;  /* 0x0000000000007941 */ /* 0x000fea0003800000 */
.L_x_4097:
        /* <DEDUP_REMOVED lines=8> */
.L_x_4104:
        /* <DEDUP_REMOVED lines=14> */
.L_x_13292:


//--------------------- .text._ZN2at6native18elementwise_kernelILi128ELi4EZNS0_15gpu_kernel_implIZZZNS0_17log1p_kernel_cudaERNS_18TensorIteratorBaseEENKUlvE_clEvENKUlvE2_clEvEUlN3c107complexIfEEE_EEvS4_RKT_EUliE_EEviT1_ --------------------------
	.section	.text._ZN2at6native18elementwise_kernelILi128ELi4EZNS0_15gpu_kernel_implIZZZNS0_17log1p_kernel_cudaERNS_18TensorIteratorBaseEENKUlvE_clEvENKUlvE2_clEvEUlN3c107complexIfEEE_EEvS4_RKT_EUliE_EEviT1_,"ax",@progbits
	.align	128
        .global         _ZN2at6native18elementwise_kernelILi128ELi4EZNS0_15gpu_kernel_implIZZZNS0_17log1p_kernel_cudaERNS_18TensorIteratorBaseEENKUlvE_clEvENKUlvE2_clEvEUlN3c107complexIfEEE_EEvS4_RKT_EUliE_EEviT1_
        .type           _ZN2at6native18elementwise_kernelILi128ELi4EZNS0_15gpu_kernel_implIZZZNS0_17log1p_kernel_cudaERNS_18TensorIteratorBaseEENKUlvE_clEvENKUlvE2_clEvEUlN3c107complexIfEEE_EEvS4_RKT_EUliE_EEviT1_,@function
        .size           _ZN2at6native18elementwise_kernelILi128ELi4EZNS0_15gpu_kernel_implIZZZNS0_17log1p_kernel_cudaERNS_18TensorIteratorBaseEENKUlvE_clEvENKUlvE2_clEvEUlN3c107complexIfEEE_EEvS4_RKT_EUliE_EEviT1_,(.L_x_13230 - _ZN2at6native18elementwise_kernelILi128ELi4EZNS0_15gpu_kernel_implIZZZNS0_17log1p_kernel_cudaERNS_18TensorIteratorBaseEENKUlvE_clEvENKUlvE2_clEvEUlN3c107complexIfEEE_EEvS4_RKT_EUliE_EEviT1_)
        .other          _ZN2at6native18elementwise_kernelILi128ELi4EZNS0_15gpu_kernel_implIZZZNS0_17log1p_kernel_cudaERNS_18TensorIteratorBaseEENKUlvE_clEvENKUlvE2_clEvEUlN3c107complexIfEEE_EEvS4_RKT_EUliE_EEviT1_,@"STO_CUDA_ENTRY STV_DEFAULT"
_ZN2at6native18elementwise_kernelILi128ELi4EZNS0_15gpu_kernel_implIZZZNS0_17log1p_kernel_cudaERNS_18TensorIteratorBaseEENKUlvE_clEvENKUlvE2_clEvEUlN3c107complexIfEEE_EEvS4_RKT_EUliE_EEviT1_:
.text._ZN2at6native18elementwise_kernelILi128ELi4EZNS0_15gpu_kernel_implIZZZNS0_17log1p_kernel_cudaERNS_18TensorIteratorBaseEENKUlvE_clEvENKUlvE2_clEvEUlN3c107complexIfEEE_EEvS4_RKT_EUliE_EEviT1_:
        /* <DEDUP_REMOVED lines=312> */
.L_x_4107:
[----:B------:R-:W0:Y:S01]  /*1380*/  LDC.U8 R4, c[0x0][0x422] ;  /* 0x00010880ff047b82 */ /* 0x000e220000000000 */
[----:B------:R-:W-:Y:S01]  /*1390*/  ULDC.64 UR6, c[0x0][0x418] ;  /* 0x0001060000067ab9 */ /* 0x000fe20000000a00 */
[----:B------:R-:W-:Y:S01]  /*13a0*/  ULDC.64 UR4, c[0x0][0x410] ;  /* 0x0001040000047ab9 */ /* 0x000fe20000000a00 */
[----:B------:R-:W-:Y:S01]  /*13b0*/  IADD3 R6, P2, R0, UR6, RZ ;  /* 0x0000000600067c10 */ /* 0x000fe2000ff5e0ff */
[----:B------:R-:W-:Y:S01]  /*13c0*/  BSSY B7, `(.L_x_4108) ;  /* 0x00000f6000077945 */ /* 0x000fe20003800000 */
[----:B------:R-:W-:-:S03]  /*13d0*/  IADD3 R16, P1, R16, UR4, RZ ;  /* 0x0000000410107c10 */ /* 0x000fc6000ff3e0ff */
[----:B------:R-:W-:Y:S01]  /*13e0*/  IMAD.X R7, RZ, RZ, UR7, P2 ;  /* 0x00000007ff077e24 */ /* 0x000fe200090e06ff */
[----:B------:R-:W-:Y:S02]  /*13f0*/  IADD3.X R17, RZ, UR5, RZ, P1, !PT ;  /* 0x00000005ff117c10 */ /* 0x000fe40008ffe4ff */
        /* <DEDUP_REMOVED lines=11> */
[----:B------:R-:W2:Y:S01]  /*14b0*/  LDG.E.S8 R4, desc[UR36][R6.64] ;  /* 0x0000002406047981 */ /* 0x000ea2000c1e1300 */
[----:B------:R-:W-:Y:S01]  /*14c0*/  IMAD.MOV.U32 R5, RZ, RZ, RZ ;  /* 0x000000ffff057224 */ /* 0x000fe200078e00ff */
[----:B--2---:R-:W0:Y:S01]  /*14d0*/  I2F.S16 R4, R4 ;  /* 0x0000000400047306 */ /* 0x004e220000101400 */
[----:B------:R-:W-:Y:S05]  /*14e0*/  BRA `(.L_x_4114) ;  /* 0x0000000c008c7947 */ /* 0x000fea0003800000 */
.L_x_4112:
[----:B------:R-:W2:Y:S01]  /*14f0*/  LDG.E.U8 R4, desc[UR36][R6.64] ;  /* 0x0000002406047981 */ /* 0x000ea2000c1e1100 */
[----:B------:R-:W-:Y:S01]  /*1500*/  IMAD.MOV.U32 R5, RZ, RZ, RZ ;  /* 0x000000ffff057224 */ /* 0x000fe200078e00ff */
[----:B--2---:R-:W-:Y:S01]  /*1510*/  I2FP.F32.U32 R4, R4 ;  /* 0x0000000400047245 */ /* 0x004fe20000201000 */
[----:B------:R-:W-:Y:S06]  /*1520*/  BRA `(.L_x_4114) ;  /* 0x0000000c007c7947 */ /* 0x000fec0003800000 */
.L_x_4111:
[----:B------:R-:W-:-:S13]  /*1530*/  ISETP.NE.AND P0, PT, R3, 0x2, PT ;  /* 0x000000020300780c */ /* 0x000fda0003f05270 */
[----:B------:R-:W-:Y:S05]  /*1540*/  @!P0 BRA `(.L_x_4115) ;  /* 0x0000000000308947 */ /* 0x000fea0003800000 */
[----:B------:R-:W-:-:S13]  /*1550*/  ISETP.NE.AND P0, PT, R3, 0x3, PT ;  /* 0x000000030300780c */ /* 0x000fda0003f05270 */
[----:B------:R-:W-:Y:S05]  /*1560*/  @!P0 BRA `(.L_x_4116) ;  /* 0x0000000000188947 */ /* 0x000fea0003800000 */
[----:B------:R-:W-:-:S13]  /*1570*/  ISETP.NE.AND P0, PT, R3, 0x4, PT ;  /* 0x000000040300780c */ /* 0x000fda0003f05270 */
[----:B------:R-:W-:Y:S05]  /*1580*/  @P0 BRA `(.L_x_4113) ;  /* 0x0000000c00000947 */ /* 0x000fea0003800000 */
[----:B------:R-:W2:Y:S01]  /*1590*/  LDG.E.64 R6, desc[UR36][R6.64] ;  /* 0x0000002406067981 */ /* 0x000ea2000c1e1b00 */
[----:B------:R-:W-:Y:S01]  /*15a0*/  IMAD.MOV.U32 R5, RZ, RZ, RZ ;  /* 0x000000ffff057224 */ /* 0x000fe200078e00ff */
[----:B--2---:R4:W0:Y:S01]  /*15b0*/  I2F.S64 R4, R6 ;  /* 0x0000000600047312 */ /* 0x0048220000301400 */
[----:B------:R-:W-:Y:S05]  /*15c0*/  BRA `(.L_x_4114) ;  /* 0x0000000c00547947 */ /* 0x000fea0003800000 */
.L_x_4116:
[----:B------:R-:W2:Y:S01]  /*15d0*/  LDG.E R4, desc[UR36][R6.64] ;  /* 0x0000002406047981 */ /* 0x000ea2000c1e1900 */
[----:B------:R-:W-:Y:S01]  /*15e0*/  IMAD.MOV.U32 R5, RZ, RZ, RZ ;  /* 0x000000ffff057224 */ /* 0x000fe200078e00ff */
[----:B--2---:R-:W-:Y:S01]  /*15f0*/  I2FP.F32.S32 R4, R4 ;  /* 0x0000000400047245 */ /* 0x004fe20000201400 */
[----:B------:R-:W-:Y:S06]  /*1600*/  BRA `(.L_x_4114) ;  /* 0x0000000c00447947 */ /* 0x000fec0003800000 */
.L_x_4115:
[----:B------:R-:W2:Y:S01]  /*1610*/  LDG.E.U16 R4, desc[UR36][R6.64] ;  /* 0x0000002406047981 */ /* 0x000ea2000c1e1500 */
[----:B------:R-:W-:Y:S01]  /*1620*/  IMAD.MOV.U32 R5, RZ, RZ, RZ ;  /* 0x000000ffff057224 */ /* 0x000fe200078e00ff */
[----:B--2---:R-:W0:Y:S01]  /*1630*/  I2F.S16 R4, R4 ;  /* 0x0000000400047306 */ /* 0x004e220000101400 */
[----:B------:R-:W-:Y:S05]  /*1640*/  BRA `(.L_x_4114) ;  /* 0x0000000c00347947 */ /* 0x000fea0003800000 */
.L_x_4110:
[----:B------:R-:W-:-:S13]  /*1650*/  ISETP.GT.AND P0, PT, R3, 0x6, PT ;  /* 0x000000060300780c */ /* 0x000fda0003f04270 */
[----:B------:R-:W-:Y:S05]  /*1660*/  @P0 BRA `(.L_x_4117) ;  /* 0x00000000002c0947 */ /* 0x000fea0003800000 */
[----:B------:R-:W-:-:S13]  /*1670*/  ISETP.NE.AND P0, PT, R3, 0x5, PT ;  /* 0x000000050300780c */ /* 0x000fda0003f05270 */
[----:B------:R-:W-:Y:S05]  /*1680*/  @!P0 BRA `(.L_x_4118) ;  /* 0x0000000000148947 */ /* 0x000fea0003800000 */
[----:B------:R-:W-:-:S13]  /*1690*/  ISETP.NE.AND P0, PT, R3, 0x6, PT ;  /* 0x000000060300780c */ /* 0x000fda0003f05270 */
[----:B------:R-:W-:Y:S05]  /*16a0*/  @P0 BRA `(.L_x_4113) ;  /* 0x0000000800b80947 */ /* 0x000fea0003800000 */
[----:B------:R2:W5:Y:S01]  /*16b0*/  LDG.E R4, desc[UR36][R6.64] ;  /* 0x0000002406047981 */ /* 0x000562000c1e1900 */
[----:B------:R-:W-:Y:S01]  /*16c0*/  IMAD.MOV.U32 R5, RZ, RZ, RZ ;  /* 0x000000ffff057224 */ /* 0x000fe200078e00ff */
[----:B------:R-:W-:Y:S06]  /*16d0*/  BRA `(.L_x_4114) ;  /* 0x0000000c00107947 */ /* 0x000fec0003800000 */
.L_x_4118:
[----:B------:R-:W2:Y:S01]  /*16e0*/  LDG.E.U16 R4, desc[UR36][R6.64] ;  /* 0x0000002406047981 */ /* 0x000ea2000c1e1500 */
[----:B------:R-:W-:Y:S02]  /*16f0*/  IMAD.MOV.U32 R5, RZ, RZ, RZ ;  /* 0x000000ffff057224 */ /* 0x000fe400078e00ff */
[----:B--2---:R-:W-:Y:S01]  /*1700*/  HADD2.F32 R4, -RZ, R4.H0_H0 ;  /* 0x20000004ff047230 */ /* 0x004fe20000004100 */
[----:B------:R-:W-:Y:S06]  /*1710*/  BRA `(.L_x_4114) ;  /* 0x0000000c00007947 */ /* 0x000fec0003800000 */
.L_x_4117:
[----:B------:R-:W-:-:S13]  /*1720*/  ISETP.NE.AND P0, PT, R3, 0x7, PT ;  /* 0x000000070300780c */ /* 0x000fda0003f05270 */
[----:B------:R-:W-:Y:S05]  /*1730*/  @!P0 BRA `(.L_x_4119) ;  /* 0x0000000000288947 */ /* 0x000fea0003800000 */
[----:B------:R-:W-:-:S13]  /*1740*/  ISETP.NE.AND P0, PT, R3, 0x8, PT ;  /* 0x000000080300780c */ /* 0x000fda0003f05270 */
[----:B------:R-:W-:Y:S05]  /*1750*/  @!P0 BRA `(.L_x_4120) ;  /* 0x0000000000108947 */ /* 0x000fea0003800000 */
[----:B------:R-:W-:-:S13]  /*1760*/  ISETP.NE.AND P0, PT, R3, 0x9, PT ;  /* 0x000000090300780c */ /* 0x000fda0003f05270 */
[----:B------:R-:W-:Y:S05]  /*1770*/  @P0 BRA `(.L_x_4113) ;  /* 0x0000000800840947 */ /* 0x000fea0003800000 */
[----:B------:R3:W5:Y:S01]  /*1780*/  LDG.E.64 R4, desc[UR36][R6.64] ;  /* 0x0000002406047981 */ /* 0x000762000c1e1b00 */
[----:B------:R-:W-:Y:S05]  /*1790*/  BRA `(.L_x_4114) ;  /* 0x0000000800e07947 */ /* 0x000fea0003800000 */
.L_x_4120:
[----:B------:R-:W2:Y:S02]  /*17a0*/  LDG.E R4, desc[UR36][R6.64] ;  /* 0x0000002406047981 */ /* 0x000ea4000c1e1900 */
[--C-:B--2---:R-:W-:Y:S02]  /*17b0*/  HADD2.F32 R5, -RZ, R4.reuse.H1_H1 ;  /* 0x30000004ff057230 */ /* 0x104fe40000004100 */
[----:B------:R-:W-:Y:S01]  /*17c0*/  HADD2.F32 R4, -RZ, R4.H0_H0 ;  /* 0x20000004ff047230 */ /* 0x000fe20000004100 */
[----:B------:R-:W-:Y:S06]  /*17d0*/  BRA `(.L_x_4114) ;  /* 0x0000000800d07947 */ /* 0x000fec0003800000 */
.L_x_4119:
[----:B------:R-:W2:Y:S01]  /*17e0*/  LDG.E.64 R6, desc[UR36][R6.64] ;  /* 0x0000002406067981 */ /* 0x000ea2000c1e1b00 */
[----:B------:R-:W-:Y:S01]  /*17f0*/  UMOV UR4, 0xf0000000 ;  /* 0xf000000000047882 */ /* 0x000fe20000000000 */
[----:B------:R-:W-:Y:S01]  /*1800*/  UMOV UR5, 0x380fffff ;  /* 0x380fffff00057882 */ /* 0x000fe20000000000 */
[----:B------:R-:W-:Y:S01]  /*1810*/  MOV R5, RZ ;  /* 0x000000ff00057202 */ /* 0x000fe20000000f00 */
[----:B--2---:R-:W0:Y:S01]  /*1820*/  F2F.F32.F64 R4, R6 ;  /* 0x0000000600047310 */ /* 0x004e220000301000 */
[----:B------:R-:W-:-:S14]  /*1830*/  DSETP.GEU.AND P0, PT, |R6|, UR4, PT ;  /* 0x0000000406007e2a */ /* 0x000fdc000bf0e200 */
[----:B0-----:R-:W-:Y:S01]  /*1840*/  @!P0 FMUL R4, R4, 1.175494350822287508e-38 ;  /* 0x0080000004048820 */ /* 0x001fe20000400000 */
[----:B------:R-:W-:Y:S06]  /*1850*/  BRA `(.L_x_4114) ;  /* 0x0000000800b07947 */ /* 0x000fec0003800000 */
.L_x_4109:
        /* <DEDUP_REMOVED lines=11> */
[----:B------:R-:W-:Y:S01]  /*1910*/  FSEL R4, RZ, 1, !P0 ;  /* 0x3f800000ff047808 */ /* 0x000fe20004000000 */
[----:B------:R-:W-:Y:S08]  /*1920*/  BRA `(.L_x_4114) ;  /* 0x00000008007c7947 */ /* 0x000ff00003800000 */
.L_x_4123:
[----:B------:R-:W2:Y:S01]  /*1930*/  LDG.E.128 R8, desc[UR36][R6.64] ;  /* 0x0000002406087981 */ /* 0x000ea2000c1e1d00 */
[----:B------:R-:W-:Y:S01]  /*1940*/  UMOV UR4, 0xf0000000 ;  /* 0xf000000000047882 */ /* 0x000fe20000000000 */
[----:B------:R-:W-:Y:S01]  /*1950*/  UMOV UR5, 0x380fffff ;  /* 0x380fffff00057882 */ /* 0x000fe20000000000 */
[----:B--2---:R-:W0:Y:S01]  /*1960*/  F2F.F32.F64 R5, R10 ;  /* 0x0000000a00057310 */ /* 0x004e220000301000 */
[----:B------:R-:W-:Y:S02]  /*1970*/  DSETP.GEU.AND P0, PT, |R10|, UR4, PT ;  /* 0x000000040a007e2a */ /* 0x000fe4000bf0e200 */
[----:B------:R-:W-:-:S05]  /*1980*/  DSETP.GEU.AND P1, PT, |R8|, UR4, PT ;  /* 0x0000000408007e2a */ /* 0x000fca000bf2e200 */
[----:B------:R-:W1:Y:S07]  /*1990*/  F2F.F32.F64 R4, R8 ;  /* 0x0000000800047310 */ /* 0x000e6e0000301000 */
[----:B0-----:R-:W-:Y:S02]  /*19a0*/  @!P0 FMUL R5, R5, 1.175494350822287508e-38 ;  /* 0x0080000005058820 */ /* 0x001fe40000400000 */
[----:B-1----:R-:W-:Y:S01]  /*19b0*/  @!P1 FMUL R4, R4, 1.175494350822287508e-38 ;  /* 0x0080000004049820 */ /* 0x002fe20000400000 */
[----:B------:R-:W-:Y:S06]  /*19c0*/  BRA `(.L_x_4114) ;  /* 0x0000000800547947 */ /* 0x000fec0003800000 */
.L_x_4122:
        /* <DEDUP_REMOVED lines=22> */
[----:B------:R-:W-:Y:S01]  /*1b30*/  LOP3.LUT R6, R6, 0x7f800000, R5, 0xf8, !PT ;  /* 0x7f80000006067812 */ /* 0x000fe200078ef805 */
[----:B------:R-:W-:-:S03]  /*1b40*/  IMAD.MOV.U32 R5, RZ, RZ, RZ ;  /* 0x000000ffff057224 */ /* 0x000fc600078e00ff */
[----:B------:R-:W-:-:S04]  /*1b50*/  LOP3.LUT R3, R6, R3, RZ, 0x30, !PT ;  /* 0x0000000306037212 */ /* 0x000fc800078e30ff */
[----:B------:R-:W-:Y:S01]  /*1b60*/  LOP3.LUT R4, R3, 0x80000000, R4, 0xf8, !PT ;  /* 0x8000000003047812 */ /* 0x000fe200078ef804 */
[----:B------:R-:W-:Y:S06]  /*1b70*/  BRA `(.L_x_4114) ;  /* 0x0000000400e87947 */ /* 0x000fec0003800000 */
.L_x_4125:
[----:B------:R-:W2:Y:S01]  /*1b80*/  LDG.E.U8 R6, desc[UR36][R6.64] ;  /* 0x0000002406067981 */ /* 0x000ea2000c1e1100 */
[----:B------:R-:W-:Y:S02]  /*1b90*/  IMAD.MOV.U32 R5, RZ, RZ, RZ ;  /* 0x000000ffff057224 */ /* 0x000fe400078e00ff */
[----:B--2---:R-:W-:-:S05]  /*1ba0*/  IMAD.SHL.U32 R0, R6, 0x2000000, RZ ;  /* 0x0200000006007824 */ /* 0x004fca00078e00ff */
[----:B------:R-:W-:-:S13]  /*1bb0*/  ISETP.GE.U32.AND P0, PT, R0, 0x8000000, PT ;  /* 0x080000000000780c */ /* 0x000fda0003f06070 */
[C---:B------:R-:W-:Y:S01]  /*1bc0*/  @!P0 IMAD.SHL.U32 R0, R6.reuse, 0x100, RZ ;  /* 0x0000010006008824 */ /* 0x040fe200078e00ff */
[----:B------:R-:W-:-:S04]  /*1bd0*/  @P0 SHF.L.U32 R3, R6, 0x15, RZ ;  /* 0x0000001506030819 */ /* 0x000fc800000006ff */
        /* <DEDUP_REMOVED lines=8> */
.L_x_4124:
[----:B------:R-:W2:Y:S01]  /*1c60*/  LDG.E.U16 R4, desc[UR36][R6.64] ;  /* 0x0000002406047981 */ /* 0x000ea2000c1e1500 */
[----:B------:R-:W-:Y:S02]  /*1c70*/  IMAD.MOV.U32 R5, RZ, RZ, RZ ;  /* 0x000000ffff057224 */ /* 0x000fe400078e00ff */
[----:B--2---:R-:W-:Y:S01]  /*1c80*/  IMAD.U32 R4, R4, 0x10000, RZ ;  /* 0x0001000004047824 */ /* 0x004fe200078e00ff */
[----:B------:R-:W-:Y:S06]  /*1c90*/  BRA `(.L_x_4114) ;  /* 0x0000000400a07947 */ /* 0x000fec0003800000 */
.L_x_4121:
        /* <DEDUP_REMOVED lines=8> */
[----:B------:R-:W2:Y:S01]  /*1d20*/  LDG.E.U16 R4, desc[UR36][R6.64] ;  /* 0x0000002406047981 */ /* 0x000ea2000c1e1500 */
[----:B------:R-:W-:Y:S01]  /*1d30*/  IMAD.MOV.U32 R5, RZ, RZ, RZ ;  /* 0x000000ffff057224 */ /* 0x000fe200078e00ff */
[----:B--2---:R-:W-:Y:S01]  /*1d40*/  I2FP.F32.U32 R4, R4 ;  /* 0x0000000400047245 */ /* 0x004fe20000201000 */
[----:B------:R-:W-:Y:S06]  /*1d50*/  BRA `(.L_x_4114) ;  /* 0x0000000400707947 */ /* 0x000fec0003800000 */
.L_x_4128:
[----:B------:R-:W2:Y:S01]  /*1d60*/  LDG.E.U8 R3, desc[UR36][R6.64] ;  /* 0x0000002406037981 */ /* 0x000ea2000c1e1100 */
[----:B------:R-:W-:Y:S02]  /*1d70*/  CS2R R4, SRZ ;  /* 0x0000000000047805 */ /* 0x000fe4000001ff00 */
        /* <DEDUP_REMOVED lines=14> */
[----:B------:R-:W-:Y:S02]  /*1e60*/  IADD3 R4, R7, -0x1c, RZ ;  /* 0xffffffe407047810 */ /* 0x000fe40007ffe0ff */
[----:B------:R-:W-:Y:S02]  /*1e70*/  IADD3 R0, R0, 0x1d, -R7 ;  /* 0x0000001d00007810 */ /* 0x000fe40007ffe807 */
[----:B------:R-:W-:-:S04]  /*1e80*/  SHF.L.U32 R4, R3, R4, RZ ;  /* 0x0000000403047219 */ /* 0x000fc800000006ff */
[----:B------:R-:W-:-:S07]  /*1e90*/  LOP3.LUT R3, R4, 0x7, RZ, 0xc0, !PT ;  /* 0x0000000704037812 */ /* 0x000fce00078ec0ff */
.L_x_4130:
[----:B------:R-:W-:Y:S05]  /*1ea0*/  BSYNC B0 ;  /* 0x0000000000007941 */ /* 0x000fea0003800000 */
.L_x_4129:
[----:B------:R-:W-:Y:S01]  /*1eb0*/  IMAD.SHL.U32 R3, R3, 0x100000, RZ ;  /* 0x0010000003037824 */ /* 0x000fe200078e00ff */
[----:B------:R-:W-:-:S04]  /*1ec0*/  LEA R7, R0, 0x3b800000, 0x17 ;  /* 0x3b80000000077811 */ /* 0x000fc800078eb8ff */
[----:B------:R-:W-:Y:S01]  /*1ed0*/  LOP3.LUT R4, R7, R3, R6, 0xfe, !PT ;  /* 0x0000000307047212 */ /* 0x000fe200078efe06 */
[----:B------:R-:W-:Y:S06]  /*1ee0*/  BRA `(.L_x_4114) ;  /* 0x00000004000c7947 */ /* 0x000fec0003800000 */
.L_x_4127:
        /* <DEDUP_REMOVED lines=20> */
.L_x_4132:
[----:B------:R-:W-:Y:S05]  /*2030*/  BSYNC B0 ;  /* 0x0000000000007941 */ /* 0x000fea0003800000 */
.L_x_4131:
[----:B------:R-:W-:Y:S01]  /*2040*/  IMAD.SHL.U32 R3, R3, 0x200000, RZ ;  /* 0x0020000003037824 */ /* 0x000fe200078e00ff */
[----:B------:R-:W-:-:S04]  /*2050*/  LEA R7, R0, 0x37800000, 0x17 ;  /* 0x3780000000077811 */ /* 0x000fc800078eb8ff */
[----:B------:R-:W-:Y:S01]  /*2060*/  LOP3.LUT R4, R7, R3, R6, 0xfe, !PT ;  /* 0x0000000307047212 */ /* 0x000fe200078efe06 */
[----:B------:R-:W-:Y:S06]  /*2070*/  BRA `(.L_x_4114) ;  /* 0x0000000000a87947 */ /* 0x000fec0003800000 */
.L_x_4126:
        /* <DEDUP_REMOVED lines=14> */
.L_x_4136:
[----:B------:R-:W-:Y:S05]  /*2160*/  BSYNC B0 ;  /* 0x0000000000007941 */ /* 0x000fea0003800000 */
.L_x_4135:
[----:B------:R-:W-:Y:S01]  /*2170*/  MOV R5, RZ ;  /* 0x000000ff00057202 */ /* 0x000fe20000000f00 */
[----:B------:R-:W-:Y:S06]  /*2180*/  BRA `(.L_x_4114) ;  /* 0x0000000000647947 */ /* 0x000fec0003800000 */
.L_x_4113:
[----:B------:R-:W-:Y:S01]  /*2190*/  MOV R0, 0x0 ;  /* 0x0000000000007802 */ /* 0x000fe20000000f00 */
[----:B------:R-:W-:Y:S01]  /*21a0*/  ULDC.64 UR4, c[0x4][0x148] ;  /* 0x0100520000047ab9 */ /* 0x000fe20000000a00 */
[----:B------:R-:W-:Y:S01]  /*21b0*/  ULDC.64 UR6, c[0x4][0x58] ;  /* 0x0100160000067ab9 */ /* 0x000fe20000000a00 */
[----:B------:R-:W-:Y:S01]  /*21c0*/  IMAD.U32 R4, RZ, RZ, UR4 ;  /* 0x00000004ff047e24 */ /* 0x000fe2000f8e00ff */
[----:B------:R0:W1:Y:S01]  /*21d0*/  LDC.64 R14, c[0x4][R0] ;  /* 0x01000000000e7b82 */ /* 0x0000620000000a00 */
[----:B------:R-:W-:Y:S01]  /*21e0*/  IMAD.U32 R5, RZ, RZ, UR5 ;  /* 0x00000005ff057e24 */ /* 0x000fe2000f8e00ff */
[----:B------:R-:W-:Y:S01]  /*21f0*/  ULDC.64 UR4, c[0x4][0x150] ;  /* 0x0100540000047ab9 */ /* 0x000fe20000000a00 */
[----:B------:R-:W-:Y:S01]  /*2200*/  HFMA2.MMA R13, -RZ, RZ, 0, 0 ;  /* 0x00000000ff0d7435 */ /* 0x000fe200000001ff */
[----:B------:R-:W-:Y:S02]  /*2210*/  IMAD.U32 R6, RZ, RZ, UR4 ;  /* 0x00000004ff067e24 */ /* 0x000fe4000f8e00ff */
[----:B------:R-:W-:-:S02]  /*2220*/  IMAD.U32 R7, RZ, RZ, UR5 ;  /* 0x00000005ff077e24 */ /* 0x000fc4000f8e00ff */
[----:B------:R-:W-:Y:S02]  /*2230*/  IMAD.U32 R10, RZ, RZ, UR6 ;  /* 0x00000006ff0a7e24 */ /* 0x000fe4000f8e00ff */
[----:B------:R-:W-:Y:S02]  /*2240*/  IMAD.U32 R11, RZ, RZ, UR7 ;  /* 0x00000007ff0b7e24 */ /* 0x000fe4000f8e00ff */
[----:B------:R-:W-:Y:S02]  /*2250*/  IMAD.MOV.U32 R8, RZ, RZ, 0x4e ;  /* 0x0000004eff087424 */ /* 0x000fe400078e00ff */
[----:B0-----:R-:W-:-:S07]  /*2260*/  IMAD.MOV.U32 R12, RZ, RZ, 0x1 ;  /* 0x00000001ff0c7424 */ /* 0x001fce00078e00ff */
[----:B------:R-:W-:-:S07]  /*2270*/  LEPC R20, `(.L_x_4137) ;  /* 0x000000001014794e */ /* 0x000fce0000000000 */
[----:B-1----:R-:W-:Y:S05]  /*2280*/  CALL.ABS.NOINC R14 ;  /* 0x000000000e007343 */ /* 0x002fea0003c00000 */
.L_x_4137:
[----:B------:R-:W-:Y:S01]  /*2290*/  CS2R R4, SRZ ;  /* 0x0000000000047805 */ /* 0x000fe2000001ff00 */
[----:B------:R-:W-:Y:S06]  /*22a0*/  BRA `(.L_x_4114) ;  /* 0x00000000001c7947 */ /* 0x000fec0003800000 */
.L_x_4134:
[----:B------:R-:W2:Y:S01]  /*22b0*/  LDG.E.64 R6, desc[UR36][R6.64] ;  /* 0x0000002406067981 */ /* 0x000ea2000c1e1b00 */
[----:B------:R-:W-:Y:S01]  /*22c0*/  IMAD.MOV.U32 R5, RZ, RZ, RZ ;  /* 0x000000ffff057224 */ /* 0x000fe200078e00ff */
[----:B--2---:R0:W1:Y:S01]  /*22d0*/  I2F.U64 R4, R6 ;  /* 0x0000000600047312 */ /* 0x0040620000301000 */
[----:B------:R-:W-:Y:S05]  /*22e0*/  BRA `(.L_x_4114) ;  /* 0x00000000000c7947 */ /* 0x000fea0003800000 */
.L_x_4133:
[----:B------:R-:W2:Y:S01]  /*22f0*/  LDG.E R4, desc[UR36][R6.64] ;  /* 0x0000002406047981 */ /* 0x000ea2000c1e1900 */
[----:B------:R-:W-:Y:S01]  /*2300*/  IMAD.MOV.U32 R5, RZ, RZ, RZ ;  /* 0x000000ffff057224 */ /* 0x000fe200078e00ff */
[----:B--2---:R-:W-:-:S07]  /*2310*/  I2FP.F32.U32 R4, R4 ;  /* 0x0000000400047245 */ /* 0x004fce0000201000 */
.L_x_4114:
[----:B------:R-:W-:Y:S05]  /*2320*/  BSYNC B7 ;  /* 0x0000000000077941 */ /* 0x000fea0003800000 */
.L_x_4108:
[----:B01---5:R-:W-:Y:S01]  /*2330*/  FADD.FTZ R12, R4, 1 ;  /* 0x3f800000040c7421 */ /* 0x023fe20000010000 */
[C---:B------:R-:W-:Y:S01]  /*2340*/  FADD.FTZ R3, |R5|.reuse, -RZ ;  /* 0x800000ff05037221 */ /* 0x040fe20000010200 */
[----:B------:R-:W-:Y:S02]  /*2350*/  BSSY B1, `(.L_x_4138) ;  /* 0x0000010000017945 */ /* 0x000fe40003800000 */
[----:B------:R-:W-:Y:S01]  /*2360*/  FADD.FTZ R14, |R12|, -RZ ;  /* 0x800000ff0c0e7221 */ /* 0x000fe20000010200 */
[----:B------:R-:W-:-:S04]  /*2370*/  FSETP.GT.FTZ.AND P5, PT, |R5|, |R12|, PT ;  /* 0x4000000c0500720b */ /* 0x000fc80003fb4200 */
[----:B------:R-:W-:Y:S02]  /*2380*/  FSEL R13, R3, R14, P5 ;  /* 0x0000000e030d7208 */ /* 0x000fe40002800000 */
[----:B------:R-:W-:Y:S02]  /*2390*/  FSEL R11, R14, R3, P5 ;  /* 0x000000030e0b7208 */ /* 0x000fe40002800000 */
[----:B------:R-:W2:Y:S08]  /*23a0*/  MUFU.RCP R0, R13 ;  /* 0x0000000d00007308 */ /* 0x000eb00000001000 */
[----:B------:R-:W0:Y:S01]  /*23b0*/  FCHK P0, R11, R13 ;  /* 0x0000000d0b007302 */ /* 0x000e220000000000 */
[----:B--234-:R-:W-:-:S04]  /*23c0*/  FFMA R7, -R13, R0, 1 ;  /* 0x3f8000000d077423 */ /* 0x01cfc80000000100 */
[----:B------:R-:W-:-:S04]  /*23d0*/  FFMA R0, R0, R7, R0 ;  /* 0x0000000700007223 */ /* 0x000fc80000000000 */
[----:B------:R-:W-:-:S04]  /*23e0*/  FFMA R7, R11, R0, RZ ;  /* 0x000000000b077223 */ /* 0x000fc800000000ff */
[----:B------:R-:W-:-:S04]  /*23f0*/  FFMA R6, -R13, R7, R11 ;  /* 0x000000070d067223 */ /* 0x000fc8000000010b */
[----:B------:R-:W-:Y:S01]  /*2400*/  FFMA R0, R0, R6, R7 ;  /* 0x0000000600007223 */ /* 0x000fe20000000007 */
[----:B0-----:R-:W-:Y:S06]  /*2410*/  @!P0 BRA `(.L_x_4139) ;  /* 0x00000000000c8947 */ /* 0x001fec0003800000 */
[----:B------:R-:W-:Y:S01]  /*2420*/  IMAD.MOV.U32 R0, RZ, RZ, R13 ;  /* 0x000000ffff007224 */ /* 0x000fe200078e000d */
[----:B------:R-:W-:-:S07]  /*2430*/  MOV R6, 0x2450 ;  /* 0x0000245000067802 */ /* 0x000fce0000000f00 */
[----:B------:R-:W-:Y:S05]  /*2440*/  CALL.REL.NOINC `($__internal_0_$__cuda_sm3x_div_rn_ftz_f32_slowpath) ;  /* 0x000000bc00cc7944 */ /* 0x000fea0003c00000 */
.L_x_4139:
[----:B------:R-:W-:Y:S05]  /*2450*/  BSYNC B1 ;  /* 0x0000000000017941 */ /* 0x000fea0003800000 */
.L_x_4138:
[----:B------:R-:W-:Y:S02]  /*2460*/  IMAD.MOV.U32 R7, RZ, RZ, 0x3b33710b ;  /* 0x3b33710bff077424 */ /* 0x000fe400078e00ff */
[----:B------:R-:W-:Y:S01]  /*2470*/  FMUL.FTZ R6, R0, R0 ;  /* 0x0000000000067220 */ /* 0x000fe20000410000 */
[----:B------:R-:W-:Y:S03]  /*2480*/  BSSY B0, `(.L_x_4140) ;  /* 0x0000014000007945 */ /* 0x000fe60003800000 */
[----:B------:R-:W-:-:S04]  /*2490*/  FFMA.FTZ R7, R6, R7, -0.015681877732276916504 ;  /* 0xbc80774806077423 */ /* 0x000fc80000010007 */
[----:B------:R-:W-:-:S04]  /*24a0*/  FFMA.FTZ R7, R6, R7, 0.042200751602649688721 ;  /* 0x3d2cdab206077423 */ /* 0x000fc80000010007 */
[----:B------:R-:W-:-:S04]  /*24b0*/  FFMA.FTZ R7, R6, R7, -0.074792981147766113281 ;  /* 0xbd992d1006077423 */ /* 0x000fc80000010007 */
[----:B------:R-:W-:-:S04]  /*24c0*/  FFMA.FTZ R7, R6, R7, 0.10640415549278259277 ;  /* 0x3dd9ea6c06077423 */ /* 0x000fc80000010007 */
[----:B------:R-:W-:-:S04]  /*24d0*/  FFMA.FTZ R7, R6, R7, -0.14207722246646881104 ;  /* 0xbe117cb106077423 */ /* 0x000fc80000010007 */
[----:B------:R-:W-:-:S04]  /*24e0*/  FFMA.FTZ R7, R6, R7, 0.19993925094604492188 ;  /* 0x3e4cbce006077423 */ /* 0x000fc80000010007 */
[----:B------:R-:W-:-:S04]  /*24f0*/  FFMA.FTZ R7, R6, R7, -0.33333197236061096191 ;  /* 0xbeaaaa7d06077423 */ /* 0x000fc80000010007 */
[----:B------:R-:W-:-:S04]  /*2500*/  FMUL.FTZ R7, R6, R7 ;  /* 0x0000000706077220 */ /* 0x000fc80000410000 */
[----:B------:R-:W-:Y:S01]  /*2510*/  FFMA.FTZ R0, R7, R0, R0 ;  /* 0x0000000007007223 */ /* 0x000fe20000010000 */
[----:B------:R-:W-:Y:S06]  /*2520*/  @P5 BRA `(.L_x_4141) ;  /* 0x0000000000145947 */ /* 0x000fec0003800000 */
[----:B------:R-:W-:-:S13]  /*2530*/  ISETP.GT.AND P0, PT, R12, -0x1, PT ;  /* 0xffffffff0c00780c */ /* 0x000fda0003f04270 */
[----:B------:R-:W-:Y:S05]  /*2540*/  @P0 BRA `(.L_x_4142) ;  /* 0x00000000001c0947 */ /* 0x000fea0003800000 */
[----:B------:R-:W-:-:S04]  /*2550*/  IMAD.MOV.U32 R7, RZ, RZ, 0x3fd774eb ;  /* 0x3fd774ebff077424 */ /* 0x000fc800078e00ff */
[----:B------:R-:W-:Y:S01]  /*2560*/  FFMA.FTZ R0, R7, 1.8663789033889770508, -R0 ;  /* 0x3feee58107007823 */ /* 0x000fe20000010800 */
[----:B------:R-:W-:Y:S06]  /*2570*/  BRA `(.L_x_4142) ;  /* 0x0000000000107947 */ /* 0x000fec0003800000 */
.L_x_4141:
[----:B------:R-:W-:Y:S01]  /*2580*/  ISETP.GE.AND P0, PT, R12, RZ, PT ;  /* 0x000000ff0c00720c */ /* 0x000fe20003f06270 */
[----:B------:R-:W-:-:S12]  /*2590*/  IMAD.MOV.U32 R7, RZ, RZ, 0x3fd774eb ;  /* 0x3fd774ebff077424 */ /* 0x000fd800078e00ff */
[----:B------:R-:W-:-:S04]  /*25a0*/  @P0 FFMA.FTZ R0, R7, 0.93318945169448852539, -R0 ;  /* 0x3f6ee58107000823 */ /* 0x000fc80000010800 */
[----:B------:R-:W-:-:S07]  /*25b0*/  @!P0 FFMA.FTZ R0, R7, 0.93318945169448852539, R0 ;  /* 0x3f6ee58107008823 */ /* 0x000fce0000010000 */
.L_x_4142:
[----:B------:R-:W-:Y:S05]  /*25c0*/  BSYNC B0 ;  /* 0x0000000000007941 */ /* 0x000fea0003800000 */
.L_x_4140:
[----:B------:R-:W-:Y:S01]  /*25d0*/  FADD.FTZ R6, |R4|, -RZ ;  /* 0x800000ff04067221 */ /* 0x000fe20000010200 */
[----:B------:R-:W-:Y:S01]  /*25e0*/  FSETP.NEU.FTZ.AND P1, PT, |R12|, |R5|, PT ;  /* 0x400000050c00720b */ /* 0x000fe20003f3d200 */
[----:B------:R-:W-:Y:S01]  /*25f0*/  IMAD.MOV.U32 R11, RZ, RZ, 0x4016cbe4 ;  /* 0x4016cbe4ff0b7424 */ /* 0x000fe200078e00ff */
[----:B------:R-:W-:Y:S01]  /*2600*/  FSETP.NEU.FTZ.AND P0, PT, R13, RZ, PT ;  /* 0x000000ff0d00720b */ /* 0x000fe20003f1d000 */
[----:B------:R-:W-:Y:S01]  /*2610*/  BSSY B0, `(.L_x_4143) ;  /* 0x0000049000007945 */ /* 0x000fe20003800000 */
[CC--:B------:R-:W-:Y:S02]  /*2620*/  VIMNMX R7, R3.reuse, R6.reuse, !PT ;  /* 0x0000000603077248 */ /* 0x0c0fe40007fe0100 */
[----:B------:R-:W-:Y:S02]  /*2630*/  VIMNMX R6, R3, R6, PT ;  /* 0x0000000603067248 */ /* 0x000fe40003fe0100 */
[----:B------:R-:W-:Y:S02]  /*2640*/  LOP3.LUT R8, R7, 0xfe000000, RZ, 0xc0, !PT ;  /* 0xfe00000007087812 */ /* 0x000fe400078ec0ff */
[----:B------:R-:W-:-:S02]  /*2650*/  FSETP.NEU.FTZ.AND P2, PT, R6, RZ, PT ;  /* 0x000000ff0600720b */ /* 0x000fc40003f5d000 */
[C---:B------:R-:W-:Y:S02]  /*2660*/  IADD3 R9, -R8.reuse, 0x7e800000, RZ ;  /* 0x7e80000008097810 */ /* 0x040fe40007ffe1ff */
[----:B------:R-:W-:Y:S02]  /*2670*/  LOP3.LUT R8, R8, 0x800000, RZ, 0xfc, !PT ;  /* 0x0080000008087812 */ /* 0x000fe400078efcff */
[----:B------:R-:W-:Y:S01]  /*2680*/  ISETP.GE.AND P3, PT, R12, RZ, PT ;  /* 0x000000ff0c00720c */ /* 0x000fe20003f66270 */
[-C--:B------:R-:W-:Y:S01]  /*2690*/  FMUL.FTZ R10, R6, R9.reuse ;  /* 0x00000009060a7220 */ /* 0x080fe20000410000 */
[----:B------:R-:W-:Y:S01]  /*26a0*/  FMUL.FTZ R9, R7, R9 ;  /* 0x0000000907097220 */ /* 0x000fe20000410000 */
[----:B------:R-:W-:Y:S01]  /*26b0*/  FADD.FTZ R12, |R12|, |R5| ;  /* 0x400000050c0c7221 */ /* 0x000fe20000010200 */
[----:B------:R-:W-:Y:S01]  /*26c0*/  @!P1 FSEL R0, R11, 0.78539818525314331055, !P3 ;  /* 0x3f490fdb0b009808 */ /* 0x000fe20005800000 */
[----:B------:R-:W-:Y:S01]  /*26d0*/  FMUL.FTZ R10, R10, R10 ;  /* 0x0000000a0a0a7220 */ /* 0x000fe20000410000 */
[----:B------:R-:W-:-:S02]  /*26e0*/  @!P0 FSEL R0, RZ, 3.1415927410125732422, P3 ;  /* 0x40490fdbff008808 */ /* 0x000fc40001800000 */
[----:B------:R-:W-:Y:S01]  /*26f0*/  FSETP.GTU.FTZ.AND P0, PT, |R12|, +INF , PT ;  /* 0x7f8000000c00780b */ /* 0x000fe20003f1c200 */
[----:B------:R-:W-:-:S04]  /*2700*/  FFMA.FTZ R10, R9, R9, R10 ;  /* 0x00000009090a7223 */ /* 0x000fc8000001000a */
[----:B------:R-:W0:Y:S02]  /*2710*/  MUFU.SQRT R9, R10 ;  /* 0x0000000a00097308 */ /* 0x000e240000002000 */
[----:B0-----:R-:W-:Y:S01]  /*2720*/  @P2 FMUL.FTZ R7, R8, R9 ;  /* 0x0000000908072220 */ /* 0x001fe20000410000 */
[----:B------:R-:W-:-:S04]  /*2730*/  FSETP.NEU.FTZ.AND P2, PT, R6, +INF , PT ;  /* 0x7f8000000600780b */ /* 0x000fc80003f5d000 */
[----:B------:R-:W-:-:S04]  /*2740*/  FSEL R7, R7, +INF , P2 ;  /* 0x7f80000007077808 */ /* 0x000fc80001000000 */
[----:B------:R-:W-:Y:S02]  /*2750*/  FSETP.GEU.FTZ.AND P1, PT, R7, 0.5, PT ;  /* 0x3f0000000700780b */ /* 0x000fe40003f3e000 */
[----:B------:R-:W-:-:S04]  /*2760*/  LOP3.LUT R7, R0, 0x80000000, R5, 0xb8, !PT ;  /* 0x8000000000077812 */ /* 0x000fc800078eb805 */
[----:B------:R-:W-:-:S07]  /*2770*/  FSEL R7, R12, R7, P0 ;  /* 0x000000070c077208 */ /* 0x000fce0000000000 */
[----:B------:R-:W-:Y:S05]  /*2780*/  @!P1 BRA `(.L_x_4144) ;  /* 0x0000000000449947 */ /* 0x000fea0003800000 */
[CC--:B------:R-:W-:Y:S02]  /*2790*/  VIMNMX R0, R3.reuse, R14.reuse, !PT ;  /* 0x0000000e03007248 */ /* 0x0c0fe40007fe0100 */
[----:B------:R-:W-:Y:S02]  /*27a0*/  VIMNMX R3, R3, R14, PT ;  /* 0x0000000e03037248 */ /* 0x000fe40003fe0100 */
[----:B------:R-:W-:Y:S02]  /*27b0*/  LOP3.LUT R4, R0, 0xfe000000, RZ, 0xc0, !PT ;  /* 0xfe00000000047812 */ /* 0x000fe400078ec0ff */
[----:B------:R-:W-:Y:S02]  /*27c0*/  FSETP.NEU.FTZ.AND P0, PT, R3, RZ, PT ;  /* 0x000000ff0300720b */ /* 0x000fe40003f1d000 */
[----:B------:R-:W-:-:S05]  /*27d0*/  IADD3 R5, -R4, 0x7e800000, RZ ;  /* 0x7e80000004057810 */ /* 0x000fca0007ffe1ff */
[-C--:B------:R-:W-:Y:S01]  /*27e0*/  FMUL.FTZ R6, R3, R5.reuse ;  /* 0x0000000503067220 */ /* 0x080fe20000410000 */
[----:B------:R-:W-:-:S03]  /*27f0*/  FMUL.FTZ R5, R0, R5 ;  /* 0x0000000500057220 */ /* 0x000fc60000410000 */
[----:B------:R-:W-:-:S04]  /*2800*/  FMUL.FTZ R6, R6, R6 ;  /* 0x0000000606067220 */ /* 0x000fc80000410000 */
[----:B------:R-:W-:Y:S01]  /*2810*/  FFMA.FTZ R6, R5, R5, R6 ;  /* 0x0000000505067223 */ /* 0x000fe20000010006 */
[----:B------:R-:W-:-:S05]  /*2820*/  LOP3.LUT R5, R4, 0x800000, RZ, 0xfc, !PT ;  /* 0x0080000004057812 */ /* 0x000fca00078efcff */
[----:B------:R-:W0:Y:S02]  /*2830*/  MUFU.SQRT R6, R6 ;  /* 0x0000000600067308 */ /* 0x000e240000002000 */
[----:B0-----:R-:W-:Y:S01]  /*2840*/  @P0 FMUL.FTZ R0, R6, R5 ;  /* 0x0000000506000220 */ /* 0x001fe20000410000 */
[----:B------:R-:W-:-:S04]  /*2850*/  FSETP.NEU.FTZ.AND P0, PT, R3, +INF , PT ;  /* 0x7f8000000300780b */ /* 0x000fc80003f1d000 */
[----:B------:R-:W-:-:S06]  /*2860*/  FSEL R0, R0, +INF , P0 ;  /* 0x7f80000000007808 */ /* 0x000fcc0000000000 */
[----:B------:R-:W0:Y:S02]  /*2870*/  MUFU.LG2 R0, R0 ;  /* 0x0000000000007308 */ /* 0x000e240000000c00 */
[----:B0-----:R-:W-:Y:S01]  /*2880*/  FMUL.FTZ R4, R0, 0.69314718246459960938 ;  /* 0x3f31721800047820 */ /* 0x001fe20000410000 */
[----:B------:R-:W-:Y:S06]  /*2890*/  BRA `(.L_x_4145) ;  /* 0x0000000000807947 */ /* 0x000fec0003800000 */
.L_x_4144:
[----:B------:R-:W-:-:S04]  /*28a0*/  FADD.FTZ R3, R4, 2 ;  /* 0x4000000004037421 */ /* 0x000fc80000010000 */
[----:B------:R-:W-:-:S04]  /*28b0*/  FMUL.FTZ R0, R4, R3 ;  /* 0x0000000304007220 */ /* 0x000fc80000410000 */
[----:B------:R-:W-:-:S05]  /*28c0*/  FFMA.FTZ R9, R5, R5, R0 ;  /* 0x0000000505097223 */ /* 0x000fca0000010000 */
[----:B------:R-:W-:-:S13]  /*28d0*/  FSETP.NEU.FTZ.AND P0, PT, R9, RZ, PT ;  /* 0x000000ff0900720b */ /* 0x000fda0003f1d000 */
[----:B------:R-:W-:Y:S05]  /*28e0*/  @!P0 BRA `(.L_x_4145) ;  /* 0x00000000006c8947 */ /* 0x000fea0003800000 */
[C---:B------:R-:W-:Y:S01]  /*28f0*/  FADD.FTZ.RZ R0, R9.reuse, 1 ;  /* 0x3f80000009007421 */ /* 0x040fe2000001c000 */
[----:B------:R-:W-:Y:S01]  /*2900*/  MOV R5, 0x3e800000 ;  /* 0x3e80000000057802 */ /* 0x000fe20000000f00 */
[----:B------:R-:W-:Y:S01]  /*2910*/  IMAD.MOV.U32 R6, RZ, RZ, 0x3d39bf78 ;  /* 0x3d39bf78ff067424 */ /* 0x000fe200078e00ff */
[----:B------:R-:W-:Y:S01]  /*2920*/  ISETP.GE.AND P0, PT, R9, -0x407fffff, PT ;  /* 0xbf8000010900780c */ /* 0x000fe20003f06270 */
[----:B------:R-:W-:-:S03]  /*2930*/  VIADD R0, R0, 0xc0c00000 ;  /* 0xc0c0000000007836 */ /* 0x000fc60000000000 */
[----:B------:R-:W-:Y:S02]  /*2940*/  ISETP.LT.U32.OR P0, PT, R9, 0x7f800000, !P0 ;  /* 0x7f8000000900780c */ /* 0x000fe40004701470 */
        /* <DEDUP_REMOVED lines=17> */
[----:B------:R-:W-:-:S03]  /*2a60*/  @!P0 IMAD.MOV.U32 R4, RZ, RZ, 0x7f800000 ;  /* 0x7f800000ff048424 */ /* 0x000fc600078e00ff */
[----:B------:R-:W-:Y:S01]  /*2a70*/  FFMA.FTZ R0, R0, 0.69314718246459960938, R3 ;  /* 0x3f31721800007823 */ /* 0x000fe20000010003 */
[----:B------:R-:W-:-:S04]  /*2a80*/  @!P0 FFMA.FTZ R0, R9, R4, +INF ;  /* 0x7f80000009008423 */ /* 0x000fc80000010004 */
[----:B------:R-:W-:-:S07]  /*2a90*/  FMUL.FTZ R4, R0, 0.5 ;  /* 0x3f00000000047820 */ /* 0x000fce0000410000 */
.L_x_4145:
[----:B------:R-:W-:Y:S05]  /*2aa0*/  BSYNC B0 ;  /* 0x0000000000007941 */ /* 0x000fea0003800000 */
.L_x_4143:
[----:B------:R-:W0:Y:S02]  /*2ab0*/  LDC.U8 R3, c[0x0][0x421] ;  /* 0x00010840ff037b82 */ /* 0x000e240000000000 */
        /* <DEDUP_REMOVED lines=14> */
.L_x_4149:
[----:B------:R-:W0:Y:S02]  /*2ba0*/  F2I.S64.TRUNC R4, R4 ;  /* 0x0000000400047311 */ /* 0x000e24000020d900 */
[----:B0-----:R-:W-:-:S05]  /*2bb0*/  IMAD.MOV.U32 R3, RZ, RZ, R4 ;  /* 0x000000ffff037224 */ /* 0x001fca00078e0004 */
[----:B------:R0:W-:Y:S01]  /*2bc0*/  STG.E.U8 desc[UR36][R16.64], R3 ;  /* 0x0000000310007986 */ /* 0x0001e2000c101124 */
[----:B------:R-:W-:Y:S05]  /*2bd0*/  BRA `(.L_x_4151) ;  /* 0x0000000c00487947 */ /* 0x000fea0003800000 */
.L_x_4148:
        /* <DEDUP_REMOVED lines=9> */
.L_x_4153:
[----:B------:R-:W0:Y:S02]  /*2c70*/  F2I.FTZ.TRUNC.NTZ R3, R4 ;  /* 0x0000000400037305 */ /* 0x000e24000021f100 */
[----:B0-----:R0:W-:Y:S01]  /*2c80*/  STG.E desc[UR36][R16.64], R3 ;  /* 0x0000000310007986 */ /* 0x0011e2000c101924 */
[----:B------:R-:W-:Y:S05]  /*2c90*/  BRA `(.L_x_4151) ;  /* 0x0000000c00187947 */ /* 0x000fea0003800000 */
.L_x_4152:
[----:B------:R-:W0:Y:S02]  /*2ca0*/  F2I.FTZ.TRUNC.NTZ R3, R4 ;  /* 0x0000000400037305 */ /* 0x000e24000021f100 */
[----:B0-----:R0:W-:Y:S01]  /*2cb0*/  STG.E.U16 desc[UR36][R16.64], R3 ;  /* 0x0000000310007986 */ /* 0x0011e2000c101524 */
[----:B------:R-:W-:Y:S05]  /*2cc0*/  BRA `(.L_x_4151) ;  /* 0x0000000c000c7947 */ /* 0x000fea0003800000 */
.L_x_4147:
        /* <DEDUP_REMOVED lines=8> */
.L_x_4155:
[----:B------:R-:W-:-:S05]  /*2d50*/  F2FP.F16.F32.PACK_AB R4, RZ, R4 ;  /* 0x00000004ff04723e */ /* 0x000fca00000000ff */
[----:B------:R0:W-:Y:S01]  /*2d60*/  STG.E.U16 desc[UR36][R16.64], R4 ;  /* 0x0000000410007986 */ /* 0x0001e2000c101524 */
[----:B------:R-:W-:Y:S05]  /*2d70*/  BRA `(.L_x_4151) ;  /* 0x0000000800e07947 */ /* 0x000fea0003800000 */
.L_x_4154:
[----:B------:R-:W-:-:S13]  /*2d80*/  ISETP.NE.AND P0, PT, R0, 0x7, PT ;  /* 0x000000070000780c */ /* 0x000fda0003f05270 */
[----:B------:R-:W-:Y:S05]  /*2d90*/  @!P0 BRA `(.L_x_4156) ;  /* 0x0000000000288947 */ /* 0x000fea0003800000 */
[----:B------:R-:W-:-:S13]  /*2da0*/  ISETP.NE.AND P0, PT, R0, 0x8, PT ;  /* 0x000000080000780c */ /* 0x000fda0003f05270 */
[----:B------:R-:W-:Y:S05]  /*2db0*/  @!P0 BRA `(.L_x_4157) ;  /* 0x0000000000148947 */ /* 0x000fea0003800000 */
[----:B------:R-:W-:-:S13]  /*2dc0*/  ISETP.NE.AND P0, PT, R0, 0x9, PT ;  /* 0x000000090000780c */ /* 0x000fda0003f05270 */
[----:B------:R-:W-:Y:S05]  /*2dd0*/  @P0 BRA `(.L_x_4150) ;  /* 0x0000000800700947 */ /* 0x000fea0003800000 */
[----:B------:R-:W-:-:S05]  /*2de0*/  IMAD.MOV.U32 R6, RZ, RZ, R4 ;  /* 0x000000ffff067224 */ /* 0x000fca00078e0004 */
[----:B------:R0:W-:Y:S01]  /*2df0*/  STG.E.64 desc[UR36][R16.64], R6 ;  /* 0x0000000610007986 */ /* 0x0001e2000c101b24 */
[----:B------:R-:W-:Y:S05]  /*2e00*/  BRA `(.L_x_4151) ;  /* 0x0000000800bc7947 */ /* 0x000fea0003800000 */
.L_x_4157:
[----:B------:R-:W-:-:S05]  /*2e10*/  F2FP.F16.F32.PACK_AB R7, R7, R4 ;  /* 0x000000040707723e */ /* 0x000fca00000000ff */
[----:B------:R0:W-:Y:S01]  /*2e20*/  STG.E desc[UR36][R16.64], R7 ;  /* 0x0000000710007986 */ /* 0x0001e2000c101924 */
[----:B------:R-:W-:Y:S05]  /*2e30*/  BRA `(.L_x_4151) ;  /* 0x0000000800b07947 */ /* 0x000fea0003800000 */
.L_x_4156:
[----:B------:R-:W-:-:S06]  /*2e40*/  FMUL.FTZ R4, R4, 1 ;  /* 0x3f80000004047820 */ /* 0x000fcc0000410000 */
[----:B------:R-:W0:Y:S02]  /*2e50*/  F2F.F64.F32 R4, R4 ;  /* 0x0000000400047310 */ /* 0x000e240000201800 */
[----:B0-----:R0:W-:Y:S01]  /*2e60*/  STG.E.64 desc[UR36][R16.64], R4 ;  /* 0x0000000410007986 */ /* 0x0011e2000c101b24 */
[----:B------:R-:W-:Y:S05]  /*2e70*/  BRA `(.L_x_4151) ;  /* 0x0000000800a07947 */ /* 0x000fea0003800000 */
.L_x_4146:
        /* <DEDUP_REMOVED lines=8> */
[----:B------:R-:W-:Y:S02]  /*2f00*/  FSETP.NEU.FTZ.AND P0, PT, R4, RZ, PT ;  /* 0x000000ff0400720b */ /* 0x000fe40003f1d000 */
[----:B------:R-:W-:-:S04]  /*2f10*/  FSETP.NEU.FTZ.AND P1, PT, R7, RZ, PT ;  /* 0x000000ff0700720b */ /* 0x000fc80003f3d000 */
[----:B------:R-:W-:-:S04]  /*2f20*/  PLOP3.LUT P0, PT, P1, P0, PT, 0xa8, 0x0 ;  /* 0x000000000000781c */ /* 0x000fc80000f01570 */
[----:B------:R-:W-:-:S05]  /*2f30*/  SEL R3, RZ, 0x1, !P0 ;  /* 0x00000001ff037807 */ /* 0x000fca0004000000 */
[----:B------:R0:W-:Y:S01]  /*2f40*/  STG.E.U8 desc[UR36][R16.64], R3 ;  /* 0x0000000310007986 */ /* 0x0001e2000c101124 */
[----:B------:R-:W-:Y:S05]  /*2f50*/  BRA `(.L_x_4151) ;  /* 0x0000000800687947 */ /* 0x000fea0003800000 */
.L_x_4160:
[----:B------:R-:W-:Y:S01]  /*2f60*/  FMUL.FTZ R7, R7, 1 ;  /* 0x3f80000007077820 */ /* 0x000fe20000410000 */
[----:B------:R-:W-:-:S05]  /*2f70*/  FMUL.FTZ R4, R4, 1 ;  /* 0x3f80000004047820 */ /* 0x000fca0000410000 */
[----:B------:R-:W-:Y:S08]  /*2f80*/  F2F.F64.F32 R6, R7 ;  /* 0x0000000700067310 */ /* 0x000ff00000201800 */
[----:B------:R-:W0:Y:S02]  /*2f90*/  F2F.F64.F32 R4, R4 ;  /* 0x0000000400047310 */ /* 0x000e240000201800 */
[----:B0-----:R0:W-:Y:S01]  /*2fa0*/  STG.E.128 desc[UR36][R16.64], R4 ;  /* 0x0000000410007986 */ /* 0x0011e2000c101d24 */
[----:B------:R-:W-:Y:S05]  /*2fb0*/  BRA `(.L_x_4151) ;  /* 0x0000000800507947 */ /* 0x000fea0003800000 */
.L_x_4159:
        /* <DEDUP_REMOVED lines=20> */
.L_x_4164:
[----:B------:R-:W-:Y:S05]  /*3100*/  BSYNC B0 ;  /* 0x0000000000007941 */ /* 0x000fea0003800000 */
.L_x_4163:
[----:B------:R-:W-:-:S05]  /*3110*/  LOP3.LUT R5, R0, R5, RZ, 0xfc, !PT ;  /* 0x0000000500057212 */ /* 0x000fca00078efcff */
[----:B------:R0:W-:Y:S01]  /*3120*/  STG.E.U8 desc[UR36][R16.64], R5 ;  /* 0x0000000510007986 */ /* 0x0001e2000c101124 */
[----:B------:R-:W-:Y:S05]  /*3130*/  BRA `(.L_x_4151) ;  /* 0x0000000400f07947 */ /* 0x000fea0003800000 */
.L_x_4162:
        /* <DEDUP_REMOVED lines=12> */
.L_x_4166:
[----:B------:R-:W-:Y:S01]  /*3200*/  HFMA2.MMA R0, -RZ, RZ, 0, 7.569789886474609375e-06 ;  /* 0x0000007fff007435 */ /* 0x000fe200000001ff */
[----:B------:R-:W-:-:S09]  /*3210*/  ISETP.GT.U32.AND P0, PT, R5, 0x7f800000, PT ;  /* 0x7f8000000500780c */ /* 0x000fd20003f04070 */
[----:B------:R-:W-:-:S07]  /*3220*/  SEL R0, R0, 0x7c, P0 ;  /* 0x0000007c00007807 */ /* 0x000fce0000000000 */
.L_x_4167:
[----:B------:R-:W-:Y:S05]  /*3230*/  BSYNC B0 ;  /* 0x0000000000007941 */ /* 0x000fea0003800000 */
.L_x_4165:
[----:B------:R-:W-:-:S04]  /*3240*/  LOP3.LUT R4, R4, 0x80000000, RZ, 0xc0, !PT ;  /* 0x8000000004047812 */ /* 0x000fc800078ec0ff */
[----:B------:R-:W-:-:S04]  /*3250*/  SHF.R.U32.HI R3, RZ, 0x18, R4 ;  /* 0x00000018ff037819 */ /* 0x000fc80000011604 */
[----:B------:R-:W-:-:S05]  /*3260*/  LOP3.LUT R3, R0, R3, RZ, 0xfc, !PT ;  /* 0x0000000300037212 */ /* 0x000fca00078efcff */
[----:B------:R0:W-:Y:S01]  /*3270*/  STG.E.U8 desc[UR36][R16.64], R3 ;  /* 0x0000000310007986 */ /* 0x0001e2000c101124 */
[----:B------:R-:W-:Y:S05]  /*3280*/  BRA `(.L_x_4151) ;  /* 0x00000004009c7947 */ /* 0x000fea0003800000 */
.L_x_4161:
[----:B------:R-:W-:-:S05]  /*3290*/  F2FP.BF16.F32.PACK_AB R4, RZ, R4 ;  /* 0x00000004ff04723e */ /* 0x000fca00000010ff */
[----:B------:R0:W-:Y:S01]  /*32a0*/  STG.E.U16 desc[UR36][R16.64], R4 ;  /* 0x0000000410007986 */ /* 0x0001e2000c101524 */
[----:B------:R-:W-:Y:S05]  /*32b0*/  BRA `(.L_x_4151) ;  /* 0x0000000400907947 */ /* 0x000fea0003800000 */
.L_x_4158:
        /* <DEDUP_REMOVED lines=11> */
.L_x_4170:
        /* <DEDUP_REMOVED lines=16> */
.L_x_4173:
[----:B------:R-:W-:-:S04]  /*3470*/  LOP3.LUT R4, R4, 0x80000000, RZ, 0xc0, !PT ;  /* 0x8000000004047812 */ /* 0x000fc800078ec0ff */
[----:B------:R-:W-:-:S04]  /*3480*/  SHF.R.U32.HI R3, RZ, 0x18, R4 ;  /* 0x00000018ff037819 */ /* 0x000fc80000011604 */
[----:B------:R-:W-:-:S04]  /*3490*/  LOP3.LUT R0, R0, R3, RZ, 0xfc, !PT ;  /* 0x0000000300007212 */ /* 0x000fc800078efcff */
[----:B------:R-:W-:-:S07]  /*34a0*/  PRMT R8, R0, 0x7610, R8 ;  /* 0x0000761000087816 */ /* 0x000fce0000000008 */
.L_x_4172:
[----:B------:R-:W-:Y:S05]  /*34b0*/  BSYNC B0 ;  /* 0x0000000000007941 */ /* 0x000fea0003800000 */
.L_x_4171:
[----:B------:R0:W-:Y:S01]  /*34c0*/  STG.E.U8 desc[UR36][R16.64], R8 ;  /* 0x0000000810007986 */ /* 0x0001e2000c101124 */
[----:B------:R-:W-:Y:S05]  /*34d0*/  BRA `(.L_x_4151) ;  /* 0x0000000400087947 */ /* 0x000fea0003800000 */
.L_x_4169:
        /* <DEDUP_REMOVED lines=16> */
.L_x_4176:
[----:B------:R-:W-:-:S04]  /*35e0*/  LOP3.LUT R4, R4, 0x80000000, RZ, 0xc0, !PT ;  /* 0x8000000004047812 */ /* 0x000fc800078ec0ff */
[----:B------:R-:W-:-:S04]  /*35f0*/  SHF.R.U32.HI R3, RZ, 0x18, R4 ;  /* 0x00000018ff037819 */ /* 0x000fc80000011604 */
[----:B------:R-:W-:-:S04]  /*3600*/  LOP3.LUT R0, R0, R3, RZ, 0xfc, !PT ;  /* 0x0000000300007212 */ /* 0x000fc800078efcff */
[----:B------:R-:W-:-:S07]  /*3610*/  PRMT R8, R0, 0x7610, R8 ;  /* 0x0000761000087816 */ /* 0x000fce0000000008 */
.L_x_4175:
[----:B------:R-:W-:Y:S05]  /*3620*/  BSYNC B0 ;  /* 0x0000000000007941 */ /* 0x000fea0003800000 */
.L_x_4174:
[----:B------:R3:W-:Y:S01]  /*3630*/  STG.E.U8 desc[UR36][R16.64], R8 ;  /* 0x0000000810007986 */ /* 0x0007e2000c101124 */
[----:B------:R-:W-:Y:S05]  /*3640*/  BRA `(.L_x_4151) ;  /* 0x0000000000ac7947 */ /* 0x000fea0003800000 */
.L_x_4168:
        /* <DEDUP_REMOVED lines=21> */
.L_x_4150:
        /* <DEDUP_REMOVED lines=16> */
.L_x_4179:
[----:B------:R-:W-:Y:S05]  /*38a0*/  BRA `(.L_x_4151) ;  /* 0x0000000000147947 */ /* 0x000fea0003800000 */
.L_x_4178:
[----:B------:R-:W0:Y:S02]  /*38b0*/  F2I.U64.TRUNC R4, R4 ;  /* 0x0000000400047311 */ /* 0x000e24000020d800 */
[----:B0-----:R2:W-:Y:S01]  /*38c0*/  STG.E.64 desc[UR36][R16.64], R4 ;  /* 0x0000000410007986 */ /* 0x0015e2000c101b24 */
[----:B------:R-:W-:Y:S05]  /*38d0*/  BRA `(.L_x_4151) ;  /* 0x0000000000087947 */ /* 0x000fea0003800000 */
.L_x_4177:
[----:B------:R-:W0:Y:S02]  /*38e0*/  F2I.FTZ.U32.TRUNC.NTZ R3, R4 ;  /* 0x0000000400037305 */ /* 0x000e24000021f000 */
[----:B0-----:R0:W-:Y:S02]  /*38f0*/  STG.E desc[UR36][R16.64], R3 ;  /* 0x0000000310007986 */ /* 0x0011e4000c101924 */
.L_x_4151:
[----:B------:R-:W-:-:S04]  /*3900*/  IMAD R2, R23, 0x200, R2 ;  /* 0x0000020017027824 */ /* 0x000fc800078e0202 */
[----:B------:R-:W-:-:S07]  /*3910*/  VIADD R19, R2, 0x80 ;  /* 0x0000008002137836 */ /* 0x000fce0000000000 */
.L_x_4106:
[----:B------:R-:W-:Y:S05]  /*3920*/  BSYNC B6 ;  /* 0x0000000000067941 */ /* 0x000fea0003800000 */
.L_x_4105:
[----:B------:R-:W-:Y:S01]  /*3930*/  ULDC UR4, c[0x0][0x210] ;  /* 0x0000840000047ab9 */ /* 0x000fe20000000800 */
[----:B------:R-:W-:Y:S01]  /*3940*/  BSSY B6, `(.L_x_4180) ;  /* 0x000038b000067945 */ /* 0x000fe20003800000 */
[----:B------:R-:W-:-:S13]  /*3950*/  ISETP.GE.AND P0, PT, R19, UR4, PT ;  /* 0x0000000413007c0c */ /* 0x000fda000bf06270 */
[----:B------:R-:W-:Y:S05]  /*3960*/  @P0 BRA `(.L_x_4181) ;  /* 0x0000003800200947 */ /* 0x000fea0003800000 */
[----:B0-----:R-:W0:Y:S01]  /*3970*/  LDC R6, c[0x0][0x218] ;  /* 0x00008600ff067b82 */ /* 0x001e220000000800 */
[----:B------:R-:W-:Y:S01]  /*3980*/  HFMA2.MMA R0, -RZ, RZ, 0, 0 ;  /* 0x00000000ff007435 */ /* 0x000fe200000001ff */
        /* <DEDUP_REMOVED lines=301> */
.L_x_4182:
        /* <DEDUP_REMOVED lines=20> */
[----:B------:R-:W-:Y:S01]  /*4da0*/  MOV R3, RZ ;  /* 0x000000ff00037202 */ /* 0x000fe20000000f00 */
[----:B--2---:R-:W0:Y:S01]  /*4db0*/  I2F.S16 R2, R2 ;  /* 0x0000000200027306 */ /* 0x004e220000101400 */
[----:B------:R-:W-:Y:S05]  /*4dc0*/  BRA `(.L_x_4189) ;  /* 0x0000000c008c7947 */ /* 0x000fea0003800000 */
.L_x_4187:
[----:B------:R-:W2:Y:S01]  /*4dd0*/  LDG.E.U8 R2, desc[UR36][R4.64] ;  /* 0x0000002404027981 */ /* 0x000ea2000c1e1100 */
[----:B------:R-:W-:Y:S01]  /*4de0*/  IMAD.MOV.U32 R3, RZ, RZ, RZ ;  /* 0x000000ffff037224 */ /* 0x000fe200078e00ff */
[----:B--2---:R-:W-:Y:S01]  /*4df0*/  I2FP.F32.U32 R2, R2 ;  /* 0x0000000200027245 */ /* 0x004fe20000201000 */
[----:B------:R-:W-:Y:S06]  /*4e00*/  BRA `(.L_x_4189) ;  /* 0x0000000c007c7947 */ /* 0x000fec0003800000 */
.L_x_4186:
        /* <DEDUP_REMOVED lines=8> */
[----:B--2---:R2:W3:Y:S01]  /*4e90*/  I2F.S64 R2, R4 ;  /* 0x0000000400027312 */ /* 0x0044e20000301400 */
[----:B------:R-:W-:Y:S05]  /*4ea0*/  BRA `(.L_x_4189) ;  /* 0x0000000c00547947 */ /* 0x000fea0003800000 */
.L_x_4191:
[----:B------:R-:W2:Y:S01]  /*4eb0*/  LDG.E R2, desc[UR36][R4.64] ;  /* 0x0000002404027981 */ /* 0x000ea2000c1e1900 */
[----:B------:R-:W-:Y:S01]  /*4ec0*/  IMAD.MOV.U32 R3, RZ, RZ, RZ ;  /* 0x000000ffff037224 */ /* 0x000fe200078e00ff */
[----:B--2---:R-:W-:Y:S01]  /*4ed0*/  I2FP.F32.S32 R2, R2 ;  /* 0x0000000200027245 */ /* 0x004fe20000201400 */
[----:B------:R-:W-:Y:S06]  /*4ee0*/  BRA `(.L_x_4189) ;  /* 0x0000000c00447947 */ /* 0x000fec0003800000 */
.L_x_4190:
[----:B------:R-:W2:Y:S01]  /*4ef0*/  LDG.E.U16 R2, desc[UR36][R4.64] ;  /* 0x0000002404027981 */ /* 0x000ea2000c1e1500 */
[----:B------:R-:W-:Y:S01]  /*4f00*/  IMAD.MOV.U32 R3, RZ, RZ, RZ ;  /* 0x000000ffff037224 */ /* 0x000fe200078e00ff */
[----:B--2---:R-:W1:Y:S01]  /*4f10*/  I2F.S16 R2, R2 ;  /* 0x0000000200027306 */ /* 0x004e620000101400 */
[----:B------:R-:W-:Y:S05]  /*4f20*/  BRA `(.L_x_4189) ;  /* 0x0000000c00347947 */ /* 0x000fea0003800000 */
.L_x_4185:
        /* <DEDUP_REMOVED lines=9> */
.L_x_4193:
[----:B------:R-:W2:Y:S01]  /*4fc0*/  LDG.E.U16 R2, desc[UR36][R4.64] ;  /* 0x0000002404027981 */ /* 0x000ea2000c1e1500 */
[----:B------:R-:W-:Y:S02]  /*4fd0*/  IMAD.MOV.U32 R3, RZ, RZ, RZ ;  /* 0x000000ffff037224 */ /* 0x000fe400078e00ff */
[----:B--2---:R-:W-:Y:S01]  /*4fe0*/  HADD2.F32 R2, -RZ, R2.H0_H0 ;  /* 0x20000002ff027230 */ /* 0x004fe20000004100 */
[----:B------:R-:W-:Y:S06]  /*4ff0*/  BRA `(.L_x_4189) ;  /* 0x0000000c00007947 */ /* 0x000fec0003800000 */
.L_x_4192:
        /* <DEDUP_REMOVED lines=8> */
.L_x_4195:
[----:B------:R-:W2:Y:S02]  /*5080*/  LDG.E R2, desc[UR36][R4.64] ;  /* 0x0000002404027981 */ /* 0x000ea4000c1e1900 */
[--C-:B--2---:R-:W-:Y:S02]  /*5090*/  HADD2.F32 R3, -RZ, R2.reuse.H1_H1 ;  /* 0x30000002ff037230 */ /* 0x104fe40000004100 */
[----:B------:R-:W-:Y:S01]  /*50a0*/  HADD2.F32 R2, -RZ, R2.H0_H0 ;  /* 0x20000002ff027230 */ /* 0x000fe20000004100 */
[----:B------:R-:W-:Y:S06]  /*50b0*/  BRA `(.L_x_4189) ;  /* 0x0000000800d07947 */ /* 0x000fec0003800000 */
.L_x_4194:
[----:B------:R-:W2:Y:S01]  /*50c0*/  LDG.E.64 R4, desc[UR36][R4.64] ;  /* 0x0000002404047981 */ /* 0x000ea2000c1e1b00 */
[----:B------:R-:W-:Y:S01]  /*50d0*/  UMOV UR4, 0xf0000000 ;  /* 0xf000000000047882 */ /* 0x000fe20000000000 */
[----:B------:R-:W-:Y:S01]  /*50e0*/  UMOV UR5, 0x380fffff ;  /* 0x380fffff00057882 */ /* 0x000fe20000000000 */
[----:B------:R-:W-:Y:S01]  /*50f0*/  IMAD.MOV.U32 R3, RZ, RZ, RZ ;  /* 0x000000ffff037224 */ /* 0x000fe200078e00ff */
[----:B--2---:R-:W0:Y:S01]  /*5100*/  F2F.F32.F64 R2, R4 ;  /* 0x0000000400027310 */ /* 0x004e220000301000 */
[----:B------:R-:W-:-:S14]  /*5110*/  DSETP.GEU.AND P0, PT, |R4|, UR4, PT ;  /* 0x0000000404007e2a */ /* 0x000fdc000bf0e200 */
[----:B0-----:R-:W-:Y:S01]  /*5120*/  @!P0 FMUL R2, R2, 1.175494350822287508e-38 ;  /* 0x0080000002028820 */ /* 0x001fe20000400000 */
[----:B------:R-:W-:Y:S06]  /*5130*/  BRA `(.L_x_4189) ;  /* 0x0000000800b07947 */ /* 0x000fec0003800000 */
.L_x_4184:
        /* <DEDUP_REMOVED lines=9> */
[----:B------:R-:W-:Y:S02]  /*51d0*/  MOV R3, RZ ;  /* 0x000000ff00037202 */ /* 0x000fe40000000f00 */
[----:B--2---:R-:W-:-:S04]  /*51e0*/  ISETP.NE.AND P0, PT, R4, RZ, PT ;  /* 0x000000ff0400720c */ /* 0x004fc80003f05270 */
[----:B------:R-:W-:Y:S01]  /*51f0*/  FSEL R2, RZ, 1, !P0 ;  /* 0x3f800000ff027808 */ /* 0x000fe20004000000 */
[----:B------:R-:W-:Y:S08]  /*5200*/  BRA `(.L_x_4189) ;  /* 0x00000008007c7947 */ /* 0x000ff00003800000 */
.L_x_4198:
        /* <DEDUP_REMOVED lines=10> */
.L_x_4197:
        /* <DEDUP_REMOVED lines=23> */
[----:B------:R-:W-:Y:S01]  /*5420*/  LOP3.LUT R5, R6, R3, RZ, 0x30, !PT ;  /* 0x0000000306057212 */ /* 0x000fe200078e30ff */
[----:B------:R-:W-:-:S03]  /*5430*/  IMAD.MOV.U32 R3, RZ, RZ, RZ ;  /* 0x000000ffff037224 */ /* 0x000fc600078e00ff */
[----:B------:R-:W-:Y:S01]  /*5440*/  LOP3.LUT R2, R5, 0x80000000, R2, 0xf8, !PT ;  /* 0x8000000005027812 */ /* 0x000fe200078ef802 */
[----:B------:R-:W-:Y:S06]  /*5450*/  BRA `(.L_x_4189) ;  /* 0x0000000400e87947 */ /* 0x000fec0003800000 */
.L_x_4200:
[----:B------:R-:W2:Y:S01]  /*5460*/  LDG.E.U8 R4, desc[UR36][R4.64] ;  /* 0x0000002404047981 */ /* 0x000ea2000c1e1100 */
[----:B------:R-:W-:Y:S02]  /*5470*/  IMAD.MOV.U32 R3, RZ, RZ, RZ ;  /* 0x000000ffff037224 */ /* 0x000fe400078e00ff */
[C---:B--2---:R-:W-:Y:S02]  /*5480*/  IMAD.SHL.U32 R0, R4.reuse, 0x2000000, RZ ;  /* 0x0200000004007824 */ /* 0x044fe400078e00ff */
[----:B------:R-:W-:-:S03]  /*5490*/  IMAD.SHL.U32 R7, R4, 0x1000000, RZ ;  /* 0x0100000004077824 */ /* 0x000fc600078e00ff */
[----:B------:R-:W-:-:S13]  /*54a0*/  ISETP.GE.U32.AND P0, PT, R0, 0x8000000, PT ;  /* 0x080000000000780c */ /* 0x000fda0003f06070 */
[C---:B------:R-:W-:Y:S01]  /*54b0*/  @!P0 IMAD.SHL.U32 R0, R4.reuse, 0x100, RZ ;  /* 0x0000010004008824 */ /* 0x040fe200078e00ff */
[----:B------:R-:W-:-:S04]  /*54c0*/  @P0 SHF.L.U32 R2, R4, 0x15, RZ ;  /* 0x0000001504020819 */ /* 0x000fc800000006ff */
[----:B------:R-:W-:Y:S02]  /*54d0*/  @!P0 LOP3.LUT R0, R0, 0x7f00, RZ, 0xc0, !PT ;  /* 0x00007f0000008812 */ /* 0x000fe400078ec0ff */
[----:B------:R-:W-:Y:S02]  /*54e0*/  @P0 LOP3.LUT R2, R2, 0x70000000, RZ, 0xfc, !PT ;  /* 0x7000000002020812 */ /* 0x000fe400078efcff */
[----:B------:R-:W-:-:S03]  /*54f0*/  @!P0 LOP3.LUT R0, R0, 0x3f000000, RZ, 0xfc, !PT ;  /* 0x3f00000000008812 */ /* 0x000fc600078efcff */
[----:B------:R-:W-:Y:S02]  /*5500*/  @P0 FMUL.FTZ R2, R2, 1.9259299443872358531e-34 ;  /* 0x0780000002020820 */ /* 0x000fe40000410000 */
[----:B------:R-:W-:-:S05]  /*5510*/  @!P0 FADD.FTZ R2, R0, -0.5 ;  /* 0xbf00000000028421 */ /* 0x000fca0000010000 */
[----:B------:R-:W-:Y:S01]  /*5520*/  LOP3.LUT R2, R2, 0x80000000, R7, 0xf8, !PT ;  /* 0x8000000002027812 */ /* 0x000fe200078ef807 */
[----:B------:R-:W-:Y:S06]  /*5530*/  BRA `(.L_x_4189) ;  /* 0x0000000400b07947 */ /* 0x000fec0003800000 */
.L_x_4199:
[----:B------:R-:W2:Y:S01]  /*5540*/  LDG.E.U16 R2, desc[UR36][R4.64] ;  /* 0x0000002404027981 */ /* 0x000ea2000c1e1500 */
[----:B------:R-:W-:Y:S02]  /*5550*/  IMAD.MOV.U32 R3, RZ, RZ, RZ ;  /* 0x000000ffff037224 */ /* 0x000fe400078e00ff */
[----:B--2---:R-:W-:Y:S01]  /*5560*/  IMAD.U32 R2, R2, 0x10000, RZ ;  /* 0x0001000002027824 */ /* 0x004fe200078e00ff */
[----:B------:R-:W-:Y:S06]  /*5570*/  BRA `(.L_x_4189) ;  /* 0x0000000400a07947 */ /* 0x000fec0003800000 */
.L_x_4196:
        /* <DEDUP_REMOVED lines=12> */
.L_x_4203:
        /* <DEDUP_REMOVED lines=11> */
[----:B------:R-:W-:Y:S02]  /*56f0*/  SHF.L.U32 R6, R4, 0x1f, RZ ;  /* 0x0000001f04067819 */ /* 0x000fe400000006ff */
[----:B------:R-:W-:-:S05]  /*5700*/  SHF.R.U32.HI R0, RZ, 0x3, R0 ;  /* 0x00000003ff007819 */ /* 0x000fca0000011600 */
[----:B------:R-:W-:Y:S05]  /*5710*/  @P0 BRA `(.L_x_4205) ;  /* 0x0000000000180947 */ /* 0x000fea0003800000 */
[----:B------:R-:W0:Y:S02]  /*5720*/  FLO.U32 R4, R2 ;  /* 0x0000000200047300 */ /* 0x000e2400000e0000 */
[----:B0-----:R-:W-:-:S04]  /*5730*/  IADD3 R5, -R4, 0x1f, RZ ;  /* 0x0000001f04057810 */ /* 0x001fc80007ffe1ff */
[----:B------:R-:W-:Y:S01]  /*5740*/  IADD3 R0, R0, 0x1d, -R5 ;  /* 0x0000001d00007810 */ /* 0x000fe20007ffe805 */
[----:B------:R-:W-:-:S05]  /*5750*/  VIADD R7, R5, 0xffffffe4 ;  /* 0xffffffe405077836 */ /* 0x000fca0000000000 */
[----:B------:R-:W-:-:S04]  /*5760*/  SHF.L.U32 R7, R2, R7, RZ ;  /* 0x0000000702077219 */ /* 0x000fc800000006ff */
[----:B------:R-:W-:-:S07]  /*5770*/  LOP3.LUT R2, R7, 0x7, RZ, 0xc0, !PT ;  /* 0x0000000707027812 */ /* 0x000fce00078ec0ff */
.L_x_4205:
[----:B------:R-:W-:Y:S05]  /*5780*/  BSYNC B0 ;  /* 0x0000000000007941 */ /* 0x000fea0003800000 */
.L_x_4204:
[----:B------:R-:W-:Y:S01]  /*5790*/  IMAD.SHL.U32 R2, R2, 0x100000, RZ ;  /* 0x0010000002027824 */ /* 0x000fe200078e00ff */
[----:B------:R-:W-:-:S04]  /*57a0*/  LEA R5, R0, 0x3b800000, 0x17 ;  /* 0x3b80000000057811 */ /* 0x000fc800078eb8ff */
[----:B------:R-:W-:Y:S01]  /*57b0*/  LOP3.LUT R2, R5, R2, R6, 0xfe, !PT ;  /* 0x0000000205027212 */ /* 0x000fe200078efe06 */
[----:B------:R-:W-:Y:S06]  /*57c0*/  BRA `(.L_x_4189) ;  /* 0x00000004000c7947 */ /* 0x000fec0003800000 */
.L_x_4202:
        /* <DEDUP_REMOVED lines=20> */
.L_x_4207:
[----:B------:R-:W-:Y:S05]  /*5910*/  BSYNC B0 ;  /* 0x0000000000007941 */ /* 0x000fea0003800000 */
.L_x_4206:
[----:B------:R-:W-:Y:S01]  /*5920*/  IMAD.SHL.U32 R2, R2, 0x200000, RZ ;  /* 0x0020000002027824 */ /* 0x000fe200078e00ff */
[----:B------:R-:W-:-:S04]  /*5930*/  LEA R5, R0, 0x37800000, 0x17 ;  /* 0x3780000000057811 */ /* 0x000fc800078eb8ff */
[----:B------:R-:W-:Y:S01]  /*5940*/  LOP3.LUT R2, R5, R2, R6, 0xfe, !PT ;  /* 0x0000000205027212 */ /* 0x000fe200078efe06 */
[----:B------:R-:W-:Y:S06]  /*5950*/  BRA `(.L_x_4189) ;  /* 0x0000000000a87947 */ /* 0x000fec0003800000 */
.L_x_4201:
        /* <DEDUP_REMOVED lines=14> */
.L_x_4211:
[----:B------:R-:W-:Y:S05]  /*5a40*/  BSYNC B0 ;  /* 0x0000000000007941 */ /* 0x000fea0003800000 */
.L_x_4210:
[----:B------:R-:W-:Y:S01]  /*5a50*/  IMAD.MOV.U32 R3, RZ, RZ, RZ ;  /* 0x000000ffff037224 */ /* 0x000fe200078e00ff */
[----:B------:R-:W-:Y:S06]  /*5a60*/  BRA `(.L_x_4189) ;  /* 0x0000000000647947 */ /* 0x000fec0003800000 */
.L_x_4188:
[----:B------:R-:W-:Y:S01]  /*5a70*/  MOV R0, 0x0 ;  /* 0x0000000000007802 */ /* 0x000fe20000000f00 */
[----:B------:R-:W-:Y:S01]  /*5a80*/  ULDC.64 UR4, c[0x4][0x148] ;  /* 0x0100520000047ab9 */ /* 0x000fe20000000a00 */
[----:B------:R-:W-:Y:S01]  /*5a90*/  ULDC.64 UR6, c[0x4][0x58] ;  /* 0x0100160000067ab9 */ /* 0x000fe20000000a00 */
[----:B------:R-:W-:Y:S01]  /*5aa0*/  IMAD.U32 R4, RZ, RZ, UR4 ;  /* 0x00000004ff047e24 */ /* 0x000fe2000f8e00ff */
[----:B------:R0:W1:Y:S01]  /*5ab0*/  LDC.64 R2, c[0x4][R0] ;  /* 0x0100000000027b82 */ /* 0x0000620000000a00 */
[----:B------:R-:W-:Y:S01]  /*5ac0*/  IMAD.U32 R5, RZ, RZ, UR5 ;  /* 0x00000005ff057e24 */ /* 0x000fe2000f8e00ff */
[----:B------:R-:W-:Y:S01]  /*5ad0*/  ULDC.64 UR4, c[0x4][0x150] ;  /* 0x0100540000047ab9 */ /* 0x000fe20000000a00 */
[----:B------:R-:W-:Y:S01]  /*5ae0*/  IMAD.U32 R10, RZ, RZ, UR6 ;  /* 0x00000006ff0a7e24 */ /* 0x000fe2000f8e00ff */
[----:B------:R-:W-:Y:S01]  /*5af0*/  MOV R11, UR7 ;  /* 0x00000007000b7c02 */ /* 0x000fe20008000f00 */
[----:B------:R-:W-:Y:S02]  /*5b00*/  IMAD.U32 R6, RZ, RZ, UR4 ;  /* 0x00000004ff067e24 */ /* 0x000fe4000f8e00ff */
[----:B------:R-:W-:-:S02]  /*5b10*/  IMAD.U32 R7, RZ, RZ, UR5 ;  /* 0x00000005ff077e24 */ /* 0x000fc4000f8e00ff */
[----:B------:R-:W-:Y:S02]  /*5b20*/  IMAD.MOV.U32 R8, RZ, RZ, 0x4e ;  /* 0x0000004eff087424 */ /* 0x000fe400078e00ff */
[----:B------:R-:W-:Y:S02]  /*5b30*/  IMAD.MOV.U32 R12, RZ, RZ, 0x1 ;  /* 0x00000001ff0c7424 */ /* 0x000fe400078e00ff */
[----:B0-----:R-:W-:-:S07]  /*5b40*/  IMAD.MOV.U32 R13, RZ, RZ, RZ ;  /* 0x000000ffff0d7224 */ /* 0x001fce00078e00ff */
[----:B------:R-:W-:-:S07]  /*5b50*/  LEPC R20, `(.L_x_4212) ;  /* 0x000000001014794e */ /* 0x000fce0000000000 */
[----:B-1----:R-:W-:Y:S05]  /*5b60*/  CALL.ABS.NOINC R2 ;  /* 0x0000000002007343 */ /* 0x002fea0003c00000 */
.L_x_4212:
[----:B------:R-:W-:Y:S01]  /*5b70*/  CS2R R2, SRZ ;  /* 0x0000000000027805 */ /* 0x000fe2000001ff00 */
[----:B------:R-:W-:Y:S06]  /*5b80*/  BRA `(.L_x_4189) ;  /* 0x00000000001c7947 */ /* 0x000fec0003800000 */
.L_x_4209:
[----:B------:R-:W2:Y:S01]  /*5b90*/  LDG.E.64 R4, desc[UR36][R4.64] ;  /* 0x0000002404047981 */ /* 0x000ea2000c1e1b00 */
[----:B------:R-:W-:Y:S01]  /*5ba0*/  IMAD.MOV.U32 R3, RZ, RZ, RZ ;  /* 0x000000ffff037224 */ /* 0x000fe200078e00ff */
[----:B--2---:R0:W1:Y:S01]  /*5bb0*/  I2F.U64 R2, R4 ;  /* 0x0000000400027312 */ /* 0x0040620000301000 */
[----:B------:R-:W-:Y:S05]  /*5bc0*/  BRA `(.L_x_4189) ;  /* 0x00000000000c7947 */ /* 0x000fea0003800000 */
.L_x_4208:
[----:B------:R-:W2:Y:S01]  /*5bd0*/  LDG.E R2, desc[UR36][R4.64] ;  /* 0x0000002404027981 */ /* 0x000ea2000c1e1900 */
[----:B------:R-:W-:Y:S01]  /*5be0*/  IMAD.MOV.U32 R3, RZ, RZ, RZ ;  /* 0x000000ffff037224 */ /* 0x000fe200078e00ff */
[----:B--2---:R-:W-:-:S07]  /*5bf0*/  I2FP.F32.U32 R2, R2 ;  /* 0x0000000200027245 */ /* 0x004fce0000201000 */
.L_x_4189:
[----:B------:R-:W-:Y:S05]  /*5c00*/  BSYNC B7 ;  /* 0x0000000000077941 */ /* 0x000fea0003800000 */
.L_x_4183:
[----:B01-3-5:R-:W-:Y:S01]  /*5c10*/  FADD.FTZ R12, R2, 1 ;  /* 0x3f800000020c7421 */ /* 0x02bfe20000010000 */
[C---:B--2-4-:R-:W-:Y:S01]  /*5c20*/  FADD.FTZ R5, |R3|.reuse, -RZ ;  /* 0x800000ff03057221 */ /* 0x054fe20000010200 */
[----:B------:R-:W-:Y:S02]  /*5c30*/  BSSY B1, `(.L_x_4213) ;  /* 0x0000010000017945 */ /* 0x000fe40003800000 */
[----:B------:R-:W-:Y:S01]  /*5c40*/  FADD.FTZ R4, |R12|, -RZ ;  /* 0x800000ff0c047221 */ /* 0x000fe20000010200 */
[----:B------:R-:W-:-:S04]  /*5c50*/  FSETP.GT.FTZ.AND P5, PT, |R3|, |R12|, PT ;  /* 0x4000000c0300720b */ /* 0x000fc80003fb4200 */
[----:B------:R-:W-:Y:S02]  /*5c60*/  FSEL R13, R5, R4, P5 ;  /* 0x00000004050d7208 */ /* 0x000fe40002800000 */
[----:B------:R-:W-:Y:S02]  /*5c70*/  FSEL R11, R4, R5, P5 ;  /* 0x00000005040b7208 */ /* 0x000fe40002800000 */
[----:B------:R-:W0:Y:S08]  /*5c80*/  MUFU.RCP R0, R13 ;  /* 0x0000000d00007308 */ /* 0x000e300000001000 */
[----:B------:R-:W1:Y:S01]  /*5c90*/  FCHK P0, R11, R13 ;  /* 0x0000000d0b007302 */ /* 0x000e620000000000 */
[----:B0-----:R-:W-:-:S04]  /*5ca0*/  FFMA R7, -R13, R0, 1 ;  /* 0x3f8000000d077423 */ /* 0x001fc80000000100 */
[----:B------:R-:W-:-:S04]  /*5cb0*/  FFMA R0, R0, R7, R0 ;  /* 0x0000000700007223 */ /* 0x000fc80000000000 */
[----:B------:R-:W-:-:S04]  /*5cc0*/  FFMA R7, R11, R0, RZ ;  /* 0x000000000b077223 */ /* 0x000fc800000000ff */
[----:B------:R-:W-:-:S04]  /*5cd0*/  FFMA R6, -R13, R7, R11 ;  /* 0x000000070d067223 */ /* 0x000fc8000000010b */
[----:B------:R-:W-:Y:S01]  /*5ce0*/  FFMA R0, R0, R6, R7 ;  /* 0x0000000600007223 */ /* 0x000fe20000000007 */
[----:B-1----:R-:W-:Y:S06]  /*5cf0*/  @!P0 BRA `(.L_x_4214) ;  /* 0x00000000000c8947 */ /* 0x002fec0003800000 */
[----:B------:R-:W-:Y:S01]  /*5d00*/  IMAD.MOV.U32 R0, RZ, RZ, R13 ;  /* 0x000000ffff007224 */ /* 0x000fe200078e000d */
[----:B------:R-:W-:-:S07]  /*5d10*/  MOV R6, 0x5d30 ;  /* 0x00005d3000067802 */ /* 0x000fce0000000f00 */
[----:B------:R-:W-:Y:S05]  /*5d20*/  CALL.REL.NOINC `($__internal_0_$__cuda_sm3x_div_rn_ftz_f32_slowpath) ;  /* 0x0000008400947944 */ /* 0x000fea0003c00000 */
.L_x_4214:
[----:B------:R-:W-:Y:S05]  /*5d30*/  BSYNC B1 ;  /* 0x0000000000017941 */ /* 0x000fea0003800000 */
.L_x_4213:
        /* <DEDUP_REMOVED lines=15> */
[----:B------:R-:W-:-:S10]  /*5e30*/  HFMA2.MMA R7, -RZ, RZ, 1.9599609375, 20144 ;  /* 0x3fd774ebff077435 */ /* 0x000fd400000001ff */
[----:B------:R-:W-:Y:S01]  /*5e40*/  FFMA.FTZ R0, R7, 1.8663789033889770508, -R0 ;  /* 0x3feee58107007823 */ /* 0x000fe20000010800 */
[----:B------:R-:W-:Y:S06]  /*5e50*/  BRA `(.L_x_4217) ;  /* 0x0000000000107947 */ /* 0x000fec0003800000 */
.L_x_4216:
[----:B------:R-:W-:Y:S01]  /*5e60*/  ISETP.GE.AND P0, PT, R12, RZ, PT ;  /* 0x000000ff0c00720c */ /* 0x000fe20003f06270 */
[----:B------:R-:W-:-:S12]  /*5e70*/  IMAD.MOV.U32 R7, RZ, RZ, 0x3fd774eb ;  /* 0x3fd774ebff077424 */ /* 0x000fd800078e00ff */
[----:B------:R-:W-:-:S04]  /*5e80*/  @P0 FFMA.FTZ R0, R7, 0.93318945169448852539, -R0 ;  /* 0x3f6ee58107000823 */ /* 0x000fc80000010800 */
[----:B------:R-:W-:-:S07]  /*5e90*/  @!P0 FFMA.FTZ R0, R7, 0.93318945169448852539, R0 ;  /* 0x3f6ee58107008823 */ /* 0x000fce0000010000 */
.L_x_4217:
[----:B------:R-:W-:Y:S05]  /*5ea0*/  BSYNC B0 ;  /* 0x0000000000007941 */ /* 0x000fea0003800000 */
.L_x_4215:
        /* <DEDUP_REMOVED lines=45> */
.L_x_4219:
[----:B------:R-:W-:-:S04]  /*6180*/  FADD.FTZ R5, R2, 2 ;  /* 0x4000000002057421 */ /* 0x000fc80000010000 */
[----:B------:R-:W-:-:S04]  /*6190*/  FMUL.FTZ R0, R2, R5 ;  /* 0x0000000502007220 */ /* 0x000fc80000410000 */
[----:B------:R-:W-:-:S05]  /*61a0*/  FFMA.FTZ R5, R3, R3, R0 ;  /* 0x0000000303057223 */ /* 0x000fca0000010000 */
[----:B------:R-:W-:-:S13]  /*61b0*/  FSETP.NEU.FTZ.AND P0, PT, R5, RZ, PT ;  /* 0x000000ff0500720b */ /* 0x000fda0003f1d000 */
[----:B------:R-:W-:Y:S05]  /*61c0*/  @!P0 BRA `(.L_x_4220) ;  /* 0x00000000006c8947 */ /* 0x000fea0003800000 */
[C---:B------:R-:W-:Y:S01]  /*61d0*/  FADD.FTZ.RZ R0, R5.reuse, 1 ;  /* 0x3f80000005007421 */ /* 0x040fe2000001c000 */
[----:B------:R-:W-:Y:S01]  /*61e0*/  IMAD.MOV.U32 R4, RZ, RZ, 0x3e800000 ;  /* 0x3e800000ff047424 */ /* 0x000fe200078e00ff */
[C---:B------:R-:W-:Y:S01]  /*61f0*/  ISETP.GE.AND P0, PT, R5.reuse, -0x407fffff, PT ;  /* 0xbf8000010500780c */ /* 0x040fe20003f06270 */
[----:B------:R-:W-:Y:S02]  /*6200*/  IMAD.MOV.U32 R9, RZ, RZ, 0x3d39bf78 ;  /* 0x3d39bf78ff097424 */ /* 0x000fe400078e00ff */
[----:B------:R-:W-:Y:S01]  /*6210*/  VIADD R0, R0, 0xc0c00000 ;  /* 0xc0c0000000007836 */ /* 0x000fe20000000000 */
[----:B------:R-:W-:-:S04]  /*6220*/  ISETP.LT.U32.OR P0, PT, R5, 0x7f800000, !P0 ;  /* 0x7f8000000500780c */ /* 0x000fc80004701470 */
        /* <DEDUP_REMOVED lines=21> */
.L_x_4220:
[----:B------:R-:W-:Y:S05]  /*6380*/  BSYNC B0 ;  /* 0x0000000000007941 */ /* 0x000fea0003800000 */
.L_x_4218:
        /* <DEDUP_REMOVED lines=15> */
.L_x_4224:
[----:B------:R-:W0:Y:S02]  /*6480*/  F2I.S64.TRUNC R2, R2 ;  /* 0x0000000200027311 */ /* 0x000e24000020d900 */
[----:B0-----:R-:W-:-:S05]  /*6490*/  MOV R5, R2 ;  /* 0x0000000200057202 */ /* 0x001fca0000000f00 */
[----:B------:R4:W-:Y:S01]  /*64a0*/  STG.E.U8 desc[UR36][R16.64], R5 ;  /* 0x0000000510007986 */ /* 0x0009e2000c101124 */
[----:B------:R-:W-:Y:S05]  /*64b0*/  BRA `(.L_x_4226) ;  /* 0x0000000c00487947 */ /* 0x000fea0003800000 */
.L_x_4223:
        /* <DEDUP_REMOVED lines=9> */
.L_x_4228:
[----:B------:R-:W0:Y:S02]  /*6550*/  F2I.FTZ.TRUNC.NTZ R3, R2 ;  /* 0x0000000200037305 */ /* 0x000e24000021f100 */
[----:B0-----:R2:W-:Y:S01]  /*6560*/  STG.E desc[UR36][R16.64], R3 ;  /* 0x0000000310007986 */ /* 0x0015e2000c101924 */
[----:B------:R-:W-:Y:S05]  /*6570*/  BRA `(.L_x_4226) ;  /* 0x0000000c00187947 */ /* 0x000fea0003800000 */
.L_x_4227:
[----:B------:R-:W0:Y:S02]  /*6580*/  F2I.FTZ.TRUNC.NTZ R3, R2 ;  /* 0x0000000200037305 */ /* 0x000e24000021f100 */
[----:B0-----:R0:W-:Y:S01]  /*6590*/  STG.E.U16 desc[UR36][R16.64], R3 ;  /* 0x0000000310007986 */ /* 0x0011e2000c101524 */
[----:B------:R-:W-:Y:S05]  /*65a0*/  BRA `(.L_x_4226) ;  /* 0x0000000c000c7947 */ /* 0x000fea0003800000 */
.L_x_4222:
        /* <DEDUP_REMOVED lines=8> */
.L_x_4230:
[----:B------:R-:W-:-:S05]  /*6630*/  F2FP.F16.F32.PACK_AB R2, RZ, R2 ;  /* 0x00000002ff02723e */ /* 0x000fca00000000ff */
[----:B------:R0:W-:Y:S01]  /*6640*/  STG.E.U16 desc[UR36][R16.64], R2 ;  /* 0x0000000210007986 */ /* 0x0001e2000c101524 */
[----:B------:R-:W-:Y:S05]  /*6650*/  BRA `(.L_x_4226) ;  /* 0x0000000800e07947 */ /* 0x000fea0003800000 */
.L_x_4229:
        /* <DEDUP_REMOVED lines=9> */
.L_x_4232:
[----:B------:R-:W-:-:S05]  /*66f0*/  F2FP.F16.F32.PACK_AB R7, R7, R2 ;  /* 0x000000020707723e */ /* 0x000fca00000000ff */
[----:B------:R0:W-:Y:S01]  /*6700*/  STG.E desc[UR36][R16.64], R7 ;  /* 0x0000000710007986 */ /* 0x0001e2000c101924 */
[----:B------:R-:W-:Y:S05]  /*6710*/  BRA `(.L_x_4226) ;  /* 0x0000000800b07947 */ /* 0x000fea0003800000 */
.L_x_4231:
[----:B------:R-:W-:-:S06]  /*6720*/  FMUL.FTZ R2, R2, 1 ;  /* 0x3f80000002027820 */ /* 0x000fcc0000410000 */
[----:B------:R-:W0:Y:S02]  /*6730*/  F2F.F64.F32 R2, R2 ;  /* 0x0000000200027310 */ /* 0x000e240000201800 */
[----:B0-----:R0:W-:Y:S01]  /*6740*/  STG.E.64 desc[UR36][R16.64], R2 ;  /* 0x0000000210007986 */ /* 0x0011e2000c101b24 */
[----:B------:R-:W-:Y:S05]  /*6750*/  BRA `(.L_x_4226) ;  /* 0x0000000800a07947 */ /* 0x000fea0003800000 */
.L_x_4221:
        /* <DEDUP_REMOVED lines=14> */
.L_x_4235:
[----:B------:R-:W-:Y:S01]  /*6840*/  FMUL.FTZ R7, R7, 1 ;  /* 0x3f80000007077820 */ /* 0x000fe20000410000 */
[----:B------:R-:W-:-:S05]  /*6850*/  FMUL.FTZ R4, R2, 1 ;  /* 0x3f80000002047820 */ /* 0x000fca0000410000 */
[----:B------:R-:W-:Y:S08]  /*6860*/  F2F.F64.F32 R6, R7 ;  /* 0x0000000700067310 */ /* 0x000ff00000201800 */
[----:B------:R-:W0:Y:S02]  /*6870*/  F2F.F64.F32 R4, R4 ;  /* 0x0000000400047310 */ /* 0x000e240000201800 */
[----:B0-----:R0:W-:Y:S01]  /*6880*/  STG.E.128 desc[UR36][R16.64], R4 ;  /* 0x0000000410007986 */ /* 0x0011e2000c101d24 */
[----:B------:R-:W-:Y:S05]  /*6890*/  BRA `(.L_x_4226) ;  /* 0x0000000800507947 */ /* 0x000fea0003800000 */
.L_x_4234:
        /* <DEDUP_REMOVED lines=20> */
.L_x_4239:
[----:B------:R-:W-:Y:S05]  /*69e0*/  BSYNC B0 ;  /* 0x0000000000007941 */ /* 0x000fea0003800000 */
.L_x_4238:
[----:B------:R-:W-:-:S05]  /*69f0*/  LOP3.LUT R5, R0, R5, RZ, 0xfc, !PT ;  /* 0x0000000500057212 */ /* 0x000fca00078efcff */
[----:B------:R0:W-:Y:S01]  /*6a00*/  STG.E.U8 desc[UR36][R16.64], R5 ;  /* 0x0000000510007986 */ /* 0x0001e2000c101124 */
[----:B------:R-:W-:Y:S05]  /*6a10*/  BRA `(.L_x_4226) ;  /* 0x0000000400f07947 */ /* 0x000fea0003800000 */
.L_x_4237:
        /* <DEDUP_REMOVED lines=12> */
.L_x_4241:
[----:B------:R-:W-:Y:S01]  /*6ae0*/  IMAD.MOV.U32 R0, RZ, RZ, 0x7f ;  /* 0x0000007fff007424 */ /* 0x000fe200078e00ff */
[----:B------:R-:W-:-:S04]  /*6af0*/  ISETP.GT.U32.AND P0, PT, R4, 0x7f800000, PT ;  /* 0x7f8000000400780c */ /* 0x000fc80003f04070 */
[----:B------:R-:W-:-:S09]  /*6b00*/  SEL R0, R0, 0x7c, P0 ;  /* 0x0000007c00007807 */ /* 0x000fd20000000000 */
.L_x_4242:
[----:B------:R-:W-:Y:S05]  /*6b10*/  BSYNC B0 ;  /* 0x0000000000007941 */ /* 0x000fea0003800000 */
.L_x_4240:
[----:B------:R-:W-:-:S04]  /*6b20*/  LOP3.LUT R2, R2, 0x80000000, RZ, 0xc0, !PT ;  /* 0x8000000002027812 */ /* 0x000fc800078ec0ff */
[----:B------:R-:W-:-:S04]  /*6b30*/  SHF.R.U32.HI R3, RZ, 0x18, R2 ;  /* 0x00000018ff037819 */ /* 0x000fc80000011602 */
[----:B------:R-:W-:-:S05]  /*6b40*/  LOP3.LUT R3, R0, R3, RZ, 0xfc, !PT ;  /* 0x0000000300037212 */ /* 0x000fca00078efcff */
[----:B------:R0:W-:Y:S01]  /*6b50*/  STG.E.U8 desc[UR36][R16.64], R3 ;  /* 0x0000000310007986 */ /* 0x0001e2000c101124 */
[----:B------:R-:W-:Y:S05]  /*6b60*/  BRA `(.L_x_4226) ;  /* 0x00000004009c7947 */ /* 0x000fea0003800000 */
.L_x_4236:
[----:B------:R-:W-:-:S05]  /*6b70*/  F2FP.BF16.F32.PACK_AB R2, RZ, R2 ;  /* 0x00000002ff02723e */ /* 0x000fca00000010ff */
[----:B------:R0:W-:Y:S01]  /*6b80*/  STG.E.U16 desc[UR36][R16.64], R2 ;  /* 0x0000000210007986 */ /* 0x0001e2000c101524 */
[----:B------:R-:W-:Y:S05]  /*6b90*/  BRA `(.L_x_4226) ;  /* 0x0000000400907947 */ /* 0x000fea0003800000 */
.L_x_4233:
        /* <DEDUP_REMOVED lines=11> */
.L_x_4245:
        /* <DEDUP_REMOVED lines=16> */
.L_x_4248:
[----:B------:R-:W-:-:S04]  /*6d50*/  LOP3.LUT R2, R2, 0x80000000, RZ, 0xc0, !PT ;  /* 0x8000000002027812 */ /* 0x000fc800078ec0ff */
[----:B------:R-:W-:-:S04]  /*6d60*/  SHF.R.U32.HI R3, RZ, 0x18, R2 ;  /* 0x00000018ff037819 */ /* 0x000fc80000011602 */
[----:B------:R-:W-:-:S04]  /*6d70*/  LOP3.LUT R0, R0, R3, RZ, 0xfc, !PT ;  /* 0x0000000300007212 */ /* 0x000fc800078efcff */
[----:B------:R-:W-:-:S07]  /*6d80*/  PRMT R8, R0, 0x7610, R8 ;  /* 0x0000761000087816 */ /* 0x000fce0000000008 */
.L_x_4247:
[----:B------:R-:W-:Y:S05]  /*6d90*/  BSYNC B0 ;  /* 0x0000000000007941 */ /* 0x000fea0003800000 */
.L_x_4246:
[----:B------:R0:W-:Y:S01]  /*6da0*/  STG.E.U8 desc[UR36][R16.64], R8 ;  /* 0x0000000810007986 */ /* 0x0001e2000c101124 */
[----:B------:R-:W-:Y:S05]  /*6db0*/  BRA `(.L_x_4226) ;  /* 0x0000000400087947 */ /* 0x000fea0003800000 */
.L_x_4244:
        /* <DEDUP_REMOVED lines=16> */
.L_x_4251:
[----:B------:R-:W-:-:S04]  /*6ec0*/  LOP3.LUT R2, R2, 0x80000000, RZ, 0xc0, !PT ;  /* 0x8000000002027812 */ /* 0x000fc800078ec0ff */
[----:B------:R-:W-:-:S04]  /*6ed0*/  SHF.R.U32.HI R3, RZ, 0x18, R2 ;  /* 0x00000018ff037819 */ /* 0x000fc80000011602 */
[----:B------:R-:W-:-:S04]  /*6ee0*/  LOP3.LUT R0, R0, R3, RZ, 0xfc, !PT ;  /* 0x0000000300007212 */ /* 0x000fc800078efcff */
[----:B------:R-:W-:-:S07]  /*6ef0*/  PRMT R8, R0, 0x7610, R8 ;  /* 0x0000761000087816 */ /* 0x000fce0000000008 */
.L_x_4250:
[----:B------:R-:W-:Y:S05]  /*6f00*/  BSYNC B0 ;  /* 0x0000000000007941 */ /* 0x000fea0003800000 */
.L_x_4249:
[----:B------:R0:W-:Y:S01]  /*6f10*/  STG.E.U8 desc[UR36][R16.64], R8 ;  /* 0x0000000810007986 */ /* 0x0001e2000c101124 */
[----:B------:R-:W-:Y:S05]  /*6f20*/  BRA `(.L_x_4226) ;  /* 0x0000000000ac7947 */ /* 0x000fea0003800000 */
.L_x_4243:
        /* <DEDUP_REMOVED lines=11> */
[----:B------:R-:W-:Y:S01]  /*6fe0*/  HFMA2.MMA R3, -RZ, RZ, 0, 1.5199184417724609375e-05 ;  /* 0x000000ffff037435 */ /* 0x000fe200000001ff */
        /* <DEDUP_REMOVED lines=9> */
.L_x_4225:
        /* <DEDUP_REMOVED lines=16> */
.L_x_4254:
[----:B------:R-:W-:Y:S05]  /*7180*/  BRA `(.L_x_4226) ;  /* 0x0000000000147947 */ /* 0x000fea0003800000 */
.L_x_4253:
[----:B------:R-:W0:Y:S02]  /*7190*/  F2I.U64.TRUNC R2, R2 ;  /* 0x0000000200027311 */ /* 0x000e24000020d800 */
[----:B0-----:R0:W-:Y:S01]  /*71a0*/  STG.E.64 desc[UR36][R16.64], R2 ;  /* 0x0000000210007986 */ /* 0x0011e2000c101b24 */
[----:B------:R-:W-:Y:S05]  /*71b0*/  BRA `(.L_x_4226) ;  /* 0x0000000000087947 */ /* 0x000fea0003800000 */
.L_x_4252:
[----:B------:R-:W0:Y:S02]  /*71c0*/  F2I.FTZ.U32.TRUNC.NTZ R3, R2 ;  /* 0x0000000200037305 */ /* 0x000e24000021f000 */
[----:B0-----:R0:W-:Y:S02]  /*71d0*/  STG.E desc[UR36][R16.64], R3 ;  /* 0x0000000310007986 */ /* 0x0011e4000c101924 */
.L_x_4226:
[----:B------:R-:W-:-:S07]  /*71e0*/  VIADD R19, R19, 0x80 ;  /* 0x0000008013137836 */ /* 0x000fce0000000000 */
.L_x_4181:
[----:B------:R-:W-:Y:S05]  /*71f0*/  BSYNC B6 ;  /* 0x0000000000067941 */ /* 0x000fea0003800000 */
.L_x_4180:
        /* <DEDUP_REMOVED lines=307> */
.L_x_4257:
        /* <DEDUP_REMOVED lines=21> */
[----:B--2---:R-:W3:Y:S01]  /*8680*/  I2F.S16 R2, R2 ;  /* 0x0000000200027306 */ /* 0x004ee20000101400 */
[----:B------:R-:W-:Y:S05]  /*8690*/  BRA `(.L_x_4264) ;  /* 0x0000000c008c7947 */ /* 0x000fea0003800000 */
.L_x_4262:
[----:B------:R-:W2:Y:S01]  /*86a0*/  LDG.E.U8 R2, desc[UR36][R4.64] ;  /* 0x0000002404027981 */ /* 0x000ea2000c1e1100 */
[----:B------:R-:W-:Y:S01]  /*86b0*/  IMAD.MOV.U32 R3, RZ, RZ, RZ ;  /* 0x000000ffff037224 */ /* 0x000fe200078e00ff */
[----:B--2---:R-:W-:Y:S01]  /*86c0*/  I2FP.F32.U32 R2, R2 ;  /* 0x0000000200027245 */ /* 0x004fe20000201000 */
[----:B------:R-:W-:Y:S06]  /*86d0*/  BRA `(.L_x_4264) ;  /* 0x0000000c007c7947 */ /* 0x000fec0003800000 */
.L_x_4261:
        /* <DEDUP_REMOVED lines=8> */
[----:B--2---:R1:W2:Y:S01]  /*8760*/  I2F.S64 R2, R4 ;  /* 0x0000000400027312 */ /* 0x0042a20000301400 */
[----:B------:R-:W-:Y:S05]  /*8770*/  BRA `(.L_x_4264) ;  /* 0x0000000c00547947 */ /* 0x000fea0003800000 */
.L_x_4266:
[----:B------:R-:W2:Y:S01]  /*8780*/  LDG.E R2, desc[UR36][R4.64] ;  /* 0x0000002404027981 */ /* 0x000ea2000c1e1900 */
[----:B------:R-:W-:Y:S01]  /*8790*/  IMAD.MOV.U32 R3, RZ, RZ, RZ ;  /* 0x000000ffff037224 */ /* 0x000fe200078e00ff */
[----:B--2---:R-:W-:Y:S01]  /*87a0*/  I2FP.F32.S32 R2, R2 ;  /* 0x0000000200027245 */ /* 0x004fe20000201400 */
[----:B------:R-:W-:Y:S06]  /*87b0*/  BRA `(.L_x_4264) ;  /* 0x0000000c00447947 */ /* 0x000fec0003800000 */
.L_x_4265:
[----:B------:R-:W2:Y:S01]  /*87c0*/  LDG.E.U16 R2, desc[UR36][R4.64] ;  /* 0x0000002404027981 */ /* 0x000ea2000c1e1500 */
[----:B------:R-:W-:Y:S01]  /*87d0*/  MOV R3, RZ ;  /* 0x000000ff00037202 */ /* 0x000fe20000000f00 */
[----:B--2---:R-:W0:Y:S01]  /*87e0*/  I2F.S16 R2, R2 ;  /* 0x0000000200027306 */ /* 0x004e220000101400 */
[----:B------:R-:W-:Y:S05]  /*87f0*/  BRA `(.L_x_4264) ;  /* 0x0000000c00347947 */ /* 0x000fea0003800000 */
.L_x_4260:
        /* <DEDUP_REMOVED lines=9> */
.L_x_4268:
[----:B------:R-:W2:Y:S01]  /*8890*/  LDG.E.U16 R2, desc[UR36][R4.64] ;  /* 0x0000002404027981 */ /* 0x000ea2000c1e1500 */
[----:B------:R-:W-:Y:S02]  /*88a0*/  IMAD.MOV.U32 R3, RZ, RZ, RZ ;  /* 0x000000ffff037224 */ /* 0x000fe400078e00ff */
[----:B--2---:R-:W-:Y:S01]  /*88b0*/  HADD2.F32 R2, -RZ, R2.H0_H0 ;  /* 0x20000002ff027230 */ /* 0x004fe20000004100 */
[----:B------:R-:W-:Y:S06]  /*88c0*/  BRA `(.L_x_4264) ;  /* 0x0000000c00007947 */ /* 0x000fec0003800000 */
.L_x_4267:
        /* <DEDUP_REMOVED lines=8> */
.L_x_4270:
[----:B------:R-:W2:Y:S02]  /*8950*/  LDG.E R2, desc[UR36][R4.64] ;  /* 0x0000002404027981 */ /* 0x000ea4000c1e1900 */
[--C-:B--2---:R-:W-:Y:S02]  /*8960*/  HADD2.F32 R3, -RZ, R2.reuse.H1_H1 ;  /* 0x30000002ff037230 */ /* 0x104fe40000004100 */
[----:B------:R-:W-:Y:S01]  /*8970*/  HADD2.F32 R2, -RZ, R2.H0_H0 ;  /* 0x20000002ff027230 */ /* 0x000fe20000004100 */
[----:B------:R-:W-:Y:S06]  /*8980*/  BRA `(.L_x_4264) ;  /* 0x0000000800d07947 */ /* 0x000fec0003800000 */
.L_x_4269:
        /* <DEDUP_REMOVED lines=8> */
.L_x_4259:
        /* <DEDUP_REMOVED lines=13> */
.L_x_4273:
        /* <DEDUP_REMOVED lines=10> */
.L_x_4272:
        /* <DEDUP_REMOVED lines=11> */
[----:B------:R-:W-:-:S04]  /*8c30*/  IADD3 R6, R0, 0x1000000, RZ ;  /* 0x0100000000067810 */ /* 0x000fc80007ffe0ff */
        /* <DEDUP_REMOVED lines=15> */
.L_x_4275:
[----:B------:R-:W2:Y:S01]  /*8d30*/  LDG.E.U8 R4, desc[UR36][R4.64] ;  /* 0x0000002404047981 */ /* 0x000ea2000c1e1100 */
[----:B------:R-:W-:Y:S02]  /*8d40*/  IMAD.MOV.U32 R3, RZ, RZ, RZ ;  /* 0x000000ffff037224 */ /* 0x000fe400078e00ff */
        /* <DEDUP_REMOVED lines=12> */
.L_x_4274:
[----:B------:R-:W2:Y:S01]  /*8e10*/  LDG.E.U16 R2, desc[UR36][R4.64] ;  /* 0x0000002404027981 */ /* 0x000ea2000c1e1500 */
[----:B------:R-:W-:Y:S01]  /*8e20*/  MOV R3, RZ ;  /* 0x000000ff00037202 */ /* 0x000fe20000000f00 */
[----:B--2---:R-:W-:Y:S01]  /*8e30*/  IMAD.U32 R2, R2, 0x10000, RZ ;  /* 0x0001000002027824 */ /* 0x004fe200078e00ff */
[----:B------:R-:W-:Y:S06]  /*8e40*/  BRA `(.L_x_4264) ;  /* 0x0000000400a07947 */ /* 0x000fec0003800000 */
.L_x_4271:
        /* <DEDUP_REMOVED lines=12> */
.L_x_4278:
        /* <DEDUP_REMOVED lines=20> */
.L_x_4280:
[----:B------:R-:W-:Y:S05]  /*9050*/  BSYNC B0 ;  /* 0x0000000000007941 */ /* 0x000fea0003800000 */
.L_x_4279:
[----:B------:R-:W-:Y:S01]  /*9060*/  IMAD.SHL.U32 R2, R2, 0x100000, RZ ;  /* 0x0010000002027824 */ /* 0x000fe200078e00ff */
[----:B------:R-:W-:-:S04]  /*9070*/  LEA R5, R0, 0x3b800000, 0x17 ;  /* 0x3b80000000057811 */ /* 0x000fc800078eb8ff */
[----:B------:R-:W-:Y:S01]  /*9080*/  LOP3.LUT R2, R5, R2, R6, 0xfe, !PT ;  /* 0x0000000205027212 */ /* 0x000fe200078efe06 */
[----:B------:R-:W-:Y:S06]  /*9090*/  BRA `(.L_x_4264) ;  /* 0x00000004000c7947 */ /* 0x000fec0003800000 */
.L_x_4277:
        /* <DEDUP_REMOVED lines=20> */
.L_x_4282:
[----:B------:R-:W-:Y:S05]  /*91e0*/  BSYNC B0 ;  /* 0x0000000000007941 */ /* 0x000fea0003800000 */
.L_x_4281:
[----:B------:R-:W-:Y:S01]  /*91f0*/  IMAD.SHL.U32 R2, R2, 0x200000, RZ ;  /* 0x0020000002027824 */ /* 0x000fe200078e00ff */
[----:B------:R-:W-:-:S04]  /*9200*/  LEA R5, R0, 0x37800000, 0x17 ;  /* 0x3780000000057811 */ /* 0x000fc800078eb8ff */
[----:B------:R-:W-:Y:S01]  /*9210*/  LOP3.LUT R2, R5, R2, R6, 0xfe, !PT ;  /* 0x0000000205027212 */ /* 0x000fe200078efe06 */
[----:B------:R-:W-:Y:S06]  /*9220*/  BRA `(.L_x_4264) ;  /* 0x0000000000a87947 */ /* 0x000fec0003800000 */
.L_x_4276:
        /* <DEDUP_REMOVED lines=14> */
.L_x_4286:
[----:B------:R-:W-:Y:S05]  /*9310*/  BSYNC B0 ;  /* 0x0000000000007941 */ /* 0x000fea0003800000 */
.L_x_4285:
[----:B------:R-:W-:Y:S01]  /*9320*/  IMAD.MOV.U32 R3, RZ, RZ, RZ ;  /* 0x000000ffff037224 */ /* 0x000fe200078e00ff */
[----:B------:R-:W-:Y:S06]  /*9330*/  BRA `(.L_x_4264) ;  /* 0x0000000000647947 */ /* 0x000fec0003800000 */
.L_x_4263:
[----:B------:R-:W-:Y:S01]  /*9340*/  MOV R0, 0x0 ;  /* 0x0000000000007802 */ /* 0x000fe20000000f00 */
[----:B------:R-:W-:Y:S01]  /*9350*/  ULDC.64 UR4, c[0x4][0x148] ;  /* 0x0100520000047ab9 */ /* 0x000fe20000000a00 */
[----:B------:R-:W-:Y:S01]  /*9360*/  ULDC.64 UR6, c[0x4][0x58] ;  /* 0x0100160000067ab9 */ /* 0x000fe20000000a00 */
[----:B------:R-:W-:Y:S01]  /*9370*/  IMAD.U32 R4, RZ, RZ, UR4 ;  /* 0x00000004ff047e24 */ /* 0x000fe2000f8e00ff */
[----:B------:R0:W1:Y:S01]  /*9380*/  LDC.64 R2, c[0x4][R0] ;  /* 0x0100000000027b82 */ /* 0x0000620000000a00 */
[----:B------:R-:W-:Y:S01]  /*9390*/  MOV R5, UR5 ;  /* 0x0000000500057c02 */ /* 0x000fe20008000f00 */
        /* <DEDUP_REMOVED lines=10> */
.L_x_4287:
[----:B------:R-:W-:Y:S01]  /*9440*/  CS2R R2, SRZ ;  /* 0x0000000000027805 */ /* 0x000fe2000001ff00 */
[----:B------:R-:W-:Y:S06]  /*9450*/  BRA `(.L_x_4264) ;  /* 0x00000000001c7947 */ /* 0x000fec0003800000 */
.L_x_4284:
[----:B------:R-:W2:Y:S01]  /*9460*/  LDG.E.64 R4, desc[UR36][R4.64] ;  /* 0x0000002404047981 */ /* 0x000ea2000c1e1b00 */
[----:B------:R-:W-:Y:S01]  /*9470*/  HFMA2.MMA R3, -RZ, RZ, 0, 0 ;  /* 0x00000000ff037435 */ /* 0x000fe200000001ff */
[----:B--2---:R0:W1:Y:S01]  /*9480*/  I2F.U64 R2, R4 ;  /* 0x0000000400027312 */ /* 0x0040620000301000 */
[----:B------:R-:W-:Y:S09]  /*9490*/  BRA `(.L_x_4264) ;  /* 0x00000000000c7947 */ /* 0x000ff20003800000 */
.L_x_4283:
[----:B------:R-:W2:Y:S01]  /*94a0*/  LDG.E R2, desc[UR36][R4.64] ;  /* 0x0000002404027981 */ /* 0x000ea2000c1e1900 */
[----:B------:R-:W-:Y:S01]  /*94b0*/  IMAD.MOV.U32 R3, RZ, RZ, RZ ;  /* 0x000000ffff037224 */ /* 0x000fe200078e00ff */
[----:B--2---:R-:W-:-:S07]  /*94c0*/  I2FP.F32.U32 R2, R2 ;  /* 0x0000000200027245 */ /* 0x004fce0000201000 */
.L_x_4264:
[----:B------:R-:W-:Y:S05]  /*94d0*/  BSYNC B7 ;  /* 0x0000000000077941 */ /* 0x000fea0003800000 */
.L_x_4258:
[----:B0123-5:R-:W-:Y:S01]  /*94e0*/  FADD.FTZ R12, R2, 1 ;  /* 0x3f800000020c7421 */ /* 0x02ffe20000010000 */
[C---:B----4-:R-:W-:Y:S01]  /*94f0*/  FADD.FTZ R5, |R3|.reuse, -RZ ;  /* 0x800000ff03057221 */ /* 0x050fe20000010200 */
        /* <DEDUP_REMOVED lines=16> */
.L_x_4289:
[----:B------:R-:W-:Y:S05]  /*9600*/  BSYNC B1 ;  /* 0x0000000000017941 */ /* 0x000fea0003800000 */
.L_x_4288:
        /* <DEDUP_REMOVED lines=18> */
.L_x_4291:
[----:B------:R-:W-:Y:S01]  /*9730*/  ISETP.GE.AND P0, PT, R12, RZ, PT ;  /* 0x000000ff0c00720c */ /* 0x000fe20003f06270 */
[----:B------:R-:W-:-:S12]  /*9740*/  IMAD.MOV.U32 R7, RZ, RZ, 0x3fd774eb ;  /* 0x3fd774ebff077424 */ /* 0x000fd800078e00ff */
[----:B------:R-:W-:-:S04]  /*9750*/  @P0 FFMA.FTZ R0, R7, 0.93318945169448852539, -R0 ;  /* 0x3f6ee58107000823 */ /* 0x000fc80000010800 */
[----:B------:R-:W-:-:S07]  /*9760*/  @!P0 FFMA.FTZ R0, R7, 0.93318945169448852539, R0 ;  /* 0x3f6ee58107008823 */ /* 0x000fce0000010000 */
.L_x_4292:
[----:B------:R-:W-:Y:S05]  /*9770*/  BSYNC B0 ;  /* 0x0000000000007941 */ /* 0x000fea0003800000 */
.L_x_4290:
        /* <DEDUP_REMOVED lines=45> */
.L_x_4294:
        /* <DEDUP_REMOVED lines=32> */
.L_x_4295:
[----:B------:R-:W-:Y:S05]  /*9c50*/  BSYNC B0 ;  /* 0x0000000000007941 */ /* 0x000fea0003800000 */
.L_x_4293:
        /* <DEDUP_REMOVED lines=15> */
.L_x_4299:
[----:B------:R-:W0:Y:S02]  /*9d50*/  F2I.S64.TRUNC R2, R2 ;  /* 0x0000000200027311 */ /* 0x000e24000020d900 */
[----:B0-----:R-:W-:-:S05]  /*9d60*/  IMAD.MOV.U32 R5, RZ, RZ, R2 ;  /* 0x000000ffff057224 */ /* 0x001fca00078e0002 */
[----:B------:R0:W-:Y:S01]  /*9d70*/  STG.E.U8 desc[UR36][R16.64], R5 ;  /* 0x0000000510007986 */ /* 0x0001e2000c101124 */
[----:B------:R-:W-:Y:S05]  /*9d80*/  BRA `(.L_x_4301) ;  /* 0x0000000c00487947 */ /* 0x000fea0003800000 */
.L_x_4298:
        /* <DEDUP_REMOVED lines=9> */
.L_x_4303:
[----:B------:R-:W0:Y:S02]  /*9e20*/  F2I.FTZ.TRUNC.NTZ R3, R2 ;  /* 0x0000000200037305 */ /* 0x000e24000021f100 */
[----:B0-----:R0:W-:Y:S01]  /*9e30*/  STG.E desc[UR36][R16.64], R3 ;  /* 0x0000000310007986 */ /* 0x0011e2000c101924 */
[----:B------:R-:W-:Y:S05]  /*9e40*/  BRA `(.L_x_4301) ;  /* 0x0000000c00187947 */ /* 0x000fea0003800000 */
.L_x_4302:
[----:B------:R-:W0:Y:S02]  /*9e50*/  F2I.FTZ.TRUNC.NTZ R3, R2 ;  /* 0x0000000200037305 */ /* 0x000e24000021f100 */
[----:B0-----:R0:W-:Y:S01]  /*9e60*/  STG.E.U16 desc[UR36][R16.64], R3 ;  /* 0x0000000310007986 */ /* 0x0011e2000c101524 */
[----:B------:R-:W-:Y:S05]  /*9e70*/  BRA `(.L_x_4301) ;  /* 0x0000000c000c7947 */ /* 0x000fea0003800000 */
.L_x_4297:
        /* <DEDUP_REMOVED lines=8> */
.L_x_4305:
[----:B------:R-:W-:-:S05]  /*9f00*/  F2FP.F16.F32.PACK_AB R2, RZ, R2 ;  /* 0x00000002ff02723e */ /* 0x000fca00000000ff */
[----:B------:R0:W-:Y:S01]  /*9f10*/  STG.E.U16 desc[UR36][R16.64], R2 ;  /* 0x0000000210007986 */ /* 0x0001e2000c101524 */
[----:B------:R-:W-:Y:S05]  /*9f20*/  BRA `(.L_x_4301) ;  /* 0x0000000800e07947 */ /* 0x000fea0003800000 */
.L_x_4304:
        /* <DEDUP_REMOVED lines=9> */
.L_x_4307:
[----:B------:R-:W-:-:S05]  /*9fc0*/  F2FP.F16.F32.PACK_AB R7, R7, R2 ;  /* 0x000000020707723e */ /* 0x000fca00000000ff */
[----:B------:R0:W-:Y:S01]  /*9fd0*/  STG.E desc[UR36][R16.64], R7 ;  /* 0x0000000710007986 */ /* 0x0001e2000c101924 */
[----:B------:R-:W-:Y:S05]  /*9fe0*/  BRA `(.L_x_4301) ;  /* 0x0000000800b07947 */ /* 0x000fea0003800000 */
.L_x_4306:
[----:B------:R-:W-:-:S06]  /*9ff0*/  FMUL.FTZ R2, R2, 1 ;  /* 0x3f80000002027820 */ /* 0x000fcc0000410000 */
[----:B------:R-:W0:Y:S02]  /*a000*/  F2F.F64.F32 R2, R2 ;  /* 0x0000000200027310 */ /* 0x000e240000201800 */
[----:B0-----:R0:W-:Y:S01]  /*a010*/  STG.E.64 desc[UR36][R16.64], R2 ;  /* 0x0000000210007986 */ /* 0x0011e2000c101b24 */
[----:B------:R-:W-:Y:S05]  /*a020*/  BRA `(.L_x_4301) ;  /* 0x0000000800a07947 */ /* 0x000fea0003800000 */
.L_x_4296:
        /* <DEDUP_REMOVED lines=14> */
.L_x_4310:
[----:B------:R-:W-:Y:S01]  /*a110*/  FMUL.FTZ R7, R7, 1 ;  /* 0x3f80000007077820 */ /* 0x000fe20000410000 */
[----:B------:R-:W-:-:S05]  /*a120*/  FMUL.FTZ R4, R2, 1 ;  /* 0x3f80000002047820 */ /* 0x000fca0000410000 */
[----:B------:R-:W-:Y:S08]  /*a130*/  F2F.F64.F32 R6, R7 ;  /* 0x0000000700067310 */ /* 0x000ff00000201800 */
[----:B------:R-:W0:Y:S02]  /*a140*/  F2F.F64.F32 R4, R4 ;  /* 0x0000000400047310 */ /* 0x000e240000201800 */
[----:B0-----:R0:W-:Y:S01]  /*a150*/  STG.E.128 desc[UR36][R16.64], R4 ;  /* 0x0000000410007986 */ /* 0x0011e2000c101d24 */
[----:B------:R-:W-:Y:S05]  /*a160*/  BRA `(.L_x_4301) ;  /* 0x0000000800507947 */ /* 0x000fea0003800000 */
.L_x_4309:
        /* <DEDUP_REMOVED lines=20> */
.L_x_4314:
[----:B------:R-:W-:Y:S05]  /*a2b0*/  BSYNC B0 ;  /* 0x0000000000007941 */ /* 0x000fea0003800000 */
.L_x_4313:
[----:B------:R-:W-:-:S05]  /*a2c0*/  LOP3.LUT R5, R0, R5, RZ, 0xfc, !PT ;  /* 0x0000000500057212 */ /* 0x000fca00078efcff */
[----:B------:R0:W-:Y:S01]  /*a2d0*/  STG.E.U8 desc[UR36][R16.64], R5 ;  /* 0x0000000510007986 */ /* 0x0001e2000c101124 */
[----:B------:R-:W-:Y:S05]  /*a2e0*/  BRA `(.L_x_4301) ;  /* 0x0000000400f07947 */ /* 0x000fea0003800000 */
.L_x_4312:
        /* <DEDUP_REMOVED lines=9> */
[----:B------:R-:W-:Y:S02]  /*a380*/  @P0 SHF.R.U32.HI R0, RZ, 0x15, R0 ;  /* 0x00000015ff000819 */ /* 0x000fe40000011600 */
[----:B------:R-:W-:Y:S01]  /*a390*/  @!P0 IADD3 R0, R3, -0x43000000, RZ ;  /* 0xbd00000003008810 */ /* 0x000fe20007ffe0ff */
[----:B------:R-:W-:Y:S06]  /*a3a0*/  BRA `(.L_x_4317) ;  /* 0x00000000000c7947 */ /* 0x000fec0003800000 */
.L_x_4316:
[----:B------:R-:W-:Y:S01]  /*a3b0*/  IMAD.MOV.U32 R0, RZ, RZ, 0x7f ;  /* 0x0000007fff007424 */ /* 0x000fe200078e00ff */
[----:B------:R-:W-:-:S04]  /*a3c0*/  ISETP.GT.U32.AND P0, PT, R4, 0x7f800000, PT ;  /* 0x7f8000000400780c */ /* 0x000fc80003f04070 */
[----:B------:R-:W-:-:S09]  /*a3d0*/  SEL R0, R0, 0x7c, P0 ;  /* 0x0000007c00007807 */ /* 0x000fd20000000000 */
.L_x_4317:
[----:B------:R-:W-:Y:S05]  /*a3e0*/  BSYNC B0 ;  /* 0x0000000000007941 */ /* 0x000fea0003800000 */
.L_x_4315:
[----:B------:R-:W-:-:S04]  /*a3f0*/  LOP3.LUT R2, R2, 0x80000000, RZ, 0xc0, !PT ;  /* 0x8000000002027812 */ /* 0x000fc800078ec0ff */
[----:B------:R-:W-:-:S04]  /*a400*/  SHF.R.U32.HI R3, RZ, 0x18, R2 ;  /* 0x00000018ff037819 */ /* 0x000fc80000011602 */
[----:B------:R-:W-:-:S05]  /*a410*/  LOP3.LUT R3, R0, R3, RZ, 0xfc, !PT ;  /* 0x0000000300037212 */ /* 0x000fca00078efcff */
[----:B------:R0:W-:Y:S01]  /*a420*/  STG.E.U8 desc[UR36][R16.64], R3 ;  /* 0x0000000310007986 */ /* 0x0001e2000c101124 */
[----:B------:R-:W-:Y:S05]  /*a430*/  BRA `(.L_x_4301) ;  /* 0x00000004009c7947 */ /* 0x000fea0003800000 */
.L_x_4311:
[----:B------:R-:W-:-:S05]  /*a440*/  F2FP.BF16.F32.PACK_AB R2, RZ, R2 ;  /* 0x00000002ff02723e */ /* 0x000fca00000010ff */
[----:B------:R0:W-:Y:S01]  /*a450*/  STG.E.U16 desc[UR36][R16.64], R2 ;  /* 0x0000000210007986 */ /* 0x0001e2000c101524 */
[----:B------:R-:W-:Y:S05]  /*a460*/  BRA `(.L_x_4301) ;  /* 0x0000000400907947 */ /* 0x000fea0003800000 */
.L_x_4308:
        /* <DEDUP_REMOVED lines=11> */
.L_x_4320:
        /* <DEDUP_REMOVED lines=16> */
.L_x_4323:
[----:B------:R-:W-:-:S04]  /*a620*/  LOP3.LUT R2, R2, 0x80000000, RZ, 0xc0, !PT ;  /* 0x8000000002027812 */ /* 0x000fc800078ec0ff */
[----:B------:R-:W-:-:S04]  /*a630*/  SHF.R.U32.HI R3, RZ, 0x18, R2 ;  /* 0x00000018ff037819 */ /* 0x000fc80000011602 */
[----:B------:R-:W-:-:S04]  /*a640*/  LOP3.LUT R0, R0, R3, RZ, 0xfc, !PT ;  /* 0x0000000300007212 */ /* 0x000fc800078efcff */
[----:B------:R-:W-:-:S07]  /*a650*/  PRMT R8, R0, 0x7610, R8 ;  /* 0x0000761000087816 */ /* 0x000fce0000000008 */
.L_x_4322:
[----:B------:R-:W-:Y:S05]  /*a660*/  BSYNC B0 ;  /* 0x0000000000007941 */ /* 0x000fea0003800000 */
.L_x_4321:
[----:B------:R0:W-:Y:S01]  /*a670*/  STG.E.U8 desc[UR36][R16.64], R8 ;  /* 0x0000000810007986 */ /* 0x0001e2000c101124 */
[----:B------:R-:W-:Y:S05]  /*a680*/  BRA `(.L_x_4301) ;  /* 0x0000000400087947 */ /* 0x000fea0003800000 */
.L_x_4319:
        /* <DEDUP_REMOVED lines=16> */
.L_x_4326:
[----:B------:R-:W-:-:S04]  /*a790*/  LOP3.LUT R2, R2, 0x80000000, RZ, 0xc0, !PT ;  /* 0x8000000002027812 */ /* 0x000fc800078ec0ff */
[----:B------:R-:W-:-:S04]  /*a7a0*/  SHF.R.U32.HI R3, RZ, 0x18, R2 ;  /* 0x00000018ff037819 */ /* 0x000fc80000011602 */
[----:B------:R-:W-:-:S04]  /*a7b0*/  LOP3.LUT R0, R0, R3, RZ, 0xfc, !PT ;  /* 0x0000000300007212 */ /* 0x000fc800078efcff */
[----:B------:R-:W-:-:S07]  /*a7c0*/  PRMT R8, R0, 0x7610, R8 ;  /* 0x0000761000087816 */ /* 0x000fce0000000008 */
.L_x_4325:
[----:B------:R-:W-:Y:S05]  /*a7d0*/  BSYNC B0 ;  /* 0x0000000000007941 */ /* 0x000fea0003800000 */
.L_x_4324:
[----:B------:R3:W-:Y:S01]  /*a7e0*/  STG.E.U8 desc[UR36][R16.64], R8 ;  /* 0x0000000810007986 */ /* 0x0007e2000c101124 */
[----:B------:R-:W-:Y:S05]  /*a7f0*/  BRA `(.L_x_4301) ;  /* 0x0000000000ac7947 */ /* 0x000fea0003800000 */
.L_x_4318:
        /* <DEDUP_REMOVED lines=21> */
.L_x_4300:
[----:B------:R-:W-:Y:S01]  /*a950*/  MOV R0, 0x0 ;  /* 0x0000000000007802 */ /* 0x000fe20000000f00 */
[----:B------:R-:W-:Y:S01]  /*a960*/  ULDC.64 UR4, c[0x4][0x148] ;  /* 0x0100520000047ab9 */ /* 0x000fe20000000a00 */
[----:B------:R-:W-:Y:S01]  /*a970*/  ULDC.64 UR6, c[0x4][0x60] ;  /* 0x0100180000067ab9 */ /* 0x000fe20000000a00 */
[----:B------:R-:W-:Y:S01]  /*a980*/  MOV R4, UR4 ;  /* 0x0000000400047c02 */ /* 0x000fe20008000f00 */
        /* <DEDUP_REMOVED lines=12> */
.L_x_4329:
[----:B------:R-:W-:Y:S05]  /*aa50*/  BRA `(.L_x_4301) ;  /* 0x0000000000147947 */ /* 0x000fea0003800000 */
.L_x_4328:
[----:B------:R-:W0:Y:S02]  /*aa60*/  F2I.U64.TRUNC R2, R2 ;  /* 0x0000000200027311 */ /* 0x000e24000020d800 */
[----:B0-----:R1:W-:Y:S01]  /*aa70*/  STG.E.64 desc[UR36][R16.64], R2 ;  /* 0x0000000210007986 */ /* 0x0013e2000c101b24 */
[----:B------:R-:W-:Y:S05]  /*aa80*/  BRA `(.L_x_4301) ;  /* 0x0000000000087947 */ /* 0x000fea0003800000 */
.L_x_4327:
[----:B------:R-:W0:Y:S02]  /*aa90*/  F2I.FTZ.U32.TRUNC.NTZ R3, R2 ;  /* 0x0000000200037305 */ /* 0x000e24000021f000 */
[----:B0-----:R0:W-:Y:S02]  /*aaa0*/  STG.E desc[UR36][R16.64], R3 ;  /* 0x0000000310007986 */ /* 0x0011e4000c101924 */
.L_x_4301:
[----:B------:R-:W-:-:S07]  /*aab0*/  VIADD R19, R19, 0x80 ;  /* 0x0000008013137836 */ /* 0x000fce0000000000 */
.L_x_4256:
[----:B------:R-:W-:Y:S05]  /*aac0*/  BSYNC B6 ;  /* 0x0000000000067941 */ /* 0x000fea0003800000 */
.L_x_4255:
        /* <DEDUP_REMOVED lines=306> */
.L_x_4330:
        /* <DEDUP_REMOVED lines=21> */
[----:B--2---:R-:W2:Y:S01]  /*bf40*/  I2F.S16 R2, R2 ;  /* 0x0000000200027306 */ /* 0x004ea20000101400 */
[----:B------:R-:W-:Y:S05]  /*bf50*/  BRA `(.L_x_4337) ;  /* 0x0000000c008c7947 */ /* 0x000fea0003800000 */
.L_x_4335:
[----:B------:R-:W2:Y:S01]  /*bf60*/  LDG.E.U8 R2, desc[UR36][R4.64] ;  /* 0x0000002404027981 */ /* 0x000ea2000c1e1100 */
[----:B------:R-:W-:Y:S01]  /*bf70*/  IMAD.MOV.U32 R3, RZ, RZ, RZ ;  /* 0x000000ffff037224 */ /* 0x000fe200078e00ff */
[----:B--2---:R-:W-:Y:S01]  /*bf80*/  I2FP.F32.U32 R2, R2 ;  /* 0x0000000200027245 */ /* 0x004fe20000201000 */
[----:B------:R-:W-:Y:S06]  /*bf90*/  BRA `(.L_x_4337) ;  /* 0x0000000c007c7947 */ /* 0x000fec0003800000 */
.L_x_4334:
        /* <DEDUP_REMOVED lines=8> */
[----:B--2---:R3:W4:Y:S01]  /*c020*/  I2F.S64 R2, R4 ;  /* 0x0000000400027312 */ /* 0x0047220000301400 */
[----:B------:R-:W-:Y:S05]  /*c030*/  BRA `(.L_x_4337) ;  /* 0x0000000c00547947 */ /* 0x000fea0003800000 */
.L_x_4339:
[----:B------:R-:W2:Y:S01]  /*c040*/  LDG.E R2, desc[UR36][R4.64] ;  /* 0x0000002404027981 */ /* 0x000ea2000c1e1900 */
[----:B------:R-:W-:Y:S01]  /*c050*/  IMAD.MOV.U32 R3, RZ, RZ, RZ ;  /* 0x000000ffff037224 */ /* 0x000fe200078e00ff */
[----:B--2---:R-:W-:Y:S01]  /*c060*/  I2FP.F32.S32 R2, R2 ;  /* 0x0000000200027245 */ /* 0x004fe20000201400 */
[----:B------:R-:W-:Y:S06]  /*c070*/  BRA `(.L_x_4337) ;  /* 0x0000000c00447947 */ /* 0x000fec0003800000 */
.L_x_4338:
[----:B------:R-:W2:Y:S01]  /*c080*/  LDG.E.U16 R2, desc[UR36][R4.64] ;  /* 0x0000002404027981 */ /* 0x000ea2000c1e1500 */
[----:B------:R-:W-:Y:S01]  /*c090*/  IMAD.MOV.U32 R3, RZ, RZ, RZ ;  /* 0x000000ffff037224 */ /* 0x000fe200078e00ff */
[----:B--2---:R-:W0:Y:S01]  /*c0a0*/  I2F.S16 R2, R2 ;  /* 0x0000000200027306 */ /* 0x004e220000101400 */
[----:B------:R-:W-:Y:S05]  /*c0b0*/  BRA `(.L_x_4337) ;  /* 0x0000000c00347947 */ /* 0x000fea0003800000 */
.L_x_4333:
        /* <DEDUP_REMOVED lines=9> */
.L_x_4341:
[----:B------:R-:W2:Y:S01]  /*c150*/  LDG.E.U16 R2, desc[UR36][R4.64] ;  /* 0x0000002404027981 */ /* 0x000ea2000c1e1500 */
[----:B------:R-:W-:Y:S02]  /*c160*/  IMAD.MOV.U32 R3, RZ, RZ, RZ ;  /* 0x000000ffff037224 */ /* 0x000fe400078e00ff */
[----:B--2---:R-:W-:Y:S01]  /*c170*/  HADD2.F32 R2, -RZ, R2.H0_H0 ;  /* 0x20000002ff027230 */ /* 0x004fe20000004100 */
[----:B------:R-:W-:Y:S06]  /*c180*/  BRA `(.L_x_4337) ;  /* 0x0000000c00007947 */ /* 0x000fec0003800000 */
.L_x_4340:
        /* <DEDUP_REMOVED lines=8> */
.L_x_4343:
[----:B------:R-:W2:Y:S02]  /*c210*/  LDG.E R2, desc[UR36][R4.64] ;  /* 0x0000002404027981 */ /* 0x000ea4000c1e1900 */
[--C-:B--2---:R-:W-:Y:S02]  /*c220*/  HADD2.F32 R3, -RZ, R2.reuse.H1_H1 ;  /* 0x30000002ff037230 */ /* 0x104fe40000004100 */
[----:B------:R-:W-:Y:S01]  /*c230*/  HADD2.F32 R2, -RZ, R2.H0_H0 ;  /* 0x20000002ff027230 */ /* 0x000fe20000004100 */
[----:B------:R-:W-:Y:S06]  /*c240*/  BRA `(.L_x_4337) ;  /* 0x0000000800d07947 */ /* 0x000fec0003800000 */
.L_x_4342:
        /* <DEDUP_REMOVED lines=8> */
.L_x_4332:
        /* <DEDUP_REMOVED lines=13> */
.L_x_4346:
        /* <DEDUP_REMOVED lines=10> */
.L_x_4345:
        /* <DEDUP_REMOVED lines=27> */
.L_x_4348:
        /* <DEDUP_REMOVED lines=14> */
.L_x_4347:
[----:B------:R-:W2:Y:S01]  /*c6d0*/  LDG.E.U16 R2, desc[UR36][R4.64] ;  /* 0x0000002404027981 */ /* 0x000ea2000c1e1500 */
[----:B------:R-:W-:Y:S02]  /*c6e0*/  IMAD.MOV.U32 R3, RZ, RZ, RZ ;  /* 0x000000ffff037224 */ /* 0x000fe400078e00ff */
[----:B--2---:R-:W-:Y:S01]  /*c6f0*/  IMAD.U32 R2, R2, 0x10000, RZ ;  /* 0x0001000002027824 */ /* 0x004fe200078e00ff */
[----:B------:R-:W-:Y:S06]  /*c700*/  BRA `(.L_x_4337) ;  /* 0x0000000400a07947 */ /* 0x000fec0003800000 */
.L_x_4344:
        /* <DEDUP_REMOVED lines=12> */
.L_x_4351:
        /* <DEDUP_REMOVED lines=20> */
.L_x_4353:
[----:B------:R-:W-:Y:S05]  /*c910*/  BSYNC B0 ;  /* 0x0000000000007941 */ /* 0x000fea0003800000 */
.L_x_4352:
[----:B------:R-:W-:Y:S01]  /*c920*/  IMAD.SHL.U32 R2, R2, 0x100000, RZ ;  /* 0x0010000002027824 */ /* 0x000fe200078e00ff */
[----:B------:R-:W-:-:S04]  /*c930*/  LEA R5, R0, 0x3b800000, 0x17 ;  /* 0x3b80000000057811 */ /* 0x000fc800078eb8ff */
[----:B------:R-:W-:Y:S01]  /*c940*/  LOP3.LUT R2, R5, R2, R6, 0xfe, !PT ;  /* 0x0000000205027212 */ /* 0x000fe200078efe06 */
[----:B------:R-:W-:Y:S06]  /*c950*/  BRA `(.L_x_4337) ;  /* 0x00000004000c7947 */ /* 0x000fec0003800000 */
.L_x_4350:
        /* <DEDUP_REMOVED lines=20> */
.L_x_4355:
[----:B------:R-:W-:Y:S05]  /*caa0*/  BSYNC B0 ;  /* 0x0000000000007941 */ /* 0x000fea0003800000 */
.L_x_4354:
[----:B------:R-:W-:Y:S01]  /*cab0*/  IMAD.SHL.U32 R2, R2, 0x200000, RZ ;  /* 0x0020000002027824 */ /* 0x000fe200078e00ff */
[----:B------:R-:W-:-:S04]  /*cac0*/  LEA R5, R0, 0x37800000, 0x17 ;  /* 0x3780000000057811 */ /* 0x000fc800078eb8ff */
[----:B------:R-:W-:Y:S01]  /*cad0*/  LOP3.LUT R2, R5, R2, R6, 0xfe, !PT ;  /* 0x0000000205027212 */ /* 0x000fe200078efe06 */
[----:B------:R-:W-:Y:S06]  /*cae0*/  BRA `(.L_x_4337) ;  /* 0x0000000000a87947 */ /* 0x000fec0003800000 */
.L_x_4349:
        /* <DEDUP_REMOVED lines=14> */
.L_x_4359:
[----:B------:R-:W-:Y:S05]  /*cbd0*/  BSYNC B0 ;  /* 0x0000000000007941 */ /* 0x000fea0003800000 */
.L_x_4358:
[----:B------:R-:W-:Y:S01]  /*cbe0*/  IMAD.MOV.U32 R3, RZ, RZ, RZ ;  /* 0x000000ffff037224 */ /* 0x000fe200078e00ff */
[----:B------:R-:W-:Y:S06]  /*cbf0*/  BRA `(.L_x_4337) ;  /* 0x0000000000647947 */ /* 0x000fec0003800000 */
.L_x_4336:
        /* <DEDUP_REMOVED lines=16> */
.L_x_4360:
[----:B------:R-:W-:Y:S01]  /*cd00*/  CS2R R2, SRZ ;  /* 0x0000000000027805 */ /* 0x000fe2000001ff00 */
[----:B------:R-:W-:Y:S06]  /*cd10*/  BRA `(.L_x_4337) ;  /* 0x00000000001c7947 */ /* 0x000fec0003800000 */
.L_x_4357:
[----:B------:R-:W2:Y:S01]  /*cd20*/  LDG.E.64 R4, desc[UR36][R4.64] ;  /* 0x0000002404047981 */ /* 0x000ea2000c1e1b00 */
[----:B------:R-:W-:Y:S01]  /*cd30*/  IMAD.MOV.U32 R3, RZ, RZ, RZ ;  /* 0x000000ffff037224 */ /* 0x000fe200078e00ff */
[----:B--2---:R0:W1:Y:S01]  /*cd40*/  I2F.U64 R2, R4 ;  /* 0x0000000400027312 */ /* 0x0040620000301000 */
[----:B------:R-:W-:Y:S05]  /*cd50*/  BRA `(.L_x_4337) ;  /* 0x00000000000c7947 */ /* 0x000fea0003800000 */
.L_x_4356:
[----:B------:R-:W2:Y:S01]  /*cd60*/  LDG.E R2, desc[UR36][R4.64] ;  /* 0x0000002404027981 */ /* 0x000ea2000c1e1900 */
[----:B------:R-:W-:Y:S01]  /*cd70*/  IMAD.MOV.U32 R3, RZ, RZ, RZ ;  /* 0x000000ffff037224 */ /* 0x000fe200078e00ff */
[----:B--2---:R-:W-:-:S07]  /*cd80*/  I2FP.F32.U32 R2, R2 ;  /* 0x0000000200027245 */ /* 0x004fce0000201000 */
.L_x_4337:
[----:B------:R-:W-:Y:S05]  /*cd90*/  BSYNC B6 ;  /* 0x0000000000067941 */ /* 0x000fea0003800000 */
.L_x_4331:
[----:B012-45:R-:W-:Y:S01]  /*cda0*/  FADD.FTZ R12, R2, 1 ;  /* 0x3f800000020c7421 */ /* 0x037fe20000010000 */
[C---:B---3--:R-:W-:Y:S01]  /*cdb0*/  FADD.FTZ R5, |R3|.reuse, -RZ ;  /* 0x800000ff03057221 */ /* 0x048fe20000010200 */
        /* <DEDUP_REMOVED lines=16> */
.L_x_4362:
[----:B------:R-:W-:Y:S05]  /*cec0*/  BSYNC B1 ;  /* 0x0000000000017941 */ /* 0x000fea0003800000 */
.L_x_4361:
        /* <DEDUP_REMOVED lines=18> */
.L_x_4364:
[----:B------:R-:W-:Y:S01]  /*cff0*/  ISETP.GE.AND P0, PT, R12, RZ, PT ;  /* 0x000000ff0c00720c */ /* 0x000fe20003f06270 */
[----:B------:R-:W-:-:S12]  /*d000*/  IMAD.MOV.U32 R7, RZ, RZ, 0x3fd774eb ;  /* 0x3fd774ebff077424 */ /* 0x000fd800078e00ff */
[----:B------:R-:W-:-:S04]  /*d010*/  @P0 FFMA.FTZ R0, R7, 0.93318945169448852539, -R0 ;  /* 0x3f6ee58107000823 */ /* 0x000fc80000010800 */
[----:B------:R-:W-:-:S07]  /*d020*/  @!P0 FFMA.FTZ R0, R7, 0.93318945169448852539, R0 ;  /* 0x3f6ee58107008823 */ /* 0x000fce0000010000 */
.L_x_4365:
[----:B------:R-:W-:Y:S05]  /*d030*/  BSYNC B0 ;  /* 0x0000000000007941 */ /* 0x000fea0003800000 */
.L_x_4363:
        /* <DEDUP_REMOVED lines=45> */
.L_x_4367:
        /* <DEDUP_REMOVED lines=32> */
.L_x_4368:
[----:B------:R-:W-:Y:S05]  /*d510*/  BSYNC B0 ;  /* 0x0000000000007941 */ /* 0x000fea0003800000 */
.L_x_4366:
        /* <DEDUP_REMOVED lines=15> */
.L_x_4372:
[----:B------:R-:W0:Y:S02]  /*d610*/  F2I.S64.TRUNC R2, R2 ;  /* 0x0000000200027311 */ /* 0x000e24000020d900 */
[----:B0-----:R-:W-:-:S05]  /*d620*/  MOV R5, R2 ;  /* 0x0000000200057202 */ /* 0x001fca0000000f00 */
[----:B------:R-:W-:Y:S01]  /*d630*/  STG.E.U8 desc[UR36][R16.64], R5 ;  /* 0x0000000510007986 */ /* 0x000fe2000c101124 */
[----:B------:R-:W-:Y:S05]  /*d640*/  EXIT ;  /* 0x000000000000794d */ /* 0x000fea0003800000 */
.L_x_4371:
        /* <DEDUP_REMOVED lines=9> */
.L_x_4375:
[----:B------:R-:W0:Y:S02]  /*d6e0*/  F2I.FTZ.TRUNC.NTZ R3, R2 ;  /* 0x0000000200037305 */ /* 0x000e24000021f100 */
[----:B0-----:R-:W-:Y:S01]  /*d6f0*/  STG.E desc[UR36][R16.64], R3 ;  /* 0x0000000310007986 */ /* 0x001fe2000c101924 */
[----:B------:R-:W-:Y:S05]  /*d700*/  EXIT ;  /* 0x000000000000794d */ /* 0x000fea0003800000 */
.L_x_4374:
[----:B------:R-:W0:Y:S02]  /*d710*/  F2I.FTZ.TRUNC.NTZ R3, R2 ;  /* 0x0000000200037305 */ /* 0x000e24000021f100 */
[----:B0-----:R-:W-:Y:S01]  /*d720*/  STG.E.U16 desc[UR36][R16.64], R3 ;  /* 0x0000000310007986 */ /* 0x001fe2000c101524 */
[----:B------:R-:W-:Y:S05]  /*d730*/  EXIT ;  /* 0x000000000000794d */ /* 0x000fea0003800000 */
.L_x_4370:
        /* <DEDUP_REMOVED lines=8> */
.L_x_4377:
[----:B------:R-:W-:-:S05]  /*d7c0*/  F2FP.F16.F32.PACK_AB R2, RZ, R2 ;  /* 0x00000002ff02723e */ /* 0x000fca00000000ff */
[----:B------:R-:W-:Y:S01]  /*d7d0*/  STG.E.U16 desc[UR36][R16.64], R2 ;  /* 0x0000000210007986 */ /* 0x000fe2000c101524 */
[----:B------:R-:W-:Y:S05]  /*d7e0*/  EXIT ;  /* 0x000000000000794d */ /* 0x000fea0003800000 */
.L_x_4376:
[----:B------:R-:W-:-:S13]  /*d7f0*/  ISETP.NE.AND P0, PT, R0, 0x7, PT ;  /* 0x000000070000780c */ /* 0x000fda0003f05270 */
[----:B------:R-:W-:Y:S05]  /*d800*/  @!P0 BRA `(.L_x_4378) ;  /* 0x0000000000288947 */ /* 0x000fea0003800000 */
[----:B------:R-:W-:-:S13]  /*d810*/  ISETP.NE.AND P0, PT, R0, 0x8, PT ;  /* 0x000000080000780c */ /* 0x000fda0003f05270 */
[----:B------:R-:W-:Y:S05]  /*d820*/  @!P0 BRA `(.L_x_4379) ;  /* 0x0000000000148947 */ /* 0x000fea0003800000 */
[----:B------:R-:W-:-:S13]  /*d830*/  ISETP.NE.AND P0, PT, R0, 0x9, PT ;  /* 0x000000090000780c */ /* 0x000fda0003f05270 */
[----:B------:R-:W-:Y:S05]  /*d840*/  @P0 BRA `(.L_x_4373) ;  /* 0x0000000800700947 */ /* 0x000fea0003800000 */
[----:B------:R-:W-:-:S05]  /*d850*/  IMAD.MOV.U32 R6, RZ, RZ, R2 ;  /* 0x000000ffff067224 */ /* 0x000fca00078e0002 */
[----:B------:R-:W-:Y:S01]  /*d860*/  STG.E.64 desc[UR36][R16.64], R6 ;  /* 0x0000000610007986 */ /* 0x000fe2000c101b24 */
[----:B------:R-:W-:Y:S05]  /*d870*/  EXIT ;  /* 0x000000000000794d */ /* 0x000fea0003800000 */
.L_x_4379:
[----:B------:R-:W-:-:S05]  /*d880*/  F2FP.F16.F32.PACK_AB R7, R7, R2 ;  /* 0x000000020707723e */ /* 0x000fca00000000ff */
[----:B------:R-:W-:Y:S01]  /*d890*/  STG.E desc[UR36][R16.64], R7 ;  /* 0x0000000710007986 */ /* 0x000fe2000c101924 */
[----:B------:R-:W-:Y:S05]  /*d8a0*/  EXIT ;  /* 0x000000000000794d */ /* 0x000fea0003800000 */
.L_x_4378:
[----:B------:R-:W-:-:S06]  /*d8b0*/  FMUL.FTZ R2, R2, 1 ;  /* 0x3f80000002027820 */ /* 0x000fcc0000410000 */
[----:B------:R-:W0:Y:S02]  /*d8c0*/  F2F.F64.F32 R2, R2 ;  /* 0x0000000200027310 */ /* 0x000e240000201800 */
[----:B0-----:R-:W-:Y:S01]  /*d8d0*/  STG.E.64 desc[UR36][R16.64], R2 ;  /* 0x0000000210007986 */ /* 0x001fe2000c101b24 */
[----:B------:R-:W-:Y:S05]  /*d8e0*/  EXIT ;  /* 0x000000000000794d */ /* 0x000fea0003800000 */
.L_x_4369:
        /* <DEDUP_REMOVED lines=12> */
[----:B------:R-:W-:Y:S01]  /*d9b0*/  STG.E.U8 desc[UR36][R16.64], R3 ;  /* 0x0000000310007986 */ /* 0x000fe2000c101124 */
[----:B------:R-:W-:Y:S05]  /*d9c0*/  EXIT ;  /* 0x000000000000794d */ /* 0x000fea0003800000 */
.L_x_4382:
[----:B------:R-:W-:Y:S01]  /*d9d0*/  FMUL.FTZ R7, R7, 1 ;  /* 0x3f80000007077820 */ /* 0x000fe20000410000 */
[----:B------:R-:W-:-:S05]  /*d9e0*/  FMUL.FTZ R4, R2, 1 ;  /* 0x3f80000002047820 */ /* 0x000fca0000410000 */
[----:B------:R-:W-:Y:S08]  /*d9f0*/  F2F.F64.F32 R6, R7 ;  /* 0x0000000700067310 */ /* 0x000ff00000201800 */
[----:B------:R-:W0:Y:S02]  /*da00*/  F2F.F64.F32 R4, R4 ;  /* 0x0000000400047310 */ /* 0x000e240000201800 */
[----:B0-----:R-:W-:Y:S01]  /*da10*/  STG.E.128 desc[UR36][R16.64], R4 ;  /* 0x0000000410007986 */ /* 0x001fe2000c101d24 */
[----:B------:R-:W-:Y:S05]  /*da20*/  EXIT ;  /* 0x000000000000794d */ /* 0x000fea0003800000 */
.L_x_4381:
        /* <DEDUP_REMOVED lines=20> */
.L_x_4386:
[----:B------:R-:W-:Y:S05]  /*db70*/  BSYNC B0 ;  /* 0x0000000000007941 */ /* 0x000fea0003800000 */
.L_x_4385:
[----:B------:R-:W-:-:S05]  /*db80*/  LOP3.LUT R5, R0, R5, RZ, 0xfc, !PT ;  /* 0x0000000500057212 */ /* 0x000fca00078efcff */
[----:B------:R-:W-:Y:S01]  /*db90*/  STG.E.U8 desc[UR36][R16.64], R5 ;  /* 0x0000000510007986 */ /* 0x000fe2000c101124 */
[----:B------:R-:W-:Y:S05]  /*dba0*/  EXIT ;  /* 0x000000000000794d */ /* 0x000fea0003800000 */
.L_x_4384:
        /* <DEDUP_REMOVED lines=12> */
.L_x_4388:
[----:B------:R-:W-:Y:S01]  /*dc70*/  IMAD.MOV.U32 R0, RZ, RZ, 0x7f ;  /* 0x0000007fff007424 */ /* 0x000fe200078e00ff */
[----:B------:R-:W-:-:S04]  /*dc80*/  ISETP.GT.U32.AND P0, PT, R4, 0x7f800000, PT ;  /* 0x7f8000000400780c */ /* 0x000fc80003f04070 */
[----:B------:R-:W-:-:S09]  /*dc90*/  SEL R0, R0, 0x7c, P0 ;  /* 0x0000007c00007807 */ /* 0x000fd20000000000 */
.L_x_4389:
[----:B------:R-:W-:Y:S05]  /*dca0*/  BSYNC B0 ;  /* 0x0000000000007941 */ /* 0x000fea0003800000 */
.L_x_4387:
[----:B------:R-:W-:-:S04]  /*dcb0*/  LOP3.LUT R2, R2, 0x80000000, RZ, 0xc0, !PT ;  /* 0x8000000002027812 */ /* 0x000fc800078ec0ff */
[----:B------:R-:W-:-:S04]  /*dcc0*/  SHF.R.U32.HI R3, RZ, 0x18, R2 ;  /* 0x00000018ff037819 */ /* 0x000fc80000011602 */
[----:B------:R-:W-:-:S05]  /*dcd0*/  LOP3.LUT R3, R0, R3, RZ, 0xfc, !PT ;  /* 0x0000000300037212 */ /* 0x000fca00078efcff */
[----:B------:R-:W-:Y:S01]  /*dce0*/  STG.E.U8 desc[UR36][R16.64], R3 ;  /* 0x0000000310007986 */ /* 0x000fe2000c101124 */
[----:B------:R-:W-:Y:S05]  /*dcf0*/  EXIT ;  /* 0x000000000000794d */ /* 0x000fea0003800000 */
.L_x_4383:
[----:B------:R-:W-:-:S05]  /*dd00*/  F2FP.BF16.F32.PACK_AB R2, RZ, R2 ;  /* 0x00000002ff02723e */ /* 0x000fca00000010ff */
[----:B------:R-:W-:Y:S01]  /*dd10*/  STG.E.U16 desc[UR36][R16.64], R2 ;  /* 0x0000000210007986 */ /* 0x000fe2000c101524 */
[----:B------:R-:W-:Y:S05]  /*dd20*/  EXIT ;  /* 0x000000000000794d */ /* 0x000fea0003800000 */
.L_x_4380:
        /* <DEDUP_REMOVED lines=11> */
.L_x_4392:
        /* <DEDUP_REMOVED lines=16> */
.L_x_4395:
[----:B------:R-:W-:-:S04]  /*dee0*/  LOP3.LUT R2, R2, 0x80000000, RZ, 0xc0, !PT ;  /* 0x8000000002027812 */ /* 0x000fc800078ec0ff */
[----:B------:R-:W-:-:S04]  /*def0*/  SHF.R.U32.HI R3, RZ, 0x18, R2 ;  /* 0x00000018ff037819 */ /* 0x000fc80000011602 */
[----:B------:R-:W-:-:S04]  /*df00*/  LOP3.LUT R0, R0, R3, RZ, 0xfc, !PT ;  /* 0x0000000300007212 */ /* 0x000fc800078efcff */
[----:B------:R-:W-:-:S07]  /*df10*/  PRMT R8, R0, 0x7610, R8 ;  /* 0x0000761000087816 */ /* 0x000fce0000000008 */
.L_x_4394:
[----:B------:R-:W-:Y:S05]  /*df20*/  BSYNC B0 ;  /* 0x0000000000007941 */ /* 0x000fea0003800000 */
.L_x_4393:
[----:B------:R-:W-:Y:S01]  /*df30*/  STG.E.U8 desc[UR36][R16.64], R8 ;  /* 0x0000000810007986 */ /* 0x000fe2000c101124 */
[----:B------:R-:W-:Y:S05]  /*df40*/  EXIT ;  /* 0x000000000000794d */ /* 0x000fea0003800000 */
.L_x_4391:
        /* <DEDUP_REMOVED lines=16> */
.L_x_4398:
[----:B------:R-:W-:-:S04]  /*e050*/  LOP3.LUT R2, R2, 0x80000000, RZ, 0xc0, !PT ;  /* 0x8000000002027812 */ /* 0x000fc800078ec0ff */
[----:B------:R-:W-:-:S04]  /*e060*/  SHF.R.U32.HI R3, RZ, 0x18, R2 ;  /* 0x00000018ff037819 */ /* 0x000fc80000011602 */
[----:B------:R-:W-:-:S04]  /*e070*/  LOP3.LUT R0, R0, R3, RZ, 0xfc, !PT ;  /* 0x0000000300007212 */ /* 0x000fc800078efcff */
[----:B------:R-:W-:-:S07]  /*e080*/  PRMT R8, R0, 0x7610, R8 ;  /* 0x0000761000087816 */ /* 0x000fce0000000008 */
.L_x_4397:
[----:B------:R-:W-:Y:S05]  /*e090*/  BSYNC B0 ;  /* 0x0000000000007941 */ /* 0x000fea0003800000 */
.L_x_4396:
[----:B------:R-:W-:Y:S01]  /*e0a0*/  STG.E.U8 desc[UR36][R16.64], R8 ;  /* 0x0000000810007986 */ /* 0x000fe2000c101124 */
[----:B------:R-:W-:Y:S05]  /*e0b0*/  EXIT ;  /* 0x000000000000794d */ /* 0x000fea0003800000 */
.L_x_4390:
        /* <DEDUP_REMOVED lines=21> */
.L_x_4373:
        /* <DEDUP_REMOVED lines=16> */
.L_x_4401:
[----:B------:R-:W-:Y:S05]  /*e310*/  EXIT ;  /* 0x000000000000794d */ /* 0x000fea0003800000 */
.L_x_4400:
[----:B------:R-:W0:Y:S02]  /*e320*/  F2I.U64.TRUNC R2, R2 ;  /* 0x0000000200027311 */ /* 0x000e24000020d800 */
[----:B0-----:R-:W-:Y:S01]  /*e330*/  STG.E.64 desc[UR36][R16.64], R2 ;  /* 0x0000000210007986 */ /* 0x001fe2000c101b24 */
[----:B------:R-:W-:Y:S05]  /*e340*/  EXIT ;  /* 0x000000000000794d */ /* 0x000fea0003800000 */
.L_x_4399:
[----:B------:R-:W0:Y:S02]  /*e350*/  F2I.FTZ.U32.TRUNC.NTZ R3, R2 ;  /* 0x0000000200037305 */ /* 0x000e24000021f000 */
[----:B0-----:R-:W-:Y:S01]  /*e360*/  STG.E desc[UR36][R16.64], R3 ;  /* 0x0000000310007986 */ /* 0x001fe2000c101924 */
[----:B------:R-:W-:Y:S05]  /*e370*/  EXIT ;  /* 0x000000000000794d */ /* 0x000fea0003800000 */
        .weak           $__internal_0_$__cuda_sm3x_div_rn_ftz_f32_slowpath
        .type           $__internal_0_$__cuda_sm3x_div_rn_ftz_f32_slowpath,@function
        .size           $__internal_0_$__cuda_sm3x_div_rn_ftz_f32_slowpath,(.L_x_13230 - $__internal_0_$__cuda_sm3x_div_rn_ftz_f32_slowpath)
$__internal_0_$__cuda_sm3x_div_rn_ftz_f32_slowpath:
[----:B------:R-:W-:Y:S01]  /*e380*/  SHF.R.U32.HI R7, RZ, 0x17, R0 ;  /* 0x00000017ff077819 */ /* 0x000fe20000011600 */
[----:B------:R-:W-:Y:S01]  /*e390*/  BSSY B0, `(.L_x_4402) ;  /* 0x0000046000007945 */ /* 0x000fe20003800000 */
[----:B------:R-:W-:-:S03]  /*e3a0*/  SHF.R.U32.HI R8, RZ, 0x17, R11 ;  /* 0x00000017ff087819 */ /* 0x000fc6000001160b */
[----:B------:R-:W-:Y:S01]  /*e3b0*/  BSSY B2, `(.L_x_4403) ;  /* 0x000001d000027945 */ /* 0x000fe20003800000 */
[----:B------:R-:W-:Y:S02]  /*e3c0*/  LOP3.LUT R7, R7, 0xff, RZ, 0xc0, !PT ;  /* 0x000000ff07077812 */ /* 0x000fe400078ec0ff */
[----:B------:R-:W-:-:S03]  /*e3d0*/  LOP3.LUT R8, R8, 0xff, RZ, 0xc0, !PT ;  /* 0x000000ff08087812 */ /* 0x000fc600078ec0ff */
[----:B------:R-:W-:Y:S02]  /*e3e0*/  VIADD R9, R7, 0xffffffff ;  /* 0xffffffff07097836 */ /* 0x000fe40000000000 */
[----:B------:R-:W-:-:S03]  /*e3f0*/  VIADD R10, R8, 0xffffffff ;  /* 0xffffffff080a7836 */ /* 0x000fc60000000000 */
[----:B------:R-:W-:-:S04]  /*e400*/  ISETP.GT.U32.AND P0, PT, R9, 0xfd, PT ;  /* 0x000000fd0900780c */ /* 0x000fc80003f04070 */
[----:B------:R-:W-:-:S13]  /*e410*/  ISETP.GT.U32.OR P0, PT, R10, 0xfd, P0 ;  /* 0x000000fd0a00780c */ /* 0x000fda0000704470 */
[----:B------:R-:W-:Y:S05]  /*e420*/  @!P0 BRA `(.L_x_4404) ;  /* 0x0000000000548947 */ /* 0x000fea0003800000 */
[----:B------:R-:W-:Y:S02]  /*e430*/  FSETP.GTU.FTZ.AND P0, PT, |R11|, +INF , PT ;  /* 0x7f8000000b00780b */ /* 0x000fe40003f1c200 */
[----:B------:R-:W-:-:S04]  /*e440*/  FSETP.GTU.FTZ.AND P1, PT, |R0|, +INF , PT ;  /* 0x7f8000000000780b */ /* 0x000fc80003f3c200 */
[----:B------:R-:W-:-:S13]  /*e450*/  PLOP3.LUT P0, PT, P0, P1, PT, 0xa8, 0x0 ;  /* 0x000000000000781c */ /* 0x000fda0000703570 */
[----:B------:R-:W-:Y:S05]  /*e460*/  @P0 BREAK B2 ;  /* 0x0000000000020942 */ /* 0x000fea0003800000 */
[----:B------:R-:W-:Y:S05]  /*e470*/  @P0 BRA `(.L_x_4405) ;  /* 0x0000000000d80947 */ /* 0x000fea0003800000 */
[C---:B------:R-:W-:Y:S02]  /*e480*/  FSETP.NEU.FTZ.AND P0, PT, R11.reuse, RZ, PT ;  /* 0x000000ff0b00720b */ /* 0x040fe40003f1d000 */
[----:B------:R-:W-:Y:S02]  /*e490*/  FSETP.NEU.FTZ.AND P1, PT, R0, RZ, PT ;  /* 0x000000ff0000720b */ /* 0x000fe40003f3d000 */
[----:B------:R-:W-:-:S11]  /*e4a0*/  FSETP.NEU.FTZ.AND P6, PT, R11, RZ, PT ;  /* 0x000000ff0b00720b */ /* 0x000fd60003fdd000 */
[----:B------:R-:W-:Y:S05]  /*e4b0*/  @!P1 BREAK !P0, B2 ;  /* 0x0000000000029942 */ /* 0x000fea0004000000 */
[----:B------:R-:W-:Y:S05]  /*e4c0*/  @!P1 BRA !P0, `(.L_x_4406) ;  /* 0x0000000000bc9947 */ /* 0x000fea0004000000 */
[C---:B------:R-:W-:Y:S02]  /*e4d0*/  FSETP.NEU.FTZ.AND P3, PT, |R11|.reuse, +INF , PT ;  /* 0x7f8000000b00780b */ /* 0x040fe40003f7d200 */
[----:B------:R-:W-:Y:S02]  /*e4e0*/  FSETP.NEU.FTZ.AND P0, PT, |R0|, +INF , PT ;  /* 0x7f8000000000780b */ /* 0x000fe40003f1d200 */
[----:B------:R-:W-:-:S11]  /*e4f0*/  FSETP.NEU.FTZ.AND P2, PT, |R11|, +INF , PT ;  /* 0x7f8000000b00780b */ /* 0x000fd60003f5d200 */
[----:B------:R-:W-:Y:S05]  /*e500*/  @!P0 BREAK !P3, B2 ;  /* 0x0000000000028942 */ /* 0x000fea0005800000 */
[----:B------:R-:W-:Y:S05]  /*e510*/  @!P0 BRA !P3, `(.L_x_4406) ;  /* 0x0000000000a88947 */ /* 0x000fea0005800000 */
[----:B------:R-:W-:-:S13]  /*e520*/  PLOP3.LUT P6, PT, P0, P6, PT, 0x2a, 0x0 ;  /* 0x000000000000781c */ /* 0x000fda00007cc572 */
[----:B------:R-:W-:Y:S05]  /*e530*/  @P6 BREAK B2 ;  /* 0x0000000000026942 */ /* 0x000fea0003800000 */
[----:B------:R-:W-:Y:S05]  /*e540*/  @P6 BRA `(.L_x_4407) ;  /* 0x0000000000946947 */ /* 0x000fea0003800000 */
[----:B------:R-:W-:-:S13]  /*e550*/  PLOP3.LUT P2, PT, P2, P1, PT, 0x2a, 0x0 ;  /* 0x000000000000781c */ /* 0x000fda0001742572 */
[----:B------:R-:W-:Y:S05]  /*e560*/  @P2 BREAK B2 ;  /* 0x0000000000022942 */ /* 0x000fea0003800000 */
[----:B------:R-:W-:Y:S05]  /*e570*/  @P2 BRA `(.L_x_4408) ;  /* 0x00000000007c2947 */ /* 0x000fea0003800000 */
.L_x_4404:
[----:B------:R-:W-:Y:S05]  /*e580*/  BSYNC B2 ;  /* 0x0000000000027941 */ /* 0x000fea0003800000 */
.L_x_4403:
[----:B------:R-:W-:Y:S01]  /*e590*/  VIADD R7, R7, 0xffffff81 ;  /* 0xffffff8107077836 */ /* 0x000fe20000000000 */
[----:B------:R-:W-:Y:S01]  /*e5a0*/  IADD3 R8, R8, -0x7f, RZ ;  /* 0xffffff8108087810 */ /* 0x000fe20007ffe0ff */
[----:B------:R-:W-:Y:S02]  /*e5b0*/  BSSY B2, `(.L_x_4409) ;  /* 0x000001a000027945 */ /* 0x000fe40003800000 */
[----:B------:R-:W-:Y:S02]  /*e5c0*/  IMAD R18, R7, -0x800000, R0 ;  /* 0xff80000007127824 */ /* 0x000fe400078e0200 */
[----:B------:R-:W-:Y:S02]  /*e5d0*/  IMAD R0, R8, -0x800000, R11 ;  /* 0xff80000008007824 */ /* 0x000fe400078e020b */
[----:B------:R-:W0:Y:S01]  /*e5e0*/  MUFU.RCP R10, R18 ;  /* 0x00000012000a7308 */ /* 0x000e220000001000 */
[----:B------:R-:W-:Y:S01]  /*e5f0*/  FADD.FTZ R9, -R18, -RZ ;  /* 0x800000ff12097221 */ /* 0x000fe20000010100 */
[----:B------:R-:W-:-:S03]  /*e600*/  IMAD.IADD R8, R8, 0x1, -R7 ;  /* 0x0000000108087824 */ /* 0x000fc600078e0a07 */
[----:B0-----:R-:W-:-:S04]  /*e610*/  FFMA R15, R10, R9, 1 ;  /* 0x3f8000000a0f7423 */ /* 0x001fc80000000009 */
[----:B------:R-:W-:-:S04]  /*e620*/  FFMA R11, R10, R15, R10 ;  /* 0x0000000f0a0b7223 */ /* 0x000fc8000000000a */
[----:B------:R-:W-:-:S04]  /*e630*/  FFMA R10, R0, R11, RZ ;  /* 0x0000000b000a7223 */ /* 0x000fc800000000ff */
[----:B------:R-:W-:-:S04]  /*e640*/  FFMA R15, R9, R10, R0 ;  /* 0x0000000a090f7223 */ /* 0x000fc80000000000 */
[----:B------:R-:W-:-:S04]  /*e650*/  FFMA R15, R11, R15, R10 ;  /* 0x0000000f0b0f7223 */ /* 0x000fc8000000000a */
[----:B------:R-:W-:-:S04]  /*e660*/  FFMA R0, R9, R15, R0 ;  /* 0x0000000f09007223 */ /* 0x000fc80000000000 */
[----:B------:R-:W-:-:S05]  /*e670*/  FFMA.FTZ R11, R11, R0, R15 ;  /* 0x000000000b0b7223 */ /* 0x000fca000001000f */
[----:B------:R-:W-:-:S04]  /*e680*/  SHF.R.U32.HI R0, RZ, 0x17, R11 ;  /* 0x00000017ff007819 */ /* 0x000fc8000001160b */
[----:B------:R-:W-:-:S05]  /*e690*/  LOP3.LUT R7, R0, 0xff, RZ, 0xc0, !PT ;  /* 0x000000ff00077812 */ /* 0x000fca00078ec0ff */
[----:B------:R-:W-:-:S04]  /*e6a0*/  IMAD.IADD R0, R7, 0x1, R8 ;  /* 0x0000000107007824 */ /* 0x000fc800078e0208 */
[----:B------:R-:W-:-:S05]  /*e6b0*/  VIADD R7, R0, 0xffffffff ;  /* 0xffffffff00077836 */ /* 0x000fca0000000000 */
[----:B------:R-:W-:-:S13]  /*e6c0*/  ISETP.GE.U32.AND P0, PT, R7, 0xfe, PT ;  /* 0x000000fe0700780c */ /* 0x000fda0003f06070 */
[----:B------:R-:W-:Y:S05]  /*e6d0*/  @!P0 BRA `(.L_x_4410) ;  /* 0x0000000000188947 */ /* 0x000fea0003800000 */
[----:B------:R-:W-:Y:S02]  /*e6e0*/  ISETP.GT.AND P0, PT, R0, 0xfe, PT ;  /* 0x000000fe0000780c */ /* 0x000fe40003f04270 */
[----:B------:R-:W-:-:S11]  /*e6f0*/  LOP3.LUT R8, R11, 0x80000000, RZ, 0xc0, !PT ;  /* 0x800000000b087812 */ /* 0x000fd600078ec0ff */
[----:B------:R-:W-:-:S04]  /*e700*/  @!P0 ISETP.GE.AND P1, PT, R0, 0x1, PT ;  /* 0x000000010000880c */ /* 0x000fc80003f26270 */
[C---:B------:R-:W-:Y:S02]  /*e710*/  @!P0 SEL R11, R8.reuse, R11, !P1 ;  /* 0x0000000b080b8207 */ /* 0x040fe40004800000 */
[----:B------:R-:W-:Y:S01]  /*e720*/  @P0 LOP3.LUT R11, R8, 0x7f800000, RZ, 0xfc, !PT ;  /* 0x7f800000080b0812 */ /* 0x000fe200078efcff */
[----:B------:R-:W-:Y:S06]  /*e730*/  BRA `(.L_x_4411) ;  /* 0x0000000000047947 */ /* 0x000fec0003800000 */
.L_x_4410:
[----:B------:R-:W-:-:S07]  /*e740*/  IMAD R11, R8, 0x800000, R11 ;  /* 0x00800000080b7824 */ /* 0x000fce00078e020b */
.L_x_4411:
[----:B------:R-:W-:Y:S05]  /*e750*/  BSYNC B2 ;  /* 0x0000000000027941 */ /* 0x000fea0003800000 */
.L_x_4409:
[----:B------:R-:W-:Y:S05]  /*e760*/  BRA `(.L_x_4412) ;  /* 0x0000000000207947 */ /* 0x000fea0003800000 */
.L_x_4408:
[----:B------:R-:W-:-:S04]  /*e770*/  LOP3.LUT R11, R0, 0x80000000, R11, 0x48, !PT ;  /* 0x80000000000b7812 */ /* 0x000fc800078e480b */
[----:B------:R-:W-:Y:S01]  /*e780*/  LOP3.LUT R11, R11, 0x7f800000, RZ, 0xfc, !PT ;  /* 0x7f8000000b0b7812 */ /* 0x000fe200078efcff */
[----:B------:R-:W-:Y:S06]  /*e790*/  BRA `(.L_x_4412) ;  /* 0x0000000000147947 */ /* 0x000fec0003800000 */
.L_x_4407:
[----:B------:R-:W-:Y:S01]  /*e7a0*/  LOP3.LUT R11, R0, 0x80000000, R11, 0x48, !PT ;  /* 0x80000000000b7812 */ /* 0x000fe200078e480b */
[----:B------:R-:W-:Y:S06]  /*e7b0*/  BRA `(.L_x_4412) ;  /* 0x00000000000c7947 */ /* 0x000fec0003800000 */
.L_x_4406:
[----:B------:R-:W0:Y:S01]  /*e7c0*/  MUFU.RSQ R11, -QNAN ;  /* 0xffc00000000b7908 */ /* 0x000e220000001400 */
[----:B------:R-:W-:Y:S05]  /*e7d0*/  BRA `(.L_x_4412) ;  /* 0x0000000000047947 */ /* 0x000fea0003800000 */
.L_x_4405:
[----:B------:R-:W-:-:S07]  /*e7e0*/  FADD.FTZ R11, R11, R0 ;  /* 0x000000000b0b7221 */ /* 0x000fce0000010000 */
.L_x_4412:
[----:B------:R-:W-:Y:S05]  /*e7f0*/  BSYNC B0 ;  /* 0x0000000000007941 */ /* 0x000fea0003800000 */
.L_x_4402:
[----:B------:R-:W-:Y:S02]  /*e800*/  IMAD.MOV.U32 R7, RZ, RZ, 0x0 ;  /* 0x00000000ff077424 */ /* 0x000fe400078e00ff */
[----:B0-----:R-:W-:Y:S02]  /*e810*/  IMAD.MOV.U32 R0, RZ, RZ, R11 ;  /* 0x000000ffff007224 */ /* 0x001fe400078e000b */
[----:B------:R-:W-:Y:S05]  /*e820*/  RET.REL.NODEC R6 `(_ZN2at6native18elementwise_kernelILi128ELi4EZNS0_15gpu_kernel_implIZZZNS0_17log1p_kernel_cudaERNS_18TensorIteratorBaseEENKUlvE_clEvENKUlvE2_clEvEUlN3c107complexIfEEE_EEvS4_RKT_EUliE_EEviT1_) ;  /* 0xffffff1406f47950 */ /* 0x000fea0003c3ffff */
.L_x_4413:
        /* <DEDUP_REMOVED lines=13> */
.L_x_13230:


//--------------------- .text._ZN2at6native27unrolled_elementwise_kernelIZZZNS0_17log1p_kernel_cudaERNS_18TensorIteratorBaseEENKUlvE_clEvENKUlvE2_clEvEUlN3c107complexIfEEE_St5arrayIPcLm2EELi4E23TrivialOffsetCalculatorILi1EjESE_NS0_6memory12LoadWithCastILi1EEENSF_13StoreWithCastILi1EEEEEviT_T0_T2_T3_T4_T5_ --------------------------
	.section	.text._ZN2at6native27unrolled_elementwise_kernelIZZZNS0_17log1p_kernel_cudaERNS_18TensorIteratorBaseEENKUlvE_clEvENKUlvE2_clEvEUlN3c107complexIfEEE_St5arrayIPcLm2EELi4E23TrivialOffsetCalculatorILi1EjESE_NS0_6memory12LoadWithCastILi1EEENSF_13StoreWithCastILi1EEEEEviT_T0_T2_T3_T4_T5_,"ax",@progbits
	.align	128
        .global         _ZN2at6native27unrolled_elementwise_kernelIZZZNS0_17log1p_kernel_cudaERNS_18TensorIteratorBaseEENKUlvE_clEvENKUlvE2_clEvEUlN3c107complexIfEEE_St5arrayIPcLm2EELi4E23TrivialOffsetCalculatorILi1EjESE_NS0_6memory12LoadWithCastILi1EEENSF_13StoreWithCastILi1EEEEEviT_T0_T2_T3_T4_T5_
        .type           _ZN2at6native27unrolled_elementwise_kernelIZZZNS0_17log1p_kernel_cudaERNS_18TensorIteratorBaseEENKUlvE_clEvENKUlvE2_clEvEUlN3c107complexIfEEE_St5arrayIPcLm2EELi4E23TrivialOffsetCalculatorILi1EjESE_NS0_6memory12LoadWithCastILi1EEENSF_13StoreWithCastILi1EEEEEviT_T0_T2_T3_T4_T5_,@function
        .size           _ZN2at6native27unrolled_elementwise_kernelIZZZNS0_17log1p_kernel_cudaERNS_18TensorIteratorBaseEENKUlvE_clEvENKUlvE2_clEvEUlN3c107complexIfEEE_St5arrayIPcLm2EELi4E23TrivialOffsetCalculatorILi1EjESE_NS0_6memory12LoadWithCastILi1EEENSF_13StoreWithCastILi1EEEEEviT_T0_T2_T3_T4_T5_,(.L_x_13231 - _ZN2at6native27unrolled_elementwise_kernelIZZZNS0_17log1p_kernel_cudaERNS_18TensorIteratorBaseEENKUlvE_clEvENKUlvE2_clEvEUlN3c107complexIfEEE_St5arrayIPcLm2EELi4E23TrivialOffsetCalculatorILi1EjESE_NS0_6memory12LoadWithCastILi1EEENSF_13StoreWithCastILi1EEEEEviT_T0_T2_T3_T4_T5_)
        .other          _ZN2at6native27unrolled_elementwise_kernelIZZZNS0_17log1p_kernel_cudaERNS_18TensorIteratorBaseEENKUlvE_clEvENKUlvE2_clEvEUlN3c107complexIfEEE_St5arrayIPcLm2EELi4E23TrivialOffsetCalculatorILi1EjESE_NS0_6memory12LoadWithCastILi1EEENSF_13StoreWithCastILi1EEEEEviT_T0_T2_T3_T4_T5_,@"STO_CUDA_ENTRY STV_DEFAULT"
_ZN2at6native27unrolled_elementwise_kernelIZZZNS0_17log1p_kernel_cudaERNS_18TensorIteratorBaseEENKUlvE_clEvENKUlvE2_clEvEUlN3c107complexIfEEE_St5arrayIPcLm2EELi4E23TrivialOffsetCalculatorILi1EjESE_NS0_6memory12LoadWithCastILi1EEENSF_13StoreWithCastILi1EEEEEviT_T0_T2_T3_T4_T5_:
.text._ZN2at6native27unrolled_elementwise_kernelIZZZNS0_17log1p_kernel_cudaERNS_18TensorIteratorBaseEENKUlvE_clEvENKUlvE2_clEvEUlN3c107complexIfEEE_St5arrayIPcLm2EELi4E23TrivialOffsetCalculatorILi1EjESE_NS0_6memory12LoadWithCastILi1EEENSF_13StoreWithCastILi1EEEEEviT_T0_T2_T3_T4_T5_:
[----:B------:R-:W0:Y:S01]  /*0000*/  LDC R1, c[0x0][0x28] ;  /* 0x00000a00ff017b82 */ /* 0x000e220000000800 */
[----:B------:R-:W1:Y:S07]  /*0010*/  S2R R2, SR_CTAID.X ;  /* 0x0000000000027919 */ /* 0x000e6e0000002500 */
[----:B------:R-:W1:Y:S01]  /*0020*/  LDC R3, c[0x0][0x210] ;  /* 0x00008400ff037b82 */ /* 0x000e620000000800 */
[----:B------:R-:W-:Y:S01]  /*0030*/  ULDC.64 UR36, c[0x0][0x208] ;  /* 0x0000820000247ab9 */ /* 0x000fe20000000a00 */
[----:B------:R-:W-:Y:S01]  /*0040*/  BSSY B7, `(.L_x_4414) ;  /* 0x0000105000077945 */ /* 0x000fe20003800000 */
[----:B------:R-:W2:Y:S01]  /*0050*/  S2R R29, SR_TID.X ;  /* 0x00000000001d7919 */ /* 0x000ea20000002100 */
[----:B------:R-:W-:Y:S01]  /*0060*/  IMAD.MOV.U32 R27, RZ, RZ, RZ ;  /* 0x000000ffff1b7224 */ /* 0x000fe200078e00ff */
[----:B------:R-:W-:-:S03]  /*0070*/  CS2R R24, SRZ ;  /* 0x0000000000187805 */ /* 0x000fc6000001ff00 */
[----:B------:R-:W3:Y:S01]  /*0080*/  LDC.U8 R17, c[0x0][0x22c] ;  /* 0x00008b00ff117b82 */ /* 0x000ee20000000000 */
[----:B-1----:R-:W-:-:S05]  /*0090*/  IMAD R28, R2, -0x200, R3 ;  /* 0xfffffe00021c7824 */ /* 0x002fca00078e0203 */
[----:B--2---:R-:W-:-:S04]  /*00a0*/  ISETP.GE.AND P0, PT, R29, R28, PT ;  /* 0x0000001c1d00720c */ /* 0x004fc80003f06270 */
[----:B------:R-:W-:-:S09]  /*00b0*/  P2R R16, PR, RZ, 0x1 ;  /* 0x00000001ff107803 */ /* 0x000fd20000000000 */
[----:B0--3--:R-:W-:Y:S05]  /*00c0*/  @P0 BRA `(.L_x_4415) ;  /* 0x0000000c00f00947 */ /* 0x009fea0003800000 */
[----:B------:R-:W0:Y:S01]  /*00d0*/  LDC.64 R4, c[0x0][0x220] ;  /* 0x00008800ff047b82 */ /* 0x000e220000000a00 */
        /* <DEDUP_REMOVED lines=20> */
[----:B--2---:R4:W0:Y:S01]  /*0220*/  I2F.S16 R24, R4 ;  /* 0x0000000400187306 */ /* 0x0048220000101400 */
[----:B------:R-:W-:Y:S05]  /*0230*/  BRA `(.L_x_4422) ;  /* 0x0000000c008c7947 */ /* 0x000fea0003800000 */
.L_x_4420:
[----:B------:R-:W2:Y:S01]  /*0240*/  LDG.E.U8 R4, desc[UR36][R4.64] ;  /* 0x0000002404047981 */ /* 0x000ea2000c1e1100 */
[----:B------:R-:W-:Y:S01]  /*0250*/  IMAD.MOV.U32 R25, RZ, RZ, RZ ;  /* 0x000000ffff197224 */ /* 0x000fe200078e00ff */
[----:B--2---:R-:W-:Y:S01]  /*0260*/  I2FP.F32.U32 R24, R4 ;  /* 0x0000000400187245 */ /* 0x004fe20000201000 */
[----:B------:R-:W-:Y:S06]  /*0270*/  BRA `(.L_x_4422) ;  /* 0x0000000c007c7947 */ /* 0x000fec0003800000 */
.L_x_4419:
        /* <DEDUP_REMOVED lines=8> */
[----:B--2---:R0:W1:Y:S01]  /*0300*/  I2F.S64 R24, R4 ;  /* 0x0000000400187312 */ /* 0x0040620000301400 */
[----:B------:R-:W-:Y:S05]  /*0310*/  BRA `(.L_x_4422) ;  /* 0x0000000c00547947 */ /* 0x000fea0003800000 */
.L_x_4424:
[----:B------:R-:W2:Y:S01]  /*0320*/  LDG.E R4, desc[UR36][R4.64] ;  /* 0x0000002404047981 */ /* 0x000ea2000c1e1900 */
[----:B------:R-:W-:Y:S01]  /*0330*/  IMAD.MOV.U32 R25, RZ, RZ, RZ ;  /* 0x000000ffff197224 */ /* 0x000fe200078e00ff */
[----:B--2---:R-:W-:Y:S01]  /*0340*/  I2FP.F32.S32 R24, R4 ;  /* 0x0000000400187245 */ /* 0x004fe20000201400 */
[----:B------:R-:W-:Y:S06]  /*0350*/  BRA `(.L_x_4422) ;  /* 0x0000000c00447947 */ /* 0x000fec0003800000 */
.L_x_4423:
[----:B------:R-:W2:Y:S01]  /*0360*/  LDG.E.U16 R4, desc[UR36][R4.64] ;  /* 0x0000002404047981 */ /* 0x000ea2000c1e1500 */
[----:B------:R-:W-:Y:S01]  /*0370*/  IMAD.MOV.U32 R25, RZ, RZ, RZ ;  /* 0x000000ffff197224 */ /* 0x000fe200078e00ff */
[----:B--2---:R2:W3:Y:S01]  /*0380*/  I2F.S16 R24, R4 ;  /* 0x0000000400187306 */ /* 0x0044e20000101400 */
[----:B------:R-:W-:Y:S05]  /*0390*/  BRA `(.L_x_4422) ;  /* 0x0000000c00347947 */ /* 0x000fea0003800000 */
.L_x_4418:
        /* <DEDUP_REMOVED lines=9> */
.L_x_4426:
[----:B------:R-:W2:Y:S01]  /*0430*/  LDG.E.U16 R4, desc[UR36][R4.64] ;  /* 0x0000002404047981 */ /* 0x000ea2000c1e1500 */
[----:B------:R-:W-:Y:S02]  /*0440*/  IMAD.MOV.U32 R25, RZ, RZ, RZ ;  /* 0x000000ffff197224 */ /* 0x000fe400078e00ff */
[----:B--2---:R-:W-:Y:S01]  /*0450*/  HADD2.F32 R24, -RZ, R4.H0_H0 ;  /* 0x20000004ff187230 */ /* 0x004fe20000004100 */
[----:B------:R-:W-:Y:S06]  /*0460*/  BRA `(.L_x_4422) ;  /* 0x0000000c00007947 */ /* 0x000fec0003800000 */
.L_x_4425:
        /* <DEDUP_REMOVED lines=8> */
.L_x_4428:
[----:B------:R-:W2:Y:S02]  /*04f0*/  LDG.E R4, desc[UR36][R4.64] ;  /* 0x0000002404047981 */ /* 0x000ea4000c1e1900 */
[--C-:B--2---:R-:W-:Y:S02]  /*0500*/  HADD2.F32 R25, -RZ, R4.reuse.H1_H1 ;  /* 0x30000004ff197230 */ /* 0x104fe40000004100 */
[----:B------:R-:W-:Y:S01]  /*0510*/  HADD2.F32 R24, -RZ, R4.H0_H0 ;  /* 0x20000004ff187230 */ /* 0x000fe20000004100 */
[----:B------:R-:W-:Y:S06]  /*0520*/  BRA `(.L_x_4422) ;  /* 0x0000000800d07947 */ /* 0x000fec0003800000 */
.L_x_4427:
        /* <DEDUP_REMOVED lines=8> */
.L_x_4417:
        /* <DEDUP_REMOVED lines=13> */
.L_x_4431:
        /* <DEDUP_REMOVED lines=10> */
.L_x_4430:
        /* <DEDUP_REMOVED lines=8> */
[----:B------:R-:W-:Y:S02]  /*07a0*/  IMAD.MOV.U32 R25, RZ, RZ, RZ ;  /* 0x000000ffff197224 */ /* 0x000fe400078e00ff */
        /* <DEDUP_REMOVED lines=18> */
.L_x_4433:
[----:B------:R-:W2:Y:S01]  /*08d0*/  LDG.E.U8 R4, desc[UR36][R4.64] ;  /* 0x0000002404047981 */ /* 0x000ea2000c1e1100 */
[----:B------:R-:W-:Y:S02]  /*08e0*/  IMAD.MOV.U32 R25, RZ, RZ, RZ ;  /* 0x000000ffff197224 */ /* 0x000fe400078e00ff */
        /* <DEDUP_REMOVED lines=12> */
.L_x_4432:
[----:B------:R-:W2:Y:S01]  /*09b0*/  LDG.E.U16 R4, desc[UR36][R4.64] ;  /* 0x0000002404047981 */ /* 0x000ea2000c1e1500 */
[----:B------:R-:W-:Y:S02]  /*09c0*/  IMAD.MOV.U32 R25, RZ, RZ, RZ ;  /* 0x000000ffff197224 */ /* 0x000fe400078e00ff */
[----:B--2---:R-:W-:Y:S01]  /*09d0*/  IMAD.U32 R24, R4, 0x10000, RZ ;  /* 0x0001000004187824 */ /* 0x004fe200078e00ff */
[----:B------:R-:W-:Y:S06]  /*09e0*/  BRA `(.L_x_4422) ;  /* 0x0000000400a07947 */ /* 0x000fec0003800000 */
.L_x_4429:
        /* <DEDUP_REMOVED lines=12> */
.L_x_4436:
        /* <DEDUP_REMOVED lines=20> */
.L_x_4438:
[----:B------:R-:W-:Y:S05]  /*0bf0*/  BSYNC B0 ;  /* 0x0000000000007941 */ /* 0x000fea0003800000 */
.L_x_4437:
[----:B------:R-:W-:Y:S01]  /*0c00*/  IMAD.SHL.U32 R3, R3, 0x100000, RZ ;  /* 0x0010000003037824 */ /* 0x000fe200078e00ff */
[----:B------:R-:W-:-:S04]  /*0c10*/  LEA R5, R0, 0x3b800000, 0x17 ;  /* 0x3b80000000057811 */ /* 0x000fc800078eb8ff */
[----:B------:R-:W-:Y:S01]  /*0c20*/  LOP3.LUT R24, R5, R3, R24, 0xfe, !PT ;  /* 0x0000000305187212 */ /* 0x000fe200078efe18 */
[----:B------:R-:W-:Y:S06]  /*0c30*/  BRA `(.L_x_4422) ;  /* 0x00000004000c7947 */ /* 0x000fec0003800000 */
.L_x_4435:
        /* <DEDUP_REMOVED lines=20> */
.L_x_4440:
[----:B------:R-:W-:Y:S05]  /*0d80*/  BSYNC B0 ;  /* 0x0000000000007941 */ /* 0x000fea0003800000 */
.L_x_4439:
[----:B------:R-:W-:Y:S01]  /*0d90*/  IMAD.SHL.U32 R3, R3, 0x200000, RZ ;  /* 0x0020000003037824 */ /* 0x000fe200078e00ff */
[----:B------:R-:W-:-:S04]  /*0da0*/  LEA R5, R0, 0x37800000, 0x17 ;  /* 0x3780000000057811 */ /* 0x000fc800078eb8ff */
[----:B------:R-:W-:Y:S01]  /*0db0*/  LOP3.LUT R24, R5, R3, R24, 0xfe, !PT ;  /* 0x0000000305187212 */ /* 0x000fe200078efe18 */
[----:B------:R-:W-:Y:S06]  /*0dc0*/  BRA `(.L_x_4422) ;  /* 0x0000000000a87947 */ /* 0x000fec0003800000 */
.L_x_4434:
        /* <DEDUP_REMOVED lines=14> */
.L_x_4444:
[----:B------:R-:W-:Y:S05]  /*0eb0*/  BSYNC B0 ;  /* 0x0000000000007941 */ /* 0x000fea0003800000 */
.L_x_4443:
[----:B------:R-:W-:Y:S01]  /*0ec0*/  IMAD.MOV.U32 R25, RZ, RZ, RZ ;  /* 0x000000ffff197224 */ /* 0x000fe200078e00ff */
[----:B------:R-:W-:Y:S06]  /*0ed0*/  BRA `(.L_x_4422) ;  /* 0x0000000000647947 */ /* 0x000fec0003800000 */
.L_x_4421:
        /* <DEDUP_REMOVED lines=16> */
.L_x_4445:
[----:B------:R-:W-:Y:S01]  /*0fe0*/  CS2R R24, SRZ ;  /* 0x0000000000187805 */ /* 0x000fe2000001ff00 */
[----:B------:R-:W-:Y:S06]  /*0ff0*/  BRA `(.L_x_4422) ;  /* 0x00000000001c7947 */ /* 0x000fec0003800000 */
.L_x_4442:
[----:B------:R-:W2:Y:S01]  /*1000*/  LDG.E.64 R4, desc[UR36][R4.64] ;  /* 0x0000002404047981 */ /* 0x000ea2000c1e1b00 */
[----:B------:R-:W-:Y:S01]  /*1010*/  IMAD.MOV.U32 R25, RZ, RZ, RZ ;  /* 0x000000ffff197224 */ /* 0x000fe200078e00ff */
[----:B--2---:R0:W1:Y:S01]  /*1020*/  I2F.U64 R24, R4 ;  /* 0x0000000400187312 */ /* 0x0040620000301000 */
[----:B------:R-:W-:Y:S05]  /*1030*/  BRA `(.L_x_4422) ;  /* 0x00000000000c7947 */ /* 0x000fea0003800000 */
.L_x_4441:
[----:B------:R-:W2:Y:S01]  /*1040*/  LDG.E R4, desc[UR36][R4.64] ;  /* 0x0000002404047981 */ /* 0x000ea2000c1e1900 */
[----:B------:R-:W-:Y:S01]  /*1050*/  IMAD.MOV.U32 R25, RZ, RZ, RZ ;  /* 0x000000ffff197224 */ /* 0x000fe200078e00ff */
[----:B--2---:R-:W-:-:S07]  /*1060*/  I2FP.F32.U32 R24, R4 ;  /* 0x0000000400187245 */ /* 0x004fce0000201000 */
.L_x_4422:
[----:B------:R-:W-:Y:S05]  /*1070*/  BSYNC B6 ;  /* 0x0000000000067941 */ /* 0x000fea0003800000 */
.L_x_4416:
[----:B------:R-:W-:-:S07]  /*1080*/  VIADD R29, R29, 0x80 ;  /* 0x000000801d1d7836 */ /* 0x000fce0000000000 */
.L_x_4415:
[----:B------:R-:W-:Y:S05]  /*1090*/  BSYNC B7 ;  /* 0x0000000000077941 */ /* 0x000fea0003800000 */
.L_x_4414:
[----:B------:R-:W-:Y:S01]  /*10a0*/  ISETP.GE.AND P0, PT, R29, R28, PT ;  /* 0x0000001c1d00720c */ /* 0x000fe20003f06270 */
[----:B------:R-:W-:Y:S01]  /*10b0*/  BSSY B7, `(.L_x_4446) ;  /* 0x00000ff000077945 */ /* 0x000fe20003800000 */
[----:B------:R-:W-:-:S11]  /*10c0*/  IMAD.MOV.U32 R26, RZ, RZ, RZ ;  /* 0x000000ffff1a7224 */ /* 0x000fd600078e00ff */
[----:B------:R-:W-:Y:S05]  /*10d0*/  @P0 BRA `(.L_x_4447) ;  /* 0x0000000c00f00947 */ /* 0x000fea0003800000 */
[----:B0-2-4-:R-:W0:Y:S01]  /*10e0*/  LDC.64 R4, c[0x0][0x220] ;  /* 0x00008800ff047b82 */ /* 0x015e220000000a00 */
        /* <DEDUP_REMOVED lines=20> */
[----:B--2---:R0:W2:Y:S01]  /*1230*/  I2F.S16 R26, R4 ;  /* 0x00000004001a7306 */ /* 0x0040a20000101400 */
[----:B------:R-:W-:Y:S05]  /*1240*/  BRA `(.L_x_4454) ;  /* 0x0000000c008c7947 */ /* 0x000fea0003800000 */
.L_x_4452:
[----:B------:R-:W2:Y:S01]  /*1250*/  LDG.E.U8 R4, desc[UR36][R4.64] ;  /* 0x0000002404047981 */ /* 0x000ea2000c1e1100 */
[----:B------:R-:W-:Y:S01]  /*1260*/  IMAD.MOV.U32 R27, RZ, RZ, RZ ;  /* 0x000000ffff1b7224 */ /* 0x000fe200078e00ff */
[----:B--2---:R-:W-:Y:S01]  /*1270*/  I2FP.F32.U32 R26, R4 ;  /* 0x00000004001a7245 */ /* 0x004fe20000201000 */
[----:B------:R-:W-:Y:S06]  /*1280*/  BRA `(.L_x_4454) ;  /* 0x0000000c007c7947 */ /* 0x000fec0003800000 */
.L_x_4451:
        /* <DEDUP_REMOVED lines=10> */
.L_x_4456:
[----:B------:R-:W2:Y:S01]  /*1330*/  LDG.E R4, desc[UR36][R4.64] ;  /* 0x0000002404047981 */ /* 0x000ea2000c1e1900 */
[----:B------:R-:W-:Y:S01]  /*1340*/  IMAD.MOV.U32 R27, RZ, RZ, RZ ;  /* 0x000000ffff1b7224 */ /* 0x000fe200078e00ff */
[----:B--2---:R-:W-:Y:S01]  /*1350*/  I2FP.F32.S32 R26, R4 ;  /* 0x00000004001a7245 */ /* 0x004fe20000201400 */
[----:B------:R-:W-:Y:S06]  /*1360*/  BRA `(.L_x_4454) ;  /* 0x0000000c00447947 */ /* 0x000fec0003800000 */
.L_x_4455:
[----:B------:R-:W2:Y:S01]  /*1370*/  LDG.E.U16 R4, desc[UR36][R4.64] ;  /* 0x0000002404047981 */ /* 0x000ea2000c1e1500 */
[----:B------:R-:W-:Y:S01]  /*1380*/  IMAD.MOV.U32 R27, RZ, RZ, RZ ;  /* 0x000000ffff1b7224 */ /* 0x000fe200078e00ff */
[----:B--2---:R4:W0:Y:S01]  /*1390*/  I2F.S16 R26, R4 ;  /* 0x00000004001a7306 */ /* 0x0048220000101400 */
[----:B------:R-:W-:Y:S05]  /*13a0*/  BRA `(.L_x_4454) ;  /* 0x0000000c00347947 */ /* 0x000fea0003800000 */
.L_x_4450:
        /* <DEDUP_REMOVED lines=9> */
.L_x_4458:
[----:B------:R-:W2:Y:S01]  /*1440*/  LDG.E.U16 R4, desc[UR36][R4.64] ;  /* 0x0000002404047981 */ /* 0x000ea2000c1e1500 */
[----:B------:R-:W-:Y:S02]  /*1450*/  IMAD.MOV.U32 R27, RZ, RZ, RZ ;  /* 0x000000ffff1b7224 */ /* 0x000fe400078e00ff */
[----:B--2---:R-:W-:Y:S01]  /*1460*/  HADD2.F32 R26, -RZ, R4.H0_H0 ;  /* 0x20000004ff1a7230 */ /* 0x004fe20000004100 */
[----:B------:R-:W-:Y:S06]  /*1470*/  BRA `(.L_x_4454) ;  /* 0x0000000c00007947 */ /* 0x000fec0003800000 */
.L_x_4457:
        /* <DEDUP_REMOVED lines=8> */
.L_x_4460:
[----:B------:R-:W2:Y:S02]  /*1500*/  LDG.E R4, desc[UR36][R4.64] ;  /* 0x0000002404047981 */ /* 0x000ea4000c1e1900 */
[--C-:B--2---:R-:W-:Y:S02]  /*1510*/  HADD2.F32 R27, -RZ, R4.reuse.H1_H1 ;  /* 0x30000004ff1b7230 */ /* 0x104fe40000004100 */
[----:B------:R-:W-:Y:S01]  /*1520*/  HADD2.F32 R26, -RZ, R4.H0_H0 ;  /* 0x20000004ff1a7230 */ /* 0x000fe20000004100 */
[----:B------:R-:W-:Y:S06]  /*1530*/  BRA `(.L_x_4454) ;  /* 0x0000000800d07947 */ /* 0x000fec0003800000 */
.L_x_4459:
        /* <DEDUP_REMOVED lines=8> */
.L_x_4449:
        /* <DEDUP_REMOVED lines=13> */
.L_x_4463:
[----:B------:R-:W2:Y:S01]  /*1690*/  LDG.E.128 R4, desc[UR36][R4.64] ;  /* 0x0000002404047981 */ /* 0x000ea2000c1e1d00 */
[----:B------:R-:W-:Y:S01]  /*16a0*/  UMOV UR4, 0xf0000000 ;  /* 0xf000000000047882 */ /* 0x000fe20000000000 */
[----:B------:R-:W-:Y:S01]  /*16b0*/  UMOV UR5, 0x380fffff ;  /* 0x380fffff00057882 */ /* 0x000fe20000000000 */
[----:B--2---:R-:W0:Y:S01]  /*16c0*/  F2F.F32.F64 R27, R6 ;  /* 0x00000006001b7310 */ /* 0x004e220000301000 */
[----:B------:R-:W-:Y:S02]  /*16d0*/  DSETP.GEU.AND P0, PT, |R6|, UR4, PT ;  /* 0x0000000406007e2a */ /* 0x000fe4000bf0e200 */
[----:B------:R-:W-:-:S05]  /*16e0*/  DSETP.GEU.AND P1, PT, |R4|, UR4, PT ;  /* 0x0000000404007e2a */ /* 0x000fca000bf2e200 */
[----:B------:R-:W2:Y:S07]  /*16f0*/  F2F.F32.F64 R26, R4 ;  /* 0x00000004001a7310 */ /* 0x000eae0000301000 */
[----:B0-----:R-:W-:Y:S02]  /*1700*/  @!P0 FMUL R27, R27, 1.175494350822287508e-38 ;  /* 0x008000001b1b8820 */ /* 0x001fe40000400000 */
[----:B--2---:R-:W-:Y:S01]  /*1710*/  @!P1 FMUL R26, R26, 1.175494350822287508e-38 ;  /* 0x008000001a1a9820 */ /* 0x004fe20000400000 */
[----:B------:R-:W-:Y:S06]  /*1720*/  BRA `(.L_x_4454) ;  /* 0x0000000800547947 */ /* 0x000fec0003800000 */
.L_x_4462:
        /* <DEDUP_REMOVED lines=27> */
.L_x_4465:
        /* <DEDUP_REMOVED lines=14> */
.L_x_4464:
[----:B------:R-:W2:Y:S01]  /*19c0*/  LDG.E.U16 R4, desc[UR36][R4.64] ;  /* 0x0000002404047981 */ /* 0x000ea2000c1e1500 */
[----:B------:R-:W-:Y:S02]  /*19d0*/  IMAD.MOV.U32 R27, RZ, RZ, RZ ;  /* 0x000000ffff1b7224 */ /* 0x000fe400078e00ff */
[----:B--2---:R-:W-:Y:S01]  /*19e0*/  IMAD.U32 R26, R4, 0x10000, RZ ;  /* 0x00010000041a7824 */ /* 0x004fe200078e00ff */
[----:B------:R-:W-:Y:S06]  /*19f0*/  BRA `(.L_x_4454) ;  /* 0x0000000400a07947 */ /* 0x000fec0003800000 */
.L_x_4461:
        /* <DEDUP_REMOVED lines=12> */
.L_x_4468:
        /* <DEDUP_REMOVED lines=20> */
.L_x_4470:
[----:B------:R-:W-:Y:S05]  /*1c00*/  BSYNC B0 ;  /* 0x0000000000007941 */ /* 0x000fea0003800000 */
.L_x_4469:
[----:B------:R-:W-:Y:S01]  /*1c10*/  IMAD.SHL.U32 R3, R3, 0x100000, RZ ;  /* 0x0010000003037824 */ /* 0x000fe200078e00ff */
[----:B------:R-:W-:-:S04]  /*1c20*/  LEA R5, R0, 0x3b800000, 0x17 ;  /* 0x3b80000000057811 */ /* 0x000fc800078eb8ff */
[----:B------:R-:W-:Y:S01]  /*1c30*/  LOP3.LUT R26, R5, R3, R26, 0xfe, !PT ;  /* 0x00000003051a7212 */ /* 0x000fe200078efe1a */
[----:B------:R-:W-:Y:S06]  /*1c40*/  BRA `(.L_x_4454) ;  /* 0x00000004000c7947 */ /* 0x000fec0003800000 */
.L_x_4467:
        /* <DEDUP_REMOVED lines=20> */
.L_x_4472:
[----:B------:R-:W-:Y:S05]  /*1d90*/  BSYNC B0 ;  /* 0x0000000000007941 */ /* 0x000fea0003800000 */
.L_x_4471:
[----:B------:R-:W-:Y:S01]  /*1da0*/  IMAD.SHL.U32 R3, R3, 0x200000, RZ ;  /* 0x0020000003037824 */ /* 0x000fe200078e00ff */
[----:B------:R-:W-:-:S04]  /*1db0*/  LEA R5, R0, 0x37800000, 0x17 ;  /* 0x3780000000057811 */ /* 0x000fc800078eb8ff */
[----:B------:R-:W-:Y:S01]  /*1dc0*/  LOP3.LUT R26, R5, R3, R26, 0xfe, !PT ;  /* 0x00000003051a7212 */ /* 0x000fe200078efe1a */
[----:B------:R-:W-:Y:S06]  /*1dd0*/  BRA `(.L_x_4454) ;  /* 0x0000000000a87947 */ /* 0x000fec0003800000 */
.L_x_4466:
        /* <DEDUP_REMOVED lines=14> */
.L_x_4476:
[----:B------:R-:W-:Y:S05]  /*1ec0*/  BSYNC B0 ;  /* 0x0000000000007941 */ /* 0x000fea0003800000 */
.L_x_4475:
[----:B------:R-:W-:Y:S01]  /*1ed0*/  IMAD.MOV.U32 R27, RZ, RZ, RZ ;  /* 0x000000ffff1b7224 */ /* 0x000fe200078e00ff */
[----:B------:R-:W-:Y:S06]  /*1ee0*/  BRA `(.L_x_4454) ;  /* 0x0000000000647947 */ /* 0x000fec0003800000 */
.L_x_4453:
        /* <DEDUP_REMOVED lines=16> */
.L_x_4477:
[----:B------:R-:W-:Y:S01]  /*1ff0*/  CS2R R26, SRZ ;  /* 0x00000000001a7805 */ /* 0x000fe2000001ff00 */
[----:B------:R-:W-:Y:S06]  /*2000*/  BRA `(.L_x_4454) ;  /* 0x00000000001c7947 */ /* 0x000fec0003800000 */
.L_x_4474:
[----:B------:R-:W2:Y:S01]  /*2010*/  LDG.E.64 R4, desc[UR36][R4.64] ;  /* 0x0000002404047981 */ /* 0x000ea2000c1e1b00 */
[----:B------:R-:W-:Y:S01]  /*2020*/  IMAD.MOV.U32 R27, RZ, RZ, RZ ;  /* 0x000000ffff1b7224 */ /* 0x000fe200078e00ff */
[----:B--2---:R0:W2:Y:S01]  /*2030*/  I2F.U64 R26, R4 ;  /* 0x00000004001a7312 */ /* 0x0040a20000301000 */
[----:B------:R-:W-:Y:S05]  /*2040*/  BRA `(.L_x_4454) ;  /* 0x00000000000c7947 */ /* 0x000fea0003800000 */
.L_x_4473:
[----:B------:R-:W2:Y:S01]  /*2050*/  LDG.E R4, desc[UR36][R4.64] ;  /* 0x0000002404047981 */ /* 0x000ea2000c1e1900 */
[----:B------:R-:W-:Y:S01]  /*2060*/  IMAD.MOV.U32 R27, RZ, RZ, RZ ;  /* 0x000000ffff1b7224 */ /* 0x000fe200078e00ff */
[----:B--2---:R-:W-:-:S07]  /*2070*/  I2FP.F32.U32 R26, R4 ;  /* 0x00000004001a7245 */ /* 0x004fce0000201000 */
.L_x_4454:
[----:B------:R-:W-:Y:S05]  /*2080*/  BSYNC B6 ;  /* 0x0000000000067941 */ /* 0x000fea0003800000 */
.L_x_4448:
[----:B------:R-:W-:-:S07]  /*2090*/  VIADD R29, R29, 0x80 ;  /* 0x000000801d1d7836 */ /* 0x000fce0000000000 */
.L_x_4447:
[----:B------:R-:W-:Y:S05]  /*20a0*/  BSYNC B7 ;  /* 0x0000000000077941 */ /* 0x000fea0003800000 */
.L_x_4446:
[----:B------:R-:W-:Y:S01]  /*20b0*/  ISETP.GE.AND P0, PT, R29, R28, PT ;  /* 0x0000001c1d00720c */ /* 0x000fe20003f06270 */
[----:B------:R-:W-:Y:S01]  /*20c0*/  BSSY B7, `(.L_x_4478) ;  /* 0x0000100000077945 */ /* 0x000fe20003800000 */
[----:B------:R-:W-:Y:S01]  /*20d0*/  IMAD.MOV.U32 R19, RZ, RZ, RZ ;  /* 0x000000ffff137224 */ /* 0x000fe200078e00ff */
[----:B------:R-:W-:-:S10]  /*20e0*/  CS2R R22, SRZ ;  /* 0x0000000000167805 */ /* 0x000fd4000001ff00 */
        /* <DEDUP_REMOVED lines=24> */
.L_x_4484:
[----:B------:R-:W2:Y:S01]  /*2270*/  LDG.E.U8 R4, desc[UR36][R4.64] ;  /* 0x0000002404047981 */ /* 0x000ea2000c1e1100 */
[----:B------:R-:W-:Y:S01]  /*2280*/  IMAD.MOV.U32 R23, RZ, RZ, RZ ;  /* 0x000000ffff177224 */ /* 0x000fe200078e00ff */
[----:B--2---:R-:W-:Y:S01]  /*2290*/  I2FP.F32.U32 R22, R4 ;  /* 0x0000000400167245 */ /* 0x004fe20000201000 */
[----:B------:R-:W-:Y:S06]  /*22a0*/  BRA `(.L_x_4486) ;  /* 0x0000000c007c7947 */ /* 0x000fec0003800000 */
.L_x_4483:
        /* <DEDUP_REMOVED lines=10> */
.L_x_4488:
[----:B------:R-:W2:Y:S01]  /*2350*/  LDG.E R4, desc[UR36][R4.64] ;  /* 0x0000002404047981 */ /* 0x000ea2000c1e1900 */
[----:B------:R-:W-:Y:S01]  /*2360*/  IMAD.MOV.U32 R23, RZ, RZ, RZ ;  /* 0x000000ffff177224 */ /* 0x000fe200078e00ff */
[----:B--2---:R-:W-:Y:S01]  /*2370*/  I2FP.F32.S32 R22, R4 ;  /* 0x0000000400167245 */ /* 0x004fe20000201400 */
[----:B------:R-:W-:Y:S06]  /*2380*/  BRA `(.L_x_4486) ;  /* 0x0000000c00447947 */ /* 0x000fec0003800000 */
.L_x_4487:
[----:B------:R-:W2:Y:S01]  /*2390*/  LDG.E.U16 R4, desc[UR36][R4.64] ;  /* 0x0000002404047981 */ /* 0x000ea2000c1e1500 */
[----:B------:R-:W-:Y:S01]  /*23a0*/  IMAD.MOV.U32 R23, RZ, RZ, RZ ;  /* 0x000000ffff177224 */ /* 0x000fe200078e00ff */
[----:B--2---:R0:W2:Y:S01]  /*23b0*/  I2F.S16 R22, R4 ;  /* 0x0000000400167306 */ /* 0x0040a20000101400 */
[----:B------:R-:W-:Y:S05]  /*23c0*/  BRA `(.L_x_4486) ;  /* 0x0000000c00347947 */ /* 0x000fea0003800000 */
.L_x_4482:
        /* <DEDUP_REMOVED lines=9> */
.L_x_4490:
[----:B------:R-:W2:Y:S01]  /*2460*/  LDG.E.U16 R4, desc[UR36][R4.64] ;  /* 0x0000002404047981 */ /* 0x000ea2000c1e1500 */
[----:B------:R-:W-:Y:S02]  /*2470*/  IMAD.MOV.U32 R23, RZ, RZ, RZ ;  /* 0x000000ffff177224 */ /* 0x000fe400078e00ff */
[----:B--2---:R-:W-:Y:S01]  /*2480*/  HADD2.F32 R22, -RZ, R4.H0_H0 ;  /* 0x20000004ff167230 */ /* 0x004fe20000004100 */
[----:B------:R-:W-:Y:S06]  /*2490*/  BRA `(.L_x_4486) ;  /* 0x0000000c00007947 */ /* 0x000fec0003800000 */
.L_x_4489:
        /* <DEDUP_REMOVED lines=8> */
.L_x_4492:
[----:B------:R-:W2:Y:S02]  /*2520*/  LDG.E R4, desc[UR36][R4.64] ;  /* 0x0000002404047981 */ /* 0x000ea4000c1e1900 */
[--C-:B--2---:R-:W-:Y:S02]  /*2530*/  HADD2.F32 R23, -RZ, R4.reuse.H1_H1 ;  /* 0x30000004ff177230 */ /* 0x104fe40000004100 */
[----:B------:R-:W-:Y:S01]  /*2540*/  HADD2.F32 R22, -RZ, R4.H0_H0 ;  /* 0x20000004ff167230 */ /* 0x000fe20000004100 */
[----:B------:R-:W-:Y:S06]  /*2550*/  BRA `(.L_x_4486) ;  /* 0x0000000800d07947 */ /* 0x000fec0003800000 */
.L_x_4491:
        /* <DEDUP_REMOVED lines=8> */
.L_x_4481:
        /* <DEDUP_REMOVED lines=13> */
.L_x_4495:
        /* <DEDUP_REMOVED lines=10> */
.L_x_4494:
        /* <DEDUP_REMOVED lines=27> */
.L_x_4497:
        /* <DEDUP_REMOVED lines=14> */
.L_x_4496:
[----:B------:R-:W2:Y:S01]  /*29e0*/  LDG.E.U16 R4, desc[UR36][R4.64] ;  /* 0x0000002404047981 */ /* 0x000ea2000c1e1500 */
[----:B------:R-:W-:Y:S02]  /*29f0*/  IMAD.MOV.U32 R23, RZ, RZ, RZ ;  /* 0x000000ffff177224 */ /* 0x000fe400078e00ff */
[----:B--2---:R-:W-:Y:S01]  /*2a00*/  IMAD.U32 R22, R4, 0x10000, RZ ;  /* 0x0001000004167824 */ /* 0x004fe200078e00ff */
[----:B------:R-:W-:Y:S06]  /*2a10*/  BRA `(.L_x_4486) ;  /* 0x0000000400a07947 */ /* 0x000fec0003800000 */
.L_x_4493:
        /* <DEDUP_REMOVED lines=12> */
.L_x_4500:
        /* <DEDUP_REMOVED lines=20> */
.L_x_4502:
[----:B------:R-:W-:Y:S05]  /*2c20*/  BSYNC B0 ;  /* 0x0000000000007941 */ /* 0x000fea0003800000 */
.L_x_4501:
[----:B------:R-:W-:Y:S01]  /*2c30*/  IMAD.SHL.U32 R3, R3, 0x100000, RZ ;  /* 0x0010000003037824 */ /* 0x000fe200078e00ff */
[----:B------:R-:W-:-:S04]  /*2c40*/  LEA R5, R0, 0x3b800000, 0x17 ;  /* 0x3b80000000057811 */ /* 0x000fc800078eb8ff */
[----:B------:R-:W-:Y:S01]  /*2c50*/  LOP3.LUT R22, R5, R3, R22, 0xfe, !PT ;  /* 0x0000000305167212 */ /* 0x000fe200078efe16 */
[----:B------:R-:W-:Y:S06]  /*2c60*/  BRA `(.L_x_4486) ;  /* 0x00000004000c7947 */ /* 0x000fec0003800000 */
.L_x_4499:
        /* <DEDUP_REMOVED lines=20> */
.L_x_4504:
[----:B------:R-:W-:Y:S05]  /*2db0*/  BSYNC B0 ;  /* 0x0000000000007941 */ /* 0x000fea0003800000 */
.L_x_4503:
[----:B------:R-:W-:Y:S01]  /*2dc0*/  IMAD.SHL.U32 R3, R3, 0x200000, RZ ;  /* 0x0020000003037824 */ /* 0x000fe200078e00ff */
[----:B------:R-:W-:-:S04]  /*2dd0*/  LEA R5, R0, 0x37800000, 0x17 ;  /* 0x3780000000057811 */ /* 0x000fc800078eb8ff */
[----:B------:R-:W-:Y:S01]  /*2de0*/  LOP3.LUT R22, R5, R3, R22, 0xfe, !PT ;  /* 0x0000000305167212 */ /* 0x000fe200078efe16 */
[----:B------:R-:W-:Y:S06]  /*2df0*/  BRA `(.L_x_4486) ;  /* 0x0000000000a87947 */ /* 0x000fec0003800000 */
.L_x_4498:
        /* <DEDUP_REMOVED lines=14> */
.L_x_4508:
[----:B------:R-:W-:Y:S05]  /*2ee0*/  BSYNC B0 ;  /* 0x0000000000007941 */ /* 0x000fea0003800000 */
.L_x_4507:
[----:B------:R-:W-:Y:S01]  /*2ef0*/  IMAD.MOV.U32 R23, RZ, RZ, RZ ;  /* 0x000000ffff177224 */ /* 0x000fe200078e00ff */
[----:B------:R-:W-:Y:S06]  /*2f00*/  BRA `(.L_x_4486) ;  /* 0x0000000000647947 */ /* 0x000fec0003800000 */
.L_x_4485:
        /* <DEDUP_REMOVED lines=16> */
.L_x_4509:
[----:B------:R-:W-:Y:S01]  /*3010*/  CS2R R22, SRZ ;  /* 0x0000000000167805 */ /* 0x000fe2000001ff00 */
[----:B------:R-:W-:Y:S06]  /*3020*/  BRA `(.L_x_4486) ;  /* 0x00000000001c7947 */ /* 0x000fec0003800000 */
.L_x_4506:
[----:B------:R-:W2:Y:S01]  /*3030*/  LDG.E.64 R4, desc[UR36][R4.64] ;  /* 0x0000002404047981 */ /* 0x000ea2000c1e1b00 */
[----:B------:R-:W-:Y:S01]  /*3040*/  IMAD.MOV.U32 R23, RZ, RZ, RZ ;  /* 0x000000ffff177224 */ /* 0x000fe200078e00ff */
[----:B--2---:R0:W2:Y:S01]  /*3050*/  I2F.U64 R22, R4 ;  /* 0x0000000400167312 */ /* 0x0040a20000301000 */
[----:B------:R-:W-:Y:S05]  /*3060*/  BRA `(.L_x_4486) ;  /* 0x00000000000c7947 */ /* 0x000fea0003800000 */
.L_x_4505:
[----:B------:R-:W2:Y:S01]  /*3070*/  LDG.E R4, desc[UR36][R4.64] ;  /* 0x0000002404047981 */ /* 0x000ea2000c1e1900 */
[----:B------:R-:W-:Y:S01]  /*3080*/  IMAD.MOV.U32 R23, RZ, RZ, RZ ;  /* 0x000000ffff177224 */ /* 0x000fe200078e00ff */
[----:B--2---:R-:W-:-:S07]  /*3090*/  I2FP.F32.U32 R22, R4 ;  /* 0x0000000400167245 */ /* 0x004fce0000201000 */
.L_x_4486:
[----:B------:R-:W-:Y:S05]  /*30a0*/  BSYNC B6 ;  /* 0x0000000000067941 */ /* 0x000fea0003800000 */
.L_x_4480:
[----:B------:R-:W-:-:S07]  /*30b0*/  VIADD R29, R29, 0x80 ;  /* 0x000000801d1d7836 */ /* 0x000fce0000000000 */
.L_x_4479:
[----:B------:R-:W-:Y:S05]  /*30c0*/  BSYNC B7 ;  /* 0x0000000000077941 */ /* 0x000fea0003800000 */
.L_x_4478:
[----:B------:R-:W-:Y:S01]  /*30d0*/  ISETP.GE.AND P0, PT, R29, R28, PT ;  /* 0x0000001c1d00720c */ /* 0x000fe20003f06270 */
[----:B------:R-:W-:Y:S01]  /*30e0*/  BSSY B6, `(.L_x_4510) ;  /* 0x00000fb000067945 */ /* 0x000fe20003800000 */
[----:B------:R-:W-:-:S11]  /*30f0*/  IMAD.MOV.U32 R18, RZ, RZ, RZ ;  /* 0x000000ffff127224 */ /* 0x000fd600078e00ff */
        /* <DEDUP_REMOVED lines=22> */
.L_x_4515:
[----:B------:R-:W2:Y:S01]  /*3260*/  LDG.E.U8 R4, desc[UR36][R4.64] ;  /* 0x0000002404047981 */ /* 0x000ea2000c1e1100 */
[----:B------:R-:W-:Y:S01]  /*3270*/  IMAD.MOV.U32 R19, RZ, RZ, RZ ;  /* 0x000000ffff137224 */ /* 0x000fe200078e00ff */
[----:B--2---:R-:W-:Y:S01]  /*3280*/  I2FP.F32.U32 R18, R4 ;  /* 0x0000000400127245 */ /* 0x004fe20000201000 */
[----:B------:R-:W-:Y:S06]  /*3290*/  BRA `(.L_x_4511) ;  /* 0x0000000c007c7947 */ /* 0x000fec0003800000 */
.L_x_4514:
        /* <DEDUP_REMOVED lines=10> */
.L_x_4518:
[----:B------:R-:W2:Y:S01]  /*3340*/  LDG.E R4, desc[UR36][R4.64] ;  /* 0x0000002404047981 */ /* 0x000ea2000c1e1900 */
[----:B------:R-:W-:Y:S01]  /*3350*/  IMAD.MOV.U32 R19, RZ, RZ, RZ ;  /* 0x000000ffff137224 */ /* 0x000fe200078e00ff */
[----:B--2---:R-:W-:Y:S01]  /*3360*/  I2FP.F32.S32 R18, R4 ;  /* 0x0000000400127245 */ /* 0x004fe20000201400 */
[----:B------:R-:W-:Y:S06]  /*3370*/  BRA `(.L_x_4511) ;  /* 0x0000000c00447947 */ /* 0x000fec0003800000 */
.L_x_4517:
[----:B------:R-:W2:Y:S01]  /*3380*/  LDG.E.U16 R4, desc[UR36][R4.64] ;  /* 0x0000002404047981 */ /* 0x000ea2000c1e1500 */
[----:B------:R-:W-:Y:S01]  /*3390*/  IMAD.MOV.U32 R19, RZ, RZ, RZ ;  /* 0x000000ffff137224 */ /* 0x000fe200078e00ff */
[----:B--2---:R0:W2:Y:S01]  /*33a0*/  I2F.S16 R18, R4 ;  /* 0x0000000400127306 */ /* 0x0040a20000101400 */
[----:B------:R-:W-:Y:S05]  /*33b0*/  BRA `(.L_x_4511) ;  /* 0x0000000c00347947 */ /* 0x000fea0003800000 */
.L_x_4513:
        /* <DEDUP_REMOVED lines=9> */
.L_x_4520:
[----:B------:R-:W2:Y:S01]  /*3450*/  LDG.E.U16 R4, desc[UR36][R4.64] ;  /* 0x0000002404047981 */ /* 0x000ea2000c1e1500 */
[----:B------:R-:W-:Y:S02]  /*3460*/  IMAD.MOV.U32 R19, RZ, RZ, RZ ;  /* 0x000000ffff137224 */ /* 0x000fe400078e00ff */
[----:B--2---:R-:W-:Y:S01]  /*3470*/  HADD2.F32 R18, -RZ, R4.H0_H0 ;  /* 0x20000004ff127230 */ /* 0x004fe20000004100 */
[----:B------:R-:W-:Y:S06]  /*3480*/  BRA `(.L_x_4511) ;  /* 0x0000000c00007947 */ /* 0x000fec0003800000 */
.L_x_4519:
        /* <DEDUP_REMOVED lines=8> */
.L_x_4522:
[----:B------:R-:W2:Y:S02]  /*3510*/  LDG.E R4, desc[UR36][R4.64] ;  /* 0x0000002404047981 */ /* 0x000ea4000c1e1900 */
[--C-:B--2---:R-:W-:Y:S02]  /*3520*/  HADD2.F32 R19, -RZ, R4.reuse.H1_H1 ;  /* 0x30000004ff137230 */ /* 0x104fe40000004100 */
[----:B------:R-:W-:Y:S01]  /*3530*/  HADD2.F32 R18, -RZ, R4.H0_H0 ;  /* 0x20000004ff127230 */ /* 0x000fe20000004100 */
[----:B------:R-:W-:Y:S06]  /*3540*/  BRA `(.L_x_4511) ;  /* 0x0000000800d07947 */ /* 0x000fec0003800000 */
.L_x_4521:
        /* <DEDUP_REMOVED lines=8> */
.L_x_4512:
        /* <DEDUP_REMOVED lines=13> */
.L_x_4525:
        /* <DEDUP_REMOVED lines=10> */
.L_x_4524:
        /* <DEDUP_REMOVED lines=27> */
.L_x_4527:
        /* <DEDUP_REMOVED lines=14> */
.L_x_4526:
[----:B------:R-:W2:Y:S01]  /*39d0*/  LDG.E.U16 R4, desc[UR36][R4.64] ;  /* 0x0000002404047981 */ /* 0x000ea2000c1e1500 */
[----:B------:R-:W-:Y:S02]  /*39e0*/  IMAD.MOV.U32 R19, RZ, RZ, RZ ;  /* 0x000000ffff137224 */ /* 0x000fe400078e00ff */
[----:B--2---:R-:W-:Y:S01]  /*39f0*/  IMAD.U32 R18, R4, 0x10000, RZ ;  /* 0x0001000004127824 */ /* 0x004fe200078e00ff */
[----:B------:R-:W-:Y:S06]  /*3a00*/  BRA `(.L_x_4511) ;  /* 0x0000000400a07947 */ /* 0x000fec0003800000 */
.L_x_4523:
        /* <DEDUP_REMOVED lines=12> */
.L_x_4530:
        /* <DEDUP_REMOVED lines=20> */
.L_x_4532:
[----:B------:R-:W-:Y:S05]  /*3c10*/  BSYNC B0 ;  /* 0x0000000000007941 */ /* 0x000fea0003800000 */
.L_x_4531:
[----:B------:R-:W-:Y:S01]  /*3c20*/  IMAD.SHL.U32 R3, R3, 0x100000, RZ ;  /* 0x0010000003037824 */ /* 0x000fe200078e00ff */
[----:B------:R-:W-:-:S04]  /*3c30*/  LEA R5, R0, 0x3b800000, 0x17 ;  /* 0x3b80000000057811 */ /* 0x000fc800078eb8ff */
[----:B------:R-:W-:Y:S01]  /*3c40*/  LOP3.LUT R18, R5, R3, R18, 0xfe, !PT ;  /* 0x0000000305127212 */ /* 0x000fe200078efe12 */
[----:B------:R-:W-:Y:S06]  /*3c50*/  BRA `(.L_x_4511) ;  /* 0x00000004000c7947 */ /* 0x000fec0003800000 */
.L_x_4529:
        /* <DEDUP_REMOVED lines=20> */
.L_x_4534:
[----:B------:R-:W-:Y:S05]  /*3da0*/  BSYNC B0 ;  /* 0x0000000000007941 */ /* 0x000fea0003800000 */
.L_x_4533:
[----:B------:R-:W-:Y:S01]  /*3db0*/  IMAD.SHL.U32 R3, R3, 0x200000, RZ ;  /* 0x0020000003037824 */ /* 0x000fe200078e00ff */
[----:B------:R-:W-:-:S04]  /*3dc0*/  LEA R5, R0, 0x37800000, 0x17 ;  /* 0x3780000000057811 */ /* 0x000fc800078eb8ff */
[----:B------:R-:W-:Y:S01]  /*3dd0*/  LOP3.LUT R18, R5, R3, R18, 0xfe, !PT ;  /* 0x0000000305127212 */ /* 0x000fe200078efe12 */
[----:B------:R-:W-:Y:S06]  /*3de0*/  BRA `(.L_x_4511) ;  /* 0x0000000000a87947 */ /* 0x000fec0003800000 */
.L_x_4528:
        /* <DEDUP_REMOVED lines=14> */
.L_x_4538:
[----:B------:R-:W-:Y:S05]  /*3ed0*/  BSYNC B0 ;  /* 0x0000000000007941 */ /* 0x000fea0003800000 */
.L_x_4537:
[----:B------:R-:W-:Y:S01]  /*3ee0*/  IMAD.MOV.U32 R19, RZ, RZ, RZ ;  /* 0x000000ffff137224 */ /* 0x000fe200078e00ff */
[----:B------:R-:W-:Y:S06]  /*3ef0*/  BRA `(.L_x_4511) ;  /* 0x0000000000647947 */ /* 0x000fec0003800000 */
.L_x_4516:
        /* <DEDUP_REMOVED lines=16> */
.L_x_4539:
[----:B------:R-:W-:Y:S01]  /*4000*/  CS2R R18, SRZ ;  /* 0x0000000000127805 */ /* 0x000fe2000001ff00 */
[----:B------:R-:W-:Y:S06]  /*4010*/  BRA `(.L_x_4511) ;  /* 0x00000000001c7947 */ /* 0x000fec0003800000 */
.L_x_4536:
[----:B------:R-:W2:Y:S01]  /*4020*/  LDG.E.64 R4, desc[UR36][R4.64] ;  /* 0x0000002404047981 */ /* 0x000ea2000c1e1b00 */
[----:B------:R-:W-:Y:S01]  /*4030*/  IMAD.MOV.U32 R19, RZ, RZ, RZ ;  /* 0x000000ffff137224 */ /* 0x000fe200078e00ff */
[----:B--2---:R0:W2:Y:S01]  /*4040*/  I2F.U64 R18, R4 ;  /* 0x0000000400127312 */ /* 0x0040a20000301000 */
[----:B------:R-:W-:Y:S05]  /*4050*/  BRA `(.L_x_4511) ;  /* 0x00000000000c7947 */ /* 0x000fea0003800000 */
.L_x_4535:
[----:B------:R-:W2:Y:S01]  /*4060*/  LDG.E R4, desc[UR36][R4.64] ;  /* 0x0000002404047981 */ /* 0x000ea2000c1e1900 */
[----:B------:R-:W-:Y:S01]  /*4070*/  IMAD.MOV.U32 R19, RZ, RZ, RZ ;  /* 0x000000ffff137224 */ /* 0x000fe200078e00ff */
[----:B--2---:R-:W-:-:S07]  /*4080*/  I2FP.F32.U32 R18, R4 ;  /* 0x0000000400127245 */ /* 0x004fce0000201000 */
.L_x_4511:
[----:B------:R-:W-:Y:S05]  /*4090*/  BSYNC B6 ;  /* 0x0000000000067941 */ /* 0x000fea0003800000 */
.L_x_4510:
[----:B------:R-:W-:Y:S01]  /*40a0*/  ISETP.NE.AND P0, PT, R16, RZ, PT ;  /* 0x000000ff1000720c */ /* 0x000fe20003f05270 */
[----:B------:R-:W-:Y:S01]  /*40b0*/  BSSY B1, `(.L_x_4540) ;  /* 0x000007b000017945 */ /* 0x000fe20003800000 */
[----:B------:R-:W-:Y:S01]  /*40c0*/  IMAD.MOV.U32 R17, RZ, RZ, RZ ;  /* 0x000000ffff117224 */ /* 0x000fe200078e00ff */
[----:B0-2-4-:R-:W-:-:S10]  /*40d0*/  CS2R R4, SRZ ;  /* 0x0000000000047805 */ /* 0x015fd4000001ff00 */
[----:B------:R-:W-:Y:S05]  /*40e0*/  @P0 BRA `(.L_x_4541) ;  /* 0x0000000400dc0947 */ /* 0x000fea0003800000 */
[----:B-1-3-5:R-:W-:Y:S01]  /*40f0*/  FADD.FTZ R12, R24, 1 ;  /* 0x3f800000180c7421 */ /* 0x02afe20000010000 */
[C---:B------:R-:W-:Y:S01]  /*4100*/  FADD.FTZ R13, |R25|.reuse, -RZ ;  /* 0x800000ff190d7221 */ /* 0x040fe20000010200 */
        /* <DEDUP_REMOVED lines=15> */
[----:B------:R-:W-:Y:S05]  /*4200*/  CALL.REL.NOINC `($__internal_1_$__cuda_sm3x_div_rn_ftz_f32_slowpath) ;  /* 0x0000005800b87944 */ /* 0x000fea0003c00000 */
.L_x_4543:
[----:B------:R-:W-:Y:S05]  /*4210*/  BSYNC B2 ;  /* 0x0000000000027941 */ /* 0x000fea0003800000 */
.L_x_4542:
        /* <DEDUP_REMOVED lines=18> */
.L_x_4545:
[----:B------:R-:W-:Y:S01]  /*4340*/  ISETP.GE.AND P0, PT, R12, RZ, PT ;  /* 0x000000ff0c00720c */ /* 0x000fe20003f06270 */
[----:B------:R-:W-:-:S12]  /*4350*/  IMAD.MOV.U32 R0, RZ, RZ, 0x3fd774eb ;  /* 0x3fd774ebff007424 */ /* 0x000fd800078e00ff */
[----:B------:R-:W-:-:S04]  /*4360*/  @P0 FFMA.FTZ R3, R0, 0.93318945169448852539, -R3 ;  /* 0x3f6ee58100030823 */ /* 0x000fc80000010803 */
[----:B------:R-:W-:-:S07]  /*4370*/  @!P0 FFMA.FTZ R3, R0, 0.93318945169448852539, R3 ;  /* 0x3f6ee58100038823 */ /* 0x000fce0000010003 */
.L_x_4546:
[----:B------:R-:W-:Y:S05]  /*4380*/  BSYNC B0 ;  /* 0x0000000000007941 */ /* 0x000fea0003800000 */
.L_x_4544:
[----:B------:R-:W-:Y:S01]  /*4390*/  FADD.FTZ R6, |R24|, -RZ ;  /* 0x800000ff18067221 */ /* 0x000fe20000010200 */
[----:B------:R-:W-:Y:S02]  /*43a0*/  FSETP.NEU.FTZ.AND P1, PT, |R12|, |R25|, PT ;  /* 0x400000190c00720b */ /* 0x000fe40003f3d200 */
[----:B------:R-:W-:Y:S01]  /*43b0*/  FSETP.NEU.FTZ.AND P0, PT, R5, RZ, PT ;  /* 0x000000ff0500720b */ /* 0x000fe20003f1d000 */
[----:B------:R-:W-:Y:S01]  /*43c0*/  IMAD.MOV.U32 R5, RZ, RZ, 0x4016cbe4 ;  /* 0x4016cbe4ff057424 */ /* 0x000fe200078e00ff */
        /* <DEDUP_REMOVED lines=8> */
[----:B------:R-:W-:Y:S02]  /*4450*/  FMUL.FTZ R9, R0, R9 ;  /* 0x0000000900097220 */ /* 0x000fe40000410000 */
[----:B------:R-:W-:Y:S01]  /*4460*/  @!P1 FSEL R3, R5, 0.78539818525314331055, !P3 ;  /* 0x3f490fdb05039808 */ /* 0x000fe20005800000 */
[----:B------:R-:W-:Y:S01]  /*4470*/  FMUL.FTZ R8, R8, R8 ;  /* 0x0000000808087220 */ /* 0x000fe20000410000 */
[----:B------:R-:W-:Y:S01]  /*4480*/  FADD.FTZ R5, |R12|, |R25| ;  /* 0x400000190c057221 */ /* 0x000fe20000010200 */
[----:B------:R-:W-:-:S02]  /*4490*/  @!P0 FSEL R3, RZ, 3.1415927410125732422, P3 ;  /* 0x40490fdbff038808 */ /* 0x000fc40001800000 */
[----:B------:R-:W-:Y:S02]  /*44a0*/  FFMA.FTZ R8, R9, R9, R8 ;  /* 0x0000000909087223 */ /* 0x000fe40000010008 */
[----:B------:R-:W-:-:S04]  /*44b0*/  FSETP.GTU.FTZ.AND P0, PT, |R5|, +INF , PT ;  /* 0x7f8000000500780b */ /* 0x000fc80003f1c200 */
        /* <DEDUP_REMOVED lines=12> */
[C---:B------:R-:W-:Y:S02]  /*4580*/  IADD3 R7, -R3.reuse, 0x7e800000, RZ ;  /* 0x7e80000003077810 */ /* 0x040fe40007ffe1ff */
[----:B------:R-:W-:-:S03]  /*4590*/  LOP3.LUT R3, R3, 0x800000, RZ, 0xfc, !PT ;  /* 0x0080000003037812 */ /* 0x000fc600078efcff */
[-C--:B------:R-:W-:Y:S01]  /*45a0*/  FMUL.FTZ R6, R4, R7.reuse ;  /* 0x0000000704067220 */ /* 0x080fe20000410000 */
[----:B------:R-:W-:-:S03]  /*45b0*/  FMUL.FTZ R7, R0, R7 ;  /* 0x0000000700077220 */ /* 0x000fc60000410000 */
[----:B------:R-:W-:-:S04]  /*45c0*/  FMUL.FTZ R6, R6, R6 ;  /* 0x0000000606067220 */ /* 0x000fc80000410000 */
[----:B------:R-:W-:-:S06]  /*45d0*/  FFMA.FTZ R6, R7, R7, R6 ;  /* 0x0000000707067223 */ /* 0x000fcc0000010006 */
[----:B------:R-:W0:Y:S02]  /*45e0*/  MUFU.SQRT R6, R6 ;  /* 0x0000000600067308 */ /* 0x000e240000002000 */
[----:B0-----:R-:W-:Y:S01]  /*45f0*/  @P0 FMUL.FTZ R0, R6, R3 ;  /* 0x0000000306000220 */ /* 0x001fe20000410000 */
[----:B------:R-:W-:-:S04]  /*4600*/  FSETP.NEU.FTZ.AND P0, PT, R4, +INF , PT ;  /* 0x7f8000000400780b */ /* 0x000fc80003f1d000 */
[----:B------:R-:W-:-:S06]  /*4610*/  FSEL R0, R0, +INF , P0 ;  /* 0x7f80000000007808 */ /* 0x000fcc0000000000 */
[----:B------:R-:W0:Y:S02]  /*4620*/  MUFU.LG2 R0, R0 ;  /* 0x0000000000007308 */ /* 0x000e240000000c00 */
[----:B0-----:R-:W-:Y:S01]  /*4630*/  FMUL.FTZ R4, R0, 0.69314718246459960938 ;  /* 0x3f31721800047820 */ /* 0x001fe20000410000 */
[----:B------:R-:W-:Y:S06]  /*4640*/  BRA `(.L_x_4541) ;  /* 0x0000000000847947 */ /* 0x000fec0003800000 */
.L_x_4547:
[----:B------:R-:W-:Y:S01]  /*4650*/  FADD.FTZ R3, R24, 2 ;  /* 0x4000000018037421 */ /* 0x000fe20000010000 */
[----:B------:R-:W-:-:S03]  /*4660*/  IMAD.MOV.U32 R4, RZ, RZ, R24 ;  /* 0x000000ffff047224 */ /* 0x000fc600078e0018 */
        /* <DEDUP_REMOVED lines=31> */
.L_x_4541:
[----:B------:R-:W-:Y:S05]  /*4860*/  BSYNC B1 ;  /* 0x0000000000017941 */ /* 0x000fea0003800000 */
.L_x_4540:
[----:B------:R-:W0:Y:S01]  /*4870*/  S2R R29, SR_TID.X ;  /* 0x00000000001d7919 */ /* 0x000e220000002100 */
[----:B------:R-:W-:Y:S01]  /*4880*/  BSSY B1, `(.L_x_4548) ;  /* 0x000007c000017945 */ /* 0x000fe20003800000 */
[----:B------:R-:W-:Y:S02]  /*4890*/  IMAD.MOV.U32 R16, RZ, RZ, RZ ;  /* 0x000000ffff107224 */ /* 0x000fe400078e00ff */
[----:B0-----:R-:W-:-:S05]  /*48a0*/  VIADD R3, R29, 0x80 ;  /* 0x000000801d037836 */ /* 0x001fca0000000000 */
[----:B------:R-:W-:-:S13]  /*48b0*/  ISETP.GE.AND P0, PT, R3, R28, PT ;  /* 0x0000001c0300720c */ /* 0x000fda0003f06270 */
[----:B------:R-:W-:Y:S05]  /*48c0*/  @P0 BRA `(.L_x_4549) ;  /* 0x0000000400dc0947 */ /* 0x000fea0003800000 */
[----:B-----5:R-:W-:Y:S01]  /*48d0*/  FADD.FTZ R16, R26, 1 ;  /* 0x3f8000001a107421 */ /* 0x020fe20000010000 */
[C---:B------:R-:W-:Y:S01]  /*48e0*/  FADD.FTZ R13, |R27|.reuse, -RZ ;  /* 0x800000ff1b0d7221 */ /* 0x040fe20000010200 */
[----:B------:R-:W-:Y:S02]  /*48f0*/  BSSY B2, `(.L_x_4550) ;  /* 0x0000010000027945 */ /* 0x000fe40003800000 */
[----:B------:R-:W-:Y:S01]  /*4900*/  FADD.FTZ R12, |R16|, -RZ ;  /* 0x800000ff100c7221 */ /* 0x000fe20000010200 */
[----:B------:R-:W-:-:S04]  /*4910*/  FSETP.GT.FTZ.AND P5, PT, |R27|, |R16|, PT ;  /* 0x400000101b00720b */ /* 0x000fc80003fb4200 */
[----:B------:R-:W-:Y:S02]  /*4920*/  FSEL R14, R13, R12, P5 ;  /* 0x0000000c0d0e7208 */ /* 0x000fe40002800000 */
[----:B------:R-:W-:Y:S02]  /*4930*/  FSEL R11, R12, R13, P5 ;  /* 0x0000000d0c0b7208 */ /* 0x000fe40002800000 */
[----:B------:R-:W0:Y:S08]  /*4940*/  MUFU.RCP R3, R14 ;  /* 0x0000000e00037308 */ /* 0x000e300000001000 */
[----:B------:R-:W2:Y:S01]  /*4950*/  FCHK P0, R11, R14 ;  /* 0x0000000e0b007302 */ /* 0x000ea20000000000 */
[----:B0-----:R-:W-:-:S04]  /*4960*/  FFMA R0, -R14, R3, 1 ;  /* 0x3f8000000e007423 */ /* 0x001fc80000000103 */
[----:B------:R-:W-:-:S04]  /*4970*/  FFMA R0, R3, R0, R3 ;  /* 0x0000000003007223 */ /* 0x000fc80000000003 */
[----:B------:R-:W-:-:S04]  /*4980*/  FFMA R3, R11, R0, RZ ;  /* 0x000000000b037223 */ /* 0x000fc800000000ff */
[----:B------:R-:W-:-:S04]  /*4990*/  FFMA R6, -R14, R3, R11 ;  /* 0x000000030e067223 */ /* 0x000fc8000000010b */
[----:B------:R-:W-:Y:S01]  /*49a0*/  FFMA R0, R0, R6, R3 ;  /* 0x0000000600007223 */ /* 0x000fe20000000003 */
[----:B--2---:R-:W-:Y:S06]  /*49b0*/  @!P0 BRA `(.L_x_4551) ;  /* 0x00000000000c8947 */ /* 0x004fec0003800000 */
[----:B------:R-:W-:Y:S01]  /*49c0*/  IMAD.MOV.U32 R15, RZ, RZ, R14 ;  /* 0x000000ffff0f7224 */ /* 0x000fe200078e000e */
[----:B------:R-:W-:-:S07]  /*49d0*/  MOV R6, 0x49f0 ;  /* 0x000049f000067802 */ /* 0x000fce0000000f00 */
[----:B-1-3--:R-:W-:Y:S05]  /*49e0*/  CALL.REL.NOINC `($__internal_1_$__cuda_sm3x_div_rn_ftz_f32_slowpath) ;  /* 0x0000005000c07944 */ /* 0x00afea0003c00000 */
.L_x_4551:
[----:B------:R-:W-:Y:S05]  /*49f0*/  BSYNC B2 ;  /* 0x0000000000027941 */ /* 0x000fea0003800000 */
.L_x_4550:
        /* <DEDUP_REMOVED lines=18> */
.L_x_4553:
[----:B------:R-:W-:Y:S01]  /*4b20*/  ISETP.GE.AND P0, PT, R16, RZ, PT ;  /* 0x000000ff1000720c */ /* 0x000fe20003f06270 */
[----:B------:R-:W-:-:S12]  /*4b30*/  IMAD.MOV.U32 R0, RZ, RZ, 0x3fd774eb ;  /* 0x3fd774ebff007424 */ /* 0x000fd800078e00ff */
[----:B------:R-:W-:-:S04]  /*4b40*/  @P0 FFMA.FTZ R3, R0, 0.93318945169448852539, -R3 ;  /* 0x3f6ee58100030823 */ /* 0x000fc80000010803 */
[----:B------:R-:W-:-:S07]  /*4b50*/  @!P0 FFMA.FTZ R3, R0, 0.93318945169448852539, R3 ;  /* 0x3f6ee58100038823 */ /* 0x000fce0000010003 */
.L_x_4554:
[----:B------:R-:W-:Y:S05]  /*4b60*/  BSYNC B0 ;  /* 0x0000000000007941 */ /* 0x000fea0003800000 */
.L_x_4552:
[----:B------:R-:W-:Y:S01]  /*4b70*/  FADD.FTZ R6, |R26|, -RZ ;  /* 0x800000ff1a067221 */ /* 0x000fe20000010200 */
[----:B------:R-:W-:Y:S02]  /*4b80*/  FSETP.NEU.FTZ.AND P0, PT, |R16|, |R27|, PT ;  /* 0x4000001b1000720b */ /* 0x000fe40003f1d200 */
[----:B------:R-:W-:Y:S02]  /*4b90*/  FSETP.NEU.FTZ.AND P1, PT, R14, RZ, PT ;  /* 0x000000ff0e00720b */ /* 0x000fe40003f3d000 */
        /* <DEDUP_REMOVED lines=9> */
[----:B------:R-:W-:Y:S02]  /*4c30*/  FADD.FTZ R16, |R16|, |R27| ;  /* 0x4000001b10107221 */ /* 0x000fe40000010200 */
[----:B------:R-:W-:-:S04]  /*4c40*/  FMUL.FTZ R8, R8, R8 ;  /* 0x0000000808087220 */ /* 0x000fc80000410000 */
[----:B------:R-:W-:Y:S01]  /*4c50*/  FFMA.FTZ R8, R9, R9, R8 ;  /* 0x0000000909087223 */ /* 0x000fe20000010008 */
[----:B------:R-:W-:-:S05]  /*4c60*/  IMAD.MOV.U32 R9, RZ, RZ, 0x4016cbe4 ;  /* 0x4016cbe4ff097424 */ /* 0x000fca00078e00ff */
[----:B------:R-:W0:Y:S01]  /*4c70*/  MUFU.SQRT R8, R8 ;  /* 0x0000000800087308 */ /* 0x000e220000002000 */
[----:B------:R-:W-:Y:S02]  /*4c80*/  @!P0 FSEL R3, R9, 0.78539818525314331055, !P3 ;  /* 0x3f490fdb09038808 */ /* 0x000fe40005800000 */
[----:B------:R-:W-:Y:S02]  /*4c90*/  @!P1 FSEL R3, RZ, 3.1415927410125732422, P3 ;  /* 0x40490fdbff039808 */ /* 0x000fe40001800000 */
[----:B------:R-:W-:Y:S02]  /*4ca0*/  FSETP.GTU.FTZ.AND P0, PT, |R16|, +INF , PT ;  /* 0x7f8000001000780b */ /* 0x000fe40003f1c200 */
[----:B------:R-:W-:-:S04]  /*4cb0*/  LOP3.LUT R3, R3, 0x80000000, R27, 0xb8, !PT ;  /* 0x8000000003037812 */ /* 0x000fc800078eb81b */
[----:B------:R-:W-:Y:S01]  /*4cc0*/  FSEL R17, R16, R3, P0 ;  /* 0x0000000310117208 */ /* 0x000fe20000000000 */
[----:B0-----:R-:W-:Y:S01]  /*4cd0*/  @P2 FMUL.FTZ R0, R7, R8 ;  /* 0x0000000807002220 */ /* 0x001fe20000410000 */
[----:B------:R-:W-:-:S04]  /*4ce0*/  FSETP.NEU.FTZ.AND P2, PT, R6, +INF , PT ;  /* 0x7f8000000600780b */ /* 0x000fc80003f5d000 */
[----:B------:R-:W-:-:S04]  /*4cf0*/  FSEL R0, R0, +INF , P2 ;  /* 0x7f80000000007808 */ /* 0x000fc80001000000 */
[----:B------:R-:W-:-:S13]  /*4d00*/  FSETP.GEU.FTZ.AND P1, PT, R0, 0.5, PT ;  /* 0x3f0000000000780b */ /* 0x000fda0003f3e000 */
        /* <DEDUP_REMOVED lines=18> */
.L_x_4555:
        /* <DEDUP_REMOVED lines=33> */
.L_x_4549:
[----:B------:R-:W-:Y:S05]  /*5040*/  BSYNC B1 ;  /* 0x0000000000017941 */ /* 0x000fea0003800000 */
.L_x_4548:
[----:B------:R-:W-:Y:S01]  /*5050*/  VIADD R3, R29, 0x100 ;  /* 0x000001001d037836 */ /* 0x000fe20000000000 */
[----:B------:R-:W-:Y:S01]  /*5060*/  BSSY B1, `(.L_x_4556) ;  /* 0x000007b000017945 */ /* 0x000fe20003800000 */
[----:B-----5:R-:W-:Y:S01]  /*5070*/  IMAD.MOV.U32 R27, RZ, RZ, RZ ;  /* 0x000000ffff1b7224 */ /* 0x020fe200078e00ff */
[----:B-1-3--:R-:W-:Y:S02]  /*5080*/  CS2R R24, SRZ ;  /* 0x0000000000187805 */ /* 0x00afe4000001ff00 */
[----:B------:R-:W-:-:S13]  /*5090*/  ISETP.GE.AND P0, PT, R3, R28, PT ;  /* 0x0000001c0300720c */ /* 0x000fda0003f06270 */
[----:B------:R-:W-:Y:S05]  /*50a0*/  @P0 BRA `(.L_x_4557) ;  /* 0x0000000400d80947 */ /* 0x000fea0003800000 */
[----:B------:R-:W-:Y:S01]  /*50b0*/  FADD.FTZ R14, R22, 1 ;  /* 0x3f800000160e7421 */ /* 0x000fe20000010000 */
        /* <DEDUP_REMOVED lines=14> */
[----:B------:R-:W-:-:S07]  /*51a0*/  MOV R6, 0x51c0 ;  /* 0x000051c000067802 */ /* 0x000fce0000000f00 */
[----:B------:R-:W-:Y:S05]  /*51b0*/  CALL.REL.NOINC `($__internal_1_$__cuda_sm3x_div_rn_ftz_f32_slowpath) ;  /* 0x0000004800cc7944 */ /* 0x000fea0003c00000 */
.L_x_4559:
[----:B------:R-:W-:Y:S05]  /*51c0*/  BSYNC B2 ;  /* 0x0000000000027941 */ /* 0x000fea0003800000 */
.L_x_4558:
        /* <DEDUP_REMOVED lines=18> */
.L_x_4561:
[----:B------:R-:W-:Y:S01]  /*52f0*/  ISETP.GE.AND P0, PT, R14, RZ, PT ;  /* 0x000000ff0e00720c */ /* 0x000fe20003f06270 */
[----:B------:R-:W-:-:S12]  /*5300*/  IMAD.MOV.U32 R0, RZ, RZ, 0x3fd774eb ;  /* 0x3fd774ebff007424 */ /* 0x000fd800078e00ff */
[----:B------:R-:W-:-:S04]  /*5310*/  @P0 FFMA.FTZ R3, R0, 0.93318945169448852539, -R3 ;  /* 0x3f6ee58100030823 */ /* 0x000fc80000010803 */
[----:B------:R-:W-:-:S07]  /*5320*/  @!P0 FFMA.FTZ R3, R0, 0.93318945169448852539, R3 ;  /* 0x3f6ee58100038823 */ /* 0x000fce0000010003 */
.L_x_4562:
[----:B------:R-:W-:Y:S05]  /*5330*/  BSYNC B0 ;  /* 0x0000000000007941 */ /* 0x000fea0003800000 */
.L_x_4560:
        /* <DEDUP_REMOVED lines=44> */
.L_x_4563:
        /* <DEDUP_REMOVED lines=33> */
.L_x_4557:
[----:B------:R-:W-:Y:S05]  /*5810*/  BSYNC B1 ;  /* 0x0000000000017941 */ /* 0x000fea0003800000 */
.L_x_4556:
[----:B------:R-:W-:Y:S01]  /*5820*/  VIADD R3, R29, 0x180 ;  /* 0x000001801d037836 */ /* 0x000fe20000000000 */
[----:B------:R-:W-:Y:S01]  /*5830*/  BSSY B1, `(.L_x_4564) ;  /* 0x000007b000017945 */ /* 0x000fe20003800000 */
[----:B------:R-:W-:-:S03]  /*5840*/  IMAD.MOV.U32 R26, RZ, RZ, RZ ;  /* 0x000000ffff1a7224 */ /* 0x000fc600078e00ff */
        /* <DEDUP_REMOVED lines=20> */
.L_x_4567:
[----:B------:R-:W-:Y:S05]  /*5990*/  BSYNC B2 ;  /* 0x0000000000027941 */ /* 0x000fea0003800000 */
.L_x_4566:
        /* <DEDUP_REMOVED lines=18> */
.L_x_4569:
[----:B------:R-:W-:Y:S01]  /*5ac0*/  ISETP.GE.AND P0, PT, R22, RZ, PT ;  /* 0x000000ff1600720c */ /* 0x000fe20003f06270 */
[----:B------:R-:W-:-:S12]  /*5ad0*/  IMAD.MOV.U32 R0, RZ, RZ, 0x3fd774eb ;  /* 0x3fd774ebff007424 */ /* 0x000fd800078e00ff */
[----:B------:R-:W-:-:S04]  /*5ae0*/  @P0 FFMA.FTZ R3, R0, 0.93318945169448852539, -R3 ;  /* 0x3f6ee58100030823 */ /* 0x000fc80000010803 */
[----:B------:R-:W-:-:S07]  /*5af0*/  @!P0 FFMA.FTZ R3, R0, 0.93318945169448852539, R3 ;  /* 0x3f6ee58100038823 */ /* 0x000fce0000010003 */
.L_x_4570:
[----:B------:R-:W-:Y:S05]  /*5b00*/  BSYNC B0 ;  /* 0x0000000000007941 */ /* 0x000fea0003800000 */
.L_x_4568:
        /* <DEDUP_REMOVED lines=44> */
.L_x_4571:
        /* <DEDUP_REMOVED lines=33> */
.L_x_4565:
[----:B------:R-:W-:Y:S05]  /*5fe0*/  BSYNC B1 ;  /* 0x0000000000017941 */ /* 0x000fea0003800000 */
.L_x_4564:
[----:B------:R-:W0:Y:S01]  /*5ff0*/  LDC.U8 R18, c[0x0][0x234] ;  /* 0x00008d00ff127b82 */ /* 0x000e220000000000 */
[----:B------:R-:W-:Y:S01]  /*6000*/  ISETP.GE.AND P0, PT, R29, R28, PT ;  /* 0x0000001c1d00720c */ /* 0x000fe20003f06270 */
[----:B------:R-:W-:Y:S04]  /*6010*/  BSSY B7, `(.L_x_4572) ;  /* 0x00002e1000077945 */ /* 0x000fe80003800000 */
[----:B------:R-:W-:Y:S08]  /*6020*/  BSSY B6, `(.L_x_4573) ;  /* 0x00001f4000067945 */ /* 0x000ff00003800000 */
[----:B------:R-:W-:Y:S05]  /*6030*/  @P0 BRA `(.L_x_4574) ;  /* 0x0000001c00bc0947 */ /* 0x000fea0003800000 */
[----:B------:R-:W1:Y:S01]  /*6040*/  S2R R29, SR_TID.X ;  /* 0x00000000001d7919 */ /* 0x000e620000002100 */
[----:B------:R-:W2:Y:S01]  /*6050*/  LDC.64 R8, c[0x0][0x218] ;  /* 0x00008600ff087b82 */ /* 0x000ea20000000a00 */
[----:B0-----:R-:W-:Y:S01]  /*6060*/  PRMT R6, R18, 0x9910, RZ ;  /* 0x0000991012067816 */ /* 0x001fe200000000ff */
[----:B------:R-:W-:Y:S01]  /*6070*/  ULDC UR4, c[0x0][0x238] ;  /* 0x00008e0000047ab9 */ /* 0x000fe20000000800 */
[----:B-1----:R-:W-:-:S04]  /*6080*/  IMAD R0, R2, 0x200, R29 ;  /* 0x0000020002007824 */ /* 0x002fc800078e021d */
[----:B------:R-:W-:Y:S02]  /*6090*/  IMAD R3, R0, UR4, RZ ;  /* 0x0000000400037c24 */ /* 0x000fe4000f8e02ff */
[----:B------:R-:W-:-:S03]  /*60a0*/  IMAD.MOV.U32 R0, RZ, RZ, R6 ;  /* 0x000000ffff007224 */ /* 0x000fc600078e0006 */
[----:B--2---:R-:W-:Y:S02]  /*60b0*/  IADD3 R8, P1, R3, R8, RZ ;  /* 0x0000000803087210 */ /* 0x004fe40007f3e0ff */
[----:B------:R-:W-:-:S03]  /*60c0*/  ISETP.GT.AND P0, PT, R0, 0x9, PT ;  /* 0x000000090000780c */ /* 0x000fc60003f04270 */
[----:B------:R-:W-:-:S10]  /*60d0*/  IMAD.X R9, RZ, RZ, R9, P1 ;  /* 0x000000ffff097224 */ /* 0x000fd400008e0609 */
        /* <DEDUP_REMOVED lines=10> */
[----:B------:R-:W-:Y:S01]  /*6180*/  VIADD R29, R29, 0x80 ;  /* 0x000000801d1d7836 */ /* 0x000fe20000000000 */
[----:B0-----:R4:W-:Y:S01]  /*6190*/  STG.E.U8 desc[UR36][R8.64], R3 ;  /* 0x0000000308007986 */ /* 0x0019e2000c101124 */
[----:B------:R-:W-:Y:S05]  /*61a0*/  BRA `(.L_x_4580) ;  /* 0x0000000c00a87947 */ /* 0x000fea0003800000 */
.L_x_4578:
[----:B------:R-:W0:Y:S01]  /*61b0*/  F2I.S64.TRUNC R4, R4 ;  /* 0x0000000400047311 */ /* 0x000e22000020d900 */
[----:B------:R-:W-:Y:S02]  /*61c0*/  VIADD R29, R29, 0x80 ;  /* 0x000000801d1d7836 */ /* 0x000fe40000000000 */
[----:B0-----:R-:W-:-:S05]  /*61d0*/  IMAD.MOV.U32 R3, RZ, RZ, R4 ;  /* 0x000000ffff037224 */ /* 0x001fca00078e0004 */
[----:B------:R3:W-:Y:S01]  /*61e0*/  STG.E.U8 desc[UR36][R8.64], R3 ;  /* 0x0000000308007986 */ /* 0x0007e2000c101124 */
[----:B------:R-:W-:Y:S05]  /*61f0*/  BRA `(.L_x_4580) ;  /* 0x0000000c00947947 */ /* 0x000fea0003800000 */
.L_x_4577:
[----:B------:R-:W-:-:S13]  /*6200*/  ISETP.NE.AND P0, PT, R0, 0x2, PT ;  /* 0x000000020000780c */ /* 0x000fda0003f05270 */
[----:B------:R-:W-:Y:S05]  /*6210*/  @!P0 BRA `(.L_x_4581) ;  /* 0x0000000000308947 */ /* 0x000fea0003800000 */
[----:B------:R-:W-:-:S13]  /*6220*/  ISETP.NE.AND P0, PT, R0, 0x3, PT ;  /* 0x000000030000780c */ /* 0x000fda0003f05270 */
[----:B------:R-:W-:Y:S05]  /*6230*/  @!P0 BRA `(.L_x_4582) ;  /* 0x0000000000188947 */ /* 0x000fea0003800000 */
[----:B------:R-:W-:-:S13]  /*6240*/  ISETP.NE.AND P0, PT, R0, 0x4, PT ;  /* 0x000000040000780c */ /* 0x000fda0003f05270 */
[----:B------:R-:W-:Y:S05]  /*6250*/  @P0 BRA `(.L_x_4579) ;  /* 0x0000000c00180947 */ /* 0x000fea0003800000 */
[----:B------:R-:W0:Y:S01]  /*6260*/  F2I.S64.TRUNC R4, R4 ;  /* 0x0000000400047311 */ /* 0x000e22000020d900 */
[----:B------:R-:W-:Y:S01]  /*6270*/  VIADD R29, R29, 0x80 ;  /* 0x000000801d1d7836 */ /* 0x000fe20000000000 */
[----:B0-----:R1:W-:Y:S01]  /*6280*/  STG.E.64 desc[UR36][R8.64], R4 ;  /* 0x0000000408007986 */ /* 0x0013e2000c101b24 */
[----:B------:R-:W-:Y:S05]  /*6290*/  BRA `(.L_x_4580) ;  /* 0x0000000c006c7947 */ /* 0x000fea0003800000 */
.L_x_4582:
[----:B------:R-:W0:Y:S01]  /*62a0*/  F2I.FTZ.TRUNC.NTZ R3, R4 ;  /* 0x0000000400037305 */ /* 0x000e22000021f100 */
[----:B------:R-:W-:Y:S01]  /*62b0*/  VIADD R29, R29, 0x80 ;  /* 0x000000801d1d7836 */ /* 0x000fe20000000000 */
[----:B0-----:R2:W-:Y:S01]  /*62c0*/  STG.E desc[UR36][R8.64], R3 ;  /* 0x0000000308007986 */ /* 0x0015e2000c101924 */
[----:B------:R-:W-:Y:S05]  /*62d0*/  BRA `(.L_x_4580) ;  /* 0x0000000c005c7947 */ /* 0x000fea0003800000 */
.L_x_4581:
[----:B------:R-:W0:Y:S01]  /*62e0*/  F2I.FTZ.TRUNC.NTZ R3, R4 ;  /* 0x0000000400037305 */ /* 0x000e22000021f100 */
[----:B------:R-:W-:Y:S01]  /*62f0*/  VIADD R29, R29, 0x80 ;  /* 0x000000801d1d7836 */ /* 0x000fe20000000000 */
[----:B0-----:R0:W-:Y:S01]  /*6300*/  STG.E.U16 desc[UR36][R8.64], R3 ;  /* 0x0000000308007986 */ /* 0x0011e2000c101524 */
[----:B------:R-:W-:Y:S05]  /*6310*/  BRA `(.L_x_4580) ;  /* 0x0000000c004c7947 */ /* 0x000fea0003800000 */
.L_x_4576:
[----:B------:R-:W-:-:S13]  /*6320*/  ISETP.GT.AND P0, PT, R0, 0x6, PT ;  /* 0x000000060000780c */ /* 0x000fda0003f04270 */
[----:B------:R-:W-:Y:S05]  /*6330*/  @P0 BRA `(.L_x_4583) ;  /* 0x00000000002c0947 */ /* 0x000fea0003800000 */
[----:B------:R-:W-:-:S13]  /*6340*/  ISETP.NE.AND P0, PT, R0, 0x5, PT ;  /* 0x000000050000780c */ /* 0x000fda0003f05270 */
[----:B------:R-:W-:Y:S05]  /*6350*/  @!P0 BRA `(.L_x_4584) ;  /* 0x0000000000148947 */ /* 0x000fea0003800000 */
[----:B------:R-:W-:-:S13]  /*6360*/  ISETP.NE.AND P0, PT, R0, 0x6, PT ;  /* 0x000000060000780c */ /* 0x000fda0003f05270 */
[----:B------:R-:W-:Y:S05]  /*6370*/  @P0 BRA `(.L_x_4579) ;  /* 0x0000000800d00947 */ /* 0x000fea0003800000 */
[----:B------:R0:W-:Y:S01]  /*6380*/  STG.E desc[UR36][R8.64], R4 ;  /* 0x0000000408007986 */ /* 0x0001e2000c101924 */
[----:B------:R-:W-:Y:S01]  /*6390*/  VIADD R29, R29, 0x80 ;  /* 0x000000801d1d7836 */ /* 0x000fe20000000000 */
[----:B------:R-:W-:Y:S06]  /*63a0*/  BRA `(.L_x_4580) ;  /* 0x0000000c00287947 */ /* 0x000fec0003800000 */
.L_x_4584:
[----:B------:R-:W-:Y:S01]  /*63b0*/  F2FP.F16.F32.PACK_AB R4, RZ, R4 ;  /* 0x00000004ff04723e */ /* 0x000fe200000000ff */
[----:B------:R-:W-:-:S04]  /*63c0*/  VIADD R29, R29, 0x80 ;  /* 0x000000801d1d7836 */ /* 0x000fc80000000000 */
[----:B------:R0:W-:Y:S01]  /*63d0*/  STG.E.U16 desc[UR36][R8.64], R4 ;  /* 0x0000000408007986 */ /* 0x0001e2000c101524 */
[----:B------:R-:W-:Y:S05]  /*63e0*/  BRA `(.L_x_4580) ;  /* 0x0000000c00187947 */ /* 0x000fea0003800000 */
.L_x_4583:
[----:B------:R-:W-:-:S13]  /*63f0*/  ISETP.NE.AND P0, PT, R0, 0x7, PT ;  /* 0x000000070000780c */ /* 0x000fda0003f05270 */
[----:B------:R-:W-:Y:S05]  /*6400*/  @!P0 BRA `(.L_x_4585) ;  /* 0x00000000002c8947 */ /* 0x000fea0003800000 */
[----:B------:R-:W-:-:S13]  /*6410*/  ISETP.NE.AND P0, PT, R0, 0x8, PT ;  /* 0x000000080000780c */ /* 0x000fda0003f05270 */
[----:B------:R-:W-:Y:S05]  /*6420*/  @!P0 BRA `(.L_x_4586) ;  /* 0x0000000000148947 */ /* 0x000fea0003800000 */
[----:B------:R-:W-:-:S13]  /*6430*/  ISETP.NE.AND P0, PT, R0, 0x9, PT ;  /* 0x000000090000780c */ /* 0x000fda0003f05270 */
[----:B------:R-:W-:Y:S05]  /*6440*/  @P0 BRA `(.L_x_4579) ;  /* 0x00000008009c0947 */ /* 0x000fea0003800000 */
[----:B------:R0:W-:Y:S01]  /*6450*/  STG.E.64 desc[UR36][R8.64], R4 ;  /* 0x0000000408007986 */ /* 0x0001e2000c101b24 */
[----:B------:R-:W-:Y:S01]  /*6460*/  VIADD R29, R29, 0x80 ;  /* 0x000000801d1d7836 */ /* 0x000fe20000000000 */
[----:B------:R-:W-:Y:S06]  /*6470*/  BRA `(.L_x_4580) ;  /* 0x0000000800f47947 */ /* 0x000fec0003800000 */
.L_x_4586:
[----:B------:R-:W-:Y:S01]  /*6480*/  F2FP.F16.F32.PACK_AB R5, R5, R4 ;  /* 0x000000040505723e */ /* 0x000fe200000000ff */
[----:B------:R-:W-:-:S04]  /*6490*/  VIADD R29, R29, 0x80 ;  /* 0x000000801d1d7836 */ /* 0x000fc80000000000 */
[----:B------:R0:W-:Y:S01]  /*64a0*/  STG.E desc[UR36][R8.64], R5 ;  /* 0x0000000508007986 */ /* 0x0001e2000c101924 */
[----:B------:R-:W-:Y:S05]  /*64b0*/  BRA `(.L_x_4580) ;  /* 0x0000000800e47947 */ /* 0x000fea0003800000 */
.L_x_4585:
[----:B------:R-:W-:Y:S01]  /*64c0*/  FMUL.FTZ R4, R4, 1 ;  /* 0x3f80000004047820 */ /* 0x000fe20000410000 */
[----:B------:R-:W-:-:S05]  /*64d0*/  VIADD R29, R29, 0x80 ;  /* 0x000000801d1d7836 */ /* 0x000fca0000000000 */
[----:B------:R-:W0:Y:S02]  /*64e0*/  F2F.F64.F32 R4, R4 ;  /* 0x0000000400047310 */ /* 0x000e240000201800 */
[----:B0-----:R0:W-:Y:S01]  /*64f0*/  STG.E.64 desc[UR36][R8.64], R4 ;  /* 0x0000000408007986 */ /* 0x0011e2000c101b24 */
[----:B------:R-:W-:Y:S05]  /*6500*/  BRA `(.L_x_4580) ;  /* 0x0000000800d07947 */ /* 0x000fea0003800000 */
.L_x_4575:
        /* <DEDUP_REMOVED lines=9> */
[----:B------:R-:W-:Y:S01]  /*65a0*/  VIADD R29, R29, 0x80 ;  /* 0x000000801d1d7836 */ /* 0x000fe20000000000 */
[----:B------:R-:W-:-:S04]  /*65b0*/  FSETP.NEU.FTZ.AND P1, PT, R5, RZ, PT ;  /* 0x000000ff0500720b */ /* 0x000fc80003f3d000 */
[----:B------:R-:W-:-:S04]  /*65c0*/  PLOP3.LUT P0, PT, P0, P1, PT, 0xa8, 0x0 ;  /* 0x000000000000781c */ /* 0x000fc80000703570 */
[----:B------:R-:W-:-:S05]  /*65d0*/  SEL R3, RZ, 0x1, !P0 ;  /* 0x00000001ff037807 */ /* 0x000fca0004000000 */
[----:B------:R0:W-:Y:S01]  /*65e0*/  STG.E.U8 desc[UR36][R8.64], R3 ;  /* 0x0000000308007986 */ /* 0x0001e2000c101124 */
[----:B------:R-:W-:Y:S05]  /*65f0*/  BRA `(.L_x_4580) ;  /* 0x0000000800947947 */ /* 0x000fea0003800000 */
.L_x_4589:
[----:B------:R-:W-:Y:S01]  /*6600*/  FMUL.FTZ R6, R5, 1 ;  /* 0x3f80000005067820 */ /* 0x000fe20000410000 */
[----:B------:R-:W-:Y:S01]  /*6610*/  FMUL.FTZ R4, R4, 1 ;  /* 0x3f80000004047820 */ /* 0x000fe20000410000 */
[----:B------:R-:W-:-:S04]  /*6620*/  VIADD R29, R29, 0x80 ;  /* 0x000000801d1d7836 */ /* 0x000fc80000000000 */
[----:B------:R-:W-:Y:S08]  /*6630*/  F2F.F64.F32 R6, R6 ;  /* 0x0000000600067310 */ /* 0x000ff00000201800 */
[----:B------:R-:W0:Y:S02]  /*6640*/  F2F.F64.F32 R4, R4 ;  /* 0x0000000400047310 */ /* 0x000e240000201800 */
[----:B0-----:R0:W-:Y:S01]  /*6650*/  STG.E.128 desc[UR36][R8.64], R4 ;  /* 0x0000000408007986 */ /* 0x0011e2000c101d24 */
[----:B------:R-:W-:Y:S05]  /*6660*/  BRA `(.L_x_4580) ;  /* 0x0000000800787947 */ /* 0x000fea0003800000 */
.L_x_4588:
        /* <DEDUP_REMOVED lines=20> */
.L_x_4593:
[----:B------:R-:W-:Y:S05]  /*67b0*/  BSYNC B0 ;  /* 0x0000000000007941 */ /* 0x000fea0003800000 */
.L_x_4592:
[----:B------:R-:W-:Y:S01]  /*67c0*/  LOP3.LUT R5, R0, R5, RZ, 0xfc, !PT ;  /* 0x0000000500057212 */ /* 0x000fe200078efcff */
[----:B------:R-:W-:-:S04]  /*67d0*/  VIADD R29, R29, 0x80 ;  /* 0x000000801d1d7836 */ /* 0x000fc80000000000 */
[----:B------:R0:W-:Y:S01]  /*67e0*/  STG.E.U8 desc[UR36][R8.64], R5 ;  /* 0x0000000508007986 */ /* 0x0001e2000c101124 */
[----:B------:R-:W-:Y:S05]  /*67f0*/  BRA `(.L_x_4580) ;  /* 0x0000000800147947 */ /* 0x000fea0003800000 */
.L_x_4591:
        /* <DEDUP_REMOVED lines=12> */
.L_x_4595:
[----:B------:R-:W-:Y:S01]  /*68c0*/  IMAD.MOV.U32 R0, RZ, RZ, 0x7f ;  /* 0x0000007fff007424 */ /* 0x000fe200078e00ff */
[----:B------:R-:W-:-:S04]  /*68d0*/  ISETP.GT.U32.AND P0, PT, R5, 0x7f800000, PT ;  /* 0x7f8000000500780c */ /* 0x000fc80003f04070 */
[----:B------:R-:W-:-:S09]  /*68e0*/  SEL R0, R0, 0x7c, P0 ;  /* 0x0000007c00007807 */ /* 0x000fd20000000000 */
.L_x_4596:
[----:B------:R-:W-:Y:S05]  /*68f0*/  BSYNC B0 ;  /* 0x0000000000007941 */ /* 0x000fea0003800000 */
.L_x_4594:
[----:B------:R-:W-:Y:S01]  /*6900*/  LOP3.LUT R4, R4, 0x80000000, RZ, 0xc0, !PT ;  /* 0x8000000004047812 */ /* 0x000fe200078ec0ff */
[----:B------:R-:W-:-:S03]  /*6910*/  VIADD R29, R29, 0x80 ;  /* 0x000000801d1d7836 */ /* 0x000fc60000000000 */
[----:B------:R-:W-:-:S04]  /*6920*/  SHF.R.U32.HI R3, RZ, 0x18, R4 ;  /* 0x00000018ff037819 */ /* 0x000fc80000011604 */
[----:B------:R-:W-:-:S05]  /*6930*/  LOP3.LUT R3, R0, R3, RZ, 0xfc, !PT ;  /* 0x0000000300037212 */ /* 0x000fca00078efcff */
[----:B------:R0:W-:Y:S01]  /*6940*/  STG.E.U8 desc[UR36][R8.64], R3 ;  /* 0x0000000308007986 */ /* 0x0001e2000c101124 */
[----:B------:R-:W-:Y:S05]  /*6950*/  BRA `(.L_x_4580) ;  /* 0x0000000400bc7947 */ /* 0x000fea0003800000 */
.L_x_4590:
[----:B------:R-:W-:Y:S01]  /*6960*/  F2FP.BF16.F32.PACK_AB R4, RZ, R4 ;  /* 0x00000004ff04723e */ /* 0x000fe200000010ff */
[----:B------:R-:W-:-:S04]  /*6970*/  VIADD R29, R29, 0x80 ;  /* 0x000000801d1d7836 */ /* 0x000fc80000000000 */
[----:B------:R0:W-:Y:S01]  /*6980*/  STG.E.U16 desc[UR36][R8.64], R4 ;  /* 0x0000000408007986 */ /* 0x0001e2000c101524 */
[----:B------:R-:W-:Y:S05]  /*6990*/  BRA `(.L_x_4580) ;  /* 0x0000000400ac7947 */ /* 0x000fea0003800000 */
.L_x_4587:
        /* <DEDUP_REMOVED lines=9> */
[----:B------:R-:W-:Y:S01]  /*6a30*/  VIADD R29, R29, 0x80 ;  /* 0x000000801d1d7836 */ /* 0x000fe20000000000 */
[----:B0-----:R0:W-:Y:S01]  /*6a40*/  STG.E.U16 desc[UR36][R8.64], R3 ;  /* 0x0000000308007986 */ /* 0x0011e2000c101524 */
[----:B------:R-:W-:Y:S05]  /*6a50*/  BRA `(.L_x_4580) ;  /* 0x00000004007c7947 */ /* 0x000fea0003800000 */
.L_x_4599:
        /* <DEDUP_REMOVED lines=16> */
.L_x_4602:
[----:B------:R-:W-:-:S04]  /*6b60*/  LOP3.LUT R4, R4, 0x80000000, RZ, 0xc0, !PT ;  /* 0x8000000004047812 */ /* 0x000fc800078ec0ff */
[----:B------:R-:W-:-:S04]  /*6b70*/  SHF.R.U32.HI R4, RZ, 0x18, R4 ;  /* 0x00000018ff047819 */ /* 0x000fc80000011604 */
[----:B------:R-:W-:-:S04]  /*6b80*/  LOP3.LUT R3, R3, R4, RZ, 0xfc, !PT ;  /* 0x0000000403037212 */ /* 0x000fc800078efcff */
[----:B------:R-:W-:-:S07]  /*6b90*/  PRMT R0, R3, 0x7610, R0 ;  /* 0x0000761003007816 */ /* 0x000fce0000000000 */
.L_x_4601:
[----:B------:R-:W-:Y:S05]  /*6ba0*/  BSYNC B0 ;  /* 0x0000000000007941 */ /* 0x000fea0003800000 */
.L_x_4600:
[----:B------:R0:W-:Y:S01]  /*6bb0*/  STG.E.U8 desc[UR36][R8.64], R0 ;  /* 0x0000000008007986 */ /* 0x0001e2000c101124 */
[----:B------:R-:W-:Y:S01]  /*6bc0*/  VIADD R29, R29, 0x80 ;  /* 0x000000801d1d7836 */ /* 0x000fe20000000000 */
[----:B------:R-:W-:Y:S06]  /*6bd0*/  BRA `(.L_x_4580) ;  /* 0x00000004001c7947 */ /* 0x000fec0003800000 */
.L_x_4598:
        /* <DEDUP_REMOVED lines=16> */
.L_x_4605:
[----:B------:R-:W-:-:S04]  /*6ce0*/  LOP3.LUT R4, R4, 0x80000000, RZ, 0xc0, !PT ;  /* 0x8000000004047812 */ /* 0x000fc800078ec0ff */
[----:B------:R-:W-:-:S04]  /*6cf0*/  SHF.R.U32.HI R4, RZ, 0x18, R4 ;  /* 0x00000018ff047819 */ /* 0x000fc80000011604 */
[----:B------:R-:W-:-:S04]  /*6d00*/  LOP3.LUT R3, R3, R4, RZ, 0xfc, !PT ;  /* 0x0000000403037212 */ /* 0x000fc800078efcff */
[----:B------:R-:W-:-:S07]  /*6d10*/  PRMT R0, R3, 0x7610, R0 ;  /* 0x0000761003007816 */ /* 0x000fce0000000000 */
.L_x_4604:
[----:B------:R-:W-:Y:S05]  /*6d20*/  BSYNC B0 ;  /* 0x0000000000007941 */ /* 0x000fea0003800000 */
.L_x_4603:
[----:B------:R0:W-:Y:S01]  /*6d30*/  STG.E.U8 desc[UR36][R8.64], R0 ;  /* 0x0000000008007986 */ /* 0x0001e2000c101124 */
[----:B------:R-:W-:Y:S01]  /*6d40*/  VIADD R29, R29, 0x80 ;  /* 0x000000801d1d7836 */ /* 0x000fe20000000000 */
[----:B------:R-:W-:Y:S06]  /*6d50*/  BRA `(.L_x_4580) ;  /* 0x0000000000bc7947 */ /* 0x000fec0003800000 */
.L_x_4597:
[----:B------:R-:W-:-:S13]  /*6d60*/  ISETP.NE.AND P0, PT, R0, 0x1c, PT ;  /* 0x0000001c0000780c */ /* 0x000fda0003f05270 */
[----:B------:R-:W-:Y:S05]  /*6d70*/  @!P0 BRA `(.L_x_4606) ;  /* 0x0000000000a88947 */ /* 0x000fea0003800000 */
[----:B------:R-:W-:-:S13]  /*6d80*/  ISETP.NE.AND P0, PT, R0, 0x1d, PT ;  /* 0x0000001d0000780c */ /* 0x000fda0003f05270 */
[----:B------:R-:W-:Y:S05]  /*6d90*/  @!P0 BRA `(.L_x_4607) ;  /* 0x0000000000908947 */ /* 0x000fea0003800000 */
[----:B------:R-:W-:-:S13]  /*6da0*/  ISETP.NE.AND P0, PT, R0, 0x2c, PT ;  /* 0x0000002c0000780c */ /* 0x000fda0003f05270 */
[----:B------:R-:W-:Y:S05]  /*6db0*/  @P0 BRA `(.L_x_4579) ;  /* 0x0000000000400947 */ /* 0x000fea0003800000 */
[----:B------:R-:W-:Y:S01]  /*6dc0*/  SHF.R.U32.HI R5, RZ, 0x17, R4 ;  /* 0x00000017ff057819 */ /* 0x000fe20000011604 */
[----:B------:R-:W-:-:S03]  /*6dd0*/  VIADD R29, R29, 0x80 ;  /* 0x000000801d1d7836 */ /* 0x000fc60000000000 */
        /* <DEDUP_REMOVED lines=14> */
.L_x_4579:
        /* <DEDUP_REMOVED lines=16> */
.L_x_4608:
[----:B------:R-:W-:Y:S01]  /*6fc0*/  VIADD R29, R29, 0x80 ;  /* 0x000000801d1d7836 */ /* 0x000fe20000000000 */
[----:B------:R-:W-:Y:S06]  /*6fd0*/  BRA `(.L_x_4580) ;  /* 0x00000000001c7947 */ /* 0x000fec0003800000 */
.L_x_4607:
[----:B------:R-:W0:Y:S01]  /*6fe0*/  F2I.U64.TRUNC R4, R4 ;  /* 0x0000000400047311 */ /* 0x000e22000020d800 */
[----:B------:R-:W-:Y:S01]  /*6ff0*/  VIADD R29, R29, 0x80 ;  /* 0x000000801d1d7836 */ /* 0x000fe20000000000 */
[----:B0-----:R0:W-:Y:S01]  /*7000*/  STG.E.64 desc[UR36][R8.64], R4 ;  /* 0x0000000408007986 */ /* 0x0011e2000c101b24 */
[----:B------:R-:W-:Y:S05]  /*7010*/  BRA `(.L_x_4580) ;  /* 0x00000000000c7947 */ /* 0x000fea0003800000 */
.L_x_4606:
[----:B------:R-:W0:Y:S01]  /*7020*/  F2I.FTZ.U32.TRUNC.NTZ R3, R4 ;  /* 0x0000000400037305 */ /* 0x000e22000021f000 */
[----:B------:R-:W-:Y:S01]  /*7030*/  VIADD R29, R29, 0x80 ;  /* 0x000000801d1d7836 */ /* 0x000fe20000000000 */
[----:B0-----:R0:W-:Y:S06]  /*7040*/  STG.E desc[UR36][R8.64], R3 ;  /* 0x0000000308007986 */ /* 0x0011ec000c101924 */
.L_x_4580:
[----:B------:R-:W-:-:S13]  /*7050*/  ISETP.GE.AND P0, PT, R29, R28, PT ;  /* 0x0000001c1d00720c */ /* 0x000fda0003f06270 */
[----:B------:R-:W-:Y:S05]  /*7060*/  @P0 BREAK B6 ;  /* 0x0000000000060942 */ /* 0x000fea0003800000 */
        /* <DEDUP_REMOVED lines=22> */
.L_x_4613:
[----:B------:R-:W0:Y:S02]  /*71d0*/  F2I.S64.TRUNC R16, R16 ;  /* 0x0000001000107311 */ /* 0x000e24000020d900 */
[----:B0-----:R-:W-:-:S05]  /*71e0*/  IMAD.MOV.U32 R3, RZ, RZ, R16 ;  /* 0x000000ffff037224 */ /* 0x001fca00078e0010 */
[----:B------:R0:W-:Y:S01]  /*71f0*/  STG.E.U8 desc[UR36][R8.64], R3 ;  /* 0x0000000308007986 */ /* 0x0001e2000c101124 */
[----:B------:R-:W-:Y:S05]  /*7200*/  BRA `(.L_x_4615) ;  /* 0x0000000c00447947 */ /* 0x000fea0003800000 */
.L_x_4612:
        /* <DEDUP_REMOVED lines=9> */
.L_x_4617:
[----:B------:R-:W0:Y:S02]  /*72a0*/  F2I.FTZ.TRUNC.NTZ R3, R16 ;  /* 0x0000001000037305 */ /* 0x000e24000021f100 */
[----:B0-----:R0:W-:Y:S01]  /*72b0*/  STG.E desc[UR36][R8.64], R3 ;  /* 0x0000000308007986 */ /* 0x0011e2000c101924 */
[----:B------:R-:W-:Y:S05]  /*72c0*/  BRA `(.L_x_4615) ;  /* 0x0000000c00147947 */ /* 0x000fea0003800000 */
.L_x_4616:
[----:B------:R-:W0:Y:S02]  /*72d0*/  F2I.FTZ.TRUNC.NTZ R3, R16 ;  /* 0x0000001000037305 */ /* 0x000e24000021f100 */
[----:B0-----:R0:W-:Y:S01]  /*72e0*/  STG.E.U16 desc[UR36][R8.64], R3 ;  /* 0x0000000308007986 */ /* 0x0011e2000c101524 */
[----:B------:R-:W-:Y:S05]  /*72f0*/  BRA `(.L_x_4615) ;  /* 0x0000000c00087947 */ /* 0x000fea0003800000 */
.L_x_4611:
        /* <DEDUP_REMOVED lines=8> */
.L_x_4619:
[----:B------:R-:W-:-:S05]  /*7380*/  F2FP.F16.F32.PACK_AB R16, RZ, R16 ;  /* 0x00000010ff10723e */ /* 0x000fca00000000ff */
[----:B------:R0:W-:Y:S01]  /*7390*/  STG.E.U16 desc[UR36][R8.64], R16 ;  /* 0x0000001008007986 */ /* 0x0001e2000c101524 */
[----:B------:R-:W-:Y:S05]  /*73a0*/  BRA `(.L_x_4615) ;  /* 0x0000000800dc7947 */ /* 0x000fea0003800000 */
.L_x_4618:
[----:B------:R-:W-:-:S13]  /*73b0*/  ISETP.NE.AND P0, PT, R0, 0x7, PT ;  /* 0x000000070000780c */ /* 0x000fda0003f05270 */
[----:B------:R-:W-:Y:S05]  /*73c0*/  @!P0 BRA `(.L_x_4620) ;  /* 0x0000000000248947 */ /* 0x000fea0003800000 */
[----:B------:R-:W-:-:S13]  /*73d0*/  ISETP.NE.AND P0, PT, R0, 0x8, PT ;  /* 0x000000080000780c */ /* 0x000fda0003f05270 */
[----:B------:R-:W-:Y:S05]  /*73e0*/  @!P0 BRA `(.L_x_4621) ;  /* 0x0000000000108947 */ /* 0x000fea0003800000 */
[----:B------:R-:W-:-:S13]  /*73f0*/  ISETP.NE.AND P0, PT, R0, 0x9, PT ;  /* 0x000000090000780c */ /* 0x000fda0003f05270 */
[----:B------:R-:W-:Y:S05]  /*7400*/  @P0 BRA `(.L_x_4614) ;  /* 0x00000008006c0947 */ /* 0x000fea0003800000 */
[----:B------:R0:W-:Y:S01]  /*7410*/  STG.E.64 desc[UR36][R8.64], R16 ;  /* 0x0000001008007986 */ /* 0x0001e2000c101b24 */
[----:B------:R-:W-:Y:S05]  /*7420*/  BRA `(.L_x_4615) ;  /* 0x0000000800bc7947 */ /* 0x000fea0003800000 */
.L_x_4621:
[----:B------:R-:W-:-:S05]  /*7430*/  F2FP.F16.F32.PACK_AB R17, R17, R16 ;  /* 0x000000101111723e */ /* 0x000fca00000000ff */
[----:B------:R0:W-:Y:S01]  /*7440*/  STG.E desc[UR36][R8.64], R17 ;  /* 0x0000001108007986 */ /* 0x0001e2000c101924 */
[----:B------:R-:W-:Y:S05]  /*7450*/  BRA `(.L_x_4615) ;  /* 0x0000000800b07947 */ /* 0x000fea0003800000 */
.L_x_4620:
[----:B------:R-:W-:-:S06]  /*7460*/  FMUL.FTZ R4, R16, 1 ;  /* 0x3f80000010047820 */ /* 0x000fcc0000410000 */
[----:B------:R-:W0:Y:S02]  /*7470*/  F2F.F64.F32 R4, R4 ;  /* 0x0000000400047310 */ /* 0x000e240000201800 */
[----:B0-----:R0:W-:Y:S01]  /*7480*/  STG.E.64 desc[UR36][R8.64], R4 ;  /* 0x0000000408007986 */ /* 0x0011e2000c101b24 */
[----:B------:R-:W-:Y:S05]  /*7490*/  BRA `(.L_x_4615) ;  /* 0x0000000800a07947 */ /* 0x000fea0003800000 */
.L_x_4610:
        /* <DEDUP_REMOVED lines=14> */
.L_x_4624:
[----:B------:R-:W-:Y:S01]  /*7580*/  FMUL.FTZ R6, R17, 1 ;  /* 0x3f80000011067820 */ /* 0x000fe20000410000 */
[----:B------:R-:W-:-:S05]  /*7590*/  FMUL.FTZ R4, R16, 1 ;  /* 0x3f80000010047820 */ /* 0x000fca0000410000 */
[----:B------:R-:W-:Y:S08]  /*75a0*/  F2F.F64.F32 R6, R6 ;  /* 0x0000000600067310 */ /* 0x000ff00000201800 */
[----:B------:R-:W0:Y:S02]  /*75b0*/  F2F.F64.F32 R4, R4 ;  /* 0x0000000400047310 */ /* 0x000e240000201800 */
[----:B0-----:R0:W-:Y:S01]  /*75c0*/  STG.E.128 desc[UR36][R8.64], R4 ;  /* 0x0000000408007986 */ /* 0x0011e2000c101d24 */
[----:B------:R-:W-:Y:S05]  /*75d0*/  BRA `(.L_x_4615) ;  /* 0x0000000800507947 */ /* 0x000fea0003800000 */
.L_x_4623:
        /* <DEDUP_REMOVED lines=20> */
.L_x_4628:
[----:B------:R-:W-:Y:S05]  /*7720*/  BSYNC B0 ;  /* 0x0000000000007941 */ /* 0x000fea0003800000 */
.L_x_4627:
[----:B------:R-:W-:-:S05]  /*7730*/  LOP3.LUT R5, R0, R5, RZ, 0xfc, !PT ;  /* 0x0000000500057212 */ /* 0x000fca00078efcff */
[----:B------:R0:W-:Y:S01]  /*7740*/  STG.E.U8 desc[UR36][R8.64], R5 ;  /* 0x0000000508007986 */ /* 0x0001e2000c101124 */
[----:B------:R-:W-:Y:S05]  /*7750*/  BRA `(.L_x_4615) ;  /* 0x0000000400f07947 */ /* 0x000fea0003800000 */
.L_x_4626:
        /* <DEDUP_REMOVED lines=12> */
.L_x_4630:
[----:B------:R-:W-:Y:S01]  /*7820*/  IMAD.MOV.U32 R0, RZ, RZ, 0x7f ;  /* 0x0000007fff007424 */ /* 0x000fe200078e00ff */
[----:B------:R-:W-:-:S04]  /*7830*/  ISETP.GT.U32.AND P0, PT, R4, 0x7f800000, PT ;  /* 0x7f8000000400780c */ /* 0x000fc80003f04070 */
[----:B------:R-:W-:-:S09]  /*7840*/  SEL R0, R0, 0x7c, P0 ;  /* 0x0000007c00007807 */ /* 0x000fd20000000000 */
.L_x_4631:
[----:B------:R-:W-:Y:S05]  /*7850*/  BSYNC B0 ;  /* 0x0000000000007941 */ /* 0x000fea0003800000 */
.L_x_4629:
[----:B------:R-:W-:-:S04]  /*7860*/  LOP3.LUT R16, R16, 0x80000000, RZ, 0xc0, !PT ;  /* 0x8000000010107812 */ /* 0x000fc800078ec0ff */
[----:B------:R-:W-:-:S04]  /*7870*/  SHF.R.U32.HI R3, RZ, 0x18, R16 ;  /* 0x00000018ff037819 */ /* 0x000fc80000011610 */
[----:B------:R-:W-:-:S05]  /*7880*/  LOP3.LUT R3, R0, R3, RZ, 0xfc, !PT ;  /* 0x0000000300037212 */ /* 0x000fca00078efcff */
[----:B------:R0:W-:Y:S01]  /*7890*/  STG.E.U8 desc[UR36][R8.64], R3 ;  /* 0x0000000308007986 */ /* 0x0001e2000c101124 */
[----:B------:R-:W-:Y:S05]  /*78a0*/  BRA `(.L_x_4615) ;  /* 0x00000004009c7947 */ /* 0x000fea0003800000 */
.L_x_4625:
[----:B------:R-:W-:-:S05]  /*78b0*/  F2FP.BF16.F32.PACK_AB R16, RZ, R16 ;  /* 0x00000010ff10723e */ /* 0x000fca00000010ff */
[----:B------:R0:W-:Y:S01]  /*78c0*/  STG.E.U16 desc[UR36][R8.64], R16 ;  /* 0x0000001008007986 */ /* 0x0001e2000c101524 */
[----:B------:R-:W-:Y:S05]  /*78d0*/  BRA `(.L_x_4615) ;  /* 0x0000000400907947 */ /* 0x000fea0003800000 */
.L_x_4622:
        /* <DEDUP_REMOVED lines=11> */
.L_x_4634:
        /* <DEDUP_REMOVED lines=16> */
.L_x_4637:
[----:B------:R-:W-:-:S04]  /*7a90*/  LOP3.LUT R16, R16, 0x80000000, RZ, 0xc0, !PT ;  /* 0x8000000010107812 */ /* 0x000fc800078ec0ff */
[----:B------:R-:W-:-:S04]  /*7aa0*/  SHF.R.U32.HI R3, RZ, 0x18, R16 ;  /* 0x00000018ff037819 */ /* 0x000fc80000011610 */
[----:B------:R-:W-:-:S04]  /*7ab0*/  LOP3.LUT R0, R0, R3, RZ, 0xfc, !PT ;  /* 0x0000000300007212 */ /* 0x000fc800078efcff */
[----:B------:R-:W-:-:S07]  /*7ac0*/  PRMT R4, R0, 0x7610, R4 ;  /* 0x0000761000047816 */ /* 0x000fce0000000004 */
.L_x_4636:
[----:B------:R-:W-:Y:S05]  /*7ad0*/  BSYNC B0 ;  /* 0x0000000000007941 */ /* 0x000fea0003800000 */
.L_x_4635:
[----:B------:R3:W-:Y:S01]  /*7ae0*/  STG.E.U8 desc[UR36][R8.64], R4 ;  /* 0x0000000408007986 */ /* 0x0007e2000c101124 */
[----:B------:R-:W-:Y:S05]  /*7af0*/  BRA `(.L_x_4615) ;  /* 0x0000000400087947 */ /* 0x000fea0003800000 */
.L_x_4633:
        /* <DEDUP_REMOVED lines=16> */
.L_x_4640:
[----:B------:R-:W-:-:S04]  /*7c00*/  LOP3.LUT R16, R16, 0x80000000, RZ, 0xc0, !PT ;  /* 0x8000000010107812 */ /* 0x000fc800078ec0ff */
[----:B------:R-:W-:-:S04]  /*7c10*/  SHF.R.U32.HI R3, RZ, 0x18, R16 ;  /* 0x00000018ff037819 */ /* 0x000fc80000011610 */
[----:B------:R-:W-:-:S04]  /*7c20*/  LOP3.LUT R0, R0, R3, RZ, 0xfc, !PT ;  /* 0x0000000300007212 */ /* 0x000fc800078efcff */
[----:B------:R-:W-:-:S07]  /*7c30*/  PRMT R4, R0, 0x7610, R4 ;  /* 0x0000761000047816 */ /* 0x000fce0000000004 */
.L_x_4639:
[----:B------:R-:W-:Y:S05]  /*7c40*/  BSYNC B0 ;  /* 0x0000000000007941 */ /* 0x000fea0003800000 */
.L_x_4638:
[----:B------:R0:W-:Y:S01]  /*7c50*/  STG.E.U8 desc[UR36][R8.64], R4 ;  /* 0x0000000408007986 */ /* 0x0001e2000c101124 */
[----:B------:R-:W-:Y:S05]  /*7c60*/  BRA `(.L_x_4615) ;  /* 0x0000000000ac7947 */ /* 0x000fea0003800000 */
.L_x_4632:
        /* <DEDUP_REMOVED lines=21> */
.L_x_4614:
        /* <DEDUP_REMOVED lines=16> */
.L_x_4643:
[----:B------:R-:W-:Y:S05]  /*7ec0*/  BRA `(.L_x_4615) ;  /* 0x0000000000147947 */ /* 0x000fea0003800000 */
.L_x_4642:
[----:B------:R-:W0:Y:S02]  /*7ed0*/  F2I.U64.TRUNC R16, R16 ;  /* 0x0000001000107311 */ /* 0x000e24000020d800 */
[----:B0-----:R2:W-:Y:S01]  /*7ee0*/  STG.E.64 desc[UR36][R8.64], R16 ;  /* 0x0000001008007986 */ /* 0x0015e2000c101b24 */
[----:B------:R-:W-:Y:S05]  /*7ef0*/  BRA `(.L_x_4615) ;  /* 0x0000000000087947 */ /* 0x000fea0003800000 */
.L_x_4641:
[----:B------:R-:W0:Y:S02]  /*7f00*/  F2I.FTZ.U32.TRUNC.NTZ R3, R16 ;  /* 0x0000001000037305 */ /* 0x000e24000021f000 */
[----:B0-----:R0:W-:Y:S02]  /*7f10*/  STG.E desc[UR36][R8.64], R3 ;  /* 0x0000000308007986 */ /* 0x0011e4000c101924 */
.L_x_4615:
[----:B------:R-:W-:-:S07]  /*7f20*/  VIADD R29, R29, 0x80 ;  /* 0x000000801d1d7836 */ /* 0x000fce0000000000 */
.L_x_4574:
[----:B------:R-:W-:-:S13]  /*7f30*/  ISETP.GE.AND P0, PT, R29, R28, PT ;  /* 0x0000001c1d00720c */ /* 0x000fda0003f06270 */
[----:B------:R-:W-:Y:S05]  /*7f40*/  @P0 BREAK B6 ;  /* 0x0000000000060942 */ /* 0x000fea0003800000 */
[----:B------:R-:W-:Y:S05]  /*7f50*/  @P0 BRA `(.L_x_4609) ;  /* 0x0000000c00b00947 */ /* 0x000fea0003800000 */
[----:B------:R-:W-:Y:S05]  /*7f60*/  BSYNC B6 ;  /* 0x0000000000067941 */ /* 0x000fea0003800000 */
.L_x_4573:
        /* <DEDUP_REMOVED lines=21> */
.L_x_4647:
[----:B------:R-:W0:Y:S02]  /*80c0*/  F2I.S64.TRUNC R24, R24 ;  /* 0x0000001800187311 */ /* 0x000e24000020d900 */
[----:B0-----:R-:W-:-:S05]  /*80d0*/  IMAD.MOV.U32 R3, RZ, RZ, R24 ;  /* 0x000000ffff037224 */ /* 0x001fca00078e0018 */
[----:B------:R3:W-:Y:S01]  /*80e0*/  STG.E.U8 desc[UR36][R8.64], R3 ;  /* 0x0000000308007986 */ /* 0x0007e2000c101124 */
[----:B------:R-:W-:Y:S05]  /*80f0*/  BRA `(.L_x_4649) ;  /* 0x0000000c00447947 */ /* 0x000fea0003800000 */
.L_x_4646:
        /* <DEDUP_REMOVED lines=9> */
.L_x_4651:
[----:B------:R-:W0:Y:S02]  /*8190*/  F2I.FTZ.TRUNC.NTZ R3, R24 ;  /* 0x0000001800037305 */ /* 0x000e24000021f100 */
[----:B0-----:R2:W-:Y:S01]  /*81a0*/  STG.E desc[UR36][R8.64], R3 ;  /* 0x0000000308007986 */ /* 0x0015e2000c101924 */
[----:B------:R-:W-:Y:S05]  /*81b0*/  BRA `(.L_x_4649) ;  /* 0x0000000c00147947 */ /* 0x000fea0003800000 */
.L_x_4650:
[----:B------:R-:W0:Y:S02]  /*81c0*/  F2I.FTZ.TRUNC.NTZ R3, R24 ;  /* 0x0000001800037305 */ /* 0x000e24000021f100 */
[----:B0-----:R0:W-:Y:S01]  /*81d0*/  STG.E.U16 desc[UR36][R8.64], R3 ;  /* 0x0000000308007986 */ /* 0x0011e2000c101524 */
[----:B------:R-:W-:Y:S05]  /*81e0*/  BRA `(.L_x_4649) ;  /* 0x0000000c00087947 */ /* 0x000fea0003800000 */
.L_x_4645:
        /* <DEDUP_REMOVED lines=8> */
.L_x_4653:
[----:B------:R-:W-:-:S05]  /*8270*/  F2FP.F16.F32.PACK_AB R24, RZ, R24 ;  /* 0x00000018ff18723e */ /* 0x000fca00000000ff */
[----:B------:R0:W-:Y:S01]  /*8280*/  STG.E.U16 desc[UR36][R8.64], R24 ;  /* 0x0000001808007986 */ /* 0x0001e2000c101524 */
[----:B------:R-:W-:Y:S05]  /*8290*/  BRA `(.L_x_4649) ;  /* 0x0000000800dc7947 */ /* 0x000fea0003800000 */
.L_x_4652:
        /* <DEDUP_REMOVED lines=8> */
.L_x_4655:
[----:B------:R-:W-:-:S05]  /*8320*/  F2FP.F16.F32.PACK_AB R25, R25, R24 ;  /* 0x000000181919723e */ /* 0x000fca00000000ff */
[----:B------:R0:W-:Y:S01]  /*8330*/  STG.E desc[UR36][R8.64], R25 ;  /* 0x0000001908007986 */ /* 0x0001e2000c101924 */
[----:B------:R-:W-:Y:S05]  /*8340*/  BRA `(.L_x_4649) ;  /* 0x0000000800b07947 */ /* 0x000fea0003800000 */
.L_x_4654:
[----:B------:R-:W-:-:S06]  /*8350*/  FMUL.FTZ R4, R24, 1 ;  /* 0x3f80000018047820 */ /* 0x000fcc0000410000 */
[----:B------:R-:W0:Y:S02]  /*8360*/  F2F.F64.F32 R4, R4 ;  /* 0x0000000400047310 */ /* 0x000e240000201800 */
[----:B0-----:R0:W-:Y:S01]  /*8370*/  STG.E.64 desc[UR36][R8.64], R4 ;  /* 0x0000000408007986 */ /* 0x0011e2000c101b24 */
[----:B------:R-:W-:Y:S05]  /*8380*/  BRA `(.L_x_4649) ;  /* 0x0000000800a07947 */ /* 0x000fea0003800000 */
.L_x_4644:
        /* <DEDUP_REMOVED lines=14> */
.L_x_4658:
[----:B------:R-:W-:Y:S01]  /*8470*/  FMUL.FTZ R6, R25, 1 ;  /* 0x3f80000019067820 */ /* 0x000fe20000410000 */
[----:B------:R-:W-:-:S05]  /*8480*/  FMUL.FTZ R4, R24, 1 ;  /* 0x3f80000018047820 */ /* 0x000fca0000410000 */
[----:B------:R-:W-:Y:S08]  /*8490*/  F2F.F64.F32 R6, R6 ;  /* 0x0000000600067310 */ /* 0x000ff00000201800 */
[----:B------:R-:W0:Y:S02]  /*84a0*/  F2F.F64.F32 R4, R4 ;  /* 0x0000000400047310 */ /* 0x000e240000201800 */
[----:B0-----:R0:W-:Y:S01]  /*84b0*/  STG.E.128 desc[UR36][R8.64], R4 ;  /* 0x0000000408007986 */ /* 0x0011e2000c101d24 */
[----:B------:R-:W-:Y:S05]  /*84c0*/  BRA `(.L_x_4649) ;  /* 0x0000000800507947 */ /* 0x000fea0003800000 */
.L_x_4657:
        /* <DEDUP_REMOVED lines=20> */
.L_x_4662:
[----:B------:R-:W-:Y:S05]  /*8610*/  BSYNC B0 ;  /* 0x0000000000007941 */ /* 0x000fea0003800000 */
.L_x_4661:
[----:B------:R-:W-:-:S05]  /*8620*/  LOP3.LUT R5, R0, R5, RZ, 0xfc, !PT ;  /* 0x0000000500057212 */ /* 0x000fca00078efcff */
[----:B------:R0:W-:Y:S01]  /*8630*/  STG.E.U8 desc[UR36][R8.64], R5 ;  /* 0x0000000508007986 */ /* 0x0001e2000c101124 */
[----:B------:R-:W-:Y:S05]  /*8640*/  BRA `(.L_x_4649) ;  /* 0x0000000400f07947 */ /* 0x000fea0003800000 */
.L_x_4660:
        /* <DEDUP_REMOVED lines=12> */
.L_x_4664:
[----:B------:R-:W-:Y:S01]  /*8710*/  IMAD.MOV.U32 R0, RZ, RZ, 0x7f ;  /* 0x0000007fff007424 */ /* 0x000fe200078e00ff */
[----:B------:R-:W-:-:S04]  /*8720*/  ISETP.GT.U32.AND P0, PT, R4, 0x7f800000, PT ;  /* 0x7f8000000400780c */ /* 0x000fc80003f04070 */
[----:B------:R-:W-:-:S09]  /*8730*/  SEL R0, R0, 0x7c, P0 ;  /* 0x0000007c00007807 */ /* 0x000fd20000000000 */
.L_x_4665:
[----:B------:R-:W-:Y:S05]  /*8740*/  BSYNC B0 ;  /* 0x0000000000007941 */ /* 0x000fea0003800000 */
.L_x_4663:
[----:B------:R-:W-:-:S04]  /*8750*/  LOP3.LUT R24, R24, 0x80000000, RZ, 0xc0, !PT ;  /* 0x8000000018187812 */ /* 0x000fc800078ec0ff */
[----:B------:R-:W-:-:S04]  /*8760*/  SHF.R.U32.HI R3, RZ, 0x18, R24 ;  /* 0x00000018ff037819 */ /* 0x000fc80000011618 */
[----:B------:R-:W-:-:S05]  /*8770*/  LOP3.LUT R3, R0, R3, RZ, 0xfc, !PT ;  /* 0x0000000300037212 */ /* 0x000fca00078efcff */
[----:B------:R0:W-:Y:S01]  /*8780*/  STG.E.U8 desc[UR36][R8.64], R3 ;  /* 0x0000000308007986 */ /* 0x0001e2000c101124 */
[----:B------:R-:W-:Y:S05]  /*8790*/  BRA `(.L_x_4649) ;  /* 0x00000004009c7947 */ /* 0x000fea0003800000 */
.L_x_4659:
[----:B------:R-:W-:-:S05]  /*87a0*/  F2FP.BF16.F32.PACK_AB R24, RZ, R24 ;  /* 0x00000018ff18723e */ /* 0x000fca00000010ff */
[----:B------:R0:W-:Y:S01]  /*87b0*/  STG.E.U16 desc[UR36][R8.64], R24 ;  /* 0x0000001808007986 */ /* 0x0001e2000c101524 */
[----:B------:R-:W-:Y:S05]  /*87c0*/  BRA `(.L_x_4649) ;  /* 0x0000000400907947 */ /* 0x000fea0003800000 */
.L_x_4656:
        /* <DEDUP_REMOVED lines=11> */
.L_x_4668:
        /* <DEDUP_REMOVED lines=16> */
.L_x_4671:
[----:B------:R-:W-:-:S04]  /*8980*/  LOP3.LUT R24, R24, 0x80000000, RZ, 0xc0, !PT ;  /* 0x8000000018187812 */ /* 0x000fc800078ec0ff */
[----:B------:R-:W-:-:S04]  /*8990*/  SHF.R.U32.HI R3, RZ, 0x18, R24 ;  /* 0x00000018ff037819 */ /* 0x000fc80000011618 */
[----:B------:R-:W-:-:S04]  /*89a0*/  LOP3.LUT R0, R0, R3, RZ, 0xfc, !PT ;  /* 0x0000000300007212 */ /* 0x000fc800078efcff */
[----:B------:R-:W-:-:S07]  /*89b0*/  PRMT R4, R0, 0x7610, R4 ;  /* 0x0000761000047816 */ /* 0x000fce0000000004 */
.L_x_4670:
[----:B------:R-:W-:Y:S05]  /*89c0*/  BSYNC B0 ;  /* 0x0000000000007941 */ /* 0x000fea0003800000 */
.L_x_4669:
[----:B------:R0:W-:Y:S01]  /*89d0*/  STG.E.U8 desc[UR36][R8.64], R4 ;  /* 0x0000000408007986 */ /* 0x0001e2000c101124 */
[----:B------:R-:W-:Y:S05]  /*89e0*/  BRA `(.L_x_4649) ;  /* 0x0000000400087947 */ /* 0x000fea0003800000 */
.L_x_4667:
        /* <DEDUP_REMOVED lines=16> */
.L_x_4674:
[----:B------:R-:W-:-:S04]  /*8af0*/  LOP3.LUT R24, R24, 0x80000000, RZ, 0xc0, !PT ;  /* 0x8000000018187812 */ /* 0x000fc800078ec0ff */
[----:B------:R-:W-:-:S04]  /*8b00*/  SHF.R.U32.HI R3, RZ, 0x18, R24 ;  /* 0x00000018ff037819 */ /* 0x000fc80000011618 */
[----:B------:R-:W-:-:S04]  /*8b10*/  LOP3.LUT R0, R0, R3, RZ, 0xfc, !PT ;  /* 0x0000000300007212 */ /* 0x000fc800078efcff */
[----:B------:R-:W-:-:S07]  /*8b20*/  PRMT R4, R0, 0x7610, R4 ;  /* 0x0000761000047816 */ /* 0x000fce0000000004 */
.L_x_4673:
[----:B------:R-:W-:Y:S05]  /*8b30*/  BSYNC B0 ;  /* 0x0000000000007941 */ /* 0x000fea0003800000 */
.L_x_4672:
[----:B------:R0:W-:Y:S01]  /*8b40*/  STG.E.U8 desc[UR36][R8.64], R4 ;  /* 0x0000000408007986 */ /* 0x0001e2000c101124 */
[----:B------:R-:W-:Y:S05]  /*8b50*/  BRA `(.L_x_4649) ;  /* 0x0000000000ac7947 */ /* 0x000fea0003800000 */
.L_x_4666:
        /* <DEDUP_REMOVED lines=21> */
.L_x_4648:
        /* <DEDUP_REMOVED lines=16> */
.L_x_4677:
[----:B------:R-:W-:Y:S05]  /*8db0*/  BRA `(.L_x_4649) ;  /* 0x0000000000147947 */ /* 0x000fea0003800000 */
.L_x_4676:
[----:B------:R-:W0:Y:S02]  /*8dc0*/  F2I.U64.TRUNC R24, R24 ;  /* 0x0000001800187311 */ /* 0x000e24000020d800 */
[----:B0-----:R0:W-:Y:S01]  /*8dd0*/  STG.E.64 desc[UR36][R8.64], R24 ;  /* 0x0000001808007986 */ /* 0x0011e2000c101b24 */
[----:B------:R-:W-:Y:S05]  /*8de0*/  BRA `(.L_x_4649) ;  /* 0x0000000000087947 */ /* 0x000fea0003800000 */
.L_x_4675:
[----:B------:R-:W0:Y:S02]  /*8df0*/  F2I.FTZ.U32.TRUNC.NTZ R3, R24 ;  /* 0x0000001800037305 */ /* 0x000e24000021f000 */
[----:B0-----:R0:W-:Y:S02]  /*8e00*/  STG.E desc[UR36][R8.64], R3 ;  /* 0x0000000308007986 */ /* 0x0011e4000c101924 */
.L_x_4649:
[----:B------:R-:W-:-:S07]  /*8e10*/  VIADD R29, R29, 0x80 ;  /* 0x000000801d1d7836 */ /* 0x000fce0000000000 */
.L_x_4609:
[----:B------:R-:W-:Y:S05]  /*8e20*/  BSYNC B7 ;  /* 0x0000000000077941 */ /* 0x000fea0003800000 */
.L_x_4572:
[----:B------:R-:W-:-:S13]  /*8e30*/  ISETP.GE.AND P0, PT, R29, R28, PT ;  /* 0x0000001c1d00720c */ /* 0x000fda0003f06270 */
[----:B------:R-:W-:Y:S05]  /*8e40*/  @P0 EXIT ;  /* 0x000000000000094d */ /* 0x000fea0003800000 */
[----:B01-3--:R-:W0:Y:S01]  /*8e50*/  LDC.64 R4, c[0x0][0x218] ;  /* 0x00008600ff047b82 */ /* 0x00be220000000a00 */
[----:B------:R-:W-:Y:S01]  /*8e60*/  PRMT R0, R18, 0x9910, RZ ;  /* 0x0000991012007816 */ /* 0x000fe200000000ff */
[----:B------:R-:W-:Y:S01]  /*8e70*/  IMAD R2, R2, 0x200, R29 ;  /* 0x0000020002027824 */ /* 0x000fe200078e021d */
[----:B------:R-:W-:Y:S02]  /*8e80*/  ULDC UR4, c[0x0][0x238] ;  /* 0x00008e0000047ab9 */ /* 0x000fe40000000800 */
[----:B------:R-:W-:Y:S01]  /*8e90*/  ISETP.GT.AND P1, PT, R0, 0x9, PT ;  /* 0x000000090000780c */ /* 0x000fe20003f24270 */
[----:B--2-4-:R-:W-:-:S05]  /*8ea0*/  IMAD R3, R2, UR4, RZ ;  /* 0x0000000402037c24 */ /* 0x014fca000f8e02ff */
        /* <DEDUP_REMOVED lines=14> */
.L_x_4681:
[----:B------:R-:W0:Y:S02]  /*8f90*/  F2I.S64.TRUNC R26, R26 ;  /* 0x0000001a001a7311 */ /* 0x000e24000020d900 */
[----:B0-----:R-:W-:-:S05]  /*8fa0*/  IMAD.MOV.U32 R5, RZ, RZ, R26 ;  /* 0x000000ffff057224 */ /* 0x001fca00078e001a */
[----:B------:R-:W-:Y:S01]  /*8fb0*/  STG.E.U8 desc[UR36][R2.64], R5 ;  /* 0x0000000502007986 */ /* 0x000fe2000c101124 */
[----:B------:R-:W-:Y:S05]  /*8fc0*/  EXIT ;  /* 0x000000000000794d */ /* 0x000fea0003800000 */
.L_x_4680:
        /* <DEDUP_REMOVED lines=9> */
.L_x_4684:
[----:B------:R-:W0:Y:S02]  /*9060*/  F2I.FTZ.TRUNC.NTZ R5, R26 ;  /* 0x0000001a00057305 */ /* 0x000e24000021f100 */
[----:B0-----:R-:W-:Y:S01]  /*9070*/  STG.E desc[UR36][R2.64], R5 ;  /* 0x0000000502007986 */ /* 0x001fe2000c101924 */
[----:B------:R-:W-:Y:S05]  /*9080*/  EXIT ;  /* 0x000000000000794d */ /* 0x000fea0003800000 */
.L_x_4683:
[----:B------:R-:W0:Y:S02]  /*9090*/  F2I.FTZ.TRUNC.NTZ R5, R26 ;  /* 0x0000001a00057305 */ /* 0x000e24000021f100 */
[----:B0-----:R-:W-:Y:S01]  /*90a0*/  STG.E.U16 desc[UR36][R2.64], R5 ;  /* 0x0000000502007986 */ /* 0x001fe2000c101524 */
[----:B------:R-:W-:Y:S05]  /*90b0*/  EXIT ;  /* 0x000000000000794d */ /* 0x000fea0003800000 */
.L_x_4679:
        /* <DEDUP_REMOVED lines=8> */
.L_x_4686:
[----:B------:R-:W-:-:S05]  /*9140*/  F2FP.F16.F32.PACK_AB R26, RZ, R26 ;  /* 0x0000001aff1a723e */ /* 0x000fca00000000ff */
[----:B------:R-:W-:Y:S01]  /*9150*/  STG.E.U16 desc[UR36][R2.64], R26 ;  /* 0x0000001a02007986 */ /* 0x000fe2000c101524 */
[----:B------:R-:W-:Y:S05]  /*9160*/  EXIT ;  /* 0x000000000000794d */ /* 0x000fea0003800000 */
.L_x_4685:
[----:B------:R-:W-:-:S13]  /*9170*/  ISETP.NE.AND P0, PT, R0, 0x7, PT ;  /* 0x000000070000780c */ /* 0x000fda0003f05270 */
[----:B------:R-:W-:Y:S05]  /*9180*/  @!P0 BRA `(.L_x_4687) ;  /* 0x0000000000248947 */ /* 0x000fea0003800000 */
[----:B------:R-:W-:-:S13]  /*9190*/  ISETP.NE.AND P0, PT, R0, 0x8, PT ;  /* 0x000000080000780c */ /* 0x000fda0003f05270 */
[----:B------:R-:W-:Y:S05]  /*91a0*/  @!P0 BRA `(.L_x_4688) ;  /* 0x0000000000108947 */ /* 0x000fea0003800000 */
[----:B------:R-:W-:-:S13]  /*91b0*/  ISETP.NE.AND P0, PT, R0, 0x9, PT ;  /* 0x000000090000780c */ /* 0x000fda0003f05270 */
[----:B------:R-:W-:Y:S05]  /*91c0*/  @P0 BRA `(.L_x_4682) ;  /* 0x00000008006c0947 */ /* 0x000fea0003800000 */
[----:B------:R-:W-:Y:S01]  /*91d0*/  STG.E.64 desc[UR36][R2.64], R26 ;  /* 0x0000001a02007986 */ /* 0x000fe2000c101b24 */
[----:B------:R-:W-:Y:S05]  /*91e0*/  EXIT ;  /* 0x000000000000794d */ /* 0x000fea0003800000 */
.L_x_4688:
[----:B------:R-:W-:-:S05]  /*91f0*/  F2FP.F16.F32.PACK_AB R27, R27, R26 ;  /* 0x0000001a1b1b723e */ /* 0x000fca00000000ff */
[----:B------:R-:W-:Y:S01]  /*9200*/  STG.E desc[UR36][R2.64], R27 ;  /* 0x0000001b02007986 */ /* 0x000fe2000c101924 */
[----:B------:R-:W-:Y:S05]  /*9210*/  EXIT ;  /* 0x000000000000794d */ /* 0x000fea0003800000 */
.L_x_4687:
[----:B------:R-:W-:-:S06]  /*9220*/  FMUL.FTZ R4, R26, 1 ;  /* 0x3f8000001a047820 */ /* 0x000fcc0000410000 */
[----:B------:R-:W0:Y:S02]  /*9230*/  F2F.F64.F32 R4, R4 ;  /* 0x0000000400047310 */ /* 0x000e240000201800 */
[----:B0-----:R-:W-:Y:S01]  /*9240*/  STG.E.64 desc[UR36][R2.64], R4 ;  /* 0x0000000402007986 */ /* 0x001fe2000c101b24 */
[----:B------:R-:W-:Y:S05]  /*9250*/  EXIT ;  /* 0x000000000000794d */ /* 0x000fea0003800000 */
.L_x_4678:
        /* <DEDUP_REMOVED lines=14> */
.L_x_4691:
[----:B------:R-:W-:Y:S01]  /*9340*/  FMUL.FTZ R6, R27, 1 ;  /* 0x3f8000001b067820 */ /* 0x000fe20000410000 */
[----:B------:R-:W-:-:S05]  /*9350*/  FMUL.FTZ R4, R26, 1 ;  /* 0x3f8000001a047820 */ /* 0x000fca0000410000 */
[----:B------:R-:W-:Y:S08]  /*9360*/  F2F.F64.F32 R6, R6 ;  /* 0x0000000600067310 */ /* 0x000ff00000201800 */
[----:B------:R-:W0:Y:S02]  /*9370*/  F2F.F64.F32 R4, R4 ;  /* 0x0000000400047310 */ /* 0x000e240000201800 */
[----:B0-----:R-:W-:Y:S01]  /*9380*/  STG.E.128 desc[UR36][R2.64], R4 ;  /* 0x0000000402007986 */ /* 0x001fe2000c101d24 */
[----:B------:R-:W-:Y:S05]  /*9390*/  EXIT ;  /* 0x000000000000794d */ /* 0x000fea0003800000 */
.L_x_4690:
        /* <DEDUP_REMOVED lines=20> */
.L_x_4695:
[----:B------:R-:W-:Y:S05]  /*94e0*/  BSYNC B0 ;  /* 0x0000000000007941 */ /* 0x000fea0003800000 */
.L_x_4694:
[----:B------:R-:W-:-:S05]  /*94f0*/  LOP3.LUT R7, R0, R7, RZ, 0xfc, !PT ;  /* 0x0000000700077212 */ /* 0x000fca00078efcff */
[----:B------:R-:W-:Y:S01]  /*9500*/  STG.E.U8 desc[UR36][R2.64], R7 ;  /* 0x0000000702007986 */ /* 0x000fe2000c101124 */
[----:B------:R-:W-:Y:S05]  /*9510*/  EXIT ;  /* 0x000000000000794d */ /* 0x000fea0003800000 */
.L_x_4693:
[----:B------:R-:W-:Y:S01]  /*9520*/  LOP3.LUT R4, R26, 0x7fffffff, RZ, 0xc0, !PT ;  /* 0x7fffffff1a047812 */ /* 0x000fe200078ec0ff */
        /* <DEDUP_REMOVED lines=11> */
.L_x_4697:
[----:B------:R-:W-:Y:S01]  /*95e0*/  IMAD.MOV.U32 R0, RZ, RZ, 0x7f ;  /* 0x0000007fff007424 */ /* 0x000fe200078e00ff */
[----:B------:R-:W-:-:S04]  /*95f0*/  ISETP.GT.U32.AND P0, PT, R4, 0x7f800000, PT ;  /* 0x7f8000000400780c */ /* 0x000fc80003f04070 */
[----:B------:R-:W-:-:S09]  /*9600*/  SEL R0, R0, 0x7c, P0 ;  /* 0x0000007c00007807 */ /* 0x000fd20000000000 */
.L_x_4698:
[----:B------:R-:W-:Y:S05]  /*9610*/  BSYNC B0 ;  /* 0x0000000000007941 */ /* 0x000fea0003800000 */
.L_x_4696:
[----:B------:R-:W-:-:S04]  /*9620*/  LOP3.LUT R26, R26, 0x80000000, RZ, 0xc0, !PT ;  /* 0x800000001a1a7812 */ /* 0x000fc800078ec0ff */
[----:B------:R-:W-:-:S04]  /*9630*/  SHF.R.U32.HI R5, RZ, 0x18, R26 ;  /* 0x00000018ff057819 */ /* 0x000fc8000001161a */
[----:B------:R-:W-:-:S05]  /*9640*/  LOP3.LUT R5, R0, R5, RZ, 0xfc, !PT ;  /* 0x0000000500057212 */ /* 0x000fca00078efcff */
[----:B------:R-:W-:Y:S01]  /*9650*/  STG.E.U8 desc[UR36][R2.64], R5 ;  /* 0x0000000502007986 */ /* 0x000fe2000c101124 */
[----:B------:R-:W-:Y:S05]  /*9660*/  EXIT ;  /* 0x000000000000794d */ /* 0x000fea0003800000 */
.L_x_4692:
[----:B------:R-:W-:-:S05]  /*9670*/  F2FP.BF16.F32.PACK_AB R26, RZ, R26 ;  /* 0x0000001aff1a723e */ /* 0x000fca00000010ff */
[----:B------:R-:W-:Y:S01]  /*9680*/  STG.E.U16 desc[UR36][R2.64], R26 ;  /* 0x0000001a02007986 */ /* 0x000fe2000c101524 */
[----:B------:R-:W-:Y:S05]  /*9690*/  EXIT ;  /* 0x000000000000794d */ /* 0x000fea0003800000 */
.L_x_4689:
        /* <DEDUP_REMOVED lines=11> */
.L_x_4701:
        /* <DEDUP_REMOVED lines=16> */
.L_x_4704:
[----:B------:R-:W-:-:S04]  /*9850*/  LOP3.LUT R26, R26, 0x80000000, RZ, 0xc0, !PT ;  /* 0x800000001a1a7812 */ /* 0x000fc800078ec0ff */
[----:B------:R-:W-:-:S04]  /*9860*/  SHF.R.U32.HI R5, RZ, 0x18, R26 ;  /* 0x00000018ff057819 */ /* 0x000fc8000001161a */
[----:B------:R-:W-:-:S04]  /*9870*/  LOP3.LUT R4, R4, R5, RZ, 0xfc, !PT ;  /* 0x0000000504047212 */ /* 0x000fc800078efcff */
[----:B------:R-:W-:-:S07]  /*9880*/  PRMT R0, R4, 0x7610, R0 ;  /* 0x0000761004007816 */ /* 0x000fce0000000000 */
.L_x_4703:
[----:B------:R-:W-:Y:S05]  /*9890*/  BSYNC B0 ;  /* 0x0000000000007941 */ /* 0x000fea0003800000 */
.L_x_4702:
[----:B------:R-:W-:Y:S01]  /*98a0*/  STG.E.U8 desc[UR36][R2.64], R0 ;  /* 0x0000000002007986 */ /* 0x000fe2000c101124 */
[----:B------:R-:W-:Y:S05]  /*98b0*/  EXIT ;  /* 0x000000000000794d */ /* 0x000fea0003800000 */
.L_x_4700:
        /* <DEDUP_REMOVED lines=16> */
.L_x_4707:
[----:B------:R-:W-:-:S04]  /*99c0*/  LOP3.LUT R26, R26, 0x80000000, RZ, 0xc0, !PT ;  /* 0x800000001a1a7812 */ /* 0x000fc800078ec0ff */
[----:B------:R-:W-:-:S04]  /*99d0*/  SHF.R.U32.HI R5, RZ, 0x18, R26 ;  /* 0x00000018ff057819 */ /* 0x000fc8000001161a */
[----:B------:R-:W-:-:S04]  /*99e0*/  LOP3.LUT R4, R4, R5, RZ, 0xfc, !PT ;  /* 0x0000000504047212 */ /* 0x000fc800078efcff */
[----:B------:R-:W-:-:S07]  /*99f0*/  PRMT R0, R4, 0x7610, R0 ;  /* 0x0000761004007816 */ /* 0x000fce0000000000 */
.L_x_4706:
[----:B------:R-:W-:Y:S05]  /*9a00*/  BSYNC B0 ;  /* 0x0000000000007941 */ /* 0x000fea0003800000 */
.L_x_4705:
[----:B------:R-:W-:Y:S01]  /*9a10*/  STG.E.U8 desc[UR36][R2.64], R0 ;  /* 0x0000000002007986 */ /* 0x000fe2000c101124 */
[----:B------:R-:W-:Y:S05]  /*9a20*/  EXIT ;  /* 0x000000000000794d */ /* 0x000fea0003800000 */
.L_x_4699:
        /* <DEDUP_REMOVED lines=21> */
.L_x_4682:
        /* <DEDUP_REMOVED lines=16> */
.L_x_4710:
[----:B------:R-:W-:Y:S05]  /*9c80*/  EXIT ;  /* 0x000000000000794d */ /* 0x000fea0003800000 */
.L_x_4709:
[----:B------:R-:W0:Y:S02]  /*9c90*/  F2I.U64.TRUNC R26, R26 ;  /* 0x0000001a001a7311 */ /* 0x000e24000020d800 */
[----:B0-----:R-:W-:Y:S01]  /*9ca0*/  STG.E.64 desc[UR36][R2.64], R26 ;  /* 0x0000001a02007986 */ /* 0x001fe2000c101b24 */
[----:B------:R-:W-:Y:S05]  /*9cb0*/  EXIT ;  /* 0x000000000000794d */ /* 0x000fea0003800000 */
.L_x_4708:
[----:B------:R-:W0:Y:S02]  /*9cc0*/  F2I.FTZ.U32.TRUNC.NTZ R5, R26 ;  /* 0x0000001a00057305 */ /* 0x000e24000021f000 */
[----:B0-----:R-:W-:Y:S01]  /*9cd0*/  STG.E desc[UR36][R2.64], R5 ;  /* 0x0000000502007986 */ /* 0x001fe2000c101924 */
[----:B------:R-:W-:Y:S05]  /*9ce0*/  EXIT ;  /* 0x000000000000794d */ /* 0x000fea0003800000 */
        .weak           $__internal_1_$__cuda_sm3x_div_rn_ftz_f32_slowpath
        .type           $__internal_1_$__cuda_sm3x_div_rn_ftz_f32_slowpath,@function
        .size           $__internal_1_$__cuda_sm3x_div_rn_ftz_f32_slowpath,(.L_x_13231 - $__internal_1_$__cuda_sm3x_div_rn_ftz_f32_slowpath)
$__internal_1_$__cuda_sm3x_div_rn_ftz_f32_slowpath:
        /* <DEDUP_REMOVED lines=16> */
[----:B------:R-:W-:Y:S02]  /*9df0*/  FSETP.NEU.FTZ.AND P0, PT, R11, RZ, PT ;  /* 0x000000ff0b00720b */ /* 0x000fe40003f1d000 */
[----:B------:R-:W-:Y:S02]  /*9e00*/  FSETP.NEU.FTZ.AND P1, PT, R15, RZ, PT ;  /* 0x000000ff0f00720b */ /* 0x000fe40003f3d000 */
[----:B------:R-:W-:-:S11]  /*9e10*/  FSETP.NEU.FTZ.AND P6, PT, R11, RZ, PT ;  /* 0x000000ff0b00720b */ /* 0x000fd60003fdd000 */
[----:B------:R-:W-:Y:S05]  /*9e20*/  @!P1 BREAK !P0, B3 ;  /* 0x0000000000039942 */ /* 0x000fea0004000000 */
[----:B------:R-:W-:Y:S05]  /*9e30*/  @!P1 BRA !P0, `(.L_x_4715) ;  /* 0x0000000000bc9947 */ /* 0x000fea0004000000 */
[----:B------:R-:W-:Y:S02]  /*9e40*/  FSETP.NEU.FTZ.AND P3, PT, |R11|, +INF , PT ;  /* 0x7f8000000b00780b */ /* 0x000fe40003f7d200 */
        /* <DEDUP_REMOVED lines=10> */
.L_x_4713:
[----:B------:R-:W-:Y:S05]  /*9ef0*/  BSYNC B3 ;  /* 0x0000000000037941 */ /* 0x000fea0003800000 */
.L_x_4712:
[----:B------:R-:W-:Y:S01]  /*9f00*/  VIADD R3, R3, 0xffffff81 ;  /* 0xffffff8103037836 */ /* 0x000fe20000000000 */
[----:B------:R-:W-:Y:S01]  /*9f10*/  BSSY B3, `(.L_x_4718) ;  /* 0x000001b000037945 */ /* 0x000fe20003800000 */
[----:B------:R-:W-:Y:S02]  /*9f20*/  VIADD R8, R8, 0xffffff81 ;  /* 0xffffff8108087836 */ /* 0x000fe40000000000 */
        /* <DEDUP_REMOVED lines=24> */
.L_x_4719:
[----:B------:R-:W-:-:S07]  /*a0b0*/  IMAD R0, R3, 0x800000, R0 ;  /* 0x0080000003007824 */ /* 0x000fce00078e0200 */
.L_x_4720:
[----:B------:R-:W-:Y:S05]  /*a0c0*/  BSYNC B3 ;  /* 0x0000000000037941 */ /* 0x000fea0003800000 */
.L_x_4718:
[----:B------:R-:W-:Y:S05]  /*a0d0*/  BRA `(.L_x_4721) ;  /* 0x0000000000207947 */ /* 0x000fea0003800000 */
.L_x_4717:
[----:B------:R-:W-:-:S04]  /*a0e0*/  LOP3.LUT R11, R15, 0x80000000, R11, 0x48, !PT ;  /* 0x800000000f0b7812 */ /* 0x000fc800078e480b */
[----:B------:R-:W-:Y:S01]  /*a0f0*/  LOP3.LUT R0, R11, 0x7f800000, RZ, 0xfc, !PT ;  /* 0x7f8000000b007812 */ /* 0x000fe200078efcff */
[----:B------:R-:W-:Y:S06]  /*a100*/  BRA `(.L_x_4721) ;  /* 0x0000000000147947 */ /* 0x000fec0003800000 */
.L_x_4716:
[----:B------:R-:W-:Y:S01]  /*a110*/  LOP3.LUT R0, R15, 0x80000000, R11, 0x48, !PT ;  /* 0x800000000f007812 */ /* 0x000fe200078e480b */
[----:B------:R-:W-:Y:S06]  /*a120*/  BRA `(.L_x_4721) ;  /* 0x00000000000c7947 */ /* 0x000fec0003800000 */
.L_x_4715:
[----:B------:R-:W0:Y:S01]  /*a130*/  MUFU.RSQ R0, -QNAN ;  /* 0xffc0000000007908 */ /* 0x000e220000001400 */
[----:B------:R-:W-:Y:S05]  /*a140*/  BRA `(.L_x_4721) ;  /* 0x0000000000047947 */ /* 0x000fea0003800000 */
.L_x_4714:
[----:B------:R-:W-:-:S07]  /*a150*/  FADD.FTZ R0, R11, R15 ;  /* 0x0000000f0b007221 */ /* 0x000fce0000010000 */
.L_x_4721:
[----:B------:R-:W-:Y:S05]  /*a160*/  BSYNC B0 ;  /* 0x0000000000007941 */ /* 0x000fea0003800000 */
.L_x_4711:
[----:B------:R-:W-:-:S04]  /*a170*/  IMAD.MOV.U32 R7, RZ, RZ, 0x0 ;  /* 0x00000000ff077424 */ /* 0x000fc800078e00ff */
[----:B0-----:R-:W-:Y:S05]  /*a180*/  RET.REL.NODEC R6 `(_ZN2at6native27unrolled_elementwise_kernelIZZZNS0_17log1p_kernel_cudaERNS_18TensorIteratorBaseEENKUlvE_clEvENKUlvE2_clEvEUlN3c107complexIfEEE_St5arrayIPcLm2EELi4E23TrivialOffsetCalculatorILi1EjESE_NS0_6memory12LoadWithCastILi1EEENSF_13StoreWithCastILi1EEEEEviT_T0_T2_T3_T4_T5_) ;  /* 0xffffff5c069c7950 */ /* 0x001fea0003c3ffff */
.L_x_4722:
        /* <DEDUP_REMOVED lines=15> */
.L_x_13231:


//--------------------- .text._ZN2at6native18elementwise_kernelILi128ELi2EZNS0_22gpu_kernel_impl_nocastIZZZNS0_17log1p_kernel_cudaERNS_18TensorIteratorBaseEENKUlvE_clEvENKUlvE2_clEvEUlN3c107complexIfEEE_EEvS4_RKT_EUliE_EEviT1_ --------------------------
	.section	.text._ZN2at6native18elementwise_kernelILi128ELi2EZNS0_22gpu_kernel_impl_nocastIZZZNS0_17log1p_kernel_cudaERNS_18TensorIteratorBaseEENKUlvE_clEvENKUlvE2_clEvEUlN3c107complexIfEEE_EEvS4_RKT_EUliE_EEviT1_,"ax",@progbits
	.align	128
        .global         _ZN2at6native18elementwise_kernelILi128ELi2EZNS0_22gpu_kernel_impl_nocastIZZZNS0_17log1p_kernel_cudaERNS_18TensorIteratorBaseEENKUlvE_clEvENKUlvE2_clEvEUlN3c107complexIfEEE_EEvS4_RKT_EUliE_EEviT1_
        .type           _ZN2at6native18elementwise_kernelILi128ELi2EZNS0_22gpu_kernel_impl_nocastIZZZNS0_17log1p_kernel_cudaERNS_18TensorIteratorBaseEENKUlvE_clEvENKUlvE2_clEvEUlN3c107complexIfEEE_EEvS4_RKT_EUliE_EEviT1_,@function
        .size           _ZN2at6native18elementwise_kernelILi128ELi2EZNS0_22gpu_kernel_impl_nocastIZZZNS0_17log1p_kernel_cudaERNS_18TensorIteratorBaseEENKUlvE_clEvENKUlvE2_clEvEUlN3c107complexIfEEE_EEvS4_RKT_EUliE_EEviT1_,(.L_x_13232 - _ZN2at6native18elementwise_kernelILi128ELi2EZNS0_22gpu_kernel_impl_nocastIZZZNS0_17log1p_kernel_cudaERNS_18TensorIteratorBaseEENKUlvE_clEvENKUlvE2_clEvEUlN3c107complexIfEEE_EEvS4_RKT_EUliE_EEviT1_)
        .other          _ZN2at6native18elementwise_kernelILi128ELi2EZNS0_22gpu_kernel_impl_nocastIZZZNS0_17log1p_kernel_cudaERNS_18TensorIteratorBaseEENKUlvE_clEvENKUlvE2_clEvEUlN3c107complexIfEEE_EEvS4_RKT_EUliE_EEviT1_,@"STO_CUDA_ENTRY STV_DEFAULT"
_ZN2at6native18elementwise_kernelILi128ELi2EZNS0_22gpu_kernel_impl_nocastIZZZNS0_17log1p_kernel_cudaERNS_18TensorIteratorBaseEENKUlvE_clEvENKUlvE2_clEvEUlN3c107complexIfEEE_EEvS4_RKT_EUliE_EEviT1_:
.text._ZN2at6native18elementwise_kernelILi128ELi2EZNS0_22gpu_kernel_impl_nocastIZZZNS0_17log1p_kernel_cudaERNS_18TensorIteratorBaseEENKUlvE_clEvENKUlvE2_clEvEUlN3c107complexIfEEE_EEvS4_RKT_EUliE_EEviT1_:
[----:B------:R-:W-:Y:S01]  /*0000*/  LDC R1, c[0x0][0x28] ;  /* 0x00000a00ff017b82 */ /* 0x000fe20000000800 */
[----:B------:R-:W0:Y:S01]  /*0010*/  S2R R8, SR_CTAID.X ;  /* 0x0000000000087919 */ /* 0x000e220000002500 */
[----:B------:R-:W-:Y:S01]  /*0020*/  ULDC UR4, c[0x0][0x210] ;  /* 0x0000840000047ab9 */ /* 0x000fe20000000800 */
[----:B------:R-:W-:Y:S01]  /*0030*/  BSSY B0, `(.L_x_4723) ;  /* 0x00001b8000007945 */ /* 0x000fe20003800000 */
[----:B------:R-:W0:Y:S02]  /*0040*/  S2R R9, SR_TID.X ;  /* 0x0000000000097919 */ /* 0x000e240000002100 */
[----:B0-----:R-:W-:-:S04]  /*0050*/  LEA R5, R8, R9, 0x8 ;  /* 0x0000000908057211 */ /* 0x001fc800078e40ff */
[----:B------:R-:W-:Y:S01]  /*0060*/  ISETP.GE.AND P0, PT, R5, UR4, PT ;  /* 0x0000000405007c0c */ /* 0x000fe2000bf06270 */
[----:B------:R-:W-:-:S12]  /*0070*/  ULDC.64 UR4, c[0x0][0x208] ;  /* 0x0000820000047ab9 */ /* 0x000fd80000000a00 */
[----:B------:R-:W-:Y:S05]  /*0080*/  @P0 BRA `(.L_x_4724) ;  /* 0x0000001800c80947 */ /* 0x000fea0003800000 */
[----:B------:R-:W0:Y:S01]  /*0090*/  LDC R6, c[0x0][0x218] ;  /* 0x00008600ff067b82 */ /* 0x000e220000000800 */
[----:B------:R-:W-:Y:S01]  /*00a0*/  HFMA2.MMA R0, -RZ, RZ, 0, 0 ;  /* 0x00000000ff007435 */ /* 0x000fe200000001ff */
[----:B------:R-:W-:Y:S02]  /*00b0*/  MOV R7, RZ ;  /* 0x000000ff00077202 */ /* 0x000fe40000000f00 */
[----:B0-----:R-:W-:-:S13]  /*00c0*/  ISETP.NE.AND P0, PT, R6, RZ, PT ;  /* 0x000000ff0600720c */ /* 0x001fda0003f05270 */
        /* <DEDUP_REMOVED lines=288> */
[----:B------:R-:W1:Y:S08]  /*12d0*/  @P0 LDC R17, c[0x0][0x33c] ;  /* 0x0000cf00ff110b82 */ /* 0x000e700000000800 */
[----:B------:R-:W2:Y:S01]  /*12e0*/  @P0 LDC.64 R4, c[0x0][0x408] ;  /* 0x00010200ff040b82 */ /* 0x000ea20000000a00 */
[----:B0-----:R-:W-:-:S05]  /*12f0*/  @P0 IMAD.HI.U32 R2, R11, R14, R10 ;  /* 0x0000000e0b020227 */ /* 0x001fca00078e000a */
[----:B------:R-:W-:Y:S01]  /*1300*/  @P0 SHF.R.U32.HI R6, RZ, R15, R2 ;  /* 0x0000000fff060219 */ /* 0x000fe20000011602 */
[----:B------:R-:W-:-:S03]  /*1310*/  IMAD R2, R13, UR8, R3 ;  /* 0x000000080d027c24 */ /* 0x000fc6000f8e0203 */
[----:B------:R-:W-:Y:S01]  /*1320*/  @P0 IADD3 R10, -R6, RZ, RZ ;  /* 0x000000ff060a0210 */ /* 0x000fe20007ffe1ff */
[C---:B------:R-:W-:Y:S02]  /*1330*/  IMAD R7, R2.reuse, UR6, R7 ;  /* 0x0000000602077c24 */ /* 0x040fe4000f8e0207 */
[----:B------:R-:W-:Y:S02]  /*1340*/  IMAD R0, R2, UR7, R0 ;  /* 0x0000000702007c24 */ /* 0x000fe4000f8e0200 */
[----:B-1----:R-:W-:-:S04]  /*1350*/  @P0 IMAD R10, R10, R17, R11 ;  /* 0x000000110a0a0224 */ /* 0x002fc800078e020b */
[C---:B--2---:R-:W-:Y:S02]  /*1360*/  @P0 IMAD R7, R10.reuse, R4, R7 ;  /* 0x000000040a070224 */ /* 0x044fe400078e0207 */
[----:B------:R-:W-:-:S07]  /*1370*/  @P0 IMAD R0, R10, R5, R0 ;  /* 0x000000050a000224 */ /* 0x000fce00078e0200 */
.L_x_4725:
[----:B------:R-:W-:Y:S02]  /*1380*/  ULDC.64 UR6, c[0x0][0x418] ;  /* 0x0001060000067ab9 */ /* 0x000fe40000000a00 */
[----:B------:R-:W-:-:S04]  /*1390*/  IADD3 R4, P0, R0, UR6, RZ ;  /* 0x0000000600047c10 */ /* 0x000fc8000ff1e0ff */
[----:B------:R-:W-:Y:S01]  /*13a0*/  IADD3.X R5, RZ, UR7, RZ, P0, !PT ;  /* 0x00000007ff057c10 */ /* 0x000fe200087fe4ff */
[----:B------:R-:W-:-:S05]  /*13b0*/  ULDC.64 UR6, c[0x0][0x410] ;  /* 0x0001040000067ab9 */ /* 0x000fca0000000a00 */
[----:B------:R-:W2:Y:S01]  /*13c0*/  LDG.E.64 R4, desc[UR4][R4.64] ;  /* 0x0000000404047981 */ /* 0x000ea2000c1e1b00 */
[----:B------:R-:W-:Y:S01]  /*13d0*/  IADD3 R6, P1, R7, UR6, RZ ;  /* 0x0000000607067c10 */ /* 0x000fe2000ff3e0ff */
[----:B------:R-:W-:Y:S04]  /*13e0*/  BSSY B2, `(.L_x_4726) ;  /* 0x0000013000027945 */ /* 0x000fe80003800000 */
[----:B------:R-:W-:Y:S02]  /*13f0*/  IMAD.X R7, RZ, RZ, UR7, P1 ;  /* 0x00000007ff077e24 */ /* 0x000fe400088e06ff */
[----:B--2---:R-:W-:Y:S01]  /*1400*/  FADD.FTZ R12, R4, 1 ;  /* 0x3f800000040c7421 */ /* 0x004fe20000010000 */
[----:B------:R-:W-:-:S03]  /*1410*/  FADD.FTZ R10, |R5|, -RZ ;  /* 0x800000ff050a7221 */ /* 0x000fc60000010200 */
        /* <DEDUP_REMOVED lines=13> */
[----:B------:R-:W-:Y:S05]  /*14f0*/  CALL.REL.NOINC `($__internal_2_$__cuda_sm3x_div_rn_ftz_f32_slowpath) ;  /* 0x0000002000847944 */ /* 0x000fea0003c00000 */
[----:B------:R-:W-:-:S07]  /*1500*/  MOV R2, R0 ;  /* 0x0000000000027202 */ /* 0x000fce0000000f00 */
.L_x_4727:
[----:B------:R-:W-:Y:S05]  /*1510*/  BSYNC B2 ;  /* 0x0000000000027941 */ /* 0x000fea0003800000 */
.L_x_4726:
[----:B------:R-:W-:Y:S01]  /*1520*/  HFMA2.MMA R3, -RZ, RZ, 0.89990234375, 10328 ;  /* 0x3b33710bff037435 */ /* 0x000fe200000001ff */
[----:B------:R-:W-:Y:S01]  /*1530*/  FMUL.FTZ R0, R2, R2 ;  /* 0x0000000202007220 */ /* 0x000fe20000410000 */
[----:B------:R-:W-:Y:S08]  /*1540*/  BSSY B1, `(.L_x_4728) ;  /* 0x0000014000017945 */ /* 0x000ff00003800000 */
        /* <DEDUP_REMOVED lines=12> */
[----:B------:R-:W-:-:S05]  /*1610*/  MOV R3, 0x3fd774eb ;  /* 0x3fd774eb00037802 */ /* 0x000fca0000000f00 */
[----:B------:R-:W-:Y:S01]  /*1620*/  FFMA.FTZ R2, R3, 1.8663789033889770508, -R2 ;  /* 0x3feee58103027823 */ /* 0x000fe20000010802 */
[----:B------:R-:W-:Y:S06]  /*1630*/  BRA `(.L_x_4730) ;  /* 0x0000000000107947 */ /* 0x000fec0003800000 */
.L_x_4729:
[----:B------:R-:W-:Y:S02]  /*1640*/  ISETP.GE.AND P0, PT, R12, RZ, PT ;  /* 0x000000ff0c00720c */ /* 0x000fe40003f06270 */
[----:B------:R-:W-:-:S11]  /*1650*/  MOV R3, 0x3fd774eb ;  /* 0x3fd774eb00037802 */ /* 0x000fd60000000f00 */
[----:B------:R-:W-:-:S04]  /*1660*/  @P0 FFMA.FTZ R2, R3, 0.93318945169448852539, -R2 ;  /* 0x3f6ee58103020823 */ /* 0x000fc80000010802 */
[----:B------:R-:W-:-:S07]  /*1670*/  @!P0 FFMA.FTZ R2, R3, 0.93318945169448852539, R2 ;  /* 0x3f6ee58103028823 */ /* 0x000fce0000010002 */
.L_x_4730:
[----:B------:R-:W-:Y:S05]  /*1680*/  BSYNC B1 ;  /* 0x0000000000017941 */ /* 0x000fea0003800000 */
.L_x_4728:
[----:B------:R-:W-:Y:S01]  /*1690*/  FADD.FTZ R3, |R4|, -RZ ;  /* 0x800000ff04037221 */ /* 0x000fe20000010200 */
[----:B------:R-:W-:Y:S01]  /*16a0*/  FSETP.NEU.FTZ.AND P1, PT, |R12|, |R5|, PT ;  /* 0x400000050c00720b */ /* 0x000fe20003f3d200 */
[----:B------:R-:W-:Y:S01]  /*16b0*/  BSSY B1, `(.L_x_4731) ;  /* 0x000004b000017945 */ /* 0x000fe20003800000 */
[----:B------:R-:W-:Y:S01]  /*16c0*/  FSETP.NEU.FTZ.AND P0, PT, R13, RZ, PT ;  /* 0x000000ff0d00720b */ /* 0x000fe20003f1d000 */
[----:B------:R-:W-:Y:S01]  /*16d0*/  HFMA2.MMA R13, -RZ, RZ, 2.04296875, -15.78125 ;  /* 0x4016cbe4ff0d7435 */ /* 0x000fe200000001ff */
        /* <DEDUP_REMOVED lines=11> */
[----:B------:R-:W-:-:S03]  /*1790*/  @!P0 FSEL R2, RZ, 3.1415927410125732422, P3 ;  /* 0x40490fdbff028808 */ /* 0x000fc60001800000 */
[----:B------:R-:W-:Y:S01]  /*17a0*/  FFMA.FTZ R16, R15, R15, R16 ;  /* 0x0000000f0f107223 */ /* 0x000fe20000010010 */
[----:B------:R-:W-:-:S03]  /*17b0*/  LOP3.LUT R2, R2, 0x80000000, R5, 0xb8, !PT ;  /* 0x8000000002027812 */ /* 0x000fc600078eb805 */
[----:B------:R-:W0:Y:S02]  /*17c0*/  MUFU.SQRT R15, R16 ;  /* 0x00000010000f7308 */ /* 0x000e240000002000 */
[----:B0-----:R-:W-:Y:S01]  /*17d0*/  @P2 FMUL.FTZ R0, R14, R15 ;  /* 0x0000000f0e002220 */ /* 0x001fe20000410000 */
[----:B------:R-:W-:Y:S01]  /*17e0*/  FSETP.NEU.FTZ.AND P2, PT, R3, +INF , PT ;  /* 0x7f8000000300780b */ /* 0x000fe20003f5d000 */
[----:B------:R-:W-:-:S03]  /*17f0*/  FADD.FTZ R3, |R5|, |R12| ;  /* 0x4000000c05037221 */ /* 0x000fc60000010200 */
[----:B------:R-:W-:Y:S02]  /*1800*/  FSEL R0, R0, +INF , P2 ;  /* 0x7f80000000007808 */ /* 0x000fe40001000000 */
[C---:B------:R-:W-:Y:S02]  /*1810*/  FSETP.GTU.FTZ.AND P0, PT, |R3|.reuse, +INF , PT ;  /* 0x7f8000000300780b */ /* 0x040fe40003f1c200 */
[----:B------:R-:W-:Y:S02]  /*1820*/  FSETP.GEU.FTZ.AND P1, PT, R0, 0.5, PT ;  /* 0x3f0000000000780b */ /* 0x000fe40003f3e000 */
[----:B------:R-:W-:-:S11]  /*1830*/  FSEL R3, R3, R2, P0 ;  /* 0x0000000203037208 */ /* 0x000fd60000000000 */
        /* <DEDUP_REMOVED lines=18> */
.L_x_4732:
[----:B------:R-:W-:-:S04]  /*1960*/  FADD.FTZ R11, R4, 2 ;  /* 0x40000000040b7421 */ /* 0x000fc80000010000 */
[----:B------:R-:W-:-:S04]  /*1970*/  FMUL.FTZ R0, R4, R11 ;  /* 0x0000000b04007220 */ /* 0x000fc80000410000 */
[----:B------:R-:W-:-:S05]  /*1980*/  FFMA.FTZ R5, R5, R5, R0 ;  /* 0x0000000505057223 */ /* 0x000fca0000010000 */
[----:B------:R-:W-:-:S13]  /*1990*/  FSETP.NEU.FTZ.AND P0, PT, R5, RZ, PT ;  /* 0x000000ff0500720b */ /* 0x000fda0003f1d000 */
[----:B------:R-:W-:Y:S05]  /*19a0*/  @!P0 BRA `(.L_x_4733) ;  /* 0x00000000006c8947 */ /* 0x000fea0003800000 */
[C---:B------:R-:W-:Y:S01]  /*19b0*/  FADD.FTZ.RZ R0, R5.reuse, 1 ;  /* 0x3f80000005007421 */ /* 0x040fe2000001c000 */
[----:B------:R-:W-:Y:S01]  /*19c0*/  MOV R11, 0x3e800000 ;  /* 0x3e800000000b7802 */ /* 0x000fe20000000f00 */
[----:B------:R-:W-:Y:S01]  /*19d0*/  HFMA2.MMA R13, -RZ, RZ, 1.3056640625, -1.8671875 ;  /* 0x3d39bf78ff0d7435 */ /* 0x000fe200000001ff */
[C---:B------:R-:W-:Y:S02]  /*19e0*/  ISETP.GE.AND P0, PT, R5.reuse, -0x407fffff, PT ;  /* 0xbf8000010500780c */ /* 0x040fe40003f06270 */
[----:B------:R-:W-:Y:S02]  /*19f0*/  IADD3 R0, R0, -0x3f400000, RZ ;  /* 0xc0c0000000007810 */ /* 0x000fe40007ffe0ff */
        /* <DEDUP_REMOVED lines=18> */
[----:B------:R-:W-:-:S03]  /*1b20*/  @!P0 MOV R2, 0x7f800000 ;  /* 0x7f80000000028802 */ /* 0x000fc60000000f00 */
[----:B------:R-:W-:Y:S02]  /*1b30*/  FFMA.FTZ R0, R0, 0.69314718246459960938, R11 ;  /* 0x3f31721800007823 */ /* 0x000fe4000001000b */
[----:B------:R-:W-:-:S04]  /*1b40*/  @!P0 FFMA.FTZ R0, R5, R2, +INF ;  /* 0x7f80000005008423 */ /* 0x000fc80000010002 */
[----:B------:R-:W-:-:S07]  /*1b50*/  FMUL.FTZ R4, R0, 0.5 ;  /* 0x3f00000000047820 */ /* 0x000fce0000410000 */
.L_x_4733:
[----:B------:R-:W-:Y:S05]  /*1b60*/  BSYNC B1 ;  /* 0x0000000000017941 */ /* 0x000fea0003800000 */
.L_x_4731:
[----:B------:R-:W-:Y:S02]  /*1b70*/  MOV R2, R4 ;  /* 0x0000000400027202 */ /* 0x000fe40000000f00 */
[----:B------:R-:W-:-:S03]  /*1b80*/  LEA R5, R8, R9, 0x8 ;  /* 0x0000000908057211 */ /* 0x000fc600078e40ff */
[----:B------:R0:W-:Y:S01]  /*1b90*/  STG.E.64 desc[UR4][R6.64], R2 ;  /* 0x0000000206007986 */ /* 0x0001e2000c101b04 */
[----:B------:R-:W-:-:S07]  /*1ba0*/  IADD3 R5, R5, 0x80, RZ ;  /* 0x0000008005057810 */ /* 0x000fce0007ffe0ff */
.L_x_4724:
[----:B------:R-:W-:Y:S05]  /*1bb0*/  BSYNC B0 ;  /* 0x0000000000007941 */ /* 0x000fea0003800000 */
.L_x_4723:
[----:B------:R-:W-:Y:S02]  /*1bc0*/  ULDC UR6, c[0x0][0x210] ;  /* 0x0000840000067ab9 */ /* 0x000fe40000000800 */
[----:B------:R-:W-:-:S13]  /*1bd0*/  ISETP.GE.AND P0, PT, R5, UR6, PT ;  /* 0x0000000605007c0c */ /* 0x000fda000bf06270 */
[----:B------:R-:W-:Y:S05]  /*1be0*/  @P0 EXIT ;  /* 0x000000000000094d */ /* 0x000fea0003800000 */
[----:B0-----:R-:W0:Y:S01]  /*1bf0*/  LDC R6, c[0x0][0x218] ;  /* 0x00008600ff067b82 */ /* 0x001e220000000800 */
[----:B------:R-:W-:Y:S01]  /*1c00*/  HFMA2.MMA R0, -RZ, RZ, 0, 0 ;  /* 0x00000000ff007435 */ /* 0x000fe200000001ff */
[----:B------:R-:W-:Y:S02]  /*1c10*/  MOV R7, RZ ;  /* 0x000000ff00077202 */ /* 0x000fe40000000f00 */
[----:B0-----:R-:W-:-:S13]  /*1c20*/  ISETP.NE.AND P0, PT, R6, RZ, PT ;  /* 0x000000ff0600720c */ /* 0x001fda0003f05270 */
[----:B------:R-:W-:Y:S05]  /*1c30*/  @!P0 BRA `(.L_x_4734) ;  /* 0x0000001000a88947 */ /* 0x000fea0003800000 */
[----:B------:R-:W-:Y:S01]  /*1c40*/  MOV R3, R5 ;  /* 0x0000000500037202 */ /* 0x000fe20000000f00 */
        /* <DEDUP_REMOVED lines=283> */
[----:B------:R-:W-:Y:S01]  /*2e00*/  @P0 IMAD.MOV.U32 R4, RZ, RZ, RZ ;  /* 0x000000ffff040224 */ /* 0x000fe200078e00ff */
        /* <DEDUP_REMOVED lines=13> */
.L_x_4734:
[----:B------:R-:W-:Y:S02]  /*2ee0*/  ULDC.64 UR6, c[0x0][0x418] ;  /* 0x0001060000067ab9 */ /* 0x000fe40000000a00 */
[----:B------:R-:W-:-:S04]  /*2ef0*/  IADD3 R4, P0, R0, UR6, RZ ;  /* 0x0000000600047c10 */ /* 0x000fc8000ff1e0ff */
[----:B------:R-:W-:Y:S01]  /*2f00*/  IADD3.X R5, RZ, UR7, RZ, P0, !PT ;  /* 0x00000007ff057c10 */ /* 0x000fe200087fe4ff */
[----:B------:R-:W-:-:S05]  /*2f10*/  ULDC.64 UR6, c[0x0][0x410] ;  /* 0x0001040000067ab9 */ /* 0x000fca0000000a00 */
[----:B------:R-:W2:Y:S01]  /*2f20*/  LDG.E.64 R4, desc[UR4][R4.64] ;  /* 0x0000000404047981 */ /* 0x000ea2000c1e1b00 */
[----:B------:R-:W-:Y:S01]  /*2f30*/  IADD3 R6, P1, R7, UR6, RZ ;  /* 0x0000000607067c10 */ /* 0x000fe2000ff3e0ff */
[----:B------:R-:W-:Y:S03]  /*2f40*/  BSSY B0, `(.L_x_4735) ;  /* 0x0000014000007945 */ /* 0x000fe60003800000 */
[----:B------:R-:W-:Y:S01]  /*2f50*/  IADD3.X R7, RZ, UR7, RZ, P1, !PT ;  /* 0x00000007ff077c10 */ /* 0x000fe20008ffe4ff */
        /* <DEDUP_REMOVED lines=14> */
[----:B------:R-:W-:Y:S02]  /*3040*/  MOV R13, R11 ;  /* 0x0000000b000d7202 */ /* 0x000fe40000000f00 */
[----:B------:R-:W-:-:S07]  /*3050*/  MOV R2, 0x3070 ;  /* 0x0000307000027802 */ /* 0x000fce0000000f00 */
[----:B------:R-:W-:Y:S05]  /*3060*/  CALL.REL.NOINC `($__internal_2_$__cuda_sm3x_div_rn_ftz_f32_slowpath) ;  /* 0x0000000400a87944 */ /* 0x000fea0003c00000 */
[----:B------:R-:W-:-:S07]  /*3070*/  MOV R2, R0 ;  /* 0x0000000000027202 */ /* 0x000fce0000000f00 */
.L_x_4736:
[----:B------:R-:W-:Y:S05]  /*3080*/  BSYNC B0 ;  /* 0x0000000000007941 */ /* 0x000fea0003800000 */
.L_x_4735:
        /* <DEDUP_REMOVED lines=18> */
.L_x_4738:
[----:B------:R-:W-:Y:S02]  /*31b0*/  ISETP.GE.AND P0, PT, R10, RZ, PT ;  /* 0x000000ff0a00720c */ /* 0x000fe40003f06270 */
[----:B------:R-:W-:-:S11]  /*31c0*/  MOV R3, 0x3fd774eb ;  /* 0x3fd774eb00037802 */ /* 0x000fd60000000f00 */
[----:B------:R-:W-:-:S04]  /*31d0*/  @P0 FFMA.FTZ R2, R3, 0.93318945169448852539, -R2 ;  /* 0x3f6ee58103020823 */ /* 0x000fc80000010802 */
[----:B------:R-:W-:-:S07]  /*31e0*/  @!P0 FFMA.FTZ R2, R3, 0.93318945169448852539, R2 ;  /* 0x3f6ee58103028823 */ /* 0x000fce0000010002 */
.L_x_4739:
[----:B------:R-:W-:Y:S05]  /*31f0*/  BSYNC B0 ;  /* 0x0000000000007941 */ /* 0x000fea0003800000 */
.L_x_4737:
[----:B------:R-:W-:Y:S01]  /*3200*/  FADD.FTZ R3, |R4|, -RZ ;  /* 0x800000ff04037221 */ /* 0x000fe20000010200 */
[----:B------:R-:W-:Y:S01]  /*3210*/  FSETP.NEU.FTZ.AND P1, PT, |R10|, |R5|, PT ;  /* 0x400000050a00720b */ /* 0x000fe20003f3d200 */
[----:B------:R-:W-:Y:S01]  /*3220*/  BSSY B0, `(.L_x_4740) ;  /* 0x000004b000007945 */ /* 0x000fe20003800000 */
        /* <DEDUP_REMOVED lines=10> */
[----:B------:R-:W-:Y:S02]  /*32d0*/  MOV R11, 0x4016cbe4 ;  /* 0x4016cbe4000b7802 */ /* 0x000fe40000000f00 */
[----:B------:R-:W-:Y:S02]  /*32e0*/  FMUL.FTZ R14, R14, R14 ;  /* 0x0000000e0e0e7220 */ /* 0x000fe40000410000 */
[----:B------:R-:W-:-:S02]  /*32f0*/  @!P1 FSEL R2, R11, 0.78539818525314331055, !P3 ;  /* 0x3f490fdb0b029808 */ /* 0x000fc40005800000 */
[----:B------:R-:W-:Y:S01]  /*3300*/  FFMA.FTZ R14, R13, R13, R14 ;  /* 0x0000000d0d0e7223 */ /* 0x000fe2000001000e */
[----:B------:R-:W-:-:S03]  /*3310*/  @!P0 FSEL R2, RZ, 3.1415927410125732422, P3 ;  /* 0x40490fdbff028808 */ /* 0x000fc60001800000 */
[----:B------:R-:W0:Y:S01]  /*3320*/  MUFU.SQRT R13, R14 ;  /* 0x0000000e000d7308 */ /* 0x000e220000002000 */
[----:B------:R-:W-:Y:S01]  /*3330*/  LOP3.LUT R2, R2, 0x80000000, R5, 0xb8, !PT ;  /* 0x8000000002027812 */ /* 0x000fe200078eb805 */
        /* <DEDUP_REMOVED lines=25> */
.L_x_4741:
[----:B------:R-:W-:-:S04]  /*34d0*/  FADD.FTZ R9, R4, 2 ;  /* 0x4000000004097421 */ /* 0x000fc80000010000 */
[----:B------:R-:W-:-:S04]  /*34e0*/  FMUL.FTZ R0, R4, R9 ;  /* 0x0000000904007220 */ /* 0x000fc80000410000 */
[----:B------:R-:W-:-:S05]  /*34f0*/  FFMA.FTZ R9, R5, R5, R0 ;  /* 0x0000000505097223 */ /* 0x000fca0000010000 */
[----:B------:R-:W-:-:S13]  /*3500*/  FSETP.NEU.FTZ.AND P0, PT, R9, RZ, PT ;  /* 0x000000ff0900720b */ /* 0x000fda0003f1d000 */
[----:B------:R-:W-:Y:S05]  /*3510*/  @!P0 BRA `(.L_x_4742) ;  /* 0x00000000006c8947 */ /* 0x000fea0003800000 */
[C---:B------:R-:W-:Y:S01]  /*3520*/  FADD.FTZ.RZ R0, R9.reuse, 1 ;  /* 0x3f80000009007421 */ /* 0x040fe2000001c000 */
[----:B------:R-:W-:Y:S01]  /*3530*/  HFMA2.MMA R5, -RZ, RZ, 1.625, 0 ;  /* 0x3e800000ff057435 */ /* 0x000fe200000001ff */
[----:B------:R-:W-:Y:S02]  /*3540*/  MOV R11, 0x3d39bf78 ;  /* 0x3d39bf78000b7802 */ /* 0x000fe40000000f00 */
[C---:B------:R-:W-:Y:S02]  /*3550*/  ISETP.GE.AND P0, PT, R9.reuse, -0x407fffff, PT ;  /* 0xbf8000010900780c */ /* 0x040fe40003f06270 */
[----:B------:R-:W-:Y:S02]  /*3560*/  IADD3 R0, R0, -0x3f400000, RZ ;  /* 0xc0c0000000007810 */ /* 0x000fe40007ffe0ff */
[----:B------:R-:W-:Y:S02]  /*3570*/  ISETP.LT.U32.OR P0, PT, R9, 0x7f800000, !P0 ;  /* 0x7f8000000900780c */ /* 0x000fe40004701470 */
        /* <DEDUP_REMOVED lines=21> */
.L_x_4742:
[----:B------:R-:W-:Y:S05]  /*36d0*/  BSYNC B0 ;  /* 0x0000000000007941 */ /* 0x000fea0003800000 */
.L_x_4740:
[----:B------:R-:W-:-:S05]  /*36e0*/  MOV R2, R4 ;  /* 0x0000000400027202 */ /* 0x000fca0000000f00 */
[----:B------:R-:W-:Y:S01]  /*36f0*/  STG.E.64 desc[UR4][R6.64], R2 ;  /* 0x0000000206007986 */ /* 0x000fe2000c101b04 */
[----:B------:R-:W-:Y:S05]  /*3700*/  EXIT ;  /* 0x000000000000794d */ /* 0x000fea0003800000 */
        .weak           $__internal_2_$__cuda_sm3x_div_rn_ftz_f32_slowpath
        .type           $__internal_2_$__cuda_sm3x_div_rn_ftz_f32_slowpath,@function
        .size           $__internal_2_$__cuda_sm3x_div_rn_ftz_f32_slowpath,(.L_x_13232 - $__internal_2_$__cuda_sm3x_div_rn_ftz_f32_slowpath)
$__internal_2_$__cuda_sm3x_div_rn_ftz_f32_slowpath:
[----:B------:R-:W-:Y:S01]  /*3710*/  SHF.R.U32.HI R14, RZ, 0x17, R13 ;  /* 0x00000017ff0e7819 */ /* 0x000fe2000001160d */
[----:B------:R-:W-:Y:S01]  /*3720*/  BSSY B1, `(.L_x_4743) ;  /* 0x0000046000017945 */ /* 0x000fe20003800000 */
[----:B------:R-:W-:-:S03]  /*3730*/  SHF.R.U32.HI R3, RZ, 0x17, R0 ;  /* 0x00000017ff037819 */ /* 0x000fc60000011600 */
[----:B------:R-:W-:Y:S01]  /*3740*/  BSSY B3, `(.L_x_4744) ;  /* 0x000001d000037945 */ /* 0x000fe20003800000 */
[----:B------:R-:W-:Y:S02]  /*3750*/  LOP3.LUT R15, R14, 0xff, RZ, 0xc0, !PT ;  /* 0x000000ff0e0f7812 */ /* 0x000fe400078ec0ff */
[----:B------:R-:W-:-:S03]  /*3760*/  LOP3.LUT R14, R3, 0xff, RZ, 0xc0, !PT ;  /* 0x000000ff030e7812 */ /* 0x000fc600078ec0ff */
[----:B------:R-:W-:Y:S01]  /*3770*/  VIADD R16, R15, 0xffffffff ;  /* 0xffffffff0f107836 */ /* 0x000fe20000000000 */
[----:B------:R-:W-:-:S04]  /*3780*/  IADD3 R3, R14, -0x1, RZ ;  /* 0xffffffff0e037810 */ /* 0x000fc80007ffe0ff */
        /* <DEDUP_REMOVED lines=24> */
.L_x_4745:
[----:B------:R-:W-:Y:S05]  /*3910*/  BSYNC B3 ;  /* 0x0000000000037941 */ /* 0x000fea0003800000 */
.L_x_4744:
[----:B------:R-:W-:Y:S01]  /*3920*/  IADD3 R3, R15, -0x7f, RZ ;  /* 0xffffff810f037810 */ /* 0x000fe20007ffe0ff */
[----:B------:R-:W-:Y:S01]  /*3930*/  BSSY B3, `(.L_x_4750) ;  /* 0x000001b000037945 */ /* 0x000fe20003800000 */
[----:B------:R-:W-:-:S03]  /*3940*/  IADD3 R14, R14, -0x7f, RZ ;  /* 0xffffff810e0e7810 */ /* 0x000fc60007ffe0ff */
[----:B------:R-:W-:Y:S01]  /*3950*/  IMAD R16, R3, -0x800000, R13 ;  /* 0xff80000003107824 */ /* 0x000fe200078e020d */
[C---:B------:R-:W-:Y:S01]  /*3960*/  IADD3 R3, R14.reuse, -R3, RZ ;  /* 0x800000030e037210 */ /* 0x040fe20007ffe0ff */
[----:B------:R-:W-:Y:S02]  /*3970*/  IMAD R0, R14, -0x800000, R0 ;  /* 0xff8000000e007824 */ /* 0x000fe400078e0200 */
[----:B------:R-:W0:Y:S01]  /*3980*/  MUFU.RCP R18, R16 ;  /* 0x0000001000127308 */ /* 0x000e220000001000 */
[----:B------:R-:W-:-:S04]  /*3990*/  FADD.FTZ R15, -R16, -RZ ;  /* 0x800000ff100f7221 */ /* 0x000fc80000010100 */
        /* <DEDUP_REMOVED lines=8> */
[----:B------:R-:W-:-:S04]  /*3a20*/  LOP3.LUT R0, R0, 0xff, RZ, 0xc0, !PT ;  /* 0x000000ff00007812 */ /* 0x000fc800078ec0ff */
[----:B------:R-:W-:-:S04]  /*3a30*/  IADD3 R0, R0, R3, RZ ;  /* 0x0000000300007210 */ /* 0x000fc80007ffe0ff */
[----:B------:R-:W-:-:S04]  /*3a40*/  IADD3 R14, R0, -0x1, RZ ;  /* 0xffffffff000e7810 */ /* 0x000fc80007ffe0ff */
        /* <DEDUP_REMOVED lines=8> */
.L_x_4751:
[----:B------:R-:W-:-:S07]  /*3ad0*/  LEA R0, R3, R17, 0x17 ;  /* 0x0000001103007211 */ /* 0x000fce00078eb8ff */
.L_x_4752:
[----:B------:R-:W-:Y:S05]  /*3ae0*/  BSYNC B3 ;  /* 0x0000000000037941 */ /* 0x000fea0003800000 */
.L_x_4750:
[----:B------:R-:W-:Y:S05]  /*3af0*/  BRA `(.L_x_4753) ;  /* 0x0000000000207947 */ /* 0x000fea0003800000 */
.L_x_4749:
[----:B------:R-:W-:-:S04]  /*3b00*/  LOP3.LUT R0, R13, 0x80000000, R0, 0x48, !PT ;  /* 0x800000000d007812 */ /* 0x000fc800078e4800 */
[----:B------:R-:W-:Y:S01]  /*3b10*/  LOP3.LUT R0, R0, 0x7f800000, RZ, 0xfc, !PT ;  /* 0x7f80000000007812 */ /* 0x000fe200078efcff */
[----:B------:R-:W-:Y:S06]  /*3b20*/  BRA `(.L_x_4753) ;  /* 0x0000000000147947 */ /* 0x000fec0003800000 */
.L_x_4748:
[----:B------:R-:W-:Y:S01]  /*3b30*/  LOP3.LUT R0, R13, 0x80000000, R0, 0x48, !PT ;  /* 0x800000000d007812 */ /* 0x000fe200078e4800 */
[----:B------:R-:W-:Y:S06]  /*3b40*/  BRA `(.L_x_4753) ;  /* 0x00000000000c7947 */ /* 0x000fec0003800000 */
.L_x_4747:
[----:B------:R-:W0:Y:S01]  /*3b50*/  MUFU.RSQ R0, -QNAN ;  /* 0xffc0000000007908 */ /* 0x000e220000001400 */
[----:B------:R-:W-:Y:S05]  /*3b60*/  BRA `(.L_x_4753) ;  /* 0x0000000000047947 */ /* 0x000fea0003800000 */
.L_x_4746:
[----:B------:R-:W-:-:S07]  /*3b70*/  FADD.FTZ R0, R0, R13 ;  /* 0x0000000d00007221 */ /* 0x000fce0000010000 */
.L_x_4753:
[----:B------:R-:W-:Y:S05]  /*3b80*/  BSYNC B1 ;  /* 0x0000000000017941 */ /* 0x000fea0003800000 */
.L_x_4743:
[----:B------:R-:W-:-:S06]  /*3b90*/  HFMA2.MMA R3, -RZ, RZ, 0, 0 ;  /* 0x00000000ff037435 */ /* 0x000fcc00000001ff */
[----:B0-----:R-:W-:Y:S05]  /*3ba0*/  RET.REL.NODEC R2 `(_ZN2at6native18elementwise_kernelILi128ELi2EZNS0_22gpu_kernel_impl_nocastIZZZNS0_17log1p_kernel_cudaERNS_18TensorIteratorBaseEENKUlvE_clEvENKUlvE2_clEvEUlN3c107complexIfEEE_EEvS4_RKT_EUliE_EEviT1_) ;  /* 0xffffffc402147950 */ /* 0x001fea0003c3ffff */
.L_x_4754:
        /* <DEDUP_REMOVED lines=13> */
.L_x_13232:


//--------------------- .text._ZN2at6native27unrolled_elementwise_kernelIZZZNS0_17log1p_kernel_cudaERNS_18TensorIteratorBaseEENKUlvE_clEvENKUlvE2_clEvEUlN3c107complexIfEEE_St5arrayIPcLm2EELi4E23TrivialOffsetCalculatorILi1EjESE_NS0_6memory15LoadWithoutCastENSF_16StoreWithoutCastEEEviT_T0_T2_T3_T4_T5_ --------------------------
	.section	.text._ZN2at6native27unrolled_elementwise_kernelIZZZNS0_17log1p_kernel_cudaERNS_18TensorIteratorBaseEENKUlvE_clEvENKUlvE2_clEvEUlN3c107complexIfEEE_St5arrayIPcLm2EELi4E23TrivialOffsetCalculatorILi1EjESE_NS0_6memory15LoadWithoutCastENSF_16StoreWithoutCastEEEviT_T0_T2_T3_T4_T5_,"ax",@progbits
	.align	128
        .global         _ZN2at6native27unrolled_elementwise_kernelIZZZNS0_17log1p_kernel_cudaERNS_18TensorIteratorBaseEENKUlvE_clEvENKUlvE2_clEvEUlN3c107complexIfEEE_St5arrayIPcLm2EELi4E23TrivialOffsetCalculatorILi1EjESE_NS0_6memory15LoadWithoutCastENSF_16StoreWithoutCastEEEviT_T0_T2_T3_T4_T5_
        .type           _ZN2at6native27unrolled_elementwise_kernelIZZZNS0_17log1p_kernel_cudaERNS_18TensorIteratorBaseEENKUlvE_clEvENKUlvE2_clEvEUlN3c107complexIfEEE_St5arrayIPcLm2EELi4E23TrivialOffsetCalculatorILi1EjESE_NS0_6memory15LoadWithoutCastENSF_16StoreWithoutCastEEEviT_T0_T2_T3_T4_T5_,@function
        .size           _ZN2at6native27unrolled_elementwise_kernelIZZZNS0_17log1p_kernel_cudaERNS_18TensorIteratorBaseEENKUlvE_clEvENKUlvE2_clEvEUlN3c107complexIfEEE_St5arrayIPcLm2EELi4E23TrivialOffsetCalculatorILi1EjESE_NS0_6memory15LoadWithoutCastENSF_16StoreWithoutCastEEEviT_T0_T2_T3_T4_T5_,(.L_x_13233 - _ZN2at6native27unrolled_elementwise_kernelIZZZNS0_17log1p_kernel_cudaERNS_18TensorIteratorBaseEENKUlvE_clEvENKUlvE2_clEvEUlN3c107complexIfEEE_St5arrayIPcLm2EELi4E23TrivialOffsetCalculatorILi1EjESE_NS0_6memory15LoadWithoutCastENSF_16StoreWithoutCastEEEviT_T0_T2_T3_T4_T5_)
        .other          _ZN2at6native27unrolled_elementwise_kernelIZZZNS0_17log1p_kernel_cudaERNS_18TensorIteratorBaseEENKUlvE_clEvENKUlvE2_clEvEUlN3c107complexIfEEE_St5arrayIPcLm2EELi4E23TrivialOffsetCalculatorILi1EjESE_NS0_6memory15LoadWithoutCastENSF_16StoreWithoutCastEEEviT_T0_T2_T3_T4_T5_,@"STO_CUDA_ENTRY STV_DEFAULT"
_ZN2at6native27unrolled_elementwise_kernelIZZZNS0_17log1p_kernel_cudaERNS_18TensorIteratorBaseEENKUlvE_clEvENKUlvE2_clEvEUlN3c107complexIfEEE_St5arrayIPcLm2EELi4E23TrivialOffsetCalculatorILi1EjESE_NS0_6memory15LoadWithoutCastENSF_16StoreWithoutCastEEEviT_T0_T2_T3_T4_T5_:
.text._ZN2at6native27unrolled_elementwise_kernelIZZZNS0_17log1p_kernel_cudaERNS_18TensorIteratorBaseEENKUlvE_clEvENKUlvE2_clEvEUlN3c107complexIfEEE_St5arrayIPcLm2EELi4E23TrivialOffsetCalculatorILi1EjESE_NS0_6memory15LoadWithoutCastENSF_16StoreWithoutCastEEEviT_T0_T2_T3_T4_T5_:
[----:B------:R-:W-:Y:S01]  /*0000*/  LDC R1, c[0x0][0x28] ;  /* 0x00000a00ff017b82 */ /* 0x000fe20000000800 */
[----:B------:R-:W0:Y:S07]  /*0010*/  S2R R3, SR_CTAID.X ;  /* 0x0000000000037919 */ /* 0x000e2e0000002500 */
[----:B------:R-:W0:Y:S01]  /*0020*/  LDC R2, c[0x0][0x210] ;  /* 0x00008400ff027b82 */ /* 0x000e220000000800 */
[----:B------:R-:W-:Y:S02]  /*0030*/  CS2R R18, SRZ ;  /* 0x0000000000127805 */ /* 0x000fe4000001ff00 */
[----:B------:R-:W-:Y:S01]  /*0040*/  CS2R R20, SRZ ;  /* 0x0000000000147805 */ /* 0x000fe2000001ff00 */
[----:B------:R-:W1:Y:S01]  /*0050*/  S2R R0, SR_TID.X ;  /* 0x0000000000007919 */ /* 0x000e620000002100 */
[----:B------:R-:W-:Y:S01]  /*0060*/  ULDC.64 UR4, c[0x0][0x208] ;  /* 0x0000820000047ab9 */ /* 0x000fe20000000a00 */
[----:B0-----:R-:W-:-:S05]  /*0070*/  IMAD R2, R3, -0x200, R2 ;  /* 0xfffffe0003027824 */ /* 0x001fca00078e0202 */
[----:B-1----:R-:W-:-:S13]  /*0080*/  ISETP.GE.AND P2, PT, R0, R2, PT ;  /* 0x000000020000720c */ /* 0x002fda0003f46270 */
        /* <DEDUP_REMOVED lines=9> */
[----:B------:R0:W5:Y:S07]  /*0120*/  @!P2 LDG.E.64 R18, desc[UR4][R4.64] ;  /* 0x000000040412a981 */ /* 0x00016e000c1e1b00 */
[----:B------:R-:W-:Y:S01]  /*0130*/  @!P3 LEA R23, R3, R0, 0x9 ;  /* 0x000000000317b211 */ /* 0x000fe200078e48ff */
[----:B------:R-:W2:Y:S01]  /*0140*/  @!P3 LDC.64 R10, c[0x0][0x220] ;  /* 0x00008800ff0abb82 */ /* 0x000ea20000000a00 */
[----:B------:R-:W-:-:S04]  /*0150*/  @!P3 IADD3 R0, R0, 0x80, RZ ;  /* 0x000000800000b810 */ /* 0x000fc80007ffe0ff */
[----:B------:R-:W-:Y:S01]  /*0160*/  ISETP.GE.AND P1, PT, R0, R2, PT ;  /* 0x000000020000720c */ /* 0x000fe20003f26270 */
[----:B-1----:R-:W-:Y:S01]  /*0170*/  @!P0 IMAD.WIDE.U32 R8, R17, 0x8, R6 ;  /* 0x0000000811088825 */ /* 0x002fe200078e0006 */
[----:B------:R-:W-:-:S04]  /*0180*/  CS2R R16, SRZ ;  /* 0x0000000000107805 */ /* 0x000fc8000001ff00 */
[----:B------:R0:W5:Y:S07]  /*0190*/  @!P0 LDG.E.64 R20, desc[UR4][R8.64] ;  /* 0x0000000408148981 */ /* 0x00016e000c1e1b00 */
[----:B------:R-:W1:Y:S01]  /*01a0*/  @!P1 LDC.64 R12, c[0x0][0x220] ;  /* 0x00008800ff0c9b82 */ /* 0x000e620000000a00 */
[----:B------:R-:W-:Y:S01]  /*01b0*/  @!P1 LEA R15, R3, R0, 0x9 ;  /* 0x00000000030f9211 */ /* 0x000fe200078e48ff */
[----:B--2---:R-:W-:Y:S01]  /*01c0*/  @!P3 IMAD.WIDE.U32 R22, R23, 0x8, R10 ;  /* 0x000000081716b825 */ /* 0x004fe200078e000a */
[----:B------:R-:W-:-:S06]  /*01d0*/  CS2R R10, SRZ ;  /* 0x00000000000a7805 */ /* 0x000fcc000001ff00 */
[----:B------:R0:W5:Y:S01]  /*01e0*/  @!P3 LDG.E.64 R10, desc[UR4][R22.64] ;  /* 0x00000004160ab981 */ /* 0x000162000c1e1b00 */
[----:B-1----:R-:W-:-:S05]  /*01f0*/  @!P1 IMAD.WIDE.U32 R6, R15, 0x8, R12 ;  /* 0x000000080f069825 */ /* 0x002fca00078e000c */
[----:B------:R0:W5:Y:S01]  /*0200*/  @!P1 LDG.E.64 R16, desc[UR4][R6.64] ;  /* 0x0000000406109981 */ /* 0x000162000c1e1b00 */
[----:B------:R-:W-:Y:S01]  /*0210*/  BSSY B1, `(.L_x_4755) ;  /* 0x000007b000017945 */ /* 0x000fe20003800000 */
[----:B------:R-:W-:Y:S01]  /*0220*/  IMAD.MOV.U32 R13, RZ, RZ, RZ ;  /* 0x000000ffff0d7224 */ /* 0x000fe200078e00ff */
[----:B------:R-:W-:Y:S02]  /*0230*/  CS2R R14, SRZ ;  /* 0x00000000000e7805 */ /* 0x000fe4000001ff00 */
[----:B------:R-:W-:Y:S05]  /*0240*/  @P2 BRA `(.L_x_4756) ;  /* 0x0000000400dc2947 */ /* 0x000fea0003800000 */
[----:B-----5:R-:W-:Y:S01]  /*0250*/  FADD.FTZ R26, R18, 1 ;  /* 0x3f800000121a7421 */ /* 0x020fe20000010000 */
[C---:B0-----:R-:W-:Y:S01]  /*0260*/  FADD.FTZ R23, |R19|.reuse, -RZ ;  /* 0x800000ff13177221 */ /* 0x041fe20000010200 */
        /* <DEDUP_REMOVED lines=15> */
[----:B------:R-:W-:Y:S05]  /*0360*/  CALL.REL.NOINC `($__internal_3_$__cuda_sm3x_div_rn_ftz_f32_slowpath) ;  /* 0x0000002000047944 */ /* 0x000fea0003c00000 */
.L_x_4758:
[----:B------:R-:W-:Y:S05]  /*0370*/  BSYNC B2 ;  /* 0x0000000000027941 */ /* 0x000fea0003800000 */
.L_x_4757:
        /* <DEDUP_REMOVED lines=18> */
.L_x_4760:
[----:B------:R-:W-:Y:S01]  /*04a0*/  ISETP.GE.AND P0, PT, R26, RZ, PT ;  /* 0x000000ff1a00720c */ /* 0x000fe20003f06270 */
[----:B------:R-:W-:-:S12]  /*04b0*/  IMAD.MOV.U32 R0, RZ, RZ, 0x3fd774eb ;  /* 0x3fd774ebff007424 */ /* 0x000fd800078e00ff */
[----:B------:R-:W-:-:S04]  /*04c0*/  @P0 FFMA.FTZ R5, R0, 0.93318945169448852539, -R5 ;  /* 0x3f6ee58100050823 */ /* 0x000fc80000010805 */
[----:B------:R-:W-:-:S07]  /*04d0*/  @!P0 FFMA.FTZ R5, R0, 0.93318945169448852539, R5 ;  /* 0x3f6ee58100058823 */ /* 0x000fce0000010005 */
.L_x_4761:
[----:B------:R-:W-:Y:S05]  /*04e0*/  BSYNC B0 ;  /* 0x0000000000007941 */ /* 0x000fea0003800000 */
.L_x_4759:
[----:B------:R-:W-:Y:S01]  /*04f0*/  FADD.FTZ R4, |R18|, -RZ ;  /* 0x800000ff12047221 */ /* 0x000fe20000010200 */
[----:B------:R-:W-:Y:S01]  /*0500*/  FSETP.NEU.FTZ.AND P1, PT, |R26|, |R19|, PT ;  /* 0x400000131a00720b */ /* 0x000fe20003f3d200 */
[----:B------:R-:W-:Y:S01]  /*0510*/  HFMA2.MMA R9, -RZ, RZ, 2.04296875, -15.78125 ;  /* 0x4016cbe4ff097435 */ /* 0x000fe200000001ff */
[----:B------:R-:W-:Y:S01]  /*0520*/  FSETP.NEU.FTZ.AND P0, PT, R14, RZ, PT ;  /* 0x000000ff0e00720b */ /* 0x000fe20003f1d000 */
[----:B------:R-:W-:Y:S01]  /*0530*/  FADD.FTZ R15, |R26|, |R19| ;  /* 0x400000131a0f7221 */ /* 0x000fe20000010200 */
        /* <DEDUP_REMOVED lines=39> */
.L_x_4762:
[----:B------:R-:W-:Y:S01]  /*07b0*/  FADD.FTZ R5, R18, 2 ;  /* 0x4000000012057421 */ /* 0x000fe20000010000 */
[----:B------:R-:W-:-:S03]  /*07c0*/  MOV R14, R18 ;  /* 0x00000012000e7202 */ /* 0x000fc60000000f00 */
[----:B------:R-:W-:-:S04]  /*07d0*/  FMUL.FTZ R0, R5, R18 ;  /* 0x0000001205007220 */ /* 0x000fc80000410000 */
[----:B------:R-:W-:-:S05]  /*07e0*/  FFMA.FTZ R19, R19, R19, R0 ;  /* 0x0000001313137223 */ /* 0x000fca0000010000 */
[----:B------:R-:W-:-:S13]  /*07f0*/  FSETP.NEU.FTZ.AND P0, PT, R19, RZ, PT ;  /* 0x000000ff1300720b */ /* 0x000fda0003f1d000 */
[----:B------:R-:W-:Y:S05]  /*0800*/  @!P0 BRA `(.L_x_4756) ;  /* 0x00000000006c8947 */ /* 0x000fea0003800000 */
[C---:B------:R-:W-:Y:S01]  /*0810*/  FADD.FTZ.RZ R0, R19.reuse, 1 ;  /* 0x3f80000013007421 */ /* 0x040fe2000001c000 */
[----:B------:R-:W-:Y:S01]  /*0820*/  IMAD.MOV.U32 R6, RZ, RZ, 0x3e800000 ;  /* 0x3e800000ff067424 */ /* 0x000fe200078e00ff */
        /* <DEDUP_REMOVED lines=25> */
.L_x_4756:
[----:B------:R-:W-:Y:S05]  /*09c0*/  BSYNC B1 ;  /* 0x0000000000017941 */ /* 0x000fea0003800000 */
.L_x_4755:
[----:B0-----:R-:W0:Y:S01]  /*09d0*/  S2R R23, SR_TID.X ;  /* 0x0000000000177919 */ /* 0x001e220000002100 */
[----:B------:R-:W-:Y:S01]  /*09e0*/  BSSY B1, `(.L_x_4763) ;  /* 0x000007c000017945 */ /* 0x000fe20003800000 */
[----:B------:R-:W-:Y:S01]  /*09f0*/  HFMA2.MMA R12, -RZ, RZ, 0, 0 ;  /* 0x00000000ff0c7435 */ /* 0x000fe200000001ff */
        /* <DEDUP_REMOVED lines=21> */
.L_x_4766:
[----:B------:R-:W-:Y:S05]  /*0b50*/  BSYNC B2 ;  /* 0x0000000000027941 */ /* 0x000fea0003800000 */
.L_x_4765:
        /* <DEDUP_REMOVED lines=18> */
.L_x_4768:
[----:B------:R-:W-:Y:S01]  /*0c80*/  ISETP.GE.AND P0, PT, R18, RZ, PT ;  /* 0x000000ff1200720c */ /* 0x000fe20003f06270 */
[----:B------:R-:W-:-:S12]  /*0c90*/  IMAD.MOV.U32 R0, RZ, RZ, 0x3fd774eb ;  /* 0x3fd774ebff007424 */ /* 0x000fd800078e00ff */
[----:B------:R-:W-:-:S04]  /*0ca0*/  @P0 FFMA.FTZ R5, R0, 0.93318945169448852539, -R5 ;  /* 0x3f6ee58100050823 */ /* 0x000fc80000010805 */
[----:B------:R-:W-:-:S07]  /*0cb0*/  @!P0 FFMA.FTZ R5, R0, 0.93318945169448852539, R5 ;  /* 0x3f6ee58100058823 */ /* 0x000fce0000010005 */
.L_x_4769:
[----:B------:R-:W-:Y:S05]  /*0cc0*/  BSYNC B0 ;  /* 0x0000000000007941 */ /* 0x000fea0003800000 */
.L_x_4767:
[----:B------:R-:W-:Y:S01]  /*0cd0*/  FADD.FTZ R4, |R20|, -RZ ;  /* 0x800000ff14047221 */ /* 0x000fe20000010200 */
[C---:B------:R-:W-:Y:S01]  /*0ce0*/  FSETP.NEU.FTZ.AND P0, PT, |R18|.reuse, |R21|, PT ;  /* 0x400000151200720b */ /* 0x040fe20003f1d200 */
        /* <DEDUP_REMOVED lines=42> */
.L_x_4770:
[----:B------:R-:W-:Y:S01]  /*0f90*/  FADD.FTZ R5, R20, 2 ;  /* 0x4000000014057421 */ /* 0x000fe20000010000 */
[----:B------:R-:W-:-:S03]  /*0fa0*/  MOV R12, R20 ;  /* 0x00000014000c7202 */ /* 0x000fc60000000f00 */
        /* <DEDUP_REMOVED lines=31> */
.L_x_4764:
[----:B------:R-:W-:Y:S05]  /*11a0*/  BSYNC B1 ;  /* 0x0000000000017941 */ /* 0x000fea0003800000 */
.L_x_4763:
[----:B------:R-:W-:Y:S01]  /*11b0*/  IADD3 R5, R23, 0x100, RZ ;  /* 0x0000010017057810 */ /* 0x000fe20007ffe0ff */
[----:B------:R-:W-:Y:S01]  /*11c0*/  BSSY B1, `(.L_x_4771) ;  /* 0x000007c000017945 */ /* 0x000fe20003800000 */
[----:B-----5:R-:W-:Y:S01]  /*11d0*/  HFMA2.MMA R19, -RZ, RZ, 0, 0 ;  /* 0x00000000ff137435 */ /* 0x020fe200000001ff */
[----:B------:R-:W-:Y:S02]  /*11e0*/  CS2R R20, SRZ ;  /* 0x0000000000147805 */ /* 0x000fe4000001ff00 */
        /* <DEDUP_REMOVED lines=19> */
[----:B------:R-:W-:Y:S05]  /*1320*/  CALL.REL.NOINC `($__internal_3_$__cuda_sm3x_div_rn_ftz_f32_slowpath) ;  /* 0x0000001000147944 */ /* 0x000fea0003c00000 */
.L_x_4774:
[----:B------:R-:W-:Y:S05]  /*1330*/  BSYNC B2 ;  /* 0x0000000000027941 */ /* 0x000fea0003800000 */
.L_x_4773:
[----:B------:R-:W-:Y:S01]  /*1340*/  MOV R5, 0x3b33710b ;  /* 0x3b33710b00057802 */ /* 0x000fe20000000f00 */
        /* <DEDUP_REMOVED lines=17> */
.L_x_4776:
[----:B------:R-:W-:Y:S02]  /*1460*/  ISETP.GE.AND P0, PT, R20, RZ, PT ;  /* 0x000000ff1400720c */ /* 0x000fe40003f06270 */
[----:B------:R-:W-:-:S11]  /*1470*/  MOV R5, 0x3fd774eb ;  /* 0x3fd774eb00057802 */ /* 0x000fd60000000f00 */
[----:B------:R-:W-:-:S04]  /*1480*/  @P0 FFMA.FTZ R4, R5, 0.93318945169448852539, -R4 ;  /* 0x3f6ee58105040823 */ /* 0x000fc80000010804 */
[----:B------:R-:W-:-:S07]  /*1490*/  @!P0 FFMA.FTZ R4, R5, 0.93318945169448852539, R4 ;  /* 0x3f6ee58105048823 */ /* 0x000fce0000010004 */
.L_x_4777:
[----:B------:R-:W-:Y:S05]  /*14a0*/  BSYNC B0 ;  /* 0x0000000000007941 */ /* 0x000fea0003800000 */
.L_x_4775:
        /* <DEDUP_REMOVED lines=15> */
[----:B------:R-:W-:-:S05]  /*15a0*/  HFMA2.MMA R7, -RZ, RZ, 2.04296875, -15.78125 ;  /* 0x4016cbe4ff077435 */ /* 0x000fca00000001ff */
[----:B------:R-:W0:Y:S05]  /*15b0*/  MUFU.SQRT R8, R8 ;  /* 0x0000000800087308 */ /* 0x000e2a0000002000 */
        /* <DEDUP_REMOVED lines=27> */
.L_x_4778:
[----:B------:R-:W-:Y:S01]  /*1770*/  FADD.FTZ R5, R10, 2 ;  /* 0x400000000a057421 */ /* 0x000fe20000010000 */
[----:B------:R-:W-:-:S03]  /*1780*/  IMAD.MOV.U32 R20, RZ, RZ, R10 ;  /* 0x000000ffff147224 */ /* 0x000fc600078e000a */
        /* <DEDUP_REMOVED lines=31> */
.L_x_4772:
[----:B------:R-:W-:Y:S05]  /*1980*/  BSYNC B1 ;  /* 0x0000000000017941 */ /* 0x000fea0003800000 */
.L_x_4771:
[----:B------:R-:W-:Y:S01]  /*1990*/  IADD3 R5, R23, 0x180, RZ ;  /* 0x0000018017057810 */ /* 0x000fe20007ffe0ff */
[----:B------:R-:W-:Y:S01]  /*19a0*/  BSSY B1, `(.L_x_4779) ;  /* 0x000007b000017945 */ /* 0x000fe20003800000 */
[----:B------:R-:W-:Y:S02]  /*19b0*/  MOV R18, RZ ;  /* 0x000000ff00127202 */ /* 0x000fe40000000f00 */
        /* <DEDUP_REMOVED lines=20> */
.L_x_4782:
[----:B------:R-:W-:Y:S05]  /*1b00*/  BSYNC B2 ;  /* 0x0000000000027941 */ /* 0x000fea0003800000 */
.L_x_4781:
        /* <DEDUP_REMOVED lines=18> */
.L_x_4784:
[----:B------:R-:W-:Y:S02]  /*1c30*/  ISETP.GE.AND P0, PT, R26, RZ, PT ;  /* 0x000000ff1a00720c */ /* 0x000fe40003f06270 */
[----:B------:R-:W-:-:S11]  /*1c40*/  MOV R0, 0x3fd774eb ;  /* 0x3fd774eb00007802 */ /* 0x000fd60000000f00 */
[----:B------:R-:W-:-:S04]  /*1c50*/  @P0 FFMA.FTZ R5, R0, 0.93318945169448852539, -R5 ;  /* 0x3f6ee58100050823 */ /* 0x000fc80000010805 */
[----:B------:R-:W-:-:S07]  /*1c60*/  @!P0 FFMA.FTZ R5, R0, 0.93318945169448852539, R5 ;  /* 0x3f6ee58100058823 */ /* 0x000fce0000010005 */
.L_x_4785:
[----:B------:R-:W-:Y:S05]  /*1c70*/  BSYNC B0 ;  /* 0x0000000000007941 */ /* 0x000fea0003800000 */
.L_x_4783:
[----:B------:R-:W-:Y:S01]  /*1c80*/  FADD.FTZ R4, |R16|, -RZ ;  /* 0x800000ff10047221 */ /* 0x000fe20000010200 */
[C---:B------:R-:W-:Y:S01]  /*1c90*/  FSETP.NEU.FTZ.AND P0, PT, |R26|.reuse, |R17|, PT ;  /* 0x400000111a00720b */ /* 0x040fe20003f1d200 */
[----:B------:R-:W-:Y:S01]  /*1ca0*/  FADD.FTZ R19, |R26|, |R17| ;  /* 0x400000111a137221 */ /* 0x000fe20000010200 */
        /* <DEDUP_REMOVED lines=14> */
[----:B------:R-:W-:Y:S02]  /*1d90*/  @!P1 FSEL R5, RZ, 3.1415927410125732422, P3 ;  /* 0x40490fdbff059808 */ /* 0x000fe40001800000 */
[----:B------:R-:W-:Y:S01]  /*1da0*/  FSETP.GTU.FTZ.AND P0, PT, |R19|, +INF , PT ;  /* 0x7f8000001300780b */ /* 0x000fe20003f1c200 */
        /* <DEDUP_REMOVED lines=25> */
.L_x_4786:
        /* <DEDUP_REMOVED lines=33> */
.L_x_4780:
[----:B------:R-:W-:Y:S05]  /*2150*/  BSYNC B1 ;  /* 0x0000000000017941 */ /* 0x000fea0003800000 */
.L_x_4779:
[----:B------:R-:W-:Y:S01]  /*2160*/  ISETP.GE.AND P0, PT, R23, R2, PT ;  /* 0x000000021700720c */ /* 0x000fe20003f06270 */
[----:B------:R-:W-:Y:S04]  /*2170*/  BSSY B0, `(.L_x_4787) ;  /* 0x0000018000007945 */ /* 0x000fe80003800000 */
[----:B------:R-:W-:Y:S08]  /*2180*/  BSSY B1, `(.L_x_4788) ;  /* 0x0000010000017945 */ /* 0x000ff00003800000 */
[----:B------:R-:W-:Y:S05]  /*2190*/  @P0 BRA `(.L_x_4789) ;  /* 0x0000000000380947 */ /* 0x000fea0003800000 */
[----:B------:R-:W0:Y:S01]  /*21a0*/  S2R R0, SR_TID.X ;  /* 0x0000000000007919 */ /* 0x000e220000002100 */
[----:B------:R-:W1:Y:S01]  /*21b0*/  LDC.64 R4, c[0x0][0x218] ;  /* 0x00008600ff047b82 */ /* 0x000e620000000a00 */
[----:B0-----:R-:W-:Y:S01]  /*21c0*/  LEA R7, R3, R0, 0x9 ;  /* 0x0000000003077211 */ /* 0x001fe200078e48ff */
[----:B------:R-:W-:-:S04]  /*21d0*/  VIADD R23, R0, 0x80 ;  /* 0x0000008000177836 */ /* 0x000fc80000000000 */
[----:B-1----:R-:W-:Y:S01]  /*21e0*/  IMAD.WIDE.U32 R4, R7, 0x8, R4 ;  /* 0x0000000807047825 */ /* 0x002fe200078e0004 */
[----:B------:R-:W-:-:S04]  /*21f0*/  ISETP.GE.AND P0, PT, R23, R2, PT ;  /* 0x000000021700720c */ /* 0x000fc80003f06270 */
[----:B------:R0:W-:Y:S09]  /*2200*/  STG.E.64 desc[UR4][R4.64], R14 ;  /* 0x0000000e04007986 */ /* 0x0001f2000c101b04 */
[----:B------:R-:W-:Y:S05]  /*2210*/  @P0 BREAK B1 ;  /* 0x0000000000010942 */ /* 0x000fea0003800000 */
[----:B------:R-:W-:Y:S05]  /*2220*/  @P0 BRA `(.L_x_4790) ;  /* 0x0000000000300947 */ /* 0x000fea0003800000 */
[----:B0-----:R-:W0:Y:S01]  /*2230*/  LDC.64 R4, c[0x0][0x218] ;  /* 0x00008600ff047b82 */ /* 0x001e220000000a00 */
[----:B------:R-:W-:Y:S02]  /*2240*/  LEA R7, R3, R23, 0x9 ;  /* 0x0000001703077211 */ /* 0x000fe400078e48ff */
[----:B------:R-:W-:-:S03]  /*2250*/  IADD3 R23, R23, 0x80, RZ ;  /* 0x0000008017177810 */ /* 0x000fc60007ffe0ff */
[----:B0-----:R-:W-:-:S05]  /*2260*/  IMAD.WIDE.U32 R4, R7, 0x8, R4 ;  /* 0x0000000807047825 */ /* 0x001fca00078e0004 */
[----:B------:R0:W-:Y:S02]  /*2270*/  STG.E.64 desc[UR4][R4.64], R12 ;  /* 0x0000000c04007986 */ /* 0x0001e4000c101b04 */
.L_x_4789:
[----:B------:R-:W-:Y:S05]  /*2280*/  BSYNC B1 ;  /* 0x0000000000017941 */ /* 0x000fea0003800000 */
.L_x_4788:
[----:B------:R-:W-:-:S13]  /*2290*/  ISETP.GE.AND P0, PT, R23, R2, PT ;  /* 0x000000021700720c */ /* 0x000fda0003f06270 */
[----:B0-----:R-:W0:Y:S01]  /*22a0*/  @!P0 LDC.64 R4, c[0x0][0x218] ;  /* 0x00008600ff048b82 */ /* 0x001e220000000a00 */
[----:B------:R-:W-:Y:S02]  /*22b0*/  @!P0 LEA R7, R3, R23, 0x9 ;  /* 0x0000001703078211 */ /* 0x000fe400078e48ff */
[----:B------:R-:W-:-:S03]  /*22c0*/  @!P0 IADD3 R23, R23, 0x80, RZ ;  /* 0x0000008017178810 */ /* 0x000fc60007ffe0ff */
[----:B0-----:R-:W-:-:S05]  /*22d0*/  @!P0 IMAD.WIDE.U32 R4, R7, 0x8, R4 ;  /* 0x0000000807048825 */ /* 0x001fca00078e0004 */
[----:B------:R1:W-:Y:S02]  /*22e0*/  @!P0 STG.E.64 desc[UR4][R4.64], R20 ;  /* 0x0000001404008986 */ /* 0x0003e4000c101b04 */
.L_x_4790:
[----:B------:R-:W-:Y:S05]  /*22f0*/  BSYNC B0 ;  /* 0x0000000000007941 */ /* 0x000fea0003800000 */
.L_x_4787:
[----:B------:R-:W-:Y:S05]  /*2300*/  WARPSYNC.ALL ;  /* 0x0000000000007948 */ /* 0x000fea0003800000 */
[----:B------:R-:W-:-:S13]  /*2310*/  ISETP.GE.AND P0, PT, R23, R2, PT ;  /* 0x000000021700720c */ /* 0x000fda0003f06270 */
[----:B------:R-:W-:Y:S05]  /*2320*/  @P0 EXIT ;  /* 0x000000000000094d */ /* 0x000fea0003800000 */
[----:B01----:R-:W0:Y:S01]  /*2330*/  LDC.64 R4, c[0x0][0x218] ;  /* 0x00008600ff047b82 */ /* 0x003e220000000a00 */
[----:B------:R-:W-:-:S04]  /*2340*/  IMAD R3, R3, 0x200, R23 ;  /* 0x0000020003037824 */ /* 0x000fc800078e0217 */
[----:B0-----:R-:W-:-:S05]  /*2350*/  IMAD.WIDE.U32 R2, R3, 0x8, R4 ;  /* 0x0000000803027825 */ /* 0x001fca00078e0004 */
[----:B------:R-:W-:Y:S01]  /*2360*/  STG.E.64 desc[UR4][R2.64], R18 ;  /* 0x0000001202007986 */ /* 0x000fe2000c101b04 */
[----:B------:R-:W-:Y:S05]  /*2370*/  EXIT ;  /* 0x000000000000794d */ /* 0x000fea0003800000 */
        .weak           $__internal_3_$__cuda_sm3x_div_rn_ftz_f32_slowpath
        .type           $__internal_3_$__cuda_sm3x_div_rn_ftz_f32_slowpath,@function
        .size           $__internal_3_$__cuda_sm3x_div_rn_ftz_f32_slowpath,(.L_x_13233 - $__internal_3_$__cuda_sm3x_div_rn_ftz_f32_slowpath)
$__internal_3_$__cuda_sm3x_div_rn_ftz_f32_slowpath:
[----:B------:R-:W-:Y:S01]  /*2380*/  SHF.R.U32.HI R5, RZ, 0x17, R8 ;  /* 0x00000017ff057819 */ /* 0x000fe20000011608 */
[----:B------:R-:W-:Y:S01]  /*2390*/  BSSY B0, `(.L_x_4791) ;  /* 0x0000046000007945 */ /* 0x000fe20003800000 */
[----:B------:R-:W-:-:S03]  /*23a0*/  SHF.R.U32.HI R6, RZ, 0x17, R25 ;  /* 0x00000017ff067819 */ /* 0x000fc60000011619 */
[----:B------:R-:W-:Y:S01]  /*23b0*/  BSSY B3, `(.L_x_4792) ;  /* 0x000001d000037945 */ /* 0x000fe20003800000 */
[----:B------:R-:W-:Y:S02]  /*23c0*/  LOP3.LUT R5, R5, 0xff, RZ, 0xc0, !PT ;  /* 0x000000ff05057812 */ /* 0x000fe400078ec0ff */
[----:B------:R-:W-:Y:S02]  /*23d0*/  LOP3.LUT R6, R6, 0xff, RZ, 0xc0, !PT ;  /* 0x000000ff06067812 */ /* 0x000fe400078ec0ff */
[----:B------:R-:W-:Y:S02]  /*23e0*/  IADD3 R0, R5, -0x1, RZ ;  /* 0xffffffff05007810 */ /* 0x000fe40007ffe0ff */
[----:B------:R-:W-:Y:S02]  /*23f0*/  IADD3 R7, R6, -0x1, RZ ;  /* 0xffffffff06077810 */ /* 0x000fe40007ffe0ff */
        /* <DEDUP_REMOVED lines=24> */
.L_x_4793:
[----:B------:R-:W-:Y:S05]  /*2580*/  BSYNC B3 ;  /* 0x0000000000037941 */ /* 0x000fea0003800000 */
.L_x_4792:
[----:B------:R-:W-:Y:S01]  /*2590*/  IADD3 R5, R5, -0x7f, RZ ;  /* 0xffffff8105057810 */ /* 0x000fe20007ffe0ff */
[----:B------:R-:W-:Y:S01]  /*25a0*/  BSSY B3, `(.L_x_4798) ;  /* 0x000001b000037945 */ /* 0x000fe20003800000 */
[----:B------:R-:W-:-:S03]  /*25b0*/  IADD3 R6, R6, -0x7f, RZ ;  /* 0xffffff8106067810 */ /* 0x000fc60007ffe0ff */
        /* <DEDUP_REMOVED lines=24> */
.L_x_4799:
[----:B------:R-:W-:-:S07]  /*2740*/  LEA R0, R5, R0, 0x17 ;  /* 0x0000000005007211 */ /* 0x000fce00078eb8ff */
.L_x_4800:
[----:B------:R-:W-:Y:S05]  /*2750*/  BSYNC B3 ;  /* 0x0000000000037941 */ /* 0x000fea0003800000 */
.L_x_4798:
[----:B------:R-:W-:Y:S05]  /*2760*/  BRA `(.L_x_4801) ;  /* 0x0000000000207947 */ /* 0x000fea0003800000 */
.L_x_4797:
[----:B------:R-:W-:-:S04]  /*2770*/  LOP3.LUT R25, R8, 0x80000000, R25, 0x48, !PT ;  /* 0x8000000008197812 */ /* 0x000fc800078e4819 */
[----:B------:R-:W-:Y:S01]  /*2780*/  LOP3.LUT R0, R25, 0x7f800000, RZ, 0xfc, !PT ;  /* 0x7f80000019007812 */ /* 0x000fe200078efcff */
[----:B------:R-:W-:Y:S06]  /*2790*/  BRA `(.L_x_4801) ;  /* 0x0000000000147947 */ /* 0x000fec0003800000 */
.L_x_4796:
[----:B------:R-:W-:Y:S01]  /*27a0*/  LOP3.LUT R0, R8, 0x80000000, R25, 0x48, !PT ;  /* 0x8000000008007812 */ /* 0x000fe200078e4819 */
[----:B------:R-:W-:Y:S06]  /*27b0*/  BRA `(.L_x_4801) ;  /* 0x00000000000c7947 */ /* 0x000fec0003800000 */
.L_x_4795:
[----:B------:R-:W0:Y:S01]  /*27c0*/  MUFU.RSQ R0, -QNAN ;  /* 0xffc0000000007908 */ /* 0x000e220000001400 */
[----:B------:R-:W-:Y:S05]  /*27d0*/  BRA `(.L_x_4801) ;  /* 0x0000000000047947 */ /* 0x000fea0003800000 */
.L_x_4794:
[----:B------:R-:W-:-:S07]  /*27e0*/  FADD.FTZ R0, R25, R8 ;  /* 0x0000000819007221 */ /* 0x000fce0000010000 */
.L_x_4801:
[----:B------:R-:W-:Y:S05]  /*27f0*/  BSYNC B0 ;  /* 0x0000000000007941 */ /* 0x000fea0003800000 */
.L_x_4791:
[----:B------:R-:W-:-:S06]  /*2800*/  HFMA2.MMA R5, -RZ, RZ, 0, 0 ;  /* 0x00000000ff057435 */ /* 0x000fcc00000001ff */
[----:B0-----:R-:W-:Y:S05]  /*2810*/  RET.REL.NODEC R4 `(_ZN2at6native27unrolled_elementwise_kernelIZZZNS0_17log1p_kernel_cudaERNS_18TensorIteratorBaseEENKUlvE_clEvENKUlvE2_clEvEUlN3c107complexIfEEE_St5arrayIPcLm2EELi4E23TrivialOffsetCalculatorILi1EjESE_NS0_6memory15LoadWithoutCastENSF_16StoreWithoutCastEEEviT_T0_T2_T3_T4_T5_) ;  /* 0xffffffd404f87950 */ /* 0x001fea0003c3ffff */
.L_x_4802:
        /* <DEDUP_REMOVED lines=14> */
.L_x_13233:


//--------------------- .text._ZN2at6native29vectorized_elementwise_kernelILi2EZZZNS0_17log1p_kernel_cudaERNS_18TensorIteratorBaseEENKUlvE_clEvENKUlvE2_clEvEUlN3c107complexIfEEE_St5arrayIPcLm2EEEEviT0_T1_ --------------------------
	.section	.text._ZN2at6native29vectorized_elementwise_kernelILi2EZZZNS0_17log1p_kernel_cudaERNS_18TensorIteratorBaseEENKUlvE_clEvENKUlvE2_clEvEUlN3c107complexIfEEE_St5arrayIPcLm2EEEEviT0_T1_,"ax",@progbits
	.align	128
        .global         _ZN2at6native29vectorized_elementwise_kernelILi2EZZZNS0_17log1p_kernel_cudaERNS_18TensorIteratorBaseEENKUlvE_clEvENKUlvE2_clEvEUlN3c107complexIfEEE_St5arrayIPcLm2EEEEviT0_T1_
        .type           _ZN2at6native29vectorized_elementwise_kernelILi2EZZZNS0_17log1p_kernel_cudaERNS_18TensorIteratorBaseEENKUlvE_clEvENKUlvE2_clEvEUlN3c107complexIfEEE_St5arrayIPcLm2EEEEviT0_T1_,@function
        .size           _ZN2at6native29vectorized_elementwise_kernelILi2EZZZNS0_17log1p_kernel_cudaERNS_18TensorIteratorBaseEENKUlvE_clEvENKUlvE2_clEvEUlN3c107complexIfEEE_St5arrayIPcLm2EEEEviT0_T1_,(.L_x_13234 - _ZN2at6native29vectorized_elementwise_kernelILi2EZZZNS0_17log1p_kernel_cudaERNS_18TensorIteratorBaseEENKUlvE_clEvENKUlvE2_clEvEUlN3c107complexIfEEE_St5arrayIPcLm2EEEEviT0_T1_)
        .other          _ZN2at6native29vectorized_elementwise_kernelILi2EZZZNS0_17log1p_kernel_cudaERNS_18TensorIteratorBaseEENKUlvE_clEvENKUlvE2_clEvEUlN3c107complexIfEEE_St5arrayIPcLm2EEEEviT0_T1_,@"STO_CUDA_ENTRY STV_DEFAULT"
_ZN2at6native29vectorized_elementwise_kernelILi2EZZZNS0_17log1p_kernel_cudaERNS_18TensorIteratorBaseEENKUlvE_clEvENKUlvE2_clEvEUlN3c107complexIfEEE_St5arrayIPcLm2EEEEviT0_T1_:
.text._ZN2at6native29vectorized_elementwise_kernelILi2EZZZNS0_17log1p_kernel_cudaERNS_18TensorIteratorBaseEENKUlvE_clEvENKUlvE2_clEvEUlN3c107complexIfEEE_St5arrayIPcLm2EEEEviT0_T1_:
[----:B------:R-:W-:Y:S08]  /*0000*/  LDC R1, c[0x0][0x28] ;  /* 0x00000a00ff017b82 */ /* 0x000ff00000000800 */
[----:B------:R-:W0:Y:S01]  /*0010*/  S2UR UR6, SR_CTAID.X ;  /* 0x00000000000679c3 */ /* 0x000e220000002500 */
[----:B------:R-:W-:Y:S01]  /*0020*/  ULDC UR4, c[0x0][0x210] ;  /* 0x0000840000047ab9 */ /* 0x000fe20000000800 */
[----:B------:R-:W-:Y:S01]  /*0030*/  ULDC.64 UR8, c[0x0][0x208] ;  /* 0x0000820000087ab9 */ /* 0x000fe20000000a00 */
[----:B0-----:R-:W-:-:S04]  /*0040*/  USHF.L.U32 UR6, UR6, 0xa, URZ ;  /* 0x0000000a06067899 */ /* 0x001fc8000800063f */
[----:B------:R-:W-:-:S04]  /*0050*/  UIADD3 UR4, -UR6, UR4, URZ ;  /* 0x0000000406047290 */ /* 0x000fc8000fffe13f */
[----:B------:R-:W-:-:S06]  /*0060*/  UISETP.GE.U32.AND UP0, UPT, UR4, 0x400, UPT ;  /* 0x000004000400788c */ /* 0x000fcc000bf06070 */
[----:B------:R-:W-:-:S13]  /*0070*/  PLOP3.LUT P0, PT, PT, PT, UP0, 0x80, 0x0 ;  /* 0x000000000000781c */ /* 0x000fda0003f0f008 */
[----:B------:R-:W-:Y:S05]  /*0080*/  @!P0 BRA `(.L_x_4803) ;  /* 0x0000003c00908947 */ /* 0x000fea0003800000 */
[----:B------:R-:W0:Y:S01]  /*0090*/  S2R R28, SR_TID.X ;  /* 0x00000000001c7919 */ /* 0x000e220000002100 */
[----:B------:R-:W-:Y:S02]  /*00a0*/  ULDC.64 UR4, c[0x0][0x220] ;  /* 0x0000880000047ab9 */ /* 0x000fe40000000a00 */
[----:B------:R-:W-:-:S06]  /*00b0*/  UIMAD.WIDE UR4, UR6, 0x8, UR4 ;  /* 0x00000008060478a5 */ /* 0x000fcc000f8e0204 */
[----:B------:R-:W-:Y:S02]  /*00c0*/  MOV R2, UR4 ;  /* 0x0000000400027c02 */ /* 0x000fe40008000f00 */
[----:B------:R-:W-:-:S03]  /*00d0*/  MOV R3, UR5 ;  /* 0x0000000500037c02 */ /* 0x000fc60008000f00 */
[----:B0-----:R-:W-:-:S05]  /*00e0*/  IMAD.WIDE.U32 R2, R28, 0x10, R2 ;  /* 0x000000101c027825 */ /* 0x001fca00078e0002 */
[----:B------:R-:W2:Y:S04]  /*00f0*/  LDG.E.128 R12, desc[UR8][R2.64] ;  /* 0x00000008020c7981 */ /* 0x000ea8000c1e1d00 */
[----:B------:R-:W5:Y:S04]  /*0100*/  LDG.E.128 R20, desc[UR8][R2.64+0x800] ;  /* 0x0008000802147981 */ /* 0x000f68000c1e1d00 */
[----:B------:R-:W5:Y:S04]  /*0110*/  LDG.E.128 R4, desc[UR8][R2.64+0x1000] ;  /* 0x0010000802047981 */ /* 0x000f68000c1e1d00 */
[----:B------:R0:W5:Y:S01]  /*0120*/  LDG.E.128 R8, desc[UR8][R2.64+0x1800] ;  /* 0x0018000802087981 */ /* 0x000162000c1e1d00 */
[----:B------:R-:W-:Y:S01]  /*0130*/  BSSY B2, `(.L_x_4804) ;  /* 0x0000012000027945 */ /* 0x000fe20003800000 */
[----:B--2---:R-:W-:Y:S01]  /*0140*/  FADD.FTZ R32, R12, 1 ;  /* 0x3f8000000c207421 */ /* 0x004fe20000010000 */
[----:B------:R-:W-:-:S03]  /*0150*/  FADD.FTZ R30, |R13|, -RZ ;  /* 0x800000ff0d1e7221 */ /* 0x000fc60000010200 */
[----:B------:R-:W-:Y:S01]  /*0160*/  FADD.FTZ R19, |R32|, -RZ ;  /* 0x800000ff20137221 */ /* 0x000fe20000010200 */
[----:B------:R-:W-:-:S04]  /*0170*/  FSETP.GT.FTZ.AND P2, PT, |R13|, |R32|, PT ;  /* 0x400000200d00720b */ /* 0x000fc80003f54200 */
[----:B------:R-:W-:Y:S02]  /*0180*/  FSEL R17, R30, R19, P2 ;  /* 0x000000131e117208 */ /* 0x000fe40001000000 */
[----:B------:R-:W-:Y:S02]  /*0190*/  FSEL R33, R19, R30, P2 ;  /* 0x0000001e13217208 */ /* 0x000fe40001000000 */
[----:B------:R-:W1:Y:S08]  /*01a0*/  MUFU.RCP R0, R17 ;  /* 0x0000001100007308 */ /* 0x000e700000001000 */
[----:B------:R-:W2:Y:S01]  /*01b0*/  FCHK P0, R33, R17 ;  /* 0x0000001121007302 */ /* 0x000ea20000000000 */
[----:B-1----:R-:W-:-:S04]  /*01c0*/  FFMA R25, -R17, R0, 1 ;  /* 0x3f80000011197423 */ /* 0x002fc80000000100 */
[----:B------:R-:W-:-:S04]  /*01d0*/  FFMA R0, R0, R25, R0 ;  /* 0x0000001900007223 */ /* 0x000fc80000000000 */
[----:B0-----:R-:W-:-:S04]  /*01e0*/  FFMA R3, R33, R0, RZ ;  /* 0x0000000021037223 */ /* 0x001fc800000000ff */
[----:B------:R-:W-:-:S04]  /*01f0*/  FFMA R2, -R17, R3, R33 ;  /* 0x0000000311027223 */ /* 0x000fc80000000121 */
[----:B------:R-:W-:Y:S01]  /*0200*/  FFMA R0, R0, R2, R3 ;  /* 0x0000000200007223 */ /* 0x000fe20000000003 */
[----:B--2---:R-:W-:Y:S06]  /*0210*/  @!P0 BRA `(.L_x_4805) ;  /* 0x00000000000c8947 */ /* 0x004fec0003800000 */
[----:B------:R-:W-:Y:S02]  /*0220*/  MOV R0, R17 ;  /* 0x0000001100007202 */ /* 0x000fe40000000f00 */
[----:B------:R-:W-:-:S07]  /*0230*/  MOV R2, 0x250 ;  /* 0x0000025000027802 */ /* 0x000fce0000000f00 */
[----:B-----5:R-:W-:Y:S05]  /*0240*/  CALL.REL.NOINC `($__internal_4_$__cuda_sm3x_div_rn_ftz_f32_slowpath) ;  /* 0x0000008000c47944 */ /* 0x020fea0003c00000 */
.L_x_4805:
[----:B------:R-:W-:Y:S05]  /*0250*/  BSYNC B2 ;  /* 0x0000000000027941 */ /* 0x000fea0003800000 */
.L_x_4804:
        /* <DEDUP_REMOVED lines=18> */
.L_x_4807:
[----:B------:R-:W-:Y:S02]  /*0380*/  ISETP.GE.AND P0, PT, R32, RZ, PT ;  /* 0x000000ff2000720c */ /* 0x000fe40003f06270 */
[----:B------:R-:W-:-:S11]  /*0390*/  MOV R3, 0x3fd774eb ;  /* 0x3fd774eb00037802 */ /* 0x000fd60000000f00 */
[----:B------:R-:W-:-:S04]  /*03a0*/  @P0 FFMA.FTZ R0, R3, 0.93318945169448852539, -R0 ;  /* 0x3f6ee58103000823 */ /* 0x000fc80000010800 */
[----:B------:R-:W-:-:S07]  /*03b0*/  @!P0 FFMA.FTZ R0, R3, 0.93318945169448852539, R0 ;  /* 0x3f6ee58103008823 */ /* 0x000fce0000010000 */
.L_x_4808:
[----:B------:R-:W-:Y:S05]  /*03c0*/  BSYNC B0 ;  /* 0x0000000000007941 */ /* 0x000fea0003800000 */
.L_x_4806:
[----:B------:R-:W-:Y:S01]  /*03d0*/  FADD.FTZ R3, |R12|, -RZ ;  /* 0x800000ff0c037221 */ /* 0x000fe20000010200 */
[----:B------:R-:W-:Y:S01]  /*03e0*/  FSETP.NEU.FTZ.AND P0, PT, |R32|, |R13|, PT ;  /* 0x4000000d2000720b */ /* 0x000fe20003f1d200 */
[----:B------:R-:W-:Y:S01]  /*03f0*/  BSSY B0, `(.L_x_4809) ;  /* 0x000004c000007945 */ /* 0x000fe20003800000 */
[----:B------:R-:W-:Y:S01]  /*0400*/  FSETP.NEU.FTZ.AND P1, PT, R17, RZ, PT ;  /* 0x000000ff1100720b */ /* 0x000fe20003f3d000 */
[----:B------:R-:W-:Y:S01]  /*0410*/  HFMA2.MMA R17, -RZ, RZ, 2.04296875, -15.78125 ;  /* 0x4016cbe4ff117435 */ /* 0x000fe200000001ff */
[----:B------:R-:W-:Y:S02]  /*0420*/  VIMNMX R2, R30, R3, !PT ;  /* 0x000000031e027248 */ /* 0x000fe40007fe0100 */
[----:B------:R-:W-:Y:S02]  /*0430*/  MOV R18, R0 ;  /* 0x0000000000127202 */ /* 0x000fe40000000f00 */
[----:B------:R-:W-:Y:S02]  /*0440*/  LOP3.LUT R0, R2, 0xfe000000, RZ, 0xc0, !PT ;  /* 0xfe00000002007812 */ /* 0x000fe400078ec0ff */
[----:B------:R-:W-:-:S02]  /*0450*/  ISETP.GE.AND P2, PT, R32, RZ, PT ;  /* 0x000000ff2000720c */ /* 0x000fc40003f46270 */
[----:B------:R-:W-:Y:S02]  /*0460*/  VIMNMX R3, R30, R3, PT ;  /* 0x000000031e037248 */ /* 0x000fe40003fe0100 */
[----:B------:R-:W-:Y:S02]  /*0470*/  IADD3 R16, -R0, 0x7e800000, RZ ;  /* 0x7e80000000107810 */ /* 0x000fe40007ffe1ff */
[----:B------:R-:W-:Y:S02]  /*0480*/  @!P0 FSEL R18, R17, 0.78539818525314331055, !P2 ;  /* 0x3f490fdb11128808 */ /* 0x000fe40005000000 */
[C---:B------:R-:W-:Y:S01]  /*0490*/  FSETP.NEU.FTZ.AND P0, PT, R3.reuse, RZ, PT ;  /* 0x000000ff0300720b */ /* 0x040fe20003f1d000 */
[-C--:B------:R-:W-:Y:S01]  /*04a0*/  FMUL.FTZ R17, R3, R16.reuse ;  /* 0x0000001003117220 */ /* 0x080fe20000410000 */
[----:B------:R-:W-:Y:S01]  /*04b0*/  FMUL.FTZ R16, R2, R16 ;  /* 0x0000001002107220 */ /* 0x000fe20000410000 */
[----:B------:R-:W-:Y:S02]  /*04c0*/  LOP3.LUT R0, R0, 0x800000, RZ, 0xfc, !PT ;  /* 0x0080000000007812 */ /* 0x000fe400078efcff */
        /* <DEDUP_REMOVED lines=30> */
.L_x_4810:
        /* <DEDUP_REMOVED lines=32> */
.L_x_4811:
[----:B------:R-:W-:Y:S05]  /*08b0*/  BSYNC B0 ;  /* 0x0000000000007941 */ /* 0x000fea0003800000 */
.L_x_4809:
        /* <DEDUP_REMOVED lines=17> */
[----:B-----5:R-:W-:Y:S05]  /*09d0*/  CALL.REL.NOINC `($__internal_4_$__cuda_sm3x_div_rn_ftz_f32_slowpath) ;  /* 0x0000007800e07944 */ /* 0x020fea0003c00000 */
.L_x_4813:
[----:B------:R-:W-:Y:S05]  /*09e0*/  BSYNC B2 ;  /* 0x0000000000027941 */ /* 0x000fea0003800000 */
.L_x_4812:
        /* <DEDUP_REMOVED lines=18> */
.L_x_4815:
[----:B------:R-:W-:Y:S02]  /*0b10*/  ISETP.GE.AND P0, PT, R32, RZ, PT ;  /* 0x000000ff2000720c */ /* 0x000fe40003f06270 */
[----:B------:R-:W-:-:S11]  /*0b20*/  MOV R3, 0x3fd774eb ;  /* 0x3fd774eb00037802 */ /* 0x000fd60000000f00 */
[----:B------:R-:W-:-:S04]  /*0b30*/  @P0 FFMA.FTZ R0, R3, 0.93318945169448852539, -R0 ;  /* 0x3f6ee58103000823 */ /* 0x000fc80000010800 */
[----:B------:R-:W-:-:S07]  /*0b40*/  @!P0 FFMA.FTZ R0, R3, 0.93318945169448852539, R0 ;  /* 0x3f6ee58103008823 */ /* 0x000fce0000010000 */
.L_x_4816:
[----:B------:R-:W-:Y:S05]  /*0b50*/  BSYNC B0 ;  /* 0x0000000000007941 */ /* 0x000fea0003800000 */
.L_x_4814:
[----:B------:R-:W-:Y:S01]  /*0b60*/  FADD.FTZ R3, |R14|, -RZ ;  /* 0x800000ff0e037221 */ /* 0x000fe20000010200 */
[----:B------:R-:W-:Y:S01]  /*0b70*/  FSETP.NEU.FTZ.AND P0, PT, |R32|, |R15|, PT ;  /* 0x4000000f2000720b */ /* 0x000fe20003f1d200 */
[----:B------:R-:W-:Y:S01]  /*0b80*/  HFMA2.MMA R18, -RZ, RZ, 2.04296875, -15.78125 ;  /* 0x4016cbe4ff127435 */ /* 0x000fe200000001ff */
[----:B------:R-:W-:Y:S01]  /*0b90*/  MOV R24, R0 ;  /* 0x0000000000187202 */ /* 0x000fe20000000f00 */
[----:B------:R-:W-:Y:S01]  /*0ba0*/  BSSY B0, `(.L_x_4817) ;  /* 0x000004a000007945 */ /* 0x000fe20003800000 */
[-C--:B------:R-:W-:Y:S02]  /*0bb0*/  VIMNMX R2, R30, R3.reuse, !PT ;  /* 0x000000031e027248 */ /* 0x080fe40007fe0100 */
[----:B------:R-:W-:Y:S02]  /*0bc0*/  ISETP.GE.AND P2, PT, R32, RZ, PT ;  /* 0x000000ff2000720c */ /* 0x000fe40003f46270 */
[----:B------:R-:W-:Y:S02]  /*0bd0*/  LOP3.LUT R0, R2, 0xfe000000, RZ, 0xc0, !PT ;  /* 0xfe00000002007812 */ /* 0x000fe400078ec0ff */
[----:B------:R-:W-:-:S02]  /*0be0*/  VIMNMX R3, R30, R3, PT ;  /* 0x000000031e037248 */ /* 0x000fc40003fe0100 */
[----:B------:R-:W-:Y:S02]  /*0bf0*/  IADD3 R16, -R0, 0x7e800000, RZ ;  /* 0x7e80000000107810 */ /* 0x000fe40007ffe1ff */
[----:B------:R-:W-:Y:S02]  /*0c00*/  @!P0 FSEL R24, R18, 0.78539818525314331055, !P2 ;  /* 0x3f490fdb12188808 */ /* 0x000fe40005000000 */
[----:B------:R-:W-:Y:S01]  /*0c10*/  FSETP.NEU.FTZ.AND P1, PT, R19, RZ, PT ;  /* 0x000000ff1300720b */ /* 0x000fe20003f3d000 */
[CC--:B------:R-:W-:Y:S01]  /*0c20*/  FMUL.FTZ R18, R3.reuse, R16.reuse ;  /* 0x0000001003127220 */ /* 0x0c0fe20000410000 */
[----:B------:R-:W-:Y:S01]  /*0c30*/  FMUL.FTZ R16, R2, R16 ;  /* 0x0000001002107220 */ /* 0x000fe20000410000 */
[----:B------:R-:W-:Y:S02]  /*0c40*/  FSETP.NEU.FTZ.AND P0, PT, R3, RZ, PT ;  /* 0x000000ff0300720b */ /* 0x000fe40003f1d000 */
[----:B------:R-:W-:Y:S01]  /*0c50*/  FMUL.FTZ R19, R18, R18 ;  /* 0x0000001212137220 */ /* 0x000fe20000410000 */
[----:B------:R-:W-:-:S03]  /*0c60*/  LOP3.LUT R0, R0, 0x800000, RZ, 0xfc, !PT ;  /* 0x0080000000007812 */ /* 0x000fc600078efcff */
[----:B------:R-:W-:-:S04]  /*0c70*/  FFMA.FTZ R16, R16, R16, R19 ;  /* 0x0000001010107223 */ /* 0x000fc80000010013 */
[----:B------:R-:W0:Y:S01]  /*0c80*/  MUFU.SQRT R19, R16 ;  /* 0x0000001000137308 */ /* 0x000e220000002000 */
[----:B------:R-:W-:-:S04]  /*0c90*/  @!P1 FSEL R24, RZ, 3.1415927410125732422, P2 ;  /* 0x40490fdbff189808 */ /* 0x000fc80001000000 */
        /* <DEDUP_REMOVED lines=26> */
.L_x_4818:
        /* <DEDUP_REMOVED lines=32> */
.L_x_4819:
[----:B------:R-:W-:Y:S05]  /*1040*/  BSYNC B0 ;  /* 0x0000000000007941 */ /* 0x000fea0003800000 */
.L_x_4817:
        /* <DEDUP_REMOVED lines=17> */
[----:B------:R-:W-:Y:S05]  /*1160*/  CALL.REL.NOINC `($__internal_4_$__cuda_sm3x_div_rn_ftz_f32_slowpath) ;  /* 0x0000007000fc7944 */ /* 0x000fea0003c00000 */
.L_x_4821:
[----:B------:R-:W-:Y:S05]  /*1170*/  BSYNC B2 ;  /* 0x0000000000027941 */ /* 0x000fea0003800000 */
.L_x_4820:
        /* <DEDUP_REMOVED lines=18> */
.L_x_4823:
[----:B------:R-:W-:Y:S02]  /*12a0*/  ISETP.GE.AND P0, PT, R32, RZ, PT ;  /* 0x000000ff2000720c */ /* 0x000fe40003f06270 */
[----:B------:R-:W-:-:S11]  /*12b0*/  MOV R3, 0x3fd774eb ;  /* 0x3fd774eb00037802 */ /* 0x000fd60000000f00 */
[----:B------:R-:W-:-:S04]  /*12c0*/  @P0 FFMA.FTZ R0, R3, 0.93318945169448852539, -R0 ;  /* 0x3f6ee58103000823 */ /* 0x000fc80000010800 */
[----:B------:R-:W-:-:S07]  /*12d0*/  @!P0 FFMA.FTZ R0, R3, 0.93318945169448852539, R0 ;  /* 0x3f6ee58103008823 */ /* 0x000fce0000010000 */
.L_x_4824:
[----:B------:R-:W-:Y:S05]  /*12e0*/  BSYNC B0 ;  /* 0x0000000000007941 */ /* 0x000fea0003800000 */
.L_x_4822:
[----:B------:R-:W-:Y:S01]  /*12f0*/  FADD.FTZ R3, |R20|, -RZ ;  /* 0x800000ff14037221 */ /* 0x000fe20000010200 */
[----:B------:R-:W-:Y:S01]  /*1300*/  FSETP.NEU.FTZ.AND P0, PT, |R32|, |R21|, PT ;  /* 0x400000152000720b */ /* 0x000fe20003f1d200 */
[----:B------:R-:W-:Y:S01]  /*1310*/  HFMA2.MMA R16, -RZ, RZ, 2.04296875, -15.78125 ;  /* 0x4016cbe4ff107435 */ /* 0x000fe200000001ff */
[----:B------:R-:W-:Y:S01]  /*1320*/  MOV R18, R0 ;  /* 0x0000000000127202 */ /* 0x000fe20000000f00 */
[----:B------:R-:W-:Y:S01]  /*1330*/  BSSY B0, `(.L_x_4825) ;  /* 0x000004a000007945 */ /* 0x000fe20003800000 */
[----:B------:R-:W-:Y:S02]  /*1340*/  VIMNMX R2, R30, R3, !PT ;  /* 0x000000031e027248 */ /* 0x000fe40007fe0100 */
[----:B------:R-:W-:Y:S02]  /*1350*/  FSETP.NEU.FTZ.AND P1, PT, R13, RZ, PT ;  /* 0x000000ff0d00720b */ /* 0x000fe40003f3d000 */
        /* <DEDUP_REMOVED lines=39> */
.L_x_4826:
        /* <DEDUP_REMOVED lines=32> */
.L_x_4827:
[----:B------:R-:W-:Y:S05]  /*17d0*/  BSYNC B0 ;  /* 0x0000000000007941 */ /* 0x000fea0003800000 */
.L_x_4825:
        /* <DEDUP_REMOVED lines=18> */
.L_x_4829:
[----:B------:R-:W-:Y:S05]  /*1900*/  BSYNC B2 ;  /* 0x0000000000027941 */ /* 0x000fea0003800000 */
.L_x_4828:
        /* <DEDUP_REMOVED lines=18> */
.L_x_4831:
[----:B------:R-:W-:Y:S02]  /*1a30*/  ISETP.GE.AND P0, PT, R32, RZ, PT ;  /* 0x000000ff2000720c */ /* 0x000fe40003f06270 */
[----:B------:R-:W-:-:S11]  /*1a40*/  MOV R3, 0x3fd774eb ;  /* 0x3fd774eb00037802 */ /* 0x000fd60000000f00 */
[----:B------:R-:W-:-:S04]  /*1a50*/  @P0 FFMA.FTZ R0, R3, 0.93318945169448852539, -R0 ;  /* 0x3f6ee58103000823 */ /* 0x000fc80000010800 */
[----:B------:R-:W-:-:S07]  /*1a60*/  @!P0 FFMA.FTZ R0, R3, 0.93318945169448852539, R0 ;  /* 0x3f6ee58103008823 */ /* 0x000fce0000010000 */
.L_x_4832:
[----:B------:R-:W-:Y:S05]  /*1a70*/  BSYNC B0 ;  /* 0x0000000000007941 */ /* 0x000fea0003800000 */
.L_x_4830:
[----:B------:R-:W-:Y:S01]  /*1a80*/  FADD.FTZ R3, |R22|, -RZ ;  /* 0x800000ff16037221 */ /* 0x000fe20000010200 */
[----:B------:R-:W-:Y:S01]  /*1a90*/  FSETP.NEU.FTZ.AND P0, PT, |R32|, |R23|, PT ;  /* 0x400000172000720b */ /* 0x000fe20003f1d200 */
[----:B------:R-:W-:Y:S01]  /*1aa0*/  IMAD.MOV.U32 R16, RZ, RZ, 0x4016cbe4 ;  /* 0x4016cbe4ff107424 */ /* 0x000fe200078e00ff */
        /* <DEDUP_REMOVED lines=43> */
.L_x_4834:
        /* <DEDUP_REMOVED lines=32> */
.L_x_4835:
[----:B------:R-:W-:Y:S05]  /*1f60*/  BSYNC B0 ;  /* 0x0000000000007941 */ /* 0x000fea0003800000 */
.L_x_4833:
        /* <DEDUP_REMOVED lines=18> */
.L_x_4837:
[----:B------:R-:W-:Y:S05]  /*2090*/  BSYNC B2 ;  /* 0x0000000000027941 */ /* 0x000fea0003800000 */
.L_x_4836:
        /* <DEDUP_REMOVED lines=18> */
.L_x_4839:
[----:B------:R-:W-:Y:S02]  /*21c0*/  ISETP.GE.AND P0, PT, R32, RZ, PT ;  /* 0x000000ff2000720c */ /* 0x000fe40003f06270 */
[----:B------:R-:W-:-:S11]  /*21d0*/  MOV R3, 0x3fd774eb ;  /* 0x3fd774eb00037802 */ /* 0x000fd60000000f00 */
[----:B------:R-:W-:-:S04]  /*21e0*/  @P0 FFMA.FTZ R0, R3, 0.93318945169448852539, -R0 ;  /* 0x3f6ee58103000823 */ /* 0x000fc80000010800 */
[----:B------:R-:W-:-:S07]  /*21f0*/  @!P0 FFMA.FTZ R0, R3, 0.93318945169448852539, R0 ;  /* 0x3f6ee58103008823 */ /* 0x000fce0000010000 */
.L_x_4840:
[----:B------:R-:W-:Y:S05]  /*2200*/  BSYNC B0 ;  /* 0x0000000000007941 */ /* 0x000fea0003800000 */
.L_x_4838:
        /* <DEDUP_REMOVED lines=46> */
.L_x_4842:
        /* <DEDUP_REMOVED lines=32> */
.L_x_4843:
[----:B------:R-:W-:Y:S05]  /*26f0*/  BSYNC B0 ;  /* 0x0000000000007941 */ /* 0x000fea0003800000 */
.L_x_4841:
        /* <DEDUP_REMOVED lines=18> */
.L_x_4845:
[----:B------:R-:W-:Y:S05]  /*2820*/  BSYNC B2 ;  /* 0x0000000000027941 */ /* 0x000fea0003800000 */
.L_x_4844:
        /* <DEDUP_REMOVED lines=18> */
.L_x_4847:
[----:B------:R-:W-:Y:S02]  /*2950*/  ISETP.GE.AND P0, PT, R32, RZ, PT ;  /* 0x000000ff2000720c */ /* 0x000fe40003f06270 */
[----:B------:R-:W-:-:S11]  /*2960*/  MOV R3, 0x3fd774eb ;  /* 0x3fd774eb00037802 */ /* 0x000fd60000000f00 */
[----:B------:R-:W-:-:S04]  /*2970*/  @P0 FFMA.FTZ R0, R3, 0.93318945169448852539, -R0 ;  /* 0x3f6ee58103000823 */ /* 0x000fc80000010800 */
[----:B------:R-:W-:-:S07]  /*2980*/  @!P0 FFMA.FTZ R0, R3, 0.93318945169448852539, R0 ;  /* 0x3f6ee58103008823 */ /* 0x000fce0000010000 */
.L_x_4848:
[----:B------:R-:W-:Y:S05]  /*2990*/  BSYNC B0 ;  /* 0x0000000000007941 */ /* 0x000fea0003800000 */
.L_x_4846:
        /* <DEDUP_REMOVED lines=46> */
.L_x_4850:
        /* <DEDUP_REMOVED lines=32> */
.L_x_4851:
[----:B------:R-:W-:Y:S05]  /*2e80*/  BSYNC B0 ;  /* 0x0000000000007941 */ /* 0x000fea0003800000 */
.L_x_4849:
        /* <DEDUP_REMOVED lines=18> */
.L_x_4853:
[----:B------:R-:W-:Y:S05]  /*2fb0*/  BSYNC B2 ;  /* 0x0000000000027941 */ /* 0x000fea0003800000 */
.L_x_4852:
        /* <DEDUP_REMOVED lines=18> */
.L_x_4855:
[----:B------:R-:W-:Y:S02]  /*30e0*/  ISETP.GE.AND P0, PT, R32, RZ, PT ;  /* 0x000000ff2000720c */ /* 0x000fe40003f06270 */
[----:B------:R-:W-:-:S11]  /*30f0*/  MOV R3, 0x3fd774eb ;  /* 0x3fd774eb00037802 */ /* 0x000fd60000000f00 */
[----:B------:R-:W-:-:S04]  /*3100*/  @P0 FFMA.FTZ R0, R3, 0.93318945169448852539, -R0 ;  /* 0x3f6ee58103000823 */ /* 0x000fc80000010800 */
[----:B------:R-:W-:-:S07]  /*3110*/  @!P0 FFMA.FTZ R0, R3, 0.93318945169448852539, R0 ;  /* 0x3f6ee58103008823 */ /* 0x000fce0000010000 */
.L_x_4856:
[----:B------:R-:W-:Y:S05]  /*3120*/  BSYNC B0 ;  /* 0x0000000000007941 */ /* 0x000fea0003800000 */
.L_x_4854:
        /* <DEDUP_REMOVED lines=46> */
.L_x_4858:
[----:B------:R-:W-:-:S04]  /*3410*/  FADD.FTZ R3, R8, 2 ;  /* 0x4000000008037421 */ /* 0x000fc80000010000 */
        /* <DEDUP_REMOVED lines=31> */
.L_x_4859:
[----:B------:R-:W-:Y:S05]  /*3610*/  BSYNC B0 ;  /* 0x0000000000007941 */ /* 0x000fea0003800000 */
.L_x_4857:
        /* <DEDUP_REMOVED lines=18> */
.L_x_4861:
[----:B------:R-:W-:Y:S05]  /*3740*/  BSYNC B2 ;  /* 0x0000000000027941 */ /* 0x000fea0003800000 */
.L_x_4860:
        /* <DEDUP_REMOVED lines=18> */
.L_x_4863:
[----:B------:R-:W-:Y:S02]  /*3870*/  ISETP.GE.AND P0, PT, R32, RZ, PT ;  /* 0x000000ff2000720c */ /* 0x000fe40003f06270 */
[----:B------:R-:W-:-:S11]  /*3880*/  MOV R3, 0x3fd774eb ;  /* 0x3fd774eb00037802 */ /* 0x000fd60000000f00 */
[----:B------:R-:W-:-:S04]  /*3890*/  @P0 FFMA.FTZ R0, R3, 0.93318945169448852539, -R0 ;  /* 0x3f6ee58103000823 */ /* 0x000fc80000010800 */
[----:B------:R-:W-:-:S07]  /*38a0*/  @!P0 FFMA.FTZ R0, R3, 0.93318945169448852539, R0 ;  /* 0x3f6ee58103008823 */ /* 0x000fce0000010000 */
.L_x_4864:
[----:B------:R-:W-:Y:S05]  /*38b0*/  BSYNC B0 ;  /* 0x0000000000007941 */ /* 0x000fea0003800000 */
.L_x_4862:
        /* <DEDUP_REMOVED lines=46> */
.L_x_4866:
        /* <DEDUP_REMOVED lines=32> */
.L_x_4867:
[----:B------:R-:W-:Y:S05]  /*3da0*/  BSYNC B0 ;  /* 0x0000000000007941 */ /* 0x000fea0003800000 */
.L_x_4865:
[----:B------:R-:W-:Y:S01]  /*3db0*/  ULDC.64 UR4, c[0x0][0x218] ;  /* 0x0000860000047ab9 */ /* 0x000fe20000000a00 */
[----:B------:R-:W-:Y:S01]  /*3dc0*/  MOV R16, R12 ;  /* 0x0000000c00107202 */ /* 0x000fe20000000f00 */
[----:B------:R-:W-:Y:S01]  /*3dd0*/  UIMAD.WIDE.U32 UR4, UR6, 0x8, UR4 ;  /* 0x00000008060478a5 */ /* 0x000fe2000f8e0004 */
[----:B------:R-:W-:Y:S02]  /*3de0*/  MOV R18, R14 ;  /* 0x0000000e00127202 */ /* 0x000fe40000000f00 */
[----:B------:R-:W-:Y:S02]  /*3df0*/  MOV R12, R20 ;  /* 0x00000014000c7202 */ /* 0x000fe40000000f00 */
[----:B------:R-:W-:Y:S02]  /*3e00*/  MOV R14, R22 ;  /* 0x00000016000e7202 */ /* 0x000fe40000000f00 */
[----:B------:R-:W-:Y:S02]  /*3e10*/  MOV R2, UR4 ;  /* 0x0000000400027c02 */ /* 0x000fe40008000f00 */
[----:B------:R-:W-:-:S02]  /*3e20*/  MOV R3, UR5 ;  /* 0x0000000500037c02 */ /* 0x000fc40008000f00 */
[----:B------:R-:W-:Y:S02]  /*3e30*/  MOV R20, R4 ;  /* 0x0000000400147202 */ /* 0x000fe40000000f00 */
[----:B------:R-:W-:Y:S01]  /*3e40*/  MOV R22, R6 ;  /* 0x0000000600167202 */ /* 0x000fe20000000f00 */
[----:B------:R-:W-:Y:S01]  /*3e50*/  IMAD.WIDE R28, R28, 0x10, R2 ;  /* 0x000000101c1c7825 */ /* 0x000fe200078e0202 */
[----:B------:R-:W-:Y:S02]  /*3e60*/  MOV R4, R8 ;  /* 0x0000000800047202 */ /* 0x000fe40000000f00 */
[----:B------:R-:W-:Y:S02]  /*3e70*/  MOV R6, R10 ;  /* 0x0000000a00067202 */ /* 0x000fe40000000f00 */
[----:B------:R-:W-:Y:S04]  /*3e80*/  STG.E.128 desc[UR8][R28.64], R16 ;  /* 0x000000101c007986 */ /* 0x000fe8000c101d08 */
[----:B------:R-:W-:Y:S04]  /*3e90*/  STG.E.128 desc[UR8][R28.64+0x800], R12 ;  /* 0x0008000c1c007986 */ /* 0x000fe8000c101d08 */
[----:B------:R-:W-:Y:S04]  /*3ea0*/  STG.E.128 desc[UR8][R28.64+0x1000], R20 ;  /* 0x001000141c007986 */ /* 0x000fe8000c101d08 */
[----:B------:R-:W-:Y:S01]  /*3eb0*/  STG.E.128 desc[UR8][R28.64+0x1800], R4 ;  /* 0x001800041c007986 */ /* 0x000fe2000c101d08 */
[----:B------:R-:W-:Y:S05]  /*3ec0*/  EXIT ;  /* 0x000000000000794d */ /* 0x000fea0003800000 */
.L_x_4803:
[----:B------:R-:W0:Y:S01]  /*3ed0*/  S2R R0, SR_TID.X ;  /* 0x0000000000007919 */ /* 0x000e220000002100 */
[----:B------:R-:W-:Y:S02]  /*3ee0*/  CS2R R6, SRZ ;  /* 0x0000000000067805 */ /* 0x000fe4000001ff00 */
[----:B0-----:R-:W-:-:S13]  /*3ef0*/  ISETP.GE.AND P0, PT, R0, UR4, PT ;  /* 0x0000000400007c0c */ /* 0x001fda000bf06270 */
[C---:B------:R-:W-:Y:S01]  /*3f00*/  @!P0 IADD3 R21, R0.reuse, UR6, RZ ;  /* 0x0000000600158c10 */ /* 0x040fe2000fffe0ff */
[----:B------:R-:W0:Y:S01]  /*3f10*/  @!P0 LDC.64 R10, c[0x0][0x220] ;  /* 0x00008800ff0a8b82 */ /* 0x000e220000000a00 */
[----:B------:R-:W-:-:S04]  /*3f20*/  @!P0 IADD3 R0, R0, 0x80, RZ ;  /* 0x0000008000008810 */ /* 0x000fc80007ffe0ff */
[----:B------:R-:W-:-:S13]  /*3f30*/  ISETP.GE.AND P6, PT, R0, UR4, PT ;  /* 0x0000000400007c0c */ /* 0x000fda000bfc6270 */
[C---:B------:R-:W-:Y:S01]  /*3f40*/  @!P6 IADD3 R5, R0.reuse, UR6, RZ ;  /* 0x000000060005ec10 */ /* 0x040fe2000fffe0ff */
[----:B------:R-:W1:Y:S01]  /*3f50*/  @!P6 LDC.64 R2, c[0x0][0x220] ;  /* 0x00008800ff02eb82 */ /* 0x000e620000000a00 */
[----:B------:R-:W-:-:S04]  /*3f60*/  @!P6 IADD3 R0, R0, 0x80, RZ ;  /* 0x000000800000e810 */ /* 0x000fc80007ffe0ff */
[----:B------:R-:W-:-:S13]  /*3f70*/  ISETP.GE.AND P5, PT, R0, UR4, PT ;  /* 0x0000000400007c0c */ /* 0x000fda000bfa6270 */
[C---:B------:R-:W-:Y:S01]  /*3f80*/  @!P5 IADD3 R23, R0.reuse, UR6, RZ ;  /* 0x000000060017dc10 */ /* 0x040fe2000fffe0ff */
[----:B------:R-:W2:Y:S01]  /*3f90*/  @!P5 LDC.64 R18, c[0x0][0x220] ;  /* 0x00008800ff12db82 */ /* 0x000ea20000000a00 */
[----:B------:R-:W-:-:S04]  /*3fa0*/  @!P5 IADD3 R0, R0, 0x80, RZ ;  /* 0x000000800000d810 */ /* 0x000fc80007ffe0ff */
[----:B------:R-:W-:Y:S01]  /*3fb0*/  ISETP.GE.AND P4, PT, R0, UR4, PT ;  /* 0x0000000400007c0c */ /* 0x000fe2000bf86270 */
[----:B-1----:R-:W-:-:S05]  /*3fc0*/  @!P6 IMAD.WIDE.U32 R2, R5, 0x8, R2 ;  /* 0x000000080502e825 */ /* 0x002fca00078e0002 */
[----:B------:R1:W5:Y:S07]  /*3fd0*/  @!P6 LDG.E.64 R6, desc[UR8][R2.64] ;  /* 0x000000080206e981 */ /* 0x00036e000c1e1b00 */
[C---:B------:R-:W-:Y:S01]  /*3fe0*/  @!P4 IADD3 R27, R0.reuse, UR6, RZ ;  /* 0x00000006001bcc10 */ /* 0x040fe2000fffe0ff */
[----:B------:R-:W3:Y:S01]  /*3ff0*/  @!P4 LDC.64 R24, c[0x0][0x220] ;  /* 0x00008800ff18cb82 */ /* 0x000ee20000000a00 */
[----:B------:R-:W-:-:S04]  /*4000*/  @!P4 IADD3 R0, R0, 0x80, RZ ;  /* 0x000000800000c810 */ /* 0x000fc80007ffe0ff */
[----:B------:R-:W-:-:S13]  /*4010*/  ISETP.GE.AND P3, PT, R0, UR4, PT ;  /* 0x0000000400007c0c */ /* 0x000fda000bf66270 */
[C---:B------:R-:W-:Y:S01]  /*4020*/  @!P3 IADD3 R29, R0.reuse, UR6, RZ ;  /* 0x00000006001dbc10 */ /* 0x040fe2000fffe0ff */
[----:B------:R-:W1:Y:S01]  /*4030*/  @!P3 LDC.64 R8, c[0x0][0x220] ;  /* 0x00008800ff08bb82 */ /* 0x000e620000000a00 */
[----:B------:R-:W-:-:S04]  /*4040*/  @!P3 IADD3 R0, R0, 0x80, RZ ;  /* 0x000000800000b810 */ /* 0x000fc80007ffe0ff */
[----:B------:R-:W-:-:S13]  /*4050*/  ISETP.GE.AND P2, PT, R0, UR4, PT ;  /* 0x0000000400007c0c */ /* 0x000fda000bf46270 */
[C---:B------:R-:W-:Y:S01]  /*4060*/  @!P2 VIADD R31, R0.reuse, UR6 ;  /* 0x00000006001fac36 */ /* 0x040fe20008000000 */
[----:B------:R-:W-:Y:S01]  /*4070*/  @!P2 IADD3 R0, R0, 0x80, RZ ;  /* 0x000000800000a810 */ /* 0x000fe20007ffe0ff */
[----:B------:R-:W4:Y:S03]  /*4080*/  @!P2 LDC.64 R16, c[0x0][0x220] ;  /* 0x00008800ff10ab82 */ /* 0x000f260000000a00 */
[----:B------:R-:W-:-:S13]  /*4090*/  ISETP.GE.AND P1, PT, R0, UR4, PT ;  /* 0x0000000400007c0c */ /* 0x000fda000bf26270 */
[C---:B------:R-:W-:Y:S01]  /*40a0*/  @!P1 IADD3 R15, R0.reuse, UR6, RZ ;  /* 0x00000006000f9c10 */ /* 0x040fe2000fffe0ff */
[----:B------:R-:W4:Y:S01]  /*40b0*/  @!P1 LDC.64 R12, c[0x0][0x220] ;  /* 0x00008800ff0c9b82 */ /* 0x000f220000000a00 */
[----:B------:R-:W-:-:S04]  /*40c0*/  @!P1 IADD3 R0, R0, 0x80, RZ ;  /* 0x0000008000009810 */ /* 0x000fc80007ffe0ff */
[----:B------:R-:W-:-:S13]  /*40d0*/  ISETP.GE.AND P6, PT, R0, UR4, PT ;  /* 0x0000000400007c0c */ /* 0x000fda000bfc6270 */
[----:B------:R-:W4:Y:S01]  /*40e0*/  @!P6 LDC.64 R4, c[0x0][0x220] ;  /* 0x00008800ff04eb82 */ /* 0x000f220000000a00 */
[----:B---3--:R-:W-:Y:S01]  /*40f0*/  @!P4 IMAD.WIDE.U32 R24, R27, 0x8, R24 ;  /* 0x000000081b18c825 */ /* 0x008fe200078e0018 */
[----:B------:R-:W-:-:S03]  /*4100*/  @!P6 IADD3 R27, R0, UR6, RZ ;  /* 0x00000006001bec10 */ /* 0x000fc6000fffe0ff */
[----:B0-----:R-:W-:Y:S01]  /*4110*/  @!P0 IMAD.WIDE.U32 R10, R21, 0x8, R10 ;  /* 0x00000008150a8825 */ /* 0x001fe200078e000a */
[----:B------:R-:W-:-:S03]  /*4120*/  CS2R R20, SRZ ;  /* 0x0000000000147805 */ /* 0x000fc6000001ff00 */
[----:B--2---:R-:W-:Y:S01]  /*4130*/  @!P5 IMAD.WIDE.U32 R18, R23, 0x8, R18 ;  /* 0x000000081712d825 */ /* 0x004fe200078e0012 */
[----:B------:R-:W-:-:S03]  /*4140*/  CS2R R22, SRZ ;  /* 0x0000000000167805 */ /* 0x000fc6000001ff00 */
[----:B-1----:R-:W-:Y:S01]  /*4150*/  @!P3 IMAD.WIDE.U32 R2, R29, 0x8, R8 ;  /* 0x000000081d02b825 */ /* 0x002fe200078e0008 */
[----:B------:R-:W-:-:S03]  /*4160*/  CS2R R28, SRZ ;  /* 0x00000000001c7805 */ /* 0x000fc6000001ff00 */
[----:B----4-:R-:W-:Y:S01]  /*4170*/  @!P2 IMAD.WIDE.U32 R16, R31, 0x8, R16 ;  /* 0x000000081f10a825 */ /* 0x010fe200078e0010 */
[----:B------:R-:W-:Y:S02]  /*4180*/  CS2R R30, SRZ ;  /* 0x00000000001e7805 */ /* 0x000fe4000001ff00 */
[----:B------:R-:W5:Y:S01]  /*4190*/  @!P5 LDG.E.64 R28, desc[UR8][R18.64] ;  /* 0x00000008121cd981 */ /* 0x000f62000c1e1b00 */
[----:B------:R-:W-:Y:S01]  /*41a0*/  @!P1 IMAD.WIDE.U32 R32, R15, 0x8, R12 ;  /* 0x000000080f209825 */ /* 0x000fe200078e000c */
[----:B------:R-:W-:Y:S02]  /*41b0*/  CS2R R14, SRZ ;  /* 0x00000000000e7805 */ /* 0x000fe4000001ff00 */
[----:B------:R-:W5:Y:S01]  /*41c0*/  @!P4 LDG.E.64 R30, desc[UR8][R24.64] ;  /* 0x00000008181ec981 */ /* 0x000f62000c1e1b00 */
[----:B------:R-:W-:Y:S01]  /*41d0*/  @!P6 IMAD.WIDE.U32 R26, R27, 0x8, R4 ;  /* 0x000000081b1ae825 */ /* 0x000fe200078e0004 */
[----:B------:R-:W-:Y:S02]  /*41e0*/  CS2R R4, SRZ ;  /* 0x0000000000047805 */ /* 0x000fe4000001ff00 */
[----:B------:R-:W5:Y:S04]  /*41f0*/  @!P2 LDG.E.64 R22, desc[UR8][R16.64] ;  /* 0x000000081016a981 */ /* 0x000f68000c1e1b00 */
[----:B------:R-:W5:Y:S04]  /*4200*/  @!P3 LDG.E.64 R4, desc[UR8][R2.64] ;  /* 0x000000080204b981 */ /* 0x000f68000c1e1b00 */
[----:B------:R-:W5:Y:S04]  /*4210*/  @!P1 LDG.E.64 R20, desc[UR8][R32.64] ;  /* 0x0000000820149981 */ /* 0x000f68000c1e1b00 */
[----:B------:R-:W5:Y:S01]  /*4220*/  @!P6 LDG.E.64 R14, desc[UR8][R26.64] ;  /* 0x000000081a0ee981 */ /* 0x000f62000c1e1b00 */
[----:B------:R-:W-:Y:S01]  /*4230*/  CS2R R8, SRZ ;  /* 0x0000000000087805 */ /* 0x000fe2000001ff00 */
[----:B------:R-:W-:Y:S01]  /*4240*/  BSSY B2, `(.L_x_4868) ;  /* 0x000007d000027945 */ /* 0x000fe20003800000 */
[----:B------:R-:W-:-:S04]  /*4250*/  CS2R R12, SRZ ;  /* 0x00000000000c7805 */ /* 0x000fc8000001ff00 */
[----:B------:R0:W5:Y:S02]  /*4260*/  @!P0 LDG.E.64 R8, desc[UR8][R10.64] ;  /* 0x000000080a088981 */ /* 0x000164000c1e1b00 */
[----:B0-----:R-:W-:Y:S01]  /*4270*/  HFMA2.MMA R11, -RZ, RZ, 0, 0 ;  /* 0x00000000ff0b7435 */ /* 0x001fe200000001ff */
[----:B------:R-:W-:Y:S10]  /*4280*/  @P0 BRA `(.L_x_4869) ;  /* 0x0000000400e00947 */ /* 0x000ff40003800000 */
        /* <DEDUP_REMOVED lines=18> */
.L_x_4871:
[----:B------:R-:W-:Y:S05]  /*43b0*/  BSYNC B3 ;  /* 0x0000000000037941 */ /* 0x000fea0003800000 */
.L_x_4870:
        /* <DEDUP_REMOVED lines=18> */
.L_x_4873:
[----:B------:R-:W-:Y:S02]  /*44e0*/  ISETP.GE.AND P0, PT, R12, RZ, PT ;  /* 0x000000ff0c00720c */ /* 0x000fe40003f06270 */
[----:B------:R-:W-:-:S11]  /*44f0*/  MOV R3, 0x3fd774eb ;  /* 0x3fd774eb00037802 */ /* 0x000fd60000000f00 */
[----:B------:R-:W-:-:S04]  /*4500*/  @P0 FFMA.FTZ R0, R3, 0.93318945169448852539, -R0 ;  /* 0x3f6ee58103000823 */ /* 0x000fc80000010800 */
[----:B------:R-:W-:-:S07]  /*4510*/  @!P0 FFMA.FTZ R0, R3, 0.93318945169448852539, R0 ;  /* 0x3f6ee58103008823 */ /* 0x000fce0000010000 */
.L_x_4874:
[----:B------:R-:W-:Y:S05]  /*4520*/  BSYNC B0 ;  /* 0x0000000000007941 */ /* 0x000fea0003800000 */
.L_x_4872:
[----:B------:R-:W-:Y:S01]  /*4530*/  FADD.FTZ R2, |R8|, -RZ ;  /* 0x800000ff08027221 */ /* 0x000fe20000010200 */
[C---:B------:R-:W-:Y:S01]  /*4540*/  FSETP.NEU.FTZ.AND P1, PT, |R12|.reuse, |R9|, PT ;  /* 0x400000090c00720b */ /* 0x040fe20003f3d200 */
[----:B------:R-:W-:Y:S01]  /*4550*/  HFMA2.MMA R16, -RZ, RZ, 2.04296875, -15.78125 ;  /* 0x4016cbe4ff107435 */ /* 0x000fe200000001ff */
[----:B------:R-:W-:Y:S02]  /*4560*/  MOV R18, R0 ;  /* 0x0000000000127202 */ /* 0x000fe40000000f00 */
[-C--:B------:R-:W-:Y:S02]  /*4570*/  VIMNMX R3, R17, R2.reuse, !PT ;  /* 0x0000000211037248 */ /* 0x080fe40007fe0100 */
[----:B------:R-:W-:Y:S02]  /*4580*/  FSETP.NEU.FTZ.AND P0, PT, R13, RZ, PT ;  /* 0x000000ff0d00720b */ /* 0x000fe40003f1d000 */
[----:B------:R-:W-:Y:S02]  /*4590*/  LOP3.LUT R0, R3, 0xfe000000, RZ, 0xc0, !PT ;  /* 0xfe00000003007812 */ /* 0x000fe400078ec0ff */
[C---:B------:R-:W-:Y:S01]  /*45a0*/  ISETP.GE.AND P2, PT, R12.reuse, RZ, PT ;  /* 0x000000ff0c00720c */ /* 0x040fe20003f46270 */
[----:B------:R-:W-:Y:S01]  /*45b0*/  FADD.FTZ R12, |R12|, |R9| ;  /* 0x400000090c0c7221 */ /* 0x000fe20000010200 */
[----:B------:R-:W-:-:S02]  /*45c0*/  VIMNMX R2, R17, R2, PT ;  /* 0x0000000211027248 */ /* 0x000fc40003fe0100 */
[----:B------:R-:W-:Y:S02]  /*45d0*/  IADD3 R13, -R0, 0x7e800000, RZ ;  /* 0x7e800000000d7810 */ /* 0x000fe40007ffe1ff */
[----:B------:R-:W-:Y:S02]  /*45e0*/  @!P1 FSEL R18, R16, 0.78539818525314331055, !P2 ;  /* 0x3f490fdb10129808 */ /* 0x000fe40005000000 */
[C---:B------:R-:W-:Y:S01]  /*45f0*/  FSETP.NEU.FTZ.AND P1, PT, R2.reuse, RZ, PT ;  /* 0x000000ff0200720b */ /* 0x040fe20003f3d000 */
[-C--:B------:R-:W-:Y:S01]  /*4600*/  FMUL.FTZ R16, R2, R13.reuse ;  /* 0x0000000d02107220 */ /* 0x080fe20000410000 */
[----:B------:R-:W-:Y:S01]  /*4610*/  FMUL.FTZ R13, R3, R13 ;  /* 0x0000000d030d7220 */ /* 0x000fe20000410000 */
[----:B------:R-:W-:Y:S02]  /*4620*/  LOP3.LUT R0, R0, 0x800000, RZ, 0xfc, !PT ;  /* 0x0080000000007812 */ /* 0x000fe400078efcff */
[----:B------:R-:W-:Y:S01]  /*4630*/  FMUL.FTZ R16, R16, R16 ;  /* 0x0000001010107220 */ /* 0x000fe20000410000 */
[----:B------:R-:W-:-:S02]  /*4640*/  @!P0 FSEL R18, RZ, 3.1415927410125732422, P2 ;  /* 0x40490fdbff128808 */ /* 0x000fc40001000000 */
[----:B------:R-:W-:Y:S01]  /*4650*/  FSETP.GTU.FTZ.AND P0, PT, |R12|, +INF , PT ;  /* 0x7f8000000c00780b */ /* 0x000fe20003f1c200 */
[----:B------:R-:W-:-:S04]  /*4660*/  FFMA.FTZ R16, R13, R13, R16 ;  /* 0x0000000d0d107223 */ /* 0x000fc80000010010 */
[----:B------:R-:W0:Y:S02]  /*4670*/  MUFU.SQRT R13, R16 ;  /* 0x00000010000d7308 */ /* 0x000e240000002000 */
[----:B0-----:R-:W-:Y:S01]  /*4680*/  @P1 FMUL.FTZ R3, R0, R13 ;  /* 0x0000000d00031220 */ /* 0x001fe20000410000 */
[----:B------:R-:W-:Y:S02]  /*4690*/  FSETP.NEU.FTZ.AND P1, PT, R2, +INF , PT ;  /* 0x7f8000000200780b */ /* 0x000fe40003f3d000 */
[----:B------:R-:W-:Y:S02]  /*46a0*/  LOP3.LUT R13, R18, 0x80000000, R9, 0xb8, !PT ;  /* 0x80000000120d7812 */ /* 0x000fe400078eb809 */
[----:B------:R-:W-:Y:S02]  /*46b0*/  FSEL R3, R3, +INF , P1 ;  /* 0x7f80000003037808 */ /* 0x000fe40000800000 */
[----:B------:R-:W-:Y:S02]  /*46c0*/  FSEL R13, R12, R13, P0 ;  /* 0x0000000d0c0d7208 */ /* 0x000fe40000000000 */
        /* <DEDUP_REMOVED lines=19> */
.L_x_4875:
        /* <DEDUP_REMOVED lines=33> */
.L_x_4869:
[----:B------:R-:W-:Y:S05]  /*4a10*/  BSYNC B2 ;  /* 0x0000000000027941 */ /* 0x000fea0003800000 */
.L_x_4868:
[----:B------:R-:W0:Y:S01]  /*4a20*/  S2R R17, SR_TID.X ;  /* 0x0000000000117919 */ /* 0x000e220000002100 */
[----:B------:R-:W-:Y:S01]  /*4a30*/  BSSY B2, `(.L_x_4876) ;  /* 0x000007d000027945 */ /* 0x000fe20003800000 */
[----:B------:R-:W-:Y:S01]  /*4a40*/  HFMA2.MMA R10, -RZ, RZ, 0, 0 ;  /* 0x00000000ff0a7435 */ /* 0x000fe200000001ff */
[----:B0-----:R-:W-:-:S04]  /*4a50*/  IADD3 R0, R17, 0x80, RZ ;  /* 0x0000008011007810 */ /* 0x001fc80007ffe0ff */
[----:B------:R-:W-:-:S13]  /*4a60*/  ISETP.GE.AND P0, PT, R0, UR4, PT ;  /* 0x0000000400007c0c */ /* 0x000fda000bf06270 */
        /* <DEDUP_REMOVED lines=19> */
.L_x_4879:
[----:B------:R-:W-:Y:S05]  /*4ba0*/  BSYNC B3 ;  /* 0x0000000000037941 */ /* 0x000fea0003800000 */
.L_x_4878:
        /* <DEDUP_REMOVED lines=18> */
.L_x_4881:
[----:B------:R-:W-:Y:S02]  /*4cd0*/  ISETP.GE.AND P0, PT, R10, RZ, PT ;  /* 0x000000ff0a00720c */ /* 0x000fe40003f06270 */
[----:B------:R-:W-:-:S11]  /*4ce0*/  MOV R3, 0x3fd774eb ;  /* 0x3fd774eb00037802 */ /* 0x000fd60000000f00 */
[----:B------:R-:W-:-:S04]  /*4cf0*/  @P0 FFMA.FTZ R0, R3, 0.93318945169448852539, -R0 ;  /* 0x3f6ee58103000823 */ /* 0x000fc80000010800 */
[----:B------:R-:W-:-:S07]  /*4d00*/  @!P0 FFMA.FTZ R0, R3, 0.93318945169448852539, R0 ;  /* 0x3f6ee58103008823 */ /* 0x000fce0000010000 */
.L_x_4882:
[----:B------:R-:W-:Y:S05]  /*4d10*/  BSYNC B0 ;  /* 0x0000000000007941 */ /* 0x000fea0003800000 */
.L_x_4880:
        /* <DEDUP_REMOVED lines=18> */
[----:B------:R-:W-:-:S04]  /*4e40*/  FFMA.FTZ R16, R11, R11, R16 ;  /* 0x0000000b0b107223 */ /* 0x000fc80000010010 */
[----:B------:R-:W0:Y:S02]  /*4e50*/  MUFU.SQRT R11, R16 ;  /* 0x00000010000b7308 */ /* 0x000e240000002000 */
[----:B0-----:R-:W-:Y:S01]  /*4e60*/  @P0 FMUL.FTZ R3, R0, R11 ;  /* 0x0000000b00030220 */ /* 0x001fe20000410000 */
[----:B------:R-:W-:Y:S02]  /*4e70*/  FSETP.NEU.FTZ.AND P0, PT, R2, +INF , PT ;  /* 0x7f8000000200780b */ /* 0x000fe40003f1d000 */
[----:B------:R-:W-:Y:S02]  /*4e80*/  LOP3.LUT R11, R18, 0x80000000, R7, 0xb8, !PT ;  /* 0x80000000120b7812 */ /* 0x000fe400078eb807 */
[----:B------:R-:W-:Y:S02]  /*4e90*/  FSEL R3, R3, +INF , P0 ;  /* 0x7f80000003037808 */ /* 0x000fe40000000000 */
[----:B------:R-:W-:Y:S02]  /*4ea0*/  FSETP.GTU.FTZ.AND P0, PT, |R10|, +INF , PT ;  /* 0x7f8000000a00780b */ /* 0x000fe40003f1c200 */
[----:B------:R-:W-:-:S02]  /*4eb0*/  FSETP.GEU.FTZ.AND P1, PT, R3, 0.5, PT ;  /* 0x3f0000000300780b */ /* 0x000fc40003f3e000 */
        /* <DEDUP_REMOVED lines=19> */
.L_x_4883:
        /* <DEDUP_REMOVED lines=33> */
.L_x_4877:
[----:B------:R-:W-:Y:S05]  /*5200*/  BSYNC B2 ;  /* 0x0000000000027941 */ /* 0x000fea0003800000 */
.L_x_4876:
[----:B------:R-:W-:Y:S01]  /*5210*/  IADD3 R0, R17, 0x100, RZ ;  /* 0x0000010011007810 */ /* 0x000fe20007ffe0ff */
[----:B------:R-:W-:Y:S01]  /*5220*/  BSSY B2, `(.L_x_4884) ;  /* 0x000007d000027945 */ /* 0x000fe20003800000 */
[----:B-----5:R-:W-:Y:S01]  /*5230*/  HFMA2.MMA R7, -RZ, RZ, 0, 0 ;  /* 0x00000000ff077435 */ /* 0x020fe200000001ff */
[----:B------:R-:W-:Y:S02]  /*5240*/  CS2R R8, SRZ ;  /* 0x0000000000087805 */ /* 0x000fe4000001ff00 */
[----:B------:R-:W-:-:S13]  /*5250*/  ISETP.GE.AND P0, PT, R0, UR4, PT ;  /* 0x0000000400007c0c */ /* 0x000fda000bf06270 */
        /* <DEDUP_REMOVED lines=19> */
.L_x_4887:
[----:B------:R-:W-:Y:S05]  /*5390*/  BSYNC B3 ;  /* 0x0000000000037941 */ /* 0x000fea0003800000 */
.L_x_4886:
        /* <DEDUP_REMOVED lines=18> */
.L_x_4889:
[----:B------:R-:W-:Y:S02]  /*54c0*/  ISETP.GE.AND P0, PT, R8, RZ, PT ;  /* 0x000000ff0800720c */ /* 0x000fe40003f06270 */
[----:B------:R-:W-:-:S11]  /*54d0*/  MOV R3, 0x3fd774eb ;  /* 0x3fd774eb00037802 */ /* 0x000fd60000000f00 */
[----:B------:R-:W-:-:S04]  /*54e0*/  @P0 FFMA.FTZ R0, R3, 0.93318945169448852539, -R0 ;  /* 0x3f6ee58103000823 */ /* 0x000fc80000010800 */
[----:B------:R-:W-:-:S07]  /*54f0*/  @!P0 FFMA.FTZ R0, R3, 0.93318945169448852539, R0 ;  /* 0x3f6ee58103008823 */ /* 0x000fce0000010000 */
.L_x_4890:
[----:B------:R-:W-:Y:S05]  /*5500*/  BSYNC B0 ;  /* 0x0000000000007941 */ /* 0x000fea0003800000 */
.L_x_4888:
[----:B------:R-:W-:Y:S01]  /*5510*/  FSETP.NEU.FTZ.AND P0, PT, |R8|, |R29|, PT ;  /* 0x4000001d0800720b */ /* 0x000fe20003f1d200 */
[----:B------:R-:W-:Y:S01]  /*5520*/  HFMA2.MMA R2, -RZ, RZ, 2.04296875, -15.78125 ;  /* 0x4016cbe4ff027435 */ /* 0x000fe200000001ff */
[----:B------:R-:W-:Y:S02]  /*5530*/  FSETP.NEU.FTZ.AND P1, PT, R9, RZ, PT ;  /* 0x000000ff0900720b */ /* 0x000fe40003f3d000 */
[----:B------:R-:W-:Y:S01]  /*5540*/  MOV R16, R0 ;  /* 0x0000000000107202 */ /* 0x000fe20000000f00 */
[----:B------:R-:W-:Y:S01]  /*5550*/  FADD.FTZ R0, |R28|, -RZ ;  /* 0x800000ff1c007221 */ /* 0x000fe20000010200 */
[C---:B------:R-:W-:Y:S01]  /*5560*/  ISETP.GE.AND P2, PT, R8.reuse, RZ, PT ;  /* 0x000000ff0800720c */ /* 0x040fe20003f46270 */
[----:B------:R-:W-:-:S06]  /*5570*/  FADD.FTZ R8, |R8|, |R29| ;  /* 0x4000001d08087221 */ /* 0x000fcc0000010200 */
[----:B------:R-:W-:Y:S02]  /*5580*/  @!P0 FSEL R16, R2, 0.78539818525314331055, !P2 ;  /* 0x3f490fdb02108808 */ /* 0x000fe40005000000 */
[CC--:B------:R-:W-:Y:S02]  /*5590*/  VIMNMX R2, R19.reuse, R0.reuse, !PT ;  /* 0x0000000013027248 */ /* 0x0c0fe40007fe0100 */
[----:B------:R-:W-:Y:S02]  /*55a0*/  @!P1 FSEL R16, RZ, 3.1415927410125732422, P2 ;  /* 0x40490fdbff109808 */ /* 0x000fe40001000000 */
[----:B------:R-:W-:Y:S02]  /*55b0*/  LOP3.LUT R3, R2, 0xfe000000, RZ, 0xc0, !PT ;  /* 0xfe00000002037812 */ /* 0x000fe400078ec0ff */
[----:B------:R-:W-:Y:S02]  /*55c0*/  FSETP.GTU.FTZ.AND P0, PT, |R8|, +INF , PT ;  /* 0x7f8000000800780b */ /* 0x000fe40003f1c200 */
[----:B------:R-:W-:-:S02]  /*55d0*/  VIMNMX R0, R19, R0, PT ;  /* 0x0000000013007248 */ /* 0x000fc40003fe0100 */
[----:B------:R-:W-:Y:S02]  /*55e0*/  LOP3.LUT R9, R16, 0x80000000, R29, 0xb8, !PT ;  /* 0x8000000010097812 */ /* 0x000fe400078eb81d */
[C---:B------:R-:W-:Y:S02]  /*55f0*/  IADD3 R25, -R3.reuse, 0x7e800000, RZ ;  /* 0x7e80000003197810 */ /* 0x040fe40007ffe1ff */
[----:B------:R-:W-:Y:S02]  /*5600*/  FSEL R9, R8, R9, P0 ;  /* 0x0000000908097208 */ /* 0x000fe40000000000 */
[C---:B------:R-:W-:Y:S01]  /*5610*/  FSETP.NEU.FTZ.AND P0, PT, R0.reuse, RZ, PT ;  /* 0x000000ff0000720b */ /* 0x040fe20003f1d000 */
[-C--:B------:R-:W-:Y:S01]  /*5620*/  FMUL.FTZ R8, R0, R25.reuse ;  /* 0x0000001900087220 */ /* 0x080fe20000410000 */
[----:B------:R-:W-:Y:S01]  /*5630*/  FMUL.FTZ R25, R2, R25 ;  /* 0x0000001902197220 */ /* 0x000fe20000410000 */
[----:B------:R-:W-:Y:S02]  /*5640*/  LOP3.LUT R3, R3, 0x800000, RZ, 0xfc, !PT ;  /* 0x0080000003037812 */ /* 0x000fe400078efcff */
[----:B------:R-:W-:-:S04]  /*5650*/  FMUL.FTZ R8, R8, R8 ;  /* 0x0000000808087220 */ /* 0x000fc80000410000 */
[----:B------:R-:W-:-:S06]  /*5660*/  FFMA.FTZ R8, R25, R25, R8 ;  /* 0x0000001919087223 */ /* 0x000fcc0000010008 */
[----:B------:R-:W0:Y:S02]  /*5670*/  MUFU.SQRT R8, R8 ;  /* 0x0000000800087308 */ /* 0x000e240000002000 */
        /* <DEDUP_REMOVED lines=22> */
.L_x_4891:
        /* <DEDUP_REMOVED lines=33> */
.L_x_4885:
[----:B------:R-:W-:Y:S05]  /*59f0*/  BSYNC B2 ;  /* 0x0000000000027941 */ /* 0x000fea0003800000 */
.L_x_4884:
[----:B------:R-:W-:Y:S01]  /*5a00*/  IADD3 R0, R17, 0x180, RZ ;  /* 0x0000018011007810 */ /* 0x000fe20007ffe0ff */
[----:B------:R-:W-:Y:S01]  /*5a10*/  BSSY B2, `(.L_x_4892) ;  /* 0x000007c000027945 */ /* 0x000fe20003800000 */
[----:B------:R-:W-:Y:S02]  /*5a20*/  HFMA2.MMA R6, -RZ, RZ, 0, 0 ;  /* 0x00000000ff067435 */ /* 0x000fe400000001ff */
        /* <DEDUP_REMOVED lines=20> */
.L_x_4895:
[----:B------:R-:W-:Y:S05]  /*5b70*/  BSYNC B3 ;  /* 0x0000000000037941 */ /* 0x000fea0003800000 */
.L_x_4894:
        /* <DEDUP_REMOVED lines=18> */
.L_x_4897:
[----:B------:R-:W-:Y:S02]  /*5ca0*/  ISETP.GE.AND P0, PT, R28, RZ, PT ;  /* 0x000000ff1c00720c */ /* 0x000fe40003f06270 */
[----:B------:R-:W-:-:S11]  /*5cb0*/  MOV R3, 0x3fd774eb ;  /* 0x3fd774eb00037802 */ /* 0x000fd60000000f00 */
[----:B------:R-:W-:-:S04]  /*5cc0*/  @P0 FFMA.FTZ R0, R3, 0.93318945169448852539, -R0 ;  /* 0x3f6ee58103000823 */ /* 0x000fc80000010800 */
[----:B------:R-:W-:-:S07]  /*5cd0*/  @!P0 FFMA.FTZ R0, R3, 0.93318945169448852539, R0 ;  /* 0x3f6ee58103008823 */ /* 0x000fce0000010000 */
.L_x_4898:
[----:B------:R-:W-:Y:S05]  /*5ce0*/  BSYNC B0 ;  /* 0x0000000000007941 */ /* 0x000fea0003800000 */
.L_x_4896:
[----:B------:R-:W-:Y:S01]  /*5cf0*/  FADD.FTZ R2, |R30|, -RZ ;  /* 0x800000ff1e027221 */ /* 0x000fe20000010200 */
[C---:B------:R-:W-:Y:S01]  /*5d00*/  FSETP.NEU.FTZ.AND P0, PT, |R28|.reuse, |R31|, PT ;  /* 0x4000001f1c00720b */ /* 0x040fe20003f1d200 */
[----:B------:R-:W-:Y:S01]  /*5d10*/  HFMA2.MMA R16, -RZ, RZ, 2.04296875, -15.78125 ;  /* 0x4016cbe4ff107435 */ /* 0x000fe200000001ff */
[----:B------:R-:W-:Y:S02]  /*5d20*/  MOV R18, R0 ;  /* 0x0000000000127202 */ /* 0x000fe40000000f00 */
        /* <DEDUP_REMOVED lines=20> */
[----:B------:R-:W-:Y:S02]  /*5e70*/  FSETP.GTU.FTZ.AND P0, PT, |R7|, +INF , PT ;  /* 0x7f8000000700780b */ /* 0x000fe40003f1c200 */
        /* <DEDUP_REMOVED lines=20> */
.L_x_4899:
        /* <DEDUP_REMOVED lines=33> */
.L_x_4893:
[----:B------:R-:W-:Y:S05]  /*61d0*/  BSYNC B2 ;  /* 0x0000000000027941 */ /* 0x000fea0003800000 */
.L_x_4892:
[----:B------:R-:W-:Y:S01]  /*61e0*/  IADD3 R0, R17, 0x200, RZ ;  /* 0x0000020011007810 */ /* 0x000fe20007ffe0ff */
[----:B------:R-:W-:Y:S01]  /*61f0*/  BSSY B2, `(.L_x_4900) ;  /* 0x000007d000027945 */ /* 0x000fe20003800000 */
[----:B------:R-:W-:Y:S01]  /*6200*/  HFMA2.MMA R29, -RZ, RZ, 0, 0 ;  /* 0x00000000ff1d7435 */ /* 0x000fe200000001ff */
        /* <DEDUP_REMOVED lines=21> */
.L_x_4903:
[----:B------:R-:W-:Y:S05]  /*6360*/  BSYNC B3 ;  /* 0x0000000000037941 */ /* 0x000fea0003800000 */
.L_x_4902:
        /* <DEDUP_REMOVED lines=18> */
.L_x_4905:
[----:B------:R-:W-:Y:S02]  /*6490*/  ISETP.GE.AND P0, PT, R30, RZ, PT ;  /* 0x000000ff1e00720c */ /* 0x000fe40003f06270 */
[----:B------:R-:W-:-:S11]  /*64a0*/  MOV R3, 0x3fd774eb ;  /* 0x3fd774eb00037802 */ /* 0x000fd60000000f00 */
[----:B------:R-:W-:-:S04]  /*64b0*/  @P0 FFMA.FTZ R0, R3, 0.93318945169448852539, -R0 ;  /* 0x3f6ee58103000823 */ /* 0x000fc80000010800 */
[----:B------:R-:W-:-:S07]  /*64c0*/  @!P0 FFMA.FTZ R0, R3, 0.93318945169448852539, R0 ;  /* 0x3f6ee58103008823 */ /* 0x000fce0000010000 */
.L_x_4906:
[----:B------:R-:W-:Y:S05]  /*64d0*/  BSYNC B0 ;  /* 0x0000000000007941 */ /* 0x000fea0003800000 */
.L_x_4904:
[----:B------:R-:W-:Y:S01]  /*64e0*/  FSETP.NEU.FTZ.AND P0, PT, |R30|, |R5|, PT ;  /* 0x400000051e00720b */ /* 0x000fe20003f1d200 */
[----:B------:R-:W-:Y:S01]  /*64f0*/  FADD.FTZ R3, |R4|, -RZ ;  /* 0x800000ff04037221 */ /* 0x000fe20000010200 */
[----:B------:R-:W-:Y:S01]  /*6500*/  MOV R16, R0 ;  /* 0x0000000000107202 */ /* 0x000fe20000000f00 */
[----:B------:R-:W-:Y:S01]  /*6510*/  HFMA2.MMA R0, -RZ, RZ, 2.04296875, -15.78125 ;  /* 0x4016cbe4ff007435 */ /* 0x000fe200000001ff */
[----:B------:R-:W-:Y:S02]  /*6520*/  FSETP.NEU.FTZ.AND P1, PT, R31, RZ, PT ;  /* 0x000000ff1f00720b */ /* 0x000fe40003f3d000 */
[C---:B------:R-:W-:Y:S01]  /*6530*/  ISETP.GE.AND P2, PT, R30.reuse, RZ, PT ;  /* 0x000000ff1e00720c */ /* 0x040fe20003f46270 */
[----:B------:R-:W-:-:S06]  /*6540*/  FADD.FTZ R30, |R30|, |R5| ;  /* 0x400000051e1e7221 */ /* 0x000fcc0000010200 */
[----:B------:R-:W-:Y:S02]  /*6550*/  @!P0 FSEL R16, R0, 0.78539818525314331055, !P2 ;  /* 0x3f490fdb00108808 */ /* 0x000fe40005000000 */
[-C--:B------:R-:W-:Y:S02]  /*6560*/  VIMNMX R0, R28, R3.reuse, !PT ;  /* 0x000000031c007248 */ /* 0x080fe40007fe0100 */
[----:B------:R-:W-:Y:S02]  /*6570*/  @!P1 FSEL R16, RZ, 3.1415927410125732422, P2 ;  /* 0x40490fdbff109808 */ /* 0x000fe40001000000 */
[----:B------:R-:W-:Y:S02]  /*6580*/  LOP3.LUT R2, R0, 0xfe000000, RZ, 0xc0, !PT ;  /* 0xfe00000000027812 */ /* 0x000fe400078ec0ff */
[----:B------:R-:W-:Y:S02]  /*6590*/  LOP3.LUT R31, R16, 0x80000000, R5, 0xb8, !PT ;  /* 0x80000000101f7812 */ /* 0x000fe400078eb805 */
[----:B------:R-:W-:-:S02]  /*65a0*/  VIMNMX R3, R28, R3, PT ;  /* 0x000000031c037248 */ /* 0x000fc40003fe0100 */
[----:B------:R-:W-:Y:S02]  /*65b0*/  IADD3 R16, -R2, 0x7e800000, RZ ;  /* 0x7e80000002107810 */ /* 0x000fe40007ffe1ff */
[----:B------:R-:W-:Y:S02]  /*65c0*/  FSETP.GTU.FTZ.AND P0, PT, |R30|, +INF , PT ;  /* 0x7f8000001e00780b */ /* 0x000fe40003f1c200 */
[----:B------:R-:W-:Y:S01]  /*65d0*/  LOP3.LUT R2, R2, 0x800000, RZ, 0xfc, !PT ;  /* 0x0080000002027812 */ /* 0x000fe200078efcff */
[CC--:B------:R-:W-:Y:S01]  /*65e0*/  FMUL.FTZ R18, R3.reuse, R16.reuse ;  /* 0x0000001003127220 */ /* 0x0c0fe20000410000 */
[----:B------:R-:W-:Y:S01]  /*65f0*/  FMUL.FTZ R16, R0, R16 ;  /* 0x0000001000107220 */ /* 0x000fe20000410000 */
[----:B------:R-:W-:Y:S02]  /*6600*/  FSEL R31, R30, R31, P0 ;  /* 0x0000001f1e1f7208 */ /* 0x000fe40000000000 */
[----:B------:R-:W-:Y:S01]  /*6610*/  FMUL.FTZ R25, R18, R18 ;  /* 0x0000001212197220 */ /* 0x000fe20000410000 */
[----:B------:R-:W-:-:S03]  /*6620*/  FSETP.NEU.FTZ.AND P0, PT, R3, RZ, PT ;  /* 0x000000ff0300720b */ /* 0x000fc60003f1d000 */
[----:B------:R-:W-:-:S06]  /*6630*/  FFMA.FTZ R25, R16, R16, R25 ;  /* 0x0000001010197223 */ /* 0x000fcc0000010019 */
[----:B------:R-:W0:Y:S04]  /*6640*/  MUFU.SQRT R25, R25 ;  /* 0x0000001900197308 */ /* 0x000e280000002000 */
        /* <DEDUP_REMOVED lines=22> */
.L_x_4907:
        /* <DEDUP_REMOVED lines=33> */
.L_x_4901:
[----:B------:R-:W-:Y:S05]  /*69c0*/  BSYNC B2 ;  /* 0x0000000000027941 */ /* 0x000fea0003800000 */
.L_x_4900:
        /* <DEDUP_REMOVED lines=23> */
.L_x_4911:
[----:B------:R-:W-:Y:S05]  /*6b40*/  BSYNC B3 ;  /* 0x0000000000037941 */ /* 0x000fea0003800000 */
.L_x_4910:
        /* <DEDUP_REMOVED lines=18> */
.L_x_4913:
[----:B------:R-:W-:Y:S02]  /*6c70*/  ISETP.GE.AND P0, PT, R28, RZ, PT ;  /* 0x000000ff1c00720c */ /* 0x000fe40003f06270 */
[----:B------:R-:W-:-:S11]  /*6c80*/  MOV R3, 0x3fd774eb ;  /* 0x3fd774eb00037802 */ /* 0x000fd60000000f00 */
[----:B------:R-:W-:-:S04]  /*6c90*/  @P0 FFMA.FTZ R0, R3, 0.93318945169448852539, -R0 ;  /* 0x3f6ee58103000823 */ /* 0x000fc80000010800 */
[----:B------:R-:W-:-:S07]  /*6ca0*/  @!P0 FFMA.FTZ R0, R3, 0.93318945169448852539, R0 ;  /* 0x3f6ee58103008823 */ /* 0x000fce0000010000 */
.L_x_4914:
[----:B------:R-:W-:Y:S05]  /*6cb0*/  BSYNC B0 ;  /* 0x0000000000007941 */ /* 0x000fea0003800000 */
.L_x_4912:
[----:B------:R-:W-:Y:S01]  /*6cc0*/  FADD.FTZ R2, |R22|, -RZ ;  /* 0x800000ff16027221 */ /* 0x000fe20000010200 */
[C---:B------:R-:W-:Y:S01]  /*6cd0*/  FSETP.NEU.FTZ.AND P0, PT, |R28|.reuse, |R23|, PT ;  /* 0x400000171c00720b */ /* 0x040fe20003f1d200 */
[----:B------:R-:W-:Y:S01]  /*6ce0*/  HFMA2.MMA R18, -RZ, RZ, 2.04296875, -15.78125 ;  /* 0x4016cbe4ff127435 */ /* 0x000fe200000001ff */
[----:B------:R-:W-:Y:S02]  /*6cf0*/  MOV R24, R0 ;  /* 0x0000000000187202 */ /* 0x000fe40000000f00 */
[-C--:B------:R-:W-:Y:S02]  /*6d00*/  VIMNMX R3, R5, R2.reuse, !PT ;  /* 0x0000000205037248 */ /* 0x080fe40007fe0100 */
[C---:B------:R-:W-:Y:S01]  /*6d10*/  ISETP.GE.AND P2, PT, R28.reuse, RZ, PT ;  /* 0x000000ff1c00720c */ /* 0x040fe20003f46270 */
[----:B------:R-:W-:Y:S01]  /*6d20*/  FADD.FTZ R28, |R28|, |R23| ;  /* 0x400000171c1c7221 */ /* 0x000fe20000010200 */
        /* <DEDUP_REMOVED lines=11> */
[----:B------:R-:W-:Y:S02]  /*6de0*/  @!P1 FSEL R24, RZ, 3.1415927410125732422, P2 ;  /* 0x40490fdbff189808 */ /* 0x000fe40001000000 */
[----:B------:R-:W0:Y:S02]  /*6df0*/  MUFU.SQRT R19, R19 ;  /* 0x0000001300137308 */ /* 0x000e240000002000 */
[----:B------:R-:W-:Y:S01]  /*6e00*/  LOP3.LUT R29, R24, 0x80000000, R23, 0xb8, !PT ;  /* 0x80000000181d7812 */ /* 0x000fe200078eb817 */
[----:B0-----:R-:W-:Y:S01]  /*6e10*/  @P0 FMUL.FTZ R3, R0, R19 ;  /* 0x0000001300030220 */ /* 0x001fe20000410000 */
[----:B------:R-:W-:-:S04]  /*6e20*/  FSETP.NEU.FTZ.AND P0, PT, R2, +INF , PT ;  /* 0x7f8000000200780b */ /* 0x000fc80003f1d000 */
        /* <DEDUP_REMOVED lines=22> */
.L_x_4915:
        /* <DEDUP_REMOVED lines=33> */
.L_x_4909:
[----:B------:R-:W-:Y:S05]  /*71a0*/  BSYNC B2 ;  /* 0x0000000000027941 */ /* 0x000fea0003800000 */
.L_x_4908:
        /* <DEDUP_REMOVED lines=24> */
.L_x_4919:
[----:B------:R-:W-:Y:S05]  /*7330*/  BSYNC B3 ;  /* 0x0000000000037941 */ /* 0x000fea0003800000 */
.L_x_4918:
        /* <DEDUP_REMOVED lines=18> */
.L_x_4921:
[----:B------:R-:W-:Y:S02]  /*7460*/  ISETP.GE.AND P0, PT, R22, RZ, PT ;  /* 0x000000ff1600720c */ /* 0x000fe40003f06270 */
[----:B------:R-:W-:-:S11]  /*7470*/  MOV R3, 0x3fd774eb ;  /* 0x3fd774eb00037802 */ /* 0x000fd60000000f00 */
[----:B------:R-:W-:-:S04]  /*7480*/  @P0 FFMA.FTZ R0, R3, 0.93318945169448852539, -R0 ;  /* 0x3f6ee58103000823 */ /* 0x000fc80000010800 */
[----:B------:R-:W-:-:S07]  /*7490*/  @!P0 FFMA.FTZ R0, R3, 0.93318945169448852539, R0 ;  /* 0x3f6ee58103008823 */ /* 0x000fce0000010000 */
.L_x_4922:
[----:B------:R-:W-:Y:S05]  /*74a0*/  BSYNC B0 ;  /* 0x0000000000007941 */ /* 0x000fea0003800000 */
.L_x_4920:
[----:B------:R-:W-:Y:S01]  /*74b0*/  FSETP.NEU.FTZ.AND P0, PT, |R22|, |R21|, PT ;  /* 0x400000151600720b */ /* 0x000fe20003f1d200 */
[----:B------:R-:W-:Y:S01]  /*74c0*/  HFMA2.MMA R2, -RZ, RZ, 2.04296875, -15.78125 ;  /* 0x4016cbe4ff027435 */ /* 0x000fe200000001ff */
[----:B------:R-:W-:Y:S01]  /*74d0*/  MOV R16, R0 ;  /* 0x0000000000107202 */ /* 0x000fe20000000f00 */
[----:B------:R-:W-:Y:S01]  /*74e0*/  FADD.FTZ R0, |R20|, -RZ ;  /* 0x800000ff14007221 */ /* 0x000fe20000010200 */
[----:B------:R-:W-:Y:S02]  /*74f0*/  FSETP.NEU.FTZ.AND P1, PT, R23, RZ, PT ;  /* 0x000000ff1700720b */ /* 0x000fe40003f3d000 */
[C---:B------:R-:W-:Y:S01]  /*7500*/  ISETP.GE.AND P2, PT, R22.reuse, RZ, PT ;  /* 0x000000ff1600720c */ /* 0x040fe20003f46270 */
[----:B------:R-:W-:-:S06]  /*7510*/  FADD.FTZ R22, |R22|, |R21| ;  /* 0x4000001516167221 */ /* 0x000fcc0000010200 */
[----:B------:R-:W-:Y:S02]  /*7520*/  @!P0 FSEL R16, R2, 0.78539818525314331055, !P2 ;  /* 0x3f490fdb02108808 */ /* 0x000fe40005000000 */
[CC--:B------:R-:W-:Y:S02]  /*7530*/  VIMNMX R2, R19.reuse, R0.reuse, !PT ;  /* 0x0000000013027248 */ /* 0x0c0fe40007fe0100 */
[----:B------:R-:W-:Y:S02]  /*7540*/  @!P1 FSEL R16, RZ, 3.1415927410125732422, P2 ;  /* 0x40490fdbff109808 */ /* 0x000fe40001000000 */
[----:B------:R-:W-:Y:S02]  /*7550*/  LOP3.LUT R3, R2, 0xfe000000, RZ, 0xc0, !PT ;  /* 0xfe00000002037812 */ /* 0x000fe400078ec0ff */
[----:B------:R-:W-:Y:S02]  /*7560*/  VIMNMX R0, R19, R0, PT ;  /* 0x0000000013007248 */ /* 0x000fe40003fe0100 */
[----:B------:R-:W-:-:S02]  /*7570*/  IADD3 R25, -R3, 0x7e800000, RZ ;  /* 0x7e80000003197810 */ /* 0x000fc40007ffe1ff */
[----:B------:R-:W-:Y:S02]  /*7580*/  LOP3.LUT R23, R16, 0x80000000, R21, 0xb8, !PT ;  /* 0x8000000010177812 */ /* 0x000fe400078eb815 */
[----:B------:R-:W-:Y:S01]  /*7590*/  FSETP.GTU.FTZ.AND P0, PT, |R22|, +INF , PT ;  /* 0x7f8000001600780b */ /* 0x000fe20003f1c200 */
[-C--:B------:R-:W-:Y:S01]  /*75a0*/  FMUL.FTZ R16, R0, R25.reuse ;  /* 0x0000001900107220 */ /* 0x080fe20000410000 */
[----:B------:R-:W-:Y:S01]  /*75b0*/  FMUL.FTZ R25, R2, R25 ;  /* 0x0000001902197220 */ /* 0x000fe20000410000 */
[----:B------:R-:W-:Y:S02]  /*75c0*/  LOP3.LUT R3, R3, 0x800000, RZ, 0xfc, !PT ;  /* 0x0080000003037812 */ /* 0x000fe400078efcff */
[----:B------:R-:W-:Y:S01]  /*75d0*/  FMUL.FTZ R16, R16, R16 ;  /* 0x0000001010107220 */ /* 0x000fe20000410000 */
[----:B------:R-:W-:Y:S02]  /*75e0*/  FSEL R23, R22, R23, P0 ;  /* 0x0000001716177208 */ /* 0x000fe40000000000 */
[----:B------:R-:W-:Y:S01]  /*75f0*/  FSETP.NEU.FTZ.AND P0, PT, R0, RZ, PT ;  /* 0x000000ff0000720b */ /* 0x000fe20003f1d000 */
[----:B------:R-:W-:-:S06]  /*7600*/  FFMA.FTZ R16, R25, R25, R16 ;  /* 0x0000001919107223 */ /* 0x000fcc0000010010 */
[----:B------:R-:W0:Y:S06]  /*7610*/  MUFU.SQRT R16, R16 ;  /* 0x0000001000107308 */ /* 0x000e2c0000002000 */
        /* <DEDUP_REMOVED lines=22> */
.L_x_4923:
        /* <DEDUP_REMOVED lines=33> */
.L_x_4917:
[----:B------:R-:W-:Y:S05]  /*7990*/  BSYNC B2 ;  /* 0x0000000000027941 */ /* 0x000fea0003800000 */
.L_x_4916:
        /* <DEDUP_REMOVED lines=23> */
.L_x_4927:
[----:B------:R-:W-:Y:S05]  /*7b10*/  BSYNC B3 ;  /* 0x0000000000037941 */ /* 0x000fea0003800000 */
.L_x_4926:
        /* <DEDUP_REMOVED lines=18> */
.L_x_4929:
[----:B------:R-:W-:Y:S02]  /*7c40*/  ISETP.GE.AND P0, PT, R20, RZ, PT ;  /* 0x000000ff1400720c */ /* 0x000fe40003f06270 */
[----:B------:R-:W-:-:S11]  /*7c50*/  MOV R3, 0x3fd774eb ;  /* 0x3fd774eb00037802 */ /* 0x000fd60000000f00 */
[----:B------:R-:W-:-:S04]  /*7c60*/  @P0 FFMA.FTZ R0, R3, 0.93318945169448852539, -R0 ;  /* 0x3f6ee58103000823 */ /* 0x000fc80000010800 */
[----:B------:R-:W-:-:S07]  /*7c70*/  @!P0 FFMA.FTZ R0, R3, 0.93318945169448852539, R0 ;  /* 0x3f6ee58103008823 */ /* 0x000fce0000010000 */
.L_x_4930:
[----:B------:R-:W-:Y:S05]  /*7c80*/  BSYNC B0 ;  /* 0x0000000000007941 */ /* 0x000fea0003800000 */
.L_x_4928:
        /* <DEDUP_REMOVED lines=45> */
.L_x_4931:
        /* <DEDUP_REMOVED lines=33> */
.L_x_4925:
[----:B------:R-:W-:Y:S05]  /*8170*/  BSYNC B2 ;  /* 0x0000000000027941 */ /* 0x000fea0003800000 */
.L_x_4924:
[----:B------:R-:W-:Y:S01]  /*8180*/  ISETP.GE.AND P0, PT, R17, UR4, PT ;  /* 0x0000000411007c0c */ /* 0x000fe2000bf06270 */
[----:B------:R-:W-:Y:S04]  /*8190*/  BSSY B0, `(.L_x_4932) ;  /* 0x0000034000007945 */ /* 0x000fe80003800000 */
[----:B------:R-:W-:Y:S08]  /*81a0*/  BSSY B1, `(.L_x_4933) ;  /* 0x000002c000017945 */ /* 0x000ff00003800000 */
[----:B------:R-:W-:Y:S05]  /*81b0*/  @P0 BRA `(.L_x_4934) ;  /* 0x0000000000340947 */ /* 0x000fea0003800000 */
[----:B------:R-:W0:Y:S01]  /*81c0*/  S2R R17, SR_TID.X ;  /* 0x0000000000117919 */ /* 0x000e220000002100 */
[----:B------:R-:W1:Y:S01]  /*81d0*/  LDC.64 R2, c[0x0][0x218] ;  /* 0x00008600ff027b82 */ /* 0x000e620000000a00 */
[C---:B0-----:R-:W-:Y:S02]  /*81e0*/  IADD3 R15, R17.reuse, UR6, RZ ;  /* 0x00000006110f7c10 */ /* 0x041fe4000fffe0ff */
[----:B------:R-:W-:-:S03]  /*81f0*/  IADD3 R17, R17, 0x80, RZ ;  /* 0x0000008011117810 */ /* 0x000fc60007ffe0ff */
[----:B-1----:R-:W-:Y:S01]  /*8200*/  IMAD.WIDE.U32 R2, R15, 0x8, R2 ;  /* 0x000000080f027825 */ /* 0x002fe200078e0002 */
[----:B------:R-:W-:-:S04]  /*8210*/  ISETP.GE.AND P0, PT, R17, UR4, PT ;  /* 0x0000000411007c0c */ /* 0x000fc8000bf06270 */
[----:B------:R0:W-:Y:S09]  /*8220*/  STG.E.64 desc[UR8][R2.64], R12 ;  /* 0x0000000c02007986 */ /* 0x0001f2000c101b08 */
[----:B------:R-:W-:Y:S05]  /*8230*/  @P0 BRA `(.L_x_4935) ;  /* 0x0000000000300947 */ /* 0x000fea0003800000 */
[----:B0-----:R-:W0:Y:S01]  /*8240*/  LDC.64 R2, c[0x0][0x218] ;  /* 0x00008600ff027b82 */ /* 0x001e220000000a00 */
[C---:B------:R-:W-:Y:S02]  /*8250*/  IADD3 R13, R17.reuse, UR6, RZ ;  /* 0x00000006110d7c10 */ /* 0x040fe4000fffe0ff */
[----:B------:R-:W-:-:S03]  /*8260*/  IADD3 R17, R17, 0x80, RZ ;  /* 0x0000008011117810 */ /* 0x000fc60007ffe0ff */
[----:B0-----:R-:W-:-:S05]  /*8270*/  IMAD.WIDE.U32 R2, R13, 0x8, R2 ;  /* 0x000000080d027825 */ /* 0x001fca00078e0002 */
[----:B------:R0:W-:Y:S02]  /*8280*/  STG.E.64 desc[UR8][R2.64], R10 ;  /* 0x0000000a02007986 */ /* 0x0001e4000c101b08 */
.L_x_4934:
[----:B------:R-:W-:-:S13]  /*8290*/  ISETP.GE.AND P0, PT, R17, UR4, PT ;  /* 0x0000000411007c0c */ /* 0x000fda000bf06270 */
[----:B------:R-:W-:Y:S05]  /*82a0*/  @P0 BRA `(.L_x_4936) ;  /* 0x0000000000300947 */ /* 0x000fea0003800000 */
[----:B0-----:R-:W0:Y:S01]  /*82b0*/  LDC.64 R2, c[0x0][0x218] ;  /* 0x00008600ff027b82 */ /* 0x001e220000000a00 */
[C---:B------:R-:W-:Y:S02]  /*82c0*/  IADD3 R11, R17.reuse, UR6, RZ ;  /* 0x00000006110b7c10 */ /* 0x040fe4000fffe0ff */
[----:B------:R-:W-:-:S03]  /*82d0*/  IADD3 R17, R17, 0x80, RZ ;  /* 0x0000008011117810 */ /* 0x000fc60007ffe0ff */
[----:B0-----:R-:W-:-:S05]  /*82e0*/  IMAD.WIDE.U32 R2, R11, 0x8, R2 ;  /* 0x000000080b027825 */ /* 0x001fca00078e0002 */
[----:B------:R1:W-:Y:S02]  /*82f0*/  STG.E.64 desc[UR8][R2.64], R8 ;  /* 0x0000000802007986 */ /* 0x0003e4000c101b08 */
.L_x_4935:
[----:B------:R-:W-:-:S13]  /*8300*/  ISETP.GE.AND P0, PT, R17, UR4, PT ;  /* 0x0000000411007c0c */ /* 0x000fda000bf06270 */
[----:B------:R-:W-:Y:S05]  /*8310*/  @P0 BRA `(.L_x_4937) ;  /* 0x0000000000300947 */ /* 0x000fea0003800000 */
[----:B01----:R-:W0:Y:S01]  /*8320*/  LDC.64 R2, c[0x0][0x218] ;  /* 0x00008600ff027b82 */ /* 0x003e220000000a00 */
[C---:B------:R-:W-:Y:S02]  /*8330*/  IADD3 R9, R17.reuse, UR6, RZ ;  /* 0x0000000611097c10 */ /* 0x040fe4000fffe0ff */
[----:B------:R-:W-:-:S03]  /*8340*/  IADD3 R17, R17, 0x80, RZ ;  /* 0x0000008011117810 */ /* 0x000fc60007ffe0ff */
[----:B0-----:R-:W-:-:S05]  /*8350*/  IMAD.WIDE.U32 R2, R9, 0x8, R2 ;  /* 0x0000000809027825 */ /* 0x001fca00078e0002 */
[----:B------:R1:W-:Y:S02]  /*8360*/  STG.E.64 desc[UR8][R2.64], R6 ;  /* 0x0000000602007986 */ /* 0x0003e4000c101b08 */
.L_x_4936:
[----:B------:R-:W-:-:S13]  /*8370*/  ISETP.GE.AND P0, PT, R17, UR4, PT ;  /* 0x0000000411007c0c */ /* 0x000fda000bf06270 */
[----:B------:R-:W-:Y:S05]  /*8380*/  @P0 BRA `(.L_x_4938) ;  /* 0x0000000000340947 */ /* 0x000fea0003800000 */
[----:B01----:R-:W0:Y:S01]  /*8390*/  LDC.64 R2, c[0x0][0x218] ;  /* 0x00008600ff027b82 */ /* 0x003e220000000a00 */
[C---:B------:R-:W-:Y:S02]  /*83a0*/  IADD3 R7, R17.reuse, UR6, RZ ;  /* 0x0000000611077c10 */ /* 0x040fe4000fffe0ff */
[----:B------:R-:W-:-:S03]  /*83b0*/  IADD3 R17, R17, 0x80, RZ ;  /* 0x0000008011117810 */ /* 0x000fc60007ffe0ff */
[----:B0-----:R-:W-:-:S05]  /*83c0*/  IMAD.WIDE.U32 R2, R7, 0x8, R2 ;  /* 0x0000000807027825 */ /* 0x001fca00078e0002 */
[----:B------:R2:W-:Y:S02]  /*83d0*/  STG.E.64 desc[UR8][R2.64], R30 ;  /* 0x0000001e02007986 */ /* 0x0005e4000c101b08 */
.L_x_4937:
[----:B------:R-:W-:-:S13]  /*83e0*/  ISETP.GE.AND P0, PT, R17, UR4, PT ;  /* 0x0000000411007c0c */ /* 0x000fda000bf06270 */
[----:B------:R-:W-:Y:S05]  /*83f0*/  @P0 BREAK B1 ;  /* 0x0000000000010942 */ /* 0x000fea0003800000 */
[----:B------:R-:W-:Y:S05]  /*8400*/  @P0 BRA `(.L_x_4939) ;  /* 0x0000000000300947 */ /* 0x000fea0003800000 */
[----:B012---:R-:W0:Y:S01]  /*8410*/  LDC.64 R2, c[0x0][0x218] ;  /* 0x00008600ff027b82 */ /* 0x007e220000000a00 */
[C---:B------:R-:W-:Y:S02]  /*8420*/  IADD3 R7, R17.reuse, UR6, RZ ;  /* 0x0000000611077c10 */ /* 0x040fe4000fffe0ff */
[----:B------:R-:W-:-:S03]  /*8430*/  IADD3 R17, R17, 0x80, RZ ;  /* 0x0000008011117810 */ /* 0x000fc60007ffe0ff */
[----:B0-----:R-:W-:-:S05]  /*8440*/  IMAD.WIDE.U32 R2, R7, 0x8, R2 ;  /* 0x0000000807027825 */ /* 0x001fca00078e0002 */
[----:B------:R2:W-:Y:S02]  /*8450*/  STG.E.64 desc[UR8][R2.64], R28 ;  /* 0x0000001c02007986 */ /* 0x0005e4000c101b08 */
.L_x_4938:
[----:B------:R-:W-:Y:S05]  /*8460*/  BSYNC B1 ;  /* 0x0000000000017941 */ /* 0x000fea0003800000 */
.L_x_4933:
[----:B------:R-:W-:-:S13]  /*8470*/  ISETP.GE.AND P0, PT, R17, UR4, PT ;  /* 0x0000000411007c0c */ /* 0x000fda000bf06270 */
[----:B012---:R-:W0:Y:S01]  /*8480*/  @!P0 LDC.64 R2, c[0x0][0x218] ;  /* 0x00008600ff028b82 */ /* 0x007e220000000a00 */
[C---:B------:R-:W-:Y:S02]  /*8490*/  @!P0 IADD3 R7, R17.reuse, UR6, RZ ;  /* 0x0000000611078c10 */ /* 0x040fe4000fffe0ff */
[----:B------:R-:W-:-:S03]  /*84a0*/  @!P0 IADD3 R17, R17, 0x80, RZ ;  /* 0x0000008011118810 */ /* 0x000fc60007ffe0ff */
[----:B0-----:R-:W-:-:S05]  /*84b0*/  @!P0 IMAD.WIDE.U32 R2, R7, 0x8, R2 ;  /* 0x0000000807028825 */ /* 0x001fca00078e0002 */
[----:B------:R3:W-:Y:S02]  /*84c0*/  @!P0 STG.E.64 desc[UR8][R2.64], R22 ;  /* 0x0000001602008986 */ /* 0x0007e4000c101b08 */
.L_x_4939:
[----:B------:R-:W-:Y:S05]  /*84d0*/  BSYNC B0 ;  /* 0x0000000000007941 */ /* 0x000fea0003800000 */
.L_x_4932:
[----:B------:R-:W-:Y:S05]  /*84e0*/  WARPSYNC.ALL ;  /* 0x0000000000007948 */ /* 0x000fea0003800000 */
[----:B------:R-:W-:-:S13]  /*84f0*/  ISETP.GE.AND P0, PT, R17, UR4, PT ;  /* 0x0000000411007c0c */ /* 0x000fda000bf06270 */
[----:B------:R-:W-:Y:S05]  /*8500*/  @P0 EXIT ;  /* 0x000000000000094d */ /* 0x000fea0003800000 */
[----:B0123--:R-:W0:Y:S01]  /*8510*/  LDC.64 R2, c[0x0][0x218] ;  /* 0x00008600ff027b82 */ /* 0x00fe220000000a00 */
[----:B------:R-:W-:-:S05]  /*8520*/  IADD3 R17, R17, UR6, RZ ;  /* 0x0000000611117c10 */ /* 0x000fca000fffe0ff */
[----:B0-----:R-:W-:-:S05]  /*8530*/  IMAD.WIDE.U32 R2, R17, 0x8, R2 ;  /* 0x0000000811027825 */ /* 0x001fca00078e0002 */
[----:B------:R-:W-:Y:S01]  /*8540*/  STG.E.64 desc[UR8][R2.64], R4 ;  /* 0x0000000402007986 */ /* 0x000fe2000c101b08 */
[----:B------:R-:W-:Y:S05]  /*8550*/  EXIT ;  /* 0x000000000000794d */ /* 0x000fea0003800000 */
        .weak           $__internal_4_$__cuda_sm3x_div_rn_ftz_f32_slowpath
        .type           $__internal_4_$__cuda_sm3x_div_rn_ftz_f32_slowpath,@function
        .size           $__internal_4_$__cuda_sm3x_div_rn_ftz_f32_slowpath,(.L_x_13234 - $__internal_4_$__cuda_sm3x_div_rn_ftz_f32_slowpath)
$__internal_4_$__cuda_sm3x_div_rn_ftz_f32_slowpath:
[----:B------:R-:W-:Y:S01]  /*8560*/  SHF.R.U32.HI R3, RZ, 0x17, R0 ;  /* 0x00000017ff037819 */ /* 0x000fe20000011600 */
[----:B------:R-:W-:Y:S04]  /*8570*/  BSSY B0, `(.L_x_4940) ;  /* 0x0000046000007945 */ /* 0x000fe80003800000 */
[----:B------:R-:W-:Y:S01]  /*8580*/  BSSY B1, `(.L_x_4941) ;  /* 0x000001e000017945 */ /* 0x000fe20003800000 */
[----:B------:R-:W-:-:S04]  /*8590*/  LOP3.LUT R3, R3, 0xff, RZ, 0xc0, !PT ;  /* 0x000000ff03037812 */ /* 0x000fc800078ec0ff */
[----:B------:R-:W-:-:S04]  /*85a0*/  IADD3 R16, R3, -0x1, RZ ;  /* 0xffffffff03107810 */ /* 0x000fc80007ffe0ff */
[----:B------:R-:W-:Y:S02]  /*85b0*/  ISETP.GT.U32.AND P0, PT, R16, 0xfd, PT ;  /* 0x000000fd1000780c */ /* 0x000fe40003f04070 */
[----:B------:R-:W-:-:S04]  /*85c0*/  SHF.R.U32.HI R16, RZ, 0x17, R33 ;  /* 0x00000017ff107819 */ /* 0x000fc80000011621 */
[----:B------:R-:W-:-:S04]  /*85d0*/  LOP3.LUT R16, R16, 0xff, RZ, 0xc0, !PT ;  /* 0x000000ff10107812 */ /* 0x000fc800078ec0ff */
[----:B------:R-:W-:-:S04]  /*85e0*/  IADD3 R18, R16, -0x1, RZ ;  /* 0xffffffff10127810 */ /* 0x000fc80007ffe0ff */
        /* <DEDUP_REMOVED lines=23> */
.L_x_4942:
[----:B------:R-:W-:Y:S05]  /*8760*/  BSYNC B1 ;  /* 0x0000000000017941 */ /* 0x000fea0003800000 */
.L_x_4941:
[----:B------:R-:W-:Y:S01]  /*8770*/  IADD3 R3, R3, -0x7f, RZ ;  /* 0xffffff8103037810 */ /* 0x000fe20007ffe0ff */
[----:B------:R-:W-:Y:S01]  /*8780*/  BSSY B1, `(.L_x_4947) ;  /* 0x000001b000017945 */ /* 0x000fe20003800000 */
[----:B------:R-:W-:-:S03]  /*8790*/  IADD3 R16, R16, -0x7f, RZ ;  /* 0xffffff8110107810 */ /* 0x000fc60007ffe0ff */
[----:B------:R-:W-:-:S04]  /*87a0*/  IMAD R26, R3, -0x800000, R0 ;  /* 0xff800000031a7824 */ /* 0x000fc800078e0200 */
[----:B------:R-:W0:Y:S01]  /*87b0*/  MUFU.RCP R0, R26 ;  /* 0x0000001a00007308 */ /* 0x000e220000001000 */
[----:B------:R-:W-:-:S04]  /*87c0*/  FADD.FTZ R25, -R26, -RZ ;  /* 0x800000ff1a197221 */ /* 0x000fc80000010100 */
[----:B0-----:R-:W-:-:S04]  /*87d0*/  FFMA R27, R0, R25, 1 ;  /* 0x3f800000001b7423 */ /* 0x001fc80000000019 */
[----:B------:R-:W-:Y:S01]  /*87e0*/  FFMA R27, R0, R27, R0 ;  /* 0x0000001b001b7223 */ /* 0x000fe20000000000 */
[----:B------:R-:W-:-:S04]  /*87f0*/  IMAD R0, R16, -0x800000, R33 ;  /* 0xff80000010007824 */ /* 0x000fc800078e0221 */
[----:B------:R-:W-:-:S04]  /*8800*/  FFMA R18, R0, R27, RZ ;  /* 0x0000001b00127223 */ /* 0x000fc800000000ff */
[----:B------:R-:W-:-:S04]  /*8810*/  FFMA R24, R25, R18, R0 ;  /* 0x0000001219187223 */ /* 0x000fc80000000000 */
[----:B------:R-:W-:-:S04]  /*8820*/  FFMA R33, R27, R24, R18 ;  /* 0x000000181b217223 */ /* 0x000fc80000000012 */
[----:B------:R-:W-:Y:S01]  /*8830*/  FFMA R0, R25, R33, R0 ;  /* 0x0000002119007223 */ /* 0x000fe20000000000 */
[----:B------:R-:W-:-:S03]  /*8840*/  IADD3 R25, R16, -R3, RZ ;  /* 0x8000000310197210 */ /* 0x000fc60007ffe0ff */
[----:B------:R-:W-:-:S05]  /*8850*/  FFMA.FTZ R0, R27, R0, R33 ;  /* 0x000000001b007223 */ /* 0x000fca0000010021 */
[----:B------:R-:W-:-:S04]  /*8860*/  SHF.R.U32.HI R16, RZ, 0x17, R0 ;  /* 0x00000017ff107819 */ /* 0x000fc80000011600 */
[----:B------:R-:W-:-:S04]  /*8870*/  LOP3.LUT R16, R16, 0xff, RZ, 0xc0, !PT ;  /* 0x000000ff10107812 */ /* 0x000fc800078ec0ff */
[----:B------:R-:W-:-:S04]  /*8880*/  IADD3 R3, R16, R25, RZ ;  /* 0x0000001910037210 */ /* 0x000fc80007ffe0ff */
[----:B------:R-:W-:-:S04]  /*8890*/  IADD3 R16, R3, -0x1, RZ ;  /* 0xffffffff03107810 */ /* 0x000fc80007ffe0ff */
[----:B------:R-:W-:-:S13]  /*88a0*/  ISETP.GE.U32.AND P0, PT, R16, 0xfe, PT ;  /* 0x000000fe1000780c */ /* 0x000fda0003f06070 */
[----:B------:R-:W-:Y:S05]  /*88b0*/  @!P0 BRA `(.L_x_4948) ;  /* 0x0000000000188947 */ /* 0x000fea0003800000 */
[----:B------:R-:W-:-:S13]  /*88c0*/  ISETP.GT.AND P0, PT, R3, 0xfe, PT ;  /* 0x000000fe0300780c */ /* 0x000fda0003f04270 */
[----:B------:R-:W-:Y:S02]  /*88d0*/  @!P0 ISETP.GE.AND P1, PT, R3, 0x1, PT ;  /* 0x000000010300880c */ /* 0x000fe40003f26270 */
[----:B------:R-:W-:-:S04]  /*88e0*/  LOP3.LUT R3, R0, 0x80000000, RZ, 0xc0, !PT ;  /* 0x8000000000037812 */ /* 0x000fc800078ec0ff */
[C---:B------:R-:W-:Y:S02]  /*88f0*/  @!P0 SEL R0, R3.reuse, R0, !P1 ;  /* 0x0000000003008207 */ /* 0x040fe40004800000 */
[----:B------:R-:W-:Y:S01]  /*8900*/  @P0 LOP3.LUT R0, R3, 0x7f800000, RZ, 0xfc, !PT ;  /* 0x7f80000003000812 */ /* 0x000fe200078efcff */
[----:B------:R-:W-:Y:S06]  /*8910*/  BRA `(.L_x_4949) ;  /* 0x0000000000047947 */ /* 0x000fec0003800000 */
.L_x_4948:
[----:B------:R-:W-:-:S07]  /*8920*/  LEA R0, R25, R0, 0x17 ;  /* 0x0000000019007211 */ /* 0x000fce00078eb8ff */
.L_x_4949:
[----:B------:R-:W-:Y:S05]  /*8930*/  BSYNC B1 ;  /* 0x0000000000017941 */ /* 0x000fea0003800000 */
.L_x_4947:
[----:B------:R-:W-:Y:S05]  /*8940*/  BRA `(.L_x_4950) ;  /* 0x0000000000207947 */ /* 0x000fea0003800000 */
.L_x_4946:
[----:B------:R-:W-:-:S04]  /*8950*/  LOP3.LUT R33, R0, 0x80000000, R33, 0x48, !PT ;  /* 0x8000000000217812 */ /* 0x000fc800078e4821 */
[----:B------:R-:W-:Y:S01]  /*8960*/  LOP3.LUT R0, R33, 0x7f800000, RZ, 0xfc, !PT ;  /* 0x7f80000021007812 */ /* 0x000fe200078efcff */
[----:B------:R-:W-:Y:S06]  /*8970*/  BRA `(.L_x_4950) ;  /* 0x0000000000147947 */ /* 0x000fec0003800000 */
.L_x_4945:
[----:B------:R-:W-:Y:S01]  /*8980*/  LOP3.LUT R0, R0, 0x80000000, R33, 0x48, !PT ;  /* 0x8000000000007812 */ /* 0x000fe200078e4821 */
[----:B------:R-:W-:Y:S06]  /*8990*/  BRA `(.L_x_4950) ;  /* 0x00000000000c7947 */ /* 0x000fec0003800000 */
.L_x_4944:
[----:B------:R-:W0:Y:S01]  /*89a0*/  MUFU.RSQ R0, -QNAN ;  /* 0xffc0000000007908 */ /* 0x000e220000001400 */
[----:B------:R-:W-:Y:S05]  /*89b0*/  BRA `(.L_x_4950) ;  /* 0x0000000000047947 */ /* 0x000fea0003800000 */
.L_x_4943:
[----:B------:R-:W-:-:S07]  /*89c0*/  FADD.FTZ R0, R33, R0 ;  /* 0x0000000021007221 */ /* 0x000fce0000010000 */
.L_x_4950:
[----:B------:R-:W-:Y:S05]  /*89d0*/  BSYNC B0 ;  /* 0x0000000000007941 */ /* 0x000fea0003800000 */
.L_x_4940:
[----:B------:R-:W-:-:S06]  /*89e0*/  HFMA2.MMA R3, -RZ, RZ, 0, 0 ;  /* 0x00000000ff037435 */ /* 0x000fcc00000001ff */
[----:B0-----:R-:W-:Y:S05]  /*89f0*/  RET.REL.NODEC R2 `(_ZN2at6native29vectorized_elementwise_kernelILi2EZZZNS0_17log1p_kernel_cudaERNS_18TensorIteratorBaseEENKUlvE_clEvENKUlvE2_clEvEUlN3c107complexIfEEE_St5arrayIPcLm2EEEEviT0_T1_) ;  /* 0xffffff7402807950 */ /* 0x001fea0003c3ffff */
.L_x_4951:
        /* <DEDUP_REMOVED lines=16> */
.L_x_13234:


//--------------------- .text._ZN2at6native29vectorized_elementwise_kernelILi4EZZZNS0_17log1p_kernel_cudaERNS_18TensorIteratorBaseEENKUlvE_clEvENKUlvE2_clEvEUlN3c107complexIfEEE_St5arrayIPcLm2EEEEviT0_T1_ --------------------------
	.section	.text._ZN2at6native29vectorized_elementwise_kernelILi4EZZZNS0_17log1p_kernel_cudaERNS_18TensorIteratorBaseEENKUlvE_clEvENKUlvE2_clEvEUlN3c107complexIfEEE_St5arrayIPcLm2EEEEviT0_T1_,"ax",@progbits
	.align	128
        .global         _ZN2at6native29vectorized_elementwise_kernelILi4EZZZNS0_17log1p_kernel_cudaERNS_18TensorIteratorBaseEENKUlvE_clEvENKUlvE2_clEvEUlN3c107complexIfEEE_St5arrayIPcLm2EEEEviT0_T1_
        .type           _ZN2at6native29vectorized_elementwise_kernelILi4EZZZNS0_17log1p_kernel_cudaERNS_18TensorIteratorBaseEENKUlvE_clEvENKUlvE2_clEvEUlN3c107complexIfEEE_St5arrayIPcLm2EEEEviT0_T1_,@function
        .size           _ZN2at6native29vectorized_elementwise_kernelILi4EZZZNS0_17log1p_kernel_cudaERNS_18TensorIteratorBaseEENKUlvE_clEvENKUlvE2_clEvEUlN3c107complexIfEEE_St5arrayIPcLm2EEEEviT0_T1_,(.L_x_13235 - _ZN2at6native29vectorized_elementwise_kernelILi4EZZZNS0_17log1p_kernel_cudaERNS_18TensorIteratorBaseEENKUlvE_clEvENKUlvE2_clEvEUlN3c107complexIfEEE_St5arrayIPcLm2EEEEviT0_T1_)
        .other          _ZN2at6native29vectorized_elementwise_kernelILi4EZZZNS0_17log1p_kernel_cudaERNS_18TensorIteratorBaseEENKUlvE_clEvENKUlvE2_clEvEUlN3c107complexIfEEE_St5arrayIPcLm2EEEEviT0_T1_,@"STO_CUDA_ENTRY STV_DEFAULT"
_ZN2at6native29vectorized_elementwise_kernelILi4EZZZNS0_17log1p_kernel_cudaERNS_18TensorIteratorBaseEENKUlvE_clEvENKUlvE2_clEvEUlN3c107complexIfEEE_St5arrayIPcLm2EEEEviT0_T1_:
.text._ZN2at6native29vectorized_elementwise_kernelILi4EZZZNS0_17log1p_kernel_cudaERNS_18TensorIteratorBaseEENKUlvE_clEvENKUlvE2_clEvEUlN3c107complexIfEEE_St5arrayIPcLm2EEEEviT0_T1_:
        /* <DEDUP_REMOVED lines=36> */
[----:B-----5:R-:W-:Y:S05]  /*0240*/  CALL.REL.NOINC `($__internal_5_$__cuda_sm3x_div_rn_ftz_f32_slowpath) ;  /* 0x0000008000c47944 */ /* 0x020fea0003c00000 */
.L_x_4954:
[----:B------:R-:W-:Y:S05]  /*0250*/  BSYNC B2 ;  /* 0x0000000000027941 */ /* 0x000fea0003800000 */
.L_x_4953:
        /* <DEDUP_REMOVED lines=18> */
.L_x_4956:
[----:B------:R-:W-:Y:S02]  /*0380*/  ISETP.GE.AND P0, PT, R32, RZ, PT ;  /* 0x000000ff2000720c */ /* 0x000fe40003f06270 */
[----:B------:R-:W-:-:S11]  /*0390*/  MOV R3, 0x3fd774eb ;  /* 0x3fd774eb00037802 */ /* 0x000fd60000000f00 */
[----:B------:R-:W-:-:S04]  /*03a0*/  @P0 FFMA.FTZ R0, R3, 0.93318945169448852539, -R0 ;  /* 0x3f6ee58103000823 */ /* 0x000fc80000010800 */
[----:B------:R-:W-:-:S07]  /*03b0*/  @!P0 FFMA.FTZ R0, R3, 0.93318945169448852539, R0 ;  /* 0x3f6ee58103008823 */ /* 0x000fce0000010000 */
.L_x_4957:
[----:B------:R-:W-:Y:S05]  /*03c0*/  BSYNC B0 ;  /* 0x0000000000007941 */ /* 0x000fea0003800000 */
.L_x_4955:
        /* <DEDUP_REMOVED lines=46> */
.L_x_4959:
        /* <DEDUP_REMOVED lines=32> */
.L_x_4960:
[----:B------:R-:W-:Y:S05]  /*08b0*/  BSYNC B0 ;  /* 0x0000000000007941 */ /* 0x000fea0003800000 */
.L_x_4958:
        /* <DEDUP_REMOVED lines=17> */
[----:B-----5:R-:W-:Y:S05]  /*09d0*/  CALL.REL.NOINC `($__internal_5_$__cuda_sm3x_div_rn_ftz_f32_slowpath) ;  /* 0x0000007800e07944 */ /* 0x020fea0003c00000 */
.L_x_4962:
[----:B------:R-:W-:Y:S05]  /*09e0*/  BSYNC B2 ;  /* 0x0000000000027941 */ /* 0x000fea0003800000 */
.L_x_4961:
        /* <DEDUP_REMOVED lines=18> */
.L_x_4964:
[----:B------:R-:W-:Y:S02]  /*0b10*/  ISETP.GE.AND P0, PT, R32, RZ, PT ;  /* 0x000000ff2000720c */ /* 0x000fe40003f06270 */
[----:B------:R-:W-:-:S11]  /*0b20*/  MOV R3, 0x3fd774eb ;  /* 0x3fd774eb00037802 */ /* 0x000fd60000000f00 */
[----:B------:R-:W-:-:S04]  /*0b30*/  @P0 FFMA.FTZ R0, R3, 0.93318945169448852539, -R0 ;  /* 0x3f6ee58103000823 */ /* 0x000fc80000010800 */
[----:B------:R-:W-:-:S07]  /*0b40*/  @!P0 FFMA.FTZ R0, R3, 0.93318945169448852539, R0 ;  /* 0x3f6ee58103008823 */ /* 0x000fce0000010000 */
.L_x_4965:
[----:B------:R-:W-:Y:S05]  /*0b50*/  BSYNC B0 ;  /* 0x0000000000007941 */ /* 0x000fea0003800000 */
.L_x_4963:
        /* <DEDUP_REMOVED lines=46> */
.L_x_4967:
        /* <DEDUP_REMOVED lines=32> */
.L_x_4968:
[----:B------:R-:W-:Y:S05]  /*1040*/  BSYNC B0 ;  /* 0x0000000000007941 */ /* 0x000fea0003800000 */
.L_x_4966:
        /* <DEDUP_REMOVED lines=17> */
[----:B------:R-:W-:Y:S05]  /*1160*/  CALL.REL.NOINC `($__internal_5_$__cuda_sm3x_div_rn_ftz_f32_slowpath) ;  /* 0x0000007000fc7944 */ /* 0x000fea0003c00000 */
.L_x_4970:
[----:B------:R-:W-:Y:S05]  /*1170*/  BSYNC B2 ;  /* 0x0000000000027941 */ /* 0x000fea0003800000 */
.L_x_4969:
        /* <DEDUP_REMOVED lines=18> */
.L_x_4972:
[----:B------:R-:W-:Y:S02]  /*12a0*/  ISETP.GE.AND P0, PT, R32, RZ, PT ;  /* 0x000000ff2000720c */ /* 0x000fe40003f06270 */
[----:B------:R-:W-:-:S11]  /*12b0*/  MOV R3, 0x3fd774eb ;  /* 0x3fd774eb00037802 */ /* 0x000fd60000000f00 */
[----:B------:R-:W-:-:S04]  /*12c0*/  @P0 FFMA.FTZ R0, R3, 0.93318945169448852539, -R0 ;  /* 0x3f6ee58103000823 */ /* 0x000fc80000010800 */
[----:B------:R-:W-:-:S07]  /*12d0*/  @!P0 FFMA.FTZ R0, R3, 0.93318945169448852539, R0 ;  /* 0x3f6ee58103008823 */ /* 0x000fce0000010000 */
.L_x_4973:
[----:B------:R-:W-:Y:S05]  /*12e0*/  BSYNC B0 ;  /* 0x0000000000007941 */ /* 0x000fea0003800000 */
.L_x_4971:
        /* <DEDUP_REMOVED lines=46> */
.L_x_4975:
        /* <DEDUP_REMOVED lines=32> */
.L_x_4976:
[----:B------:R-:W-:Y:S05]  /*17d0*/  BSYNC B0 ;  /* 0x0000000000007941 */ /* 0x000fea0003800000 */
.L_x_4974:
        /* <DEDUP_REMOVED lines=18> */
.L_x_4978:
[----:B------:R-:W-:Y:S05]  /*1900*/  BSYNC B2 ;  /* 0x0000000000027941 */ /* 0x000fea0003800000 */
.L_x_4977:
        /* <DEDUP_REMOVED lines=18> */
.L_x_4980:
[----:B------:R-:W-:Y:S02]  /*1a30*/  ISETP.GE.AND P0, PT, R32, RZ, PT ;  /* 0x000000ff2000720c */ /* 0x000fe40003f06270 */
[----:B------:R-:W-:-:S11]  /*1a40*/  MOV R3, 0x3fd774eb ;  /* 0x3fd774eb00037802 */ /* 0x000fd60000000f00 */
[----:B------:R-:W-:-:S04]  /*1a50*/  @P0 FFMA.FTZ R0, R3, 0.93318945169448852539, -R0 ;  /* 0x3f6ee58103000823 */ /* 0x000fc80000010800 */
[----:B------:R-:W-:-:S07]  /*1a60*/  @!P0 FFMA.FTZ R0, R3, 0.93318945169448852539, R0 ;  /* 0x3f6ee58103008823 */ /* 0x000fce0000010000 */
.L_x_4981:
[----:B------:R-:W-:Y:S05]  /*1a70*/  BSYNC B0 ;  /* 0x0000000000007941 */ /* 0x000fea0003800000 */
.L_x_4979:
        /* <DEDUP_REMOVED lines=46> */
.L_x_4983:
        /* <DEDUP_REMOVED lines=32> */
.L_x_4984:
[----:B------:R-:W-:Y:S05]  /*1f60*/  BSYNC B0 ;  /* 0x0000000000007941 */ /* 0x000fea0003800000 */
.L_x_4982:
        /* <DEDUP_REMOVED lines=18> */
.L_x_4986:
[----:B------:R-:W-:Y:S05]  /*2090*/  BSYNC B2 ;  /* 0x0000000000027941 */ /* 0x000fea0003800000 */
.L_x_4985:
        /* <DEDUP_REMOVED lines=18> */
.L_x_4988:
[----:B------:R-:W-:Y:S02]  /*21c0*/  ISETP.GE.AND P0, PT, R32, RZ, PT ;  /* 0x000000ff2000720c */ /* 0x000fe40003f06270 */
[----:B------:R-:W-:-:S11]  /*21d0*/  MOV R3, 0x3fd774eb ;  /* 0x3fd774eb00037802 */ /* 0x000fd60000000f00 */
[----:B------:R-:W-:-:S04]  /*21e0*/  @P0 FFMA.FTZ R0, R3, 0.93318945169448852539, -R0 ;  /* 0x3f6ee58103000823 */ /* 0x000fc80000010800 */
[----:B------:R-:W-:-:S07]  /*21f0*/  @!P0 FFMA.FTZ R0, R3, 0.93318945169448852539, R0 ;  /* 0x3f6ee58103008823 */ /* 0x000fce0000010000 */
.L_x_4989:
[----:B------:R-:W-:Y:S05]  /*2200*/  BSYNC B0 ;  /* 0x0000000000007941 */ /* 0x000fea0003800000 */
.L_x_4987:
        /* <DEDUP_REMOVED lines=46> */
.L_x_4991:
        /* <DEDUP_REMOVED lines=32> */
.L_x_4992:
[----:B------:R-:W-:Y:S05]  /*26f0*/  BSYNC B0 ;  /* 0x0000000000007941 */ /* 0x000fea0003800000 */
.L_x_4990:
        /* <DEDUP_REMOVED lines=18> */
.L_x_4994:
[----:B------:R-:W-:Y:S05]  /*2820*/  BSYNC B2 ;  /* 0x0000000000027941 */ /* 0x000fea0003800000 */
.L_x_4993:
        /* <DEDUP_REMOVED lines=18> */
.L_x_4996:
[----:B------:R-:W-:Y:S02]  /*2950*/  ISETP.GE.AND P0, PT, R32, RZ, PT ;  /* 0x000000ff2000720c */ /* 0x000fe40003f06270 */
[----:B------:R-:W-:-:S11]  /*2960*/  MOV R3, 0x3fd774eb ;  /* 0x3fd774eb00037802 */ /* 0x000fd60000000f00 */
[----:B------:R-:W-:-:S04]  /*2970*/  @P0 FFMA.FTZ R0, R3, 0.93318945169448852539, -R0 ;  /* 0x3f6ee58103000823 */ /* 0x000fc80000010800 */
[----:B------:R-:W-:-:S07]  /*2980*/  @!P0 FFMA.FTZ R0, R3, 0.93318945169448852539, R0 ;  /* 0x3f6ee58103008823 */ /* 0x000fce0000010000 */
.L_x_4997:
[----:B------:R-:W-:Y:S05]  /*2990*/  BSYNC B0 ;  /* 0x0000000000007941 */ /* 0x000fea0003800000 */
.L_x_4995:
        /* <DEDUP_REMOVED lines=46> */
.L_x_4999:
        /* <DEDUP_REMOVED lines=32> */
.L_x_5000:
[----:B------:R-:W-:Y:S05]  /*2e80*/  BSYNC B0 ;  /* 0x0000000000007941 */ /* 0x000fea0003800000 */
.L_x_4998:
        /* <DEDUP_REMOVED lines=18> */
.L_x_5002:
[----:B------:R-:W-:Y:S05]  /*2fb0*/  BSYNC B2 ;  /* 0x0000000000027941 */ /* 0x000fea0003800000 */
.L_x_5001:
        /* <DEDUP_REMOVED lines=18> */
.L_x_5004:
[----:B------:R-:W-:Y:S02]  /*30e0*/  ISETP.GE.AND P0, PT, R32, RZ, PT ;  /* 0x000000ff2000720c */ /* 0x000fe40003f06270 */
[----:B------:R-:W-:-:S11]  /*30f0*/  MOV R3, 0x3fd774eb ;  /* 0x3fd774eb00037802 */ /* 0x000fd60000000f00 */
[----:B------:R-:W-:-:S04]  /*3100*/  @P0 FFMA.FTZ R0, R3, 0.93318945169448852539, -R0 ;  /* 0x3f6ee58103000823 */ /* 0x000fc80000010800 */
[----:B------:R-:W-:-:S07]  /*3110*/  @!P0 FFMA.FTZ R0, R3, 0.93318945169448852539, R0 ;  /* 0x3f6ee58103008823 */ /* 0x000fce0000010000 */
.L_x_5005:
[----:B------:R-:W-:Y:S05]  /*3120*/  BSYNC B0 ;  /* 0x0000000000007941 */ /* 0x000fea0003800000 */
.L_x_5003:
        /* <DEDUP_REMOVED lines=46> */
.L_x_5007:
        /* <DEDUP_REMOVED lines=32> */
.L_x_5008:
[----:B------:R-:W-:Y:S05]  /*3610*/  BSYNC B0 ;  /* 0x0000000000007941 */ /* 0x000fea0003800000 */
.L_x_5006:
        /* <DEDUP_REMOVED lines=18> */
.L_x_5010:
[----:B------:R-:W-:Y:S05]  /*3740*/  BSYNC B2 ;  /* 0x0000000000027941 */ /* 0x000fea0003800000 */
.L_x_5009:
        /* <DEDUP_REMOVED lines=18> */
.L_x_5012:
[----:B------:R-:W-:Y:S02]  /*3870*/  ISETP.GE.AND P0, PT, R32, RZ, PT ;  /* 0x000000ff2000720c */ /* 0x000fe40003f06270 */
[----:B------:R-:W-:-:S11]  /*3880*/  MOV R3, 0x3fd774eb ;  /* 0x3fd774eb00037802 */ /* 0x000fd60000000f00 */
[----:B------:R-:W-:-:S04]  /*3890*/  @P0 FFMA.FTZ R0, R3, 0.93318945169448852539, -R0 ;  /* 0x3f6ee58103000823 */ /* 0x000fc80000010800 */
[----:B------:R-:W-:-:S07]  /*38a0*/  @!P0 FFMA.FTZ R0, R3, 0.93318945169448852539, R0 ;  /* 0x3f6ee58103008823 */ /* 0x000fce0000010000 */
.L_x_5013:
[----:B------:R-:W-:Y:S05]  /*38b0*/  BSYNC B0 ;  /* 0x0000000000007941 */ /* 0x000fea0003800000 */
.L_x_5011:
        /* <DEDUP_REMOVED lines=46> */
.L_x_5015:
        /* <DEDUP_REMOVED lines=32> */
.L_x_5016:
[----:B------:R-:W-:Y:S05]  /*3da0*/  BSYNC B0 ;  /* 0x0000000000007941 */ /* 0x000fea0003800000 */
.L_x_5014:
        /* <DEDUP_REMOVED lines=18> */
.L_x_4952:
        /* <DEDUP_REMOVED lines=78> */
.L_x_5020:
[----:B------:R-:W-:Y:S05]  /*43b0*/  BSYNC B3 ;  /* 0x0000000000037941 */ /* 0x000fea0003800000 */
.L_x_5019:
        /* <DEDUP_REMOVED lines=18> */
.L_x_5022:
[----:B------:R-:W-:Y:S02]  /*44e0*/  ISETP.GE.AND P0, PT, R12, RZ, PT ;  /* 0x000000ff0c00720c */ /* 0x000fe40003f06270 */
[----:B------:R-:W-:-:S11]  /*44f0*/  MOV R3, 0x3fd774eb ;  /* 0x3fd774eb00037802 */ /* 0x000fd60000000f00 */
[----:B------:R-:W-:-:S04]  /*4500*/  @P0 FFMA.FTZ R0, R3, 0.93318945169448852539, -R0 ;  /* 0x3f6ee58103000823 */ /* 0x000fc80000010800 */
[----:B------:R-:W-:-:S07]  /*4510*/  @!P0 FFMA.FTZ R0, R3, 0.93318945169448852539, R0 ;  /* 0x3f6ee58103008823 */ /* 0x000fce0000010000 */
.L_x_5023:
[----:B------:R-:W-:Y:S05]  /*4520*/  BSYNC B0 ;  /* 0x0000000000007941 */ /* 0x000fea0003800000 */
.L_x_5021:
        /* <DEDUP_REMOVED lines=45> */
.L_x_5024:
        /* <DEDUP_REMOVED lines=33> */
.L_x_5018:
[----:B------:R-:W-:Y:S05]  /*4a10*/  BSYNC B2 ;  /* 0x0000000000027941 */ /* 0x000fea0003800000 */
.L_x_5017:
        /* <DEDUP_REMOVED lines=24> */
.L_x_5028:
[----:B------:R-:W-:Y:S05]  /*4ba0*/  BSYNC B3 ;  /* 0x0000000000037941 */ /* 0x000fea0003800000 */
.L_x_5027:
        /* <DEDUP_REMOVED lines=18> */
.L_x_5030:
[----:B------:R-:W-:Y:S02]  /*4cd0*/  ISETP.GE.AND P0, PT, R10, RZ, PT ;  /* 0x000000ff0a00720c */ /* 0x000fe40003f06270 */
[----:B------:R-:W-:-:S11]  /*4ce0*/  MOV R3, 0x3fd774eb ;  /* 0x3fd774eb00037802 */ /* 0x000fd60000000f00 */
[----:B------:R-:W-:-:S04]  /*4cf0*/  @P0 FFMA.FTZ R0, R3, 0.93318945169448852539, -R0 ;  /* 0x3f6ee58103000823 */ /* 0x000fc80000010800 */
[----:B------:R-:W-:-:S07]  /*4d00*/  @!P0 FFMA.FTZ R0, R3, 0.93318945169448852539, R0 ;  /* 0x3f6ee58103008823 */ /* 0x000fce0000010000 */
.L_x_5031:
[----:B------:R-:W-:Y:S05]  /*4d10*/  BSYNC B0 ;  /* 0x0000000000007941 */ /* 0x000fea0003800000 */
.L_x_5029:
        /* <DEDUP_REMOVED lines=45> */
.L_x_5032:
        /* <DEDUP_REMOVED lines=33> */
.L_x_5026:
[----:B------:R-:W-:Y:S05]  /*5200*/  BSYNC B2 ;  /* 0x0000000000027941 */ /* 0x000fea0003800000 */
.L_x_5025:
        /* <DEDUP_REMOVED lines=24> */
.L_x_5036:
[----:B------:R-:W-:Y:S05]  /*5390*/  BSYNC B3 ;  /* 0x0000000000037941 */ /* 0x000fea0003800000 */
.L_x_5035:
        /* <DEDUP_REMOVED lines=18> */
.L_x_5038:
[----:B------:R-:W-:Y:S02]  /*54c0*/  ISETP.GE.AND P0, PT, R8, RZ, PT ;  /* 0x000000ff0800720c */ /* 0x000fe40003f06270 */
[----:B------:R-:W-:-:S11]  /*54d0*/  MOV R3, 0x3fd774eb ;  /* 0x3fd774eb00037802 */ /* 0x000fd60000000f00 */
[----:B------:R-:W-:-:S04]  /*54e0*/  @P0 FFMA.FTZ R0, R3, 0.93318945169448852539, -R0 ;  /* 0x3f6ee58103000823 */ /* 0x000fc80000010800 */
[----:B------:R-:W-:-:S07]  /*54f0*/  @!P0 FFMA.FTZ R0, R3, 0.93318945169448852539, R0 ;  /* 0x3f6ee58103008823 */ /* 0x000fce0000010000 */
.L_x_5039:
[----:B------:R-:W-:Y:S05]  /*5500*/  BSYNC B0 ;  /* 0x0000000000007941 */ /* 0x000fea0003800000 */
.L_x_5037:
        /* <DEDUP_REMOVED lines=45> */
.L_x_5040:
        /* <DEDUP_REMOVED lines=33> */
.L_x_5034:
[----:B------:R-:W-:Y:S05]  /*59f0*/  BSYNC B2 ;  /* 0x0000000000027941 */ /* 0x000fea0003800000 */
.L_x_5033:
        /* <DEDUP_REMOVED lines=23> */
.L_x_5044:
[----:B------:R-:W-:Y:S05]  /*5b70*/  BSYNC B3 ;  /* 0x0000000000037941 */ /* 0x000fea0003800000 */
.L_x_5043:
        /* <DEDUP_REMOVED lines=18> */
.L_x_5046:
[----:B------:R-:W-:Y:S02]  /*5ca0*/  ISETP.GE.AND P0, PT, R28, RZ, PT ;  /* 0x000000ff1c00720c */ /* 0x000fe40003f06270 */
[----:B------:R-:W-:-:S11]  /*5cb0*/  MOV R3, 0x3fd774eb ;  /* 0x3fd774eb00037802 */ /* 0x000fd60000000f00 */
[----:B------:R-:W-:-:S04]  /*5cc0*/  @P0 FFMA.FTZ R0, R3, 0.93318945169448852539, -R0 ;  /* 0x3f6ee58103000823 */ /* 0x000fc80000010800 */
[----:B------:R-:W-:-:S07]  /*5cd0*/  @!P0 FFMA.FTZ R0, R3, 0.93318945169448852539, R0 ;  /* 0x3f6ee58103008823 */ /* 0x000fce0000010000 */
.L_x_5047:
[----:B------:R-:W-:Y:S05]  /*5ce0*/  BSYNC B0 ;  /* 0x0000000000007941 */ /* 0x000fea0003800000 */
.L_x_5045:
        /* <DEDUP_REMOVED lines=45> */
.L_x_5048:
        /* <DEDUP_REMOVED lines=33> */
.L_x_5042:
[----:B------:R-:W-:Y:S05]  /*61d0*/  BSYNC B2 ;  /* 0x0000000000027941 */ /* 0x000fea0003800000 */
.L_x_5041:
        /* <DEDUP_REMOVED lines=24> */
.L_x_5052:
[----:B------:R-:W-:Y:S05]  /*6360*/  BSYNC B3 ;  /* 0x0000000000037941 */ /* 0x000fea0003800000 */
.L_x_5051:
        /* <DEDUP_REMOVED lines=18> */
.L_x_5054:
[----:B------:R-:W-:Y:S02]  /*6490*/  ISETP.GE.AND P0, PT, R30, RZ, PT ;  /* 0x000000ff1e00720c */ /* 0x000fe40003f06270 */
[----:B------:R-:W-:-:S11]  /*64a0*/  MOV R3, 0x3fd774eb ;  /* 0x3fd774eb00037802 */ /* 0x000fd60000000f00 */
[----:B------:R-:W-:-:S04]  /*64b0*/  @P0 FFMA.FTZ R0, R3, 0.93318945169448852539, -R0 ;  /* 0x3f6ee58103000823 */ /* 0x000fc80000010800 */
[----:B------:R-:W-:-:S07]  /*64c0*/  @!P0 FFMA.FTZ R0, R3, 0.93318945169448852539, R0 ;  /* 0x3f6ee58103008823 */ /* 0x000fce0000010000 */
.L_x_5055:
[----:B------:R-:W-:Y:S05]  /*64d0*/  BSYNC B0 ;  /* 0x0000000000007941 */ /* 0x000fea0003800000 */
.L_x_5053:
        /* <DEDUP_REMOVED lines=45> */
.L_x_5056:
        /* <DEDUP_REMOVED lines=33> */
.L_x_5050:
[----:B------:R-:W-:Y:S05]  /*69c0*/  BSYNC B2 ;  /* 0x0000000000027941 */ /* 0x000fea0003800000 */
.L_x_5049:
        /* <DEDUP_REMOVED lines=23> */
.L_x_5060:
[----:B------:R-:W-:Y:S05]  /*6b40*/  BSYNC B3 ;  /* 0x0000000000037941 */ /* 0x000fea0003800000 */
.L_x_5059:
        /* <DEDUP_REMOVED lines=18> */
.L_x_5062:
[----:B------:R-:W-:Y:S02]  /*6c70*/  ISETP.GE.AND P0, PT, R28, RZ, PT ;  /* 0x000000ff1c00720c */ /* 0x000fe40003f06270 */
[----:B------:R-:W-:-:S11]  /*6c80*/  MOV R3, 0x3fd774eb ;  /* 0x3fd774eb00037802 */ /* 0x000fd60000000f00 */
[----:B------:R-:W-:-:S04]  /*6c90*/  @P0 FFMA.FTZ R0, R3, 0.93318945169448852539, -R0 ;  /* 0x3f6ee58103000823 */ /* 0x000fc80000010800 */
[----:B------:R-:W-:-:S07]  /*6ca0*/  @!P0 FFMA.FTZ R0, R3, 0.93318945169448852539, R0 ;  /* 0x3f6ee58103008823 */ /* 0x000fce0000010000 */
.L_x_5063:
[----:B------:R-:W-:Y:S05]  /*6cb0*/  BSYNC B0 ;  /* 0x0000000000007941 */ /* 0x000fea0003800000 */
.L_x_5061:
        /* <DEDUP_REMOVED lines=45> */
.L_x_5064:
        /* <DEDUP_REMOVED lines=33> */
.L_x_5058:
[----:B------:R-:W-:Y:S05]  /*71a0*/  BSYNC B2 ;  /* 0x0000000000027941 */ /* 0x000fea0003800000 */
.L_x_5057:
        /* <DEDUP_REMOVED lines=24> */
.L_x_5068:
[----:B------:R-:W-:Y:S05]  /*7330*/  BSYNC B3 ;  /* 0x0000000000037941 */ /* 0x000fea0003800000 */
.L_x_5067:
        /* <DEDUP_REMOVED lines=18> */
.L_x_5070:
[----:B------:R-:W-:Y:S02]  /*7460*/  ISETP.GE.AND P0, PT, R22, RZ, PT ;  /* 0x000000ff1600720c */ /* 0x000fe40003f06270 */
[----:B------:R-:W-:-:S11]  /*7470*/  MOV R3, 0x3fd774eb ;  /* 0x3fd774eb00037802 */ /* 0x000fd60000000f00 */
[----:B------:R-:W-:-:S04]  /*7480*/  @P0 FFMA.FTZ R0, R3, 0.93318945169448852539, -R0 ;  /* 0x3f6ee58103000823 */ /* 0x000fc80000010800 */
[----:B------:R-:W-:-:S07]  /*7490*/  @!P0 FFMA.FTZ R0, R3, 0.93318945169448852539, R0 ;  /* 0x3f6ee58103008823 */ /* 0x000fce0000010000 */
.L_x_5071:
[----:B------:R-:W-:Y:S05]  /*74a0*/  BSYNC B0 ;  /* 0x0000000000007941 */ /* 0x000fea0003800000 */
.L_x_5069:
        /* <DEDUP_REMOVED lines=45> */
.L_x_5072:
        /* <DEDUP_REMOVED lines=33> */
.L_x_5066:
[----:B------:R-:W-:Y:S05]  /*7990*/  BSYNC B2 ;  /* 0x0000000000027941 */ /* 0x000fea0003800000 */
.L_x_5065:
        /* <DEDUP_REMOVED lines=23> */
.L_x_5076:
[----:B------:R-:W-:Y:S05]  /*7b10*/  BSYNC B3 ;  /* 0x0000000000037941 */ /* 0x000fea0003800000 */
.L_x_5075:
        /* <DEDUP_REMOVED lines=18> */
.L_x_5078:
[----:B------:R-:W-:Y:S02]  /*7c40*/  ISETP.GE.AND P0, PT, R20, RZ, PT ;  /* 0x000000ff1400720c */ /* 0x000fe40003f06270 */
[----:B------:R-:W-:-:S11]  /*7c50*/  MOV R3, 0x3fd774eb ;  /* 0x3fd774eb00037802 */ /* 0x000fd60000000f00 */
[----:B------:R-:W-:-:S04]  /*7c60*/  @P0 FFMA.FTZ R0, R3, 0.93318945169448852539, -R0 ;  /* 0x3f6ee58103000823 */ /* 0x000fc80000010800 */
[----:B------:R-:W-:-:S07]  /*7c70*/  @!P0 FFMA.FTZ R0, R3, 0.93318945169448852539, R0 ;  /* 0x3f6ee58103008823 */ /* 0x000fce0000010000 */
.L_x_5079:
[----:B------:R-:W-:Y:S05]  /*7c80*/  BSYNC B0 ;  /* 0x0000000000007941 */ /* 0x000fea0003800000 */
.L_x_5077:
        /* <DEDUP_REMOVED lines=45> */
.L_x_5080:
        /* <DEDUP_REMOVED lines=33> */
.L_x_5074:
[----:B------:R-:W-:Y:S05]  /*8170*/  BSYNC B2 ;  /* 0x0000000000027941 */ /* 0x000fea0003800000 */
.L_x_5073:
        /* <DEDUP_REMOVED lines=17> */
.L_x_5083:
[----:B------:R-:W-:-:S13]  /*8290*/  ISETP.GE.AND P0, PT, R17, UR4, PT ;  /* 0x0000000411007c0c */ /* 0x000fda000bf06270 */
[----:B------:R-:W-:Y:S05]  /*82a0*/  @P0 BRA `(.L_x_5085) ;  /* 0x0000000000300947 */ /* 0x000fea0003800000 */
[----:B0-----:R-:W0:Y:S01]  /*82b0*/  LDC.64 R2, c[0x0][0x218] ;  /* 0x00008600ff027b82 */ /* 0x001e220000000a00 */
[C---:B------:R-:W-:Y:S02]  /*82c0*/  IADD3 R11, R17.reuse, UR6, RZ ;  /* 0x00000006110b7c10 */ /* 0x040fe4000fffe0ff */
[----:B------:R-:W-:-:S03]  /*82d0*/  IADD3 R17, R17, 0x80, RZ ;  /* 0x0000008011117810 */ /* 0x000fc60007ffe0ff */
[----:B0-----:R-:W-:-:S05]  /*82e0*/  IMAD.WIDE.U32 R2, R11, 0x8, R2 ;  /* 0x000000080b027825 */ /* 0x001fca00078e0002 */
[----:B------:R1:W-:Y:S02]  /*82f0*/  STG.E.64 desc[UR8][R2.64], R8 ;  /* 0x0000000802007986 */ /* 0x0003e4000c101b08 */
.L_x_5084:
[----:B------:R-:W-:-:S13]  /*8300*/  ISETP.GE.AND P0, PT, R17, UR4, PT ;  /* 0x0000000411007c0c */ /* 0x000fda000bf06270 */
[----:B------:R-:W-:Y:S05]  /*8310*/  @P0 BRA `(.L_x_5086) ;  /* 0x0000000000300947 */ /* 0x000fea0003800000 */
[----:B01----:R-:W0:Y:S01]  /*8320*/  LDC.64 R2, c[0x0][0x218] ;  /* 0x00008600ff027b82 */ /* 0x003e220000000a00 */
[C---:B------:R-:W-:Y:S02]  /*8330*/  IADD3 R9, R17.reuse, UR6, RZ ;  /* 0x0000000611097c10 */ /* 0x040fe4000fffe0ff */
[----:B------:R-:W-:-:S03]  /*8340*/  IADD3 R17, R17, 0x80, RZ ;  /* 0x0000008011117810 */ /* 0x000fc60007ffe0ff */
[----:B0-----:R-:W-:-:S05]  /*8350*/  IMAD.WIDE.U32 R2, R9, 0x8, R2 ;  /* 0x0000000809027825 */ /* 0x001fca00078e0002 */
[----:B------:R1:W-:Y:S02]  /*8360*/  STG.E.64 desc[UR8][R2.64], R6 ;  /* 0x0000000602007986 */ /* 0x0003e4000c101b08 */
.L_x_5085:
[----:B------:R-:W-:-:S13]  /*8370*/  ISETP.GE.AND P0, PT, R17, UR4, PT ;  /* 0x0000000411007c0c */ /* 0x000fda000bf06270 */
[----:B------:R-:W-:Y:S05]  /*8380*/  @P0 BRA `(.L_x_5087) ;  /* 0x0000000000340947 */ /* 0x000fea0003800000 */
[----:B01----:R-:W0:Y:S01]  /*8390*/  LDC.64 R2, c[0x0][0x218] ;  /* 0x00008600ff027b82 */ /* 0x003e220000000a00 */
[C---:B------:R-:W-:Y:S02]  /*83a0*/  IADD3 R7, R17.reuse, UR6, RZ ;  /* 0x0000000611077c10 */ /* 0x040fe4000fffe0ff */
[----:B------:R-:W-:-:S03]  /*83b0*/  IADD3 R17, R17, 0x80, RZ ;  /* 0x0000008011117810 */ /* 0x000fc60007ffe0ff */
[----:B0-----:R-:W-:-:S05]  /*83c0*/  IMAD.WIDE.U32 R2, R7, 0x8, R2 ;  /* 0x0000000807027825 */ /* 0x001fca00078e0002 */
[----:B------:R2:W-:Y:S02]  /*83d0*/  STG.E.64 desc[UR8][R2.64], R30 ;  /* 0x0000001e02007986 */ /* 0x0005e4000c101b08 */
.L_x_5086:
        /* <DEDUP_REMOVED lines=8> */
.L_x_5087:
[----:B------:R-:W-:Y:S05]  /*8460*/  BSYNC B1 ;  /* 0x0000000000017941 */ /* 0x000fea0003800000 */
.L_x_5082:
[----:B------:R-:W-:-:S13]  /*8470*/  ISETP.GE.AND P0, PT, R17, UR4, PT ;  /* 0x0000000411007c0c */ /* 0x000fda000bf06270 */
[----:B012---:R-:W0:Y:S01]  /*8480*/  @!P0 LDC.64 R2, c[0x0][0x218] ;  /* 0x00008600ff028b82 */ /* 0x007e220000000a00 */
[C---:B------:R-:W-:Y:S02]  /*8490*/  @!P0 IADD3 R7, R17.reuse, UR6, RZ ;  /* 0x0000000611078c10 */ /* 0x040fe4000fffe0ff */
[----:B------:R-:W-:-:S03]  /*84a0*/  @!P0 IADD3 R17, R17, 0x80, RZ ;  /* 0x0000008011118810 */ /* 0x000fc60007ffe0ff */
[----:B0-----:R-:W-:-:S05]  /*84b0*/  @!P0 IMAD.WIDE.U32 R2, R7, 0x8, R2 ;  /* 0x0000000807028825 */ /* 0x001fca00078e0002 */
[----:B------:R3:W-:Y:S02]  /*84c0*/  @!P0 STG.E.64 desc[UR8][R2.64], R22 ;  /* 0x0000001602008986 */ /* 0x0007e4000c101b08 */
.L_x_5088:
[----:B------:R-:W-:Y:S05]  /*84d0*/  BSYNC B0 ;  /* 0x0000000000007941 */ /* 0x000fea0003800000 */
.L_x_5081:
        /* <DEDUP_REMOVED lines=8> */
        .weak           $__internal_5_$__cuda_sm3x_div_rn_ftz_f32_slowpath
        .type           $__internal_5_$__cuda_sm3x_div_rn_ftz_f32_slowpath,@function
        .size           $__internal_5_$__cuda_sm3x_div_rn_ftz_f32_slowpath,(.L_x_13235 - $__internal_5_$__cuda_sm3x_div_rn_ftz_f32_slowpath)
$__internal_5_$__cuda_sm3x_div_rn_ftz_f32_slowpath:
        /* <DEDUP_REMOVED lines=32> */
.L_x_5091:
[----:B------:R-:W-:Y:S05]  /*8760*/  BSYNC B1 ;  /* 0x0000000000017941 */ /* 0x000fea0003800000 */
.L_x_5090:
        /* <DEDUP_REMOVED lines=27> */
.L_x_5097:
[----:B------:R-:W-:-:S07]  /*8920*/  LEA R0, R25, R0, 0x17 ;  /* 0x0000000019007211 */ /* 0x000fce00078eb8ff */
.L_x_5098:
[----:B------:R-:W-:Y:S05]  /*8930*/  BSYNC B1 ;  /* 0x0000000000017941 */ /* 0x000fea0003800000 */
.L_x_5096:
[----:B------:R-:W-:Y:S05]  /*8940*/  BRA `(.L_x_5099) ;  /* 0x0000000000207947 */ /* 0x000fea0003800000 */
.L_x_5095:
[----:B------:R-:W-:-:S04]  /*8950*/  LOP3.LUT R33, R0, 0x80000000, R33, 0x48, !PT ;  /* 0x8000000000217812 */ /* 0x000fc800078e4821 */
[----:B------:R-:W-:Y:S01]  /*8960*/  LOP3.LUT R0, R33, 0x7f800000, RZ, 0xfc, !PT ;  /* 0x7f80000021007812 */ /* 0x000fe200078efcff */
[----:B------:R-:W-:Y:S06]  /*8970*/  BRA `(.L_x_5099) ;  /* 0x0000000000147947 */ /* 0x000fec0003800000 */
.L_x_5094:
[----:B------:R-:W-:Y:S01]  /*8980*/  LOP3.LUT R0, R0, 0x80000000, R33, 0x48, !PT ;  /* 0x8000000000007812 */ /* 0x000fe200078e4821 */
[----:B------:R-:W-:Y:S06]  /*8990*/  BRA `(.L_x_5099) ;  /* 0x00000000000c7947 */ /* 0x000fec0003800000 */
.L_x_5093:
[----:B------:R-:W0:Y:S01]  /*89a0*/  MUFU.RSQ R0, -QNAN ;  /* 0xffc0000000007908 */ /* 0x000e220000001400 */
[----:B------:R-:W-:Y:S05]  /*89b0*/  BRA `(.L_x_5099) ;  /* 0x0000000000047947 */ /* 0x000fea0003800000 */
.L_x_5092:
[----:B------:R-:W-:-:S07]  /*89c0*/  FADD.FTZ R0, R33, R0 ;  /* 0x0000000021007221 */ /* 0x000fce0000010000 */
.L_x_5099:
[----:B------:R-:W-:Y:S05]  /*89d0*/  BSYNC B0 ;  /* 0x0000000000007941 */ /* 0x000fea0003800000 */
.L_x_5089:
[----:B------:R-:W-:-:S06]  /*89e0*/  HFMA2.MMA R3, -RZ, RZ, 0, 0 ;  /* 0x00000000ff037435 */ /* 0x000fcc00000001ff */
[----:B0-----:R-:W-:Y:S05]  /*89f0*/  RET.REL.NODEC R2 `(_ZN2at6native29vectorized_elementwise_kernelILi4EZZZNS0_17log1p_kernel_cudaERNS_18TensorIteratorBaseEENKUlvE_clEvENKUlvE2_clEvEUlN3c107complexIfEEE_St5arrayIPcLm2EEEEviT0_T1_) ;  /* 0xffffff7402807950 */ /* 0x001fea0003c3ffff */
.L_x_5100:
        /* <DEDUP_REMOVED lines=16> */
.L_x_13235:


//--------------------- .text._ZN2at6native29vectorized_elementwise_kernelILi8EZZZNS0_17log1p_kernel_cudaERNS_18TensorIteratorBaseEENKUlvE_clEvENKUlvE2_clEvEUlN3c107complexIfEEE_St5arrayIPcLm2EEEEviT0_T1_ --------------------------
	.section	.text._ZN2at6native29vectorized_elementwise_kernelILi8EZZZNS0_17log1p_kernel_cudaERNS_18TensorIteratorBaseEENKUlvE_clEvENKUlvE2_clEvEUlN3c107complexIfEEE_St5arrayIPcLm2EEEEviT0_T1_,"ax",@progbits
	.align	128
        .global         _ZN2at6native29vectorized_elementwise_kernelILi8EZZZNS0_17log1p_kernel_cudaERNS_18TensorIteratorBaseEENKUlvE_clEvENKUlvE2_clEvEUlN3c107complexIfEEE_St5arrayIPcLm2EEEEviT0_T1_
        .type           _ZN2at6native29vectorized_elementwise_kernelILi8EZZZNS0_17log1p_kernel_cudaERNS_18TensorIteratorBaseEENKUlvE_clEvENKUlvE2_clEvEUlN3c107complexIfEEE_St5arrayIPcLm2EEEEviT0_T1_,@function
        .size           _ZN2at6native29vectorized_elementwise_kernelILi8EZZZNS0_17log1p_kernel_cudaERNS_18TensorIteratorBaseEENKUlvE_clEvENKUlvE2_clEvEUlN3c107complexIfEEE_St5arrayIPcLm2EEEEviT0_T1_,(.L_x_13236 - _ZN2at6native29vectorized_elementwise_kernelILi8EZZZNS0_17log1p_kernel_cudaERNS_18TensorIteratorBaseEENKUlvE_clEvENKUlvE2_clEvEUlN3c107complexIfEEE_St5arrayIPcLm2EEEEviT0_T1_)
        .other          _ZN2at6native29vectorized_elementwise_kernelILi8EZZZNS0_17log1p_kernel_cudaERNS_18TensorIteratorBaseEENKUlvE_clEvENKUlvE2_clEvEUlN3c107complexIfEEE_St5arrayIPcLm2EEEEviT0_T1_,@"STO_CUDA_ENTRY STV_DEFAULT"
_ZN2at6native29vectorized_elementwise_kernelILi8EZZZNS0_17log1p_kernel_cudaERNS_18TensorIteratorBaseEENKUlvE_clEvENKUlvE2_clEvEUlN3c107complexIfEEE_St5arrayIPcLm2EEEEviT0_T1_:
.text._ZN2at6native29vectorized_elementwise_kernelILi8EZZZNS0_17log1p_kernel_cudaERNS_18TensorIteratorBaseEENKUlvE_clEvENKUlvE2_clEvEUlN3c107complexIfEEE_St5arrayIPcLm2EEEEviT0_T1_:
        /* <DEDUP_REMOVED lines=36> */
[----:B-----5:R-:W-:Y:S05]  /*0240*/  CALL.REL.NOINC `($__internal_6_$__cuda_sm3x_div_rn_ftz_f32_slowpath) ;  /* 0x0000008000c47944 */ /* 0x020fea0003c00000 */
.L_x_5103:
[----:B------:R-:W-:Y:S05]  /*0250*/  BSYNC B2 ;  /* 0x0000000000027941 */ /* 0x000fea0003800000 */
.L_x_5102:
        /* <DEDUP_REMOVED lines=18> */
.L_x_5105:
[----:B------:R-:W-:Y:S02]  /*0380*/  ISETP.GE.AND P0, PT, R32, RZ, PT ;  /* 0x000000ff2000720c */ /* 0x000fe40003f06270 */
[----:B------:R-:W-:-:S11]  /*0390*/  MOV R3, 0x3fd774eb ;  /* 0x3fd774eb00037802 */ /* 0x000fd60000000f00 */
[----:B------:R-:W-:-:S04]  /*03a0*/  @P0 FFMA.FTZ R0, R3, 0.93318945169448852539, -R0 ;  /* 0x3f6ee58103000823 */ /* 0x000fc80000010800 */
[----:B------:R-:W-:-:S07]  /*03b0*/  @!P0 FFMA.FTZ R0, R3, 0.93318945169448852539, R0 ;  /* 0x3f6ee58103008823 */ /* 0x000fce0000010000 */
.L_x_5106:
[----:B------:R-:W-:Y:S05]  /*03c0*/  BSYNC B0 ;  /* 0x0000000000007941 */ /* 0x000fea0003800000 */
.L_x_5104:
        /* <DEDUP_REMOVED lines=46> */
.L_x_5108:
        /* <DEDUP_REMOVED lines=32> */
.L_x_5109:
[----:B------:R-:W-:Y:S05]  /*08b0*/  BSYNC B0 ;  /* 0x0000000000007941 */ /* 0x000fea0003800000 */
.L_x_5107:
        /* <DEDUP_REMOVED lines=17> */
[----:B-----5:R-:W-:Y:S05]  /*09d0*/  CALL.REL.NOINC `($__internal_6_$__cuda_sm3x_div_rn_ftz_f32_slowpath) ;  /* 0x0000007800e07944 */ /* 0x020fea0003c00000 */
.L_x_5111:
[----:B------:R-:W-:Y:S05]  /*09e0*/  BSYNC B2 ;  /* 0x0000000000027941 */ /* 0x000fea0003800000 */
.L_x_5110:
        /* <DEDUP_REMOVED lines=18> */
.L_x_5113:
[----:B------:R-:W-:Y:S02]  /*0b10*/  ISETP.GE.AND P0, PT, R32, RZ, PT ;  /* 0x000000ff2000720c */ /* 0x000fe40003f06270 */
[----:B------:R-:W-:-:S11]  /*0b20*/  MOV R3, 0x3fd774eb ;  /* 0x3fd774eb00037802 */ /* 0x000fd60000000f00 */
[----:B------:R-:W-:-:S04]  /*0b30*/  @P0 FFMA.FTZ R0, R3, 0.93318945169448852539, -R0 ;  /* 0x3f6ee58103000823 */ /* 0x000fc80000010800 */
[----:B------:R-:W-:-:S07]  /*0b40*/  @!P0 FFMA.FTZ R0, R3, 0.93318945169448852539, R0 ;  /* 0x3f6ee58103008823 */ /* 0x000fce0000010000 */
.L_x_5114:
[----:B------:R-:W-:Y:S05]  /*0b50*/  BSYNC B0 ;  /* 0x0000000000007941 */ /* 0x000fea0003800000 */
.L_x_5112:
        /* <DEDUP_REMOVED lines=46> */
.L_x_5116:
        /* <DEDUP_REMOVED lines=32> */
.L_x_5117:
[----:B------:R-:W-:Y:S05]  /*1040*/  BSYNC B0 ;  /* 0x0000000000007941 */ /* 0x000fea0003800000 */
.L_x_5115:
        /* <DEDUP_REMOVED lines=17> */
[----:B------:R-:W-:Y:S05]  /*1160*/  CALL.REL.NOINC `($__internal_6_$__cuda_sm3x_div_rn_ftz_f32_slowpath) ;  /* 0x0000007000fc7944 */ /* 0x000fea0003c00000 */
.L_x_5119:
[----:B------:R-:W-:Y:S05]  /*1170*/  BSYNC B2 ;  /* 0x0000000000027941 */ /* 0x000fea0003800000 */
.L_x_5118:
        /* <DEDUP_REMOVED lines=18> */
.L_x_5121:
[----:B------:R-:W-:Y:S02]  /*12a0*/  ISETP.GE.AND P0, PT, R32, RZ, PT ;  /* 0x000000ff2000720c */ /* 0x000fe40003f06270 */
[----:B------:R-:W-:-:S11]  /*12b0*/  MOV R3, 0x3fd774eb ;  /* 0x3fd774eb00037802 */ /* 0x000fd60000000f00 */
[----:B------:R-:W-:-:S04]  /*12c0*/  @P0 FFMA.FTZ R0, R3, 0.93318945169448852539, -R0 ;  /* 0x3f6ee58103000823 */ /* 0x000fc80000010800 */
[----:B------:R-:W-:-:S07]  /*12d0*/  @!P0 FFMA.FTZ R0, R3, 0.93318945169448852539, R0 ;  /* 0x3f6ee58103008823 */ /* 0x000fce0000010000 */
.L_x_5122:
[----:B------:R-:W-:Y:S05]  /*12e0*/  BSYNC B0 ;  /* 0x0000000000007941 */ /* 0x000fea0003800000 */
.L_x_5120:
        /* <DEDUP_REMOVED lines=46> */
.L_x_5124:
        /* <DEDUP_REMOVED lines=32> */
.L_x_5125:
[----:B------:R-:W-:Y:S05]  /*17d0*/  BSYNC B0 ;  /* 0x0000000000007941 */ /* 0x000fea0003800000 */
.L_x_5123:
        /* <DEDUP_REMOVED lines=18> */
.L_x_5127:
[----:B------:R-:W-:Y:S05]  /*1900*/  BSYNC B2 ;  /* 0x0000000000027941 */ /* 0x000fea0003800000 */
.L_x_5126:
        /* <DEDUP_REMOVED lines=18> */
.L_x_5129:
[----:B------:R-:W-:Y:S02]  /*1a30*/  ISETP.GE.AND P0, PT, R32, RZ, PT ;  /* 0x000000ff2000720c */ /* 0x000fe40003f06270 */
[----:B------:R-:W-:-:S11]  /*1a40*/  MOV R3, 0x3fd774eb ;  /* 0x3fd774eb00037802 */ /* 0x000fd60000000f00 */
[----:B------:R-:W-:-:S04]  /*1a50*/  @P0 FFMA.FTZ R0, R3, 0.93318945169448852539, -R0 ;  /* 0x3f6ee58103000823 */ /* 0x000fc80000010800 */
[----:B------:R-:W-:-:S07]  /*1a60*/  @!P0 FFMA.FTZ R0, R3, 0.93318945169448852539, R0 ;  /* 0x3f6ee58103008823 */ /* 0x000fce0000010000 */
.L_x_5130:
[----:B------:R-:W-:Y:S05]  /*1a70*/  BSYNC B0 ;  /* 0x0000000000007941 */ /* 0x000fea0003800000 */
.L_x_5128:
        /* <DEDUP_REMOVED lines=46> */
.L_x_5132:
        /* <DEDUP_REMOVED lines=32> */
.L_x_5133:
[----:B------:R-:W-:Y:S05]  /*1f60*/  BSYNC B0 ;  /* 0x0000000000007941 */ /* 0x000fea0003800000 */
.L_x_5131:
        /* <DEDUP_REMOVED lines=18> */
.L_x_5135:
[----:B------:R-:W-:Y:S05]  /*2090*/  BSYNC B2 ;  /* 0x0000000000027941 */ /* 0x000fea0003800000 */
.L_x_5134:
        /* <DEDUP_REMOVED lines=18> */
.L_x_5137:
[----:B------:R-:W-:Y:S02]  /*21c0*/  ISETP.GE.AND P0, PT, R32, RZ, PT ;  /* 0x000000ff2000720c */ /* 0x000fe40003f06270 */
[----:B------:R-:W-:-:S11]  /*21d0*/  MOV R3, 0x3fd774eb ;  /* 0x3fd774eb00037802 */ /* 0x000fd60000000f00 */
[----:B------:R-:W-:-:S04]  /*21e0*/  @P0 FFMA.FTZ R0, R3, 0.93318945169448852539, -R0 ;  /* 0x3f6ee58103000823 */ /* 0x000fc80000010800 */
[----:B------:R-:W-:-:S07]  /*21f0*/  @!P0 FFMA.FTZ R0, R3, 0.93318945169448852539, R0 ;  /* 0x3f6ee58103008823 */ /* 0x000fce0000010000 */
.L_x_5138:
[----:B------:R-:W-:Y:S05]  /*2200*/  BSYNC B0 ;  /* 0x0000000000007941 */ /* 0x000fea0003800000 */
.L_x_5136:
        /* <DEDUP_REMOVED lines=46> */
.L_x_5140:
        /* <DEDUP_REMOVED lines=32> */
.L_x_5141:
[----:B------:R-:W-:Y:S05]  /*26f0*/  BSYNC B0 ;  /* 0x0000000000007941 */ /* 0x000fea0003800000 */
.L_x_5139:
        /* <DEDUP_REMOVED lines=18> */
.L_x_5143:
[----:B------:R-:W-:Y:S05]  /*2820*/  BSYNC B2 ;  /* 0x0000000000027941 */ /* 0x000fea0003800000 */
.L_x_5142:
        /* <DEDUP_REMOVED lines=18> */
.L_x_5145:
[----:B------:R-:W-:Y:S02]  /*2950*/  ISETP.GE.AND P0, PT, R32, RZ, PT ;  /* 0x000000ff2000720c */ /* 0x000fe40003f06270 */
[----:B------:R-:W-:-:S11]  /*2960*/  MOV R3, 0x3fd774eb ;  /* 0x3fd774eb00037802 */ /* 0x000fd60000000f00 */
[----:B------:R-:W-:-:S04]  /*2970*/  @P0 FFMA.FTZ R0, R3, 0.93318945169448852539, -R0 ;  /* 0x3f6ee58103000823 */ /* 0x000fc80000010800 */
[----:B------:R-:W-:-:S07]  /*2980*/  @!P0 FFMA.FTZ R0, R3, 0.93318945169448852539, R0 ;  /* 0x3f6ee58103008823 */ /* 0x000fce0000010000 */
.L_x_5146:
[----:B------:R-:W-:Y:S05]  /*2990*/  BSYNC B0 ;  /* 0x0000000000007941 */ /* 0x000fea0003800000 */
.L_x_5144:
        /* <DEDUP_REMOVED lines=46> */
.L_x_5148:
        /* <DEDUP_REMOVED lines=32> */
.L_x_5149:
[----:B------:R-:W-:Y:S05]  /*2e80*/  BSYNC B0 ;  /* 0x0000000000007941 */ /* 0x000fea0003800000 */
.L_x_5147:
        /* <DEDUP_REMOVED lines=18> */
.L_x_5151:
[----:B------:R-:W-:Y:S05]  /*2fb0*/  BSYNC B2 ;  /* 0x0000000000027941 */ /* 0x000fea0003800000 */
.L_x_5150:
        /* <DEDUP_REMOVED lines=18> */
.L_x_5153:
[----:B------:R-:W-:Y:S02]  /*30e0*/  ISETP.GE.AND P0, PT, R32, RZ, PT ;  /* 0x000000ff2000720c */ /* 0x000fe40003f06270 */
[----:B------:R-:W-:-:S11]  /*30f0*/  MOV R3, 0x3fd774eb ;  /* 0x3fd774eb00037802 */ /* 0x000fd60000000f00 */
[----:B------:R-:W-:-:S04]  /*3100*/  @P0 FFMA.FTZ R0, R3, 0.93318945169448852539, -R0 ;  /* 0x3f6ee58103000823 */ /* 0x000fc80000010800 */
[----:B------:R-:W-:-:S07]  /*3110*/  @!P0 FFMA.FTZ R0, R3, 0.93318945169448852539, R0 ;  /* 0x3f6ee58103008823 */ /* 0x000fce0000010000 */
.L_x_5154:
[----:B------:R-:W-:Y:S05]  /*3120*/  BSYNC B0 ;  /* 0x0000000000007941 */ /* 0x000fea0003800000 */
.L_x_5152:
        /* <DEDUP_REMOVED lines=46> */
.L_x_5156:
        /* <DEDUP_REMOVED lines=32> */
.L_x_5157:
[----:B------:R-:W-:Y:S05]  /*3610*/  BSYNC B0 ;  /* 0x0000000000007941 */ /* 0x000fea0003800000 */
.L_x_5155:
        /* <DEDUP_REMOVED lines=18> */
.L_x_5159:
[----:B------:R-:W-:Y:S05]  /*3740*/  BSYNC B2 ;  /* 0x0000000000027941 */ /* 0x000fea0003800000 */
.L_x_5158:
        /* <DEDUP_REMOVED lines=18> */
.L_x_5161:
[----:B------:R-:W-:Y:S02]  /*3870*/  ISETP.GE.AND P0, PT, R32, RZ, PT ;  /* 0x000000ff2000720c */ /* 0x000fe40003f06270 */
[----:B------:R-:W-:-:S11]  /*3880*/  MOV R3, 0x3fd774eb ;  /* 0x3fd774eb00037802 */ /* 0x000fd60000000f00 */
[----:B------:R-:W-:-:S04]  /*3890*/  @P0 FFMA.FTZ R0, R3, 0.93318945169448852539, -R0 ;  /* 0x3f6ee58103000823 */ /* 0x000fc80000010800 */
[----:B------:R-:W-:-:S07]  /*38a0*/  @!P0 FFMA.FTZ R0, R3, 0.93318945169448852539, R0 ;  /* 0x3f6ee58103008823 */ /* 0x000fce0000010000 */
.L_x_5162:
[----:B------:R-:W-:Y:S05]  /*38b0*/  BSYNC B0 ;  /* 0x0000000000007941 */ /* 0x000fea0003800000 */
.L_x_5160:
        /* <DEDUP_REMOVED lines=46> */
.L_x_5164:
        /* <DEDUP_REMOVED lines=32> */
.L_x_5165:
[----:B------:R-:W-:Y:S05]  /*3da0*/  BSYNC B0 ;  /* 0x0000000000007941 */ /* 0x000fea0003800000 */
.L_x_5163:
        /* <DEDUP_REMOVED lines=18> */
.L_x_5101:
        /* <DEDUP_REMOVED lines=78> */
.L_x_5169:
[----:B------:R-:W-:Y:S05]  /*43b0*/  BSYNC B3 ;  /* 0x0000000000037941 */ /* 0x000fea0003800000 */
.L_x_5168:
        /* <DEDUP_REMOVED lines=18> */
.L_x_5171:
[----:B------:R-:W-:Y:S02]  /*44e0*/  ISETP.GE.AND P0, PT, R12, RZ, PT ;  /* 0x000000ff0c00720c */ /* 0x000fe40003f06270 */
[----:B------:R-:W-:-:S11]  /*44f0*/  MOV R3, 0x3fd774eb ;  /* 0x3fd774eb00037802 */ /* 0x000fd60000000f00 */
[----:B------:R-:W-:-:S04]  /*4500*/  @P0 FFMA.FTZ R0, R3, 0.93318945169448852539, -R0 ;  /* 0x3f6ee58103000823 */ /* 0x000fc80000010800 */
[----:B------:R-:W-:-:S07]  /*4510*/  @!P0 FFMA.FTZ R0, R3, 0.93318945169448852539, R0 ;  /* 0x3f6ee58103008823 */ /* 0x000fce0000010000 */
.L_x_5172:
[----:B------:R-:W-:Y:S05]  /*4520*/  BSYNC B0 ;  /* 0x0000000000007941 */ /* 0x000fea0003800000 */
.L_x_5170:
        /* <DEDUP_REMOVED lines=45> */
.L_x_5173:
        /* <DEDUP_REMOVED lines=33> */
.L_x_5167:
[----:B------:R-:W-:Y:S05]  /*4a10*/  BSYNC B2 ;  /* 0x0000000000027941 */ /* 0x000fea0003800000 */
.L_x_5166:
        /* <DEDUP_REMOVED lines=24> */
.L_x_5177:
[----:B------:R-:W-:Y:S05]  /*4ba0*/  BSYNC B3 ;  /* 0x0000000000037941 */ /* 0x000fea0003800000 */
.L_x_5176:
        /* <DEDUP_REMOVED lines=18> */
.L_x_5179:
[----:B------:R-:W-:Y:S02]  /*4cd0*/  ISETP.GE.AND P0, PT, R10, RZ, PT ;  /* 0x000000ff0a00720c */ /* 0x000fe40003f06270 */
[----:B------:R-:W-:-:S11]  /*4ce0*/  MOV R3, 0x3fd774eb ;  /* 0x3fd774eb00037802 */ /* 0x000fd60000000f00 */
[----:B------:R-:W-:-:S04]  /*4cf0*/  @P0 FFMA.FTZ R0, R3, 0.93318945169448852539, -R0 ;  /* 0x3f6ee58103000823 */ /* 0x000fc80000010800 */
[----:B------:R-:W-:-:S07]  /*4d00*/  @!P0 FFMA.FTZ R0, R3, 0.93318945169448852539, R0 ;  /* 0x3f6ee58103008823 */ /* 0x000fce0000010000 */
.L_x_5180:
[----:B------:R-:W-:Y:S05]  /*4d10*/  BSYNC B0 ;  /* 0x0000000000007941 */ /* 0x000fea0003800000 */
.L_x_5178:
        /* <DEDUP_REMOVED lines=45> */
.L_x_5181:
        /* <DEDUP_REMOVED lines=33> */
.L_x_5175:
[----:B------:R-:W-:Y:S05]  /*5200*/  BSYNC B2 ;  /* 0x0000000000027941 */ /* 0x000fea0003800000 */
.L_x_5174:
        /* <DEDUP_REMOVED lines=24> */
.L_x_5185:
[----:B------:R-:W-:Y:S05]  /*5390*/  BSYNC B3 ;  /* 0x0000000000037941 */ /* 0x000fea0003800000 */
.L_x_5184:
        /* <DEDUP_REMOVED lines=18> */
.L_x_5187:
[----:B------:R-:W-:Y:S02]  /*54c0*/  ISETP.GE.AND P0, PT, R8, RZ, PT ;  /* 0x000000ff0800720c */ /* 0x000fe40003f06270 */
[----:B------:R-:W-:-:S11]  /*54d0*/  MOV R3, 0x3fd774eb ;  /* 0x3fd774eb00037802 */ /* 0x000fd60000000f00 */
[----:B------:R-:W-:-:S04]  /*54e0*/  @P0 FFMA.FTZ R0, R3, 0.93318945169448852539, -R0 ;  /* 0x3f6ee58103000823 */ /* 0x000fc80000010800 */
[----:B------:R-:W-:-:S07]  /*54f0*/  @!P0 FFMA.FTZ R0, R3, 0.93318945169448852539, R0 ;  /* 0x3f6ee58103008823 */ /* 0x000fce0000010000 */
.L_x_5188:
[----:B------:R-:W-:Y:S05]  /*5500*/  BSYNC B0 ;  /* 0x0000000000007941 */ /* 0x000fea0003800000 */
.L_x_5186:
        /* <DEDUP_REMOVED lines=45> */
.L_x_5189:
        /* <DEDUP_REMOVED lines=33> */
.L_x_5183:
[----:B------:R-:W-:Y:S05]  /*59f0*/  BSYNC B2 ;  /* 0x0000000000027941 */ /* 0x000fea0003800000 */
.L_x_5182:
        /* <DEDUP_REMOVED lines=23> */
.L_x_5193:
[----:B------:R-:W-:Y:S05]  /*5b70*/  BSYNC B3 ;  /* 0x0000000000037941 */ /* 0x000fea0003800000 */
.L_x_5192:
        /* <DEDUP_REMOVED lines=18> */
.L_x_5195:
[----:B------:R-:W-:Y:S02]  /*5ca0*/  ISETP.GE.AND P0, PT, R28, RZ, PT ;  /* 0x000000ff1c00720c */ /* 0x000fe40003f06270 */
[----:B------:R-:W-:-:S11]  /*5cb0*/  MOV R3, 0x3fd774eb ;  /* 0x3fd774eb00037802 */ /* 0x000fd60000000f00 */
[----:B------:R-:W-:-:S04]  /*5cc0*/  @P0 FFMA.FTZ R0, R3, 0.93318945169448852539, -R0 ;  /* 0x3f6ee58103000823 */ /* 0x000fc80000010800 */
[----:B------:R-:W-:-:S07]  /*5cd0*/  @!P0 FFMA.FTZ R0, R3, 0.93318945169448852539, R0 ;  /* 0x3f6ee58103008823 */ /* 0x000fce0000010000 */
.L_x_5196:
[----:B------:R-:W-:Y:S05]  /*5ce0*/  BSYNC B0 ;  /* 0x0000000000007941 */ /* 0x000fea0003800000 */
.L_x_5194:
        /* <DEDUP_REMOVED lines=45> */
.L_x_5197:
        /* <DEDUP_REMOVED lines=33> */
.L_x_5191:
[----:B------:R-:W-:Y:S05]  /*61d0*/  BSYNC B2 ;  /* 0x0000000000027941 */ /* 0x000fea0003800000 */
.L_x_5190:
        /* <DEDUP_REMOVED lines=24> */
.L_x_5201:
[----:B------:R-:W-:Y:S05]  /*6360*/  BSYNC B3 ;  /* 0x0000000000037941 */ /* 0x000fea0003800000 */
.L_x_5200:
        /* <DEDUP_REMOVED lines=18> */
.L_x_5203:
[----:B------:R-:W-:Y:S02]  /*6490*/  ISETP.GE.AND P0, PT, R30, RZ, PT ;  /* 0x000000ff1e00720c */ /* 0x000fe40003f06270 */
[----:B------:R-:W-:-:S11]  /*64a0*/  MOV R3, 0x3fd774eb ;  /* 0x3fd774eb00037802 */ /* 0x000fd60000000f00 */
[----:B------:R-:W-:-:S04]  /*64b0*/  @P0 FFMA.FTZ R0, R3, 0.93318945169448852539, -R0 ;  /* 0x3f6ee58103000823 */ /* 0x000fc80000010800 */
[----:B------:R-:W-:-:S07]  /*64c0*/  @!P0 FFMA.FTZ R0, R3, 0.93318945169448852539, R0 ;  /* 0x3f6ee58103008823 */ /* 0x000fce0000010000 */
.L_x_5204:
[----:B------:R-:W-:Y:S05]  /*64d0*/  BSYNC B0 ;  /* 0x0000000000007941 */ /* 0x000fea0003800000 */
.L_x_5202:
        /* <DEDUP_REMOVED lines=45> */
.L_x_5205:
        /* <DEDUP_REMOVED lines=33> */
.L_x_5199:
[----:B------:R-:W-:Y:S05]  /*69c0*/  BSYNC B2 ;  /* 0x0000000000027941 */ /* 0x000fea0003800000 */
.L_x_5198:
        /* <DEDUP_REMOVED lines=23> */
.L_x_5209:
[----:B------:R-:W-:Y:S05]  /*6b40*/  BSYNC B3 ;  /* 0x0000000000037941 */ /* 0x000fea0003800000 */
.L_x_5208:
        /* <DEDUP_REMOVED lines=18> */
.L_x_5211:
[----:B------:R-:W-:Y:S02]  /*6c70*/  ISETP.GE.AND P0, PT, R28, RZ, PT ;  /* 0x000000ff1c00720c */ /* 0x000fe40003f06270 */
[----:B------:R-:W-:-:S11]  /*6c80*/  MOV R3, 0x3fd774eb ;  /* 0x3fd774eb00037802 */ /* 0x000fd60000000f00 */
[----:B------:R-:W-:-:S04]  /*6c90*/  @P0 FFMA.FTZ R0, R3, 0.93318945169448852539, -R0 ;  /* 0x3f6ee58103000823 */ /* 0x000fc80000010800 */
[----:B------:R-:W-:-:S07]  /*6ca0*/  @!P0 FFMA.FTZ R0, R3, 0.93318945169448852539, R0 ;  /* 0x3f6ee58103008823 */ /* 0x000fce0000010000 */
.L_x_5212:
[----:B------:R-:W-:Y:S05]  /*6cb0*/  BSYNC B0 ;  /* 0x0000000000007941 */ /* 0x000fea0003800000 */
.L_x_5210:
        /* <DEDUP_REMOVED lines=45> */
.L_x_5213:
        /* <DEDUP_REMOVED lines=33> */
.L_x_5207:
[----:B------:R-:W-:Y:S05]  /*71a0*/  BSYNC B2 ;  /* 0x0000000000027941 */ /* 0x000fea0003800000 */
.L_x_5206:
        /* <DEDUP_REMOVED lines=24> */
.L_x_5217:
[----:B------:R-:W-:Y:S05]  /*7330*/  BSYNC B3 ;  /* 0x0000000000037941 */ /* 0x000fea0003800000 */
.L_x_5216:
        /* <DEDUP_REMOVED lines=18> */
.L_x_5219:
[----:B------:R-:W-:Y:S02]  /*7460*/  ISETP.GE.AND P0, PT, R22, RZ, PT ;  /* 0x000000ff1600720c */ /* 0x000fe40003f06270 */
[----:B------:R-:W-:-:S11]  /*7470*/  MOV R3, 0x3fd774eb ;  /* 0x3fd774eb00037802 */ /* 0x000fd60000000f00 */
[----:B------:R-:W-:-:S04]  /*7480*/  @P0 FFMA.FTZ R0, R3, 0.93318945169448852539, -R0 ;  /* 0x3f6ee58103000823 */ /* 0x000fc80000010800 */
[----:B------:R-:W-:-:S07]  /*7490*/  @!P0 FFMA.FTZ R0, R3, 0.93318945169448852539, R0 ;  /* 0x3f6ee58103008823 */ /* 0x000fce0000010000 */
.L_x_5220:
[----:B------:R-:W-:Y:S05]  /*74a0*/  BSYNC B0 ;  /* 0x0000000000007941 */ /* 0x000fea0003800000 */
.L_x_5218:
        /* <DEDUP_REMOVED lines=45> */
.L_x_5221:
        /* <DEDUP_REMOVED lines=33> */
.L_x_5215:
[----:B------:R-:W-:Y:S05]  /*7990*/  BSYNC B2 ;  /* 0x0000000000027941 */ /* 0x000fea0003800000 */
.L_x_5214:
        /* <DEDUP_REMOVED lines=23> */
.L_x_5225:
[----:B------:R-:W-:Y:S05]  /*7b10*/  BSYNC B3 ;  /* 0x0000000000037941 */ /* 0x000fea0003800000 */
.L_x_5224:
        /* <DEDUP_REMOVED lines=18> */
.L_x_5227:
[----:B------:R-:W-:Y:S02]  /*7c40*/  ISETP.GE.AND P0, PT, R20, RZ, PT ;  /* 0x000000ff1400720c */ /* 0x000fe40003f06270 */
[----:B------:R-:W-:-:S11]  /*7c50*/  MOV R3, 0x3fd774eb ;  /* 0x3fd774eb00037802 */ /* 0x000fd60000000f00 */
[----:B------:R-:W-:-:S04]  /*7c60*/  @P0 FFMA.FTZ R0, R3, 0.93318945169448852539, -R0 ;  /* 0x3f6ee58103000823 */ /* 0x000fc80000010800 */
[----:B------:R-:W-:-:S07]  /*7c70*/  @!P0 FFMA.FTZ R0, R3, 0.93318945169448852539, R0 ;  /* 0x3f6ee58103008823 */ /* 0x000fce0000010000 */
.L_x_5228:
[----:B------:R-:W-:Y:S05]  /*7c80*/  BSYNC B0 ;  /* 0x0000000000007941 */ /* 0x000fea0003800000 */
.L_x_5226:
        /* <DEDUP_REMOVED lines=45> */
.L_x_5229:
        /* <DEDUP_REMOVED lines=33> */
.L_x_5223:
[----:B------:R-:W-:Y:S05]  /*8170*/  BSYNC B2 ;  /* 0x0000000000027941 */ /* 0x000fea0003800000 */
.L_x_5222:
        /* <DEDUP_REMOVED lines=17> */
.L_x_5232:
[----:B------:R-:W-:-:S13]  /*8290*/  ISETP.GE.AND P0, PT, R17, UR4, PT ;  /* 0x0000000411007c0c */ /* 0x000fda000bf06270 */
[----:B------:R-:W-:Y:S05]  /*82a0*/  @P0 BRA `(.L_x_5234) ;  /* 0x0000000000300947 */ /* 0x000fea0003800000 */
[----:B0-----:R-:W0:Y:S01]  /*82b0*/  LDC.64 R2, c[0x0][0x218] ;  /* 0x00008600ff027b82 */ /* 0x001e220000000a00 */
[C---:B------:R-:W-:Y:S02]  /*82c0*/  IADD3 R11, R17.reuse, UR6, RZ ;  /* 0x00000006110b7c10 */ /* 0x040fe4000fffe0ff */
[----:B------:R-:W-:-:S03]  /*82d0*/  IADD3 R17, R17, 0x80, RZ ;  /* 0x0000008011117810 */ /* 0x000fc60007ffe0ff */
[----:B0-----:R-:W-:-:S05]  /*82e0*/  IMAD.WIDE.U32 R2, R11, 0x8, R2 ;  /* 0x000000080b027825 */ /* 0x001fca00078e0002 */
[----:B------:R1:W-:Y:S02]  /*82f0*/  STG.E.64 desc[UR8][R2.64], R8 ;  /* 0x0000000802007986 */ /* 0x0003e4000c101b08 */
.L_x_5233:
[----:B------:R-:W-:-:S13]  /*8300*/  ISETP.GE.AND P0, PT, R17, UR4, PT ;  /* 0x0000000411007c0c */ /* 0x000fda000bf06270 */
[----:B------:R-:W-:Y:S05]  /*8310*/  @P0 BRA `(.L_x_5235) ;  /* 0x0000000000300947 */ /* 0x000fea0003800000 */
[----:B01----:R-:W0:Y:S01]  /*8320*/  LDC.64 R2, c[0x0][0x218] ;  /* 0x00008600ff027b82 */ /* 0x003e220000000a00 */
[C---:B------:R-:W-:Y:S02]  /*8330*/  IADD3 R9, R17.reuse, UR6, RZ ;  /* 0x0000000611097c10 */ /* 0x040fe4000fffe0ff */
[----:B------:R-:W-:-:S03]  /*8340*/  IADD3 R17, R17, 0x80, RZ ;  /* 0x0000008011117810 */ /* 0x000fc60007ffe0ff */
[----:B0-----:R-:W-:-:S05]  /*8350*/  IMAD.WIDE.U32 R2, R9, 0x8, R2 ;  /* 0x0000000809027825 */ /* 0x001fca00078e0002 */
[----:B------:R1:W-:Y:S02]  /*8360*/  STG.E.64 desc[UR8][R2.64], R6 ;  /* 0x0000000602007986 */ /* 0x0003e4000c101b08 */
.L_x_5234:
[----:B------:R-:W-:-:S13]  /*8370*/  ISETP.GE.AND P0, PT, R17, UR4, PT ;  /* 0x0000000411007c0c */ /* 0x000fda000bf06270 */
[----:B------:R-:W-:Y:S05]  /*8380*/  @P0 BRA `(.L_x_5236) ;  /* 0x0000000000340947 */ /* 0x000fea0003800000 */
[----:B01----:R-:W0:Y:S01]  /*8390*/  LDC.64 R2, c[0x0][0x218] ;  /* 0x00008600ff027b82 */ /* 0x003e220000000a00 */
[C---:B------:R-:W-:Y:S02]  /*83a0*/  IADD3 R7, R17.reuse, UR6, RZ ;  /* 0x0000000611077c10 */ /* 0x040fe4000fffe0ff */
[----:B------:R-:W-:-:S03]  /*83b0*/  IADD3 R17, R17, 0x80, RZ ;  /* 0x0000008011117810 */ /* 0x000fc60007ffe0ff */
[----:B0-----:R-:W-:-:S05]  /*83c0*/  IMAD.WIDE.U32 R2, R7, 0x8, R2 ;  /* 0x0000000807027825 */ /* 0x001fca00078e0002 */
[----:B------:R2:W-:Y:S02]  /*83d0*/  STG.E.64 desc[UR8][R2.64], R30 ;  /* 0x0000001e02007986 */ /* 0x0005e4000c101b08 */
.L_x_5235:
        /* <DEDUP_REMOVED lines=8> */
.L_x_5236:
[----:B------:R-:W-:Y:S05]  /*8460*/  BSYNC B1 ;  /* 0x0000000000017941 */ /* 0x000fea0003800000 */
.L_x_5231:
[----:B------:R-:W-:-:S13]  /*8470*/  ISETP.GE.AND P0, PT, R17, UR4, PT ;  /* 0x0000000411007c0c */ /* 0x000fda000bf06270 */
[----:B012---:R-:W0:Y:S01]  /*8480*/  @!P0 LDC.64 R2, c[0x0][0x218] ;  /* 0x00008600ff028b82 */ /* 0x007e220000000a00 */
[C---:B------:R-:W-:Y:S02]  /*8490*/  @!P0 IADD3 R7, R17.reuse, UR6, RZ ;  /* 0x0000000611078c10 */ /* 0x040fe4000fffe0ff */
[----:B------:R-:W-:-:S03]  /*84a0*/  @!P0 IADD3 R17, R17, 0x80, RZ ;  /* 0x0000008011118810 */ /* 0x000fc60007ffe0ff */
[----:B0-----:R-:W-:-:S05]  /*84b0*/  @!P0 IMAD.WIDE.U32 R2, R7, 0x8, R2 ;  /* 0x0000000807028825 */ /* 0x001fca00078e0002 */
[----:B------:R3:W-:Y:S02]  /*84c0*/  @!P0 STG.E.64 desc[UR8][R2.64], R22 ;  /* 0x0000001602008986 */ /* 0x0007e4000c101b08 */
.L_x_5237:
[----:B------:R-:W-:Y:S05]  /*84d0*/  BSYNC B0 ;  /* 0x0000000000007941 */ /* 0x000fea0003800000 */
.L_x_5230:
        /* <DEDUP_REMOVED lines=8> */
        .weak           $__internal_6_$__cuda_sm3x_div_rn_ftz_f32_slowpath
        .type           $__internal_6_$__cuda_sm3x_div_rn_ftz_f32_slowpath,@function
        .size           $__internal_6_$__cuda_sm3x_div_rn_ftz_f32_slowpath,(.L_x_13236 - $__internal_6_$__cuda_sm3x_div_rn_ftz_f32_slowpath)
$__internal_6_$__cuda_sm3x_div_rn_ftz_f32_slowpath:
        /* <DEDUP_REMOVED lines=32> */
.L_x_5240:
[----:B------:R-:W-:Y:S05]  /*8760*/  BSYNC B1 ;  /* 0x0000000000017941 */ /* 0x000fea0003800000 */
.L_x_5239:
        /* <DEDUP_REMOVED lines=27> */
.L_x_5246:
[----:B------:R-:W-:-:S07]  /*8920*/  LEA R0, R25, R0, 0x17 ;  /* 0x0000000019007211 */ /* 0x000fce00078eb8ff */
.L_x_5247:
[----:B------:R-:W-:Y:S05]  /*8930*/  BSYNC B1 ;  /* 0x0000000000017941 */ /* 0x000fea0003800000 */
.L_x_5245:
[----:B------:R-:W-:Y:S05]  /*8940*/  BRA `(.L_x_5248) ;  /* 0x0000000000207947 */ /* 0x000fea0003800000 */
.L_x_5244:
[----:B------:R-:W-:-:S04]  /*8950*/  LOP3.LUT R33, R0, 0x80000000, R33, 0x48, !PT ;  /* 0x8000000000217812 */ /* 0x000fc800078e4821 */
[----:B------:R-:W-:Y:S01]  /*8960*/  LOP3.LUT R0, R33, 0x7f800000, RZ, 0xfc, !PT ;  /* 0x7f80000021007812 */ /* 0x000fe200078efcff */
[----:B------:R-:W-:Y:S06]  /*8970*/  BRA `(.L_x_5248) ;  /* 0x0000000000147947 */ /* 0x000fec0003800000 */
.L_x_5243:
[----:B------:R-:W-:Y:S01]  /*8980*/  LOP3.LUT R0, R0, 0x80000000, R33, 0x48, !PT ;  /* 0x8000000000007812 */ /* 0x000fe200078e4821 */
[----:B------:R-:W-:Y:S06]  /*8990*/  BRA `(.L_x_5248) ;  /* 0x00000000000c7947 */ /* 0x000fec0003800000 */
.L_x_5242:
[----:B------:R-:W0:Y:S01]  /*89a0*/  MUFU.RSQ R0, -QNAN ;  /* 0xffc0000000007908 */ /* 0x000e220000001400 */
[----:B------:R-:W-:Y:S05]  /*89b0*/  BRA `(.L_x_5248) ;  /* 0x0000000000047947 */ /* 0x000fea0003800000 */
.L_x_5241:
[----:B------:R-:W-:-:S07]  /*89c0*/  FADD.FTZ R0, R33, R0 ;  /* 0x0000000021007221 */ /* 0x000fce0000010000 */
.L_x_5248:
[----:B------:R-:W-:Y:S05]  /*89d0*/  BSYNC B0 ;  /* 0x0000000000007941 */ /* 0x000fea0003800000 */
.L_x_5238:
[----:B------:R-:W-:-:S06]  /*89e0*/  HFMA2.MMA R3, -RZ, RZ, 0, 0 ;  /* 0x00000000ff037435 */ /* 0x000fcc00000001ff */
[----:B0-----:R-:W-:Y:S05]  /*89f0*/  RET.REL.NODEC R2 `(_ZN2at6native29vectorized_elementwise_kernelILi8EZZZNS0_17log1p_kernel_cudaERNS_18TensorIteratorBaseEENKUlvE_clEvENKUlvE2_clEvEUlN3c107complexIfEEE_St5arrayIPcLm2EEEEviT0_T1_) ;  /* 0xffffff7402807950 */ /* 0x001fea0003c3ffff */
.L_x_5249:
        /* <DEDUP_REMOVED lines=16> */
.L_x_13236:


//--------------------- .text._ZN2at6native18elementwise_kernelILi128ELi4EZNS0_15gpu_kernel_implIZZZNS0_17log1p_kernel_cudaERNS_18TensorIteratorBaseEENKUlvE_clEvENKUlvE1_clEvEUlN3c107complexIdEEE_EEvS4_RKT_EUliE_EEviT1_ --------------------------
	.section	.text._ZN2at6native18elementwise_kernelILi128ELi4EZNS0_15gpu_kernel_implIZZZNS0_17log1p_kernel_cudaERNS_18TensorIteratorBaseEENKUlvE_clEvENKUlvE1_clEvEUlN3c107complexIdEEE_EEvS4_RKT_EUliE_EEviT1_,"ax",@progbits
	.align	128
        .global         _ZN2at6native18elementwise_kernelILi128ELi4EZNS0_15gpu_kernel_implIZZZNS0_17log1p_kernel_cudaERNS_18TensorIteratorBaseEENKUlvE_clEvENKUlvE1_clEvEUlN3c107complexIdEEE_EEvS4_RKT_EUliE_EEviT1_
        .type           _ZN2at6native18elementwise_kernelILi128ELi4EZNS0_15gpu_kernel_implIZZZNS0_17log1p_kernel_cudaERNS_18TensorIteratorBaseEENKUlvE_clEvENKUlvE1_clEvEUlN3c107complexIdEEE_EEvS4_RKT_EUliE_EEviT1_,@function
        .size           _ZN2at6native18elementwise_kernelILi128ELi4EZNS0_15gpu_kernel_implIZZZNS0_17log1p_kernel_cudaERNS_18TensorIteratorBaseEENKUlvE_clEvENKUlvE1_clEvEUlN3c107complexIdEEE_EEvS4_RKT_EUliE_EEviT1_,(.L_x_13237 - _ZN2at6native18elementwise_kernelILi128ELi4EZNS0_15gpu_kernel_implIZZZNS0_17log1p_kernel_cudaERNS_18TensorIteratorBaseEENKUlvE_clEvENKUlvE1_clEvEUlN3c107complexIdEEE_EEvS4_RKT_EUliE_EEviT1_)
        .other          _ZN2at6native18elementwise_kernelILi128ELi4EZNS0_15gpu_kernel_implIZZZNS0_17log1p_kernel_cudaERNS_18TensorIteratorBaseEENKUlvE_clEvENKUlvE1_clEvEUlN3c107complexIdEEE_EEvS4_RKT_EUliE_EEviT1_,@"STO_CUDA_ENTRY STV_DEFAULT"
_ZN2at6native18elementwise_kernelILi128ELi4EZNS0_15gpu_kernel_implIZZZNS0_17log1p_kernel_cudaERNS_18TensorIteratorBaseEENKUlvE_clEvENKUlvE1_clEvEUlN3c107complexIdEEE_EEvS4_RKT_EUliE_EEviT1_:
.text._ZN2at6native18elementwise_kernelILi128ELi4EZNS0_15gpu_kernel_implIZZZNS0_17log1p_kernel_cudaERNS_18TensorIteratorBaseEENKUlvE_clEvENKUlvE1_clEvEUlN3c107complexIdEEE_EEvS4_RKT_EUliE_EEviT1_:
        /* <DEDUP_REMOVED lines=312> */
.L_x_5252:
        /* <DEDUP_REMOVED lines=19> */
[----:B------:R-:W-:Y:S01]  /*14b0*/  CS2R R22, SRZ ;  /* 0x0000000000167805 */ /* 0x000fe2000001ff00 */
[----:B--2---:R0:W1:Y:S01]  /*14c0*/  I2F.F64.S16 R20, R2 ;  /* 0x0000000200147312 */ /* 0x0040620000101c00 */
[----:B------:R-:W-:Y:S05]  /*14d0*/  BRA `(.L_x_5258) ;  /* 0x0000000c00d87947 */ /* 0x000fea0003800000 */
.L_x_5256:
[----:B------:R-:W2:Y:S01]  /*14e0*/  LDG.E.U8 R2, desc[UR36][R2.64] ;  /* 0x0000002402027981 */ /* 0x000ea2000c1e1100 */
[----:B------:R-:W-:Y:S01]  /*14f0*/  CS2R R22, SRZ ;  /* 0x0000000000167805 */ /* 0x000fe2000001ff00 */
[----:B--2---:R0:W1:Y:S01]  /*1500*/  I2F.F64.U16 R20, R2 ;  /* 0x0000000200147312 */ /* 0x0040620000101800 */
[----:B------:R-:W-:Y:S05]  /*1510*/  BRA `(.L_x_5258) ;  /* 0x0000000c00c87947 */ /* 0x000fea0003800000 */
.L_x_5255:
[----:B------:R-:W-:-:S13]  /*1520*/  ISETP.NE.AND P0, PT, R4, 0x2, PT ;  /* 0x000000020400780c */ /* 0x000fda0003f05270 */
[----:B------:R-:W-:Y:S05]  /*1530*/  @!P0 BRA `(.L_x_5259) ;  /* 0x0000000000308947 */ /* 0x000fea0003800000 */
[----:B------:R-:W-:-:S13]  /*1540*/  ISETP.NE.AND P0, PT, R4, 0x3, PT ;  /* 0x000000030400780c */ /* 0x000fda0003f05270 */
[----:B------:R-:W-:Y:S05]  /*1550*/  @!P0 BRA `(.L_x_5260) ;  /* 0x0000000000188947 */ /* 0x000fea0003800000 */
[----:B------:R-:W-:-:S13]  /*1560*/  ISETP.NE.AND P0, PT, R4, 0x4, PT ;  /* 0x000000040400780c */ /* 0x000fda0003f05270 */
[----:B------:R-:W-:Y:S05]  /*1570*/  @P0 BRA `(.L_x_5257) ;  /* 0x0000000c00480947 */ /* 0x000fea0003800000 */
[----:B------:R-:W2:Y:S01]  /*1580*/  LDG.E.64 R20, desc[UR36][R2.64] ;  /* 0x0000002402147981 */ /* 0x000ea2000c1e1b00 */
[----:B------:R-:W-:Y:S01]  /*1590*/  CS2R R22, SRZ ;  /* 0x0000000000167805 */ /* 0x000fe2000001ff00 */
[----:B--2---:R-:W0:Y:S01]  /*15a0*/  I2F.F64.S64 R20, R20 ;  /* 0x0000001400147312 */ /* 0x004e220000301c00 */
[----:B------:R-:W-:Y:S05]  /*15b0*/  BRA `(.L_x_5258) ;  /* 0x0000000c00a07947 */ /* 0x000fea0003800000 */
.L_x_5260:
[----:B------:R-:W2:Y:S01]  /*15c0*/  LDG.E R2, desc[UR36][R2.64] ;  /* 0x0000002402027981 */ /* 0x000ea2000c1e1900 */
[----:B------:R-:W-:Y:S01]  /*15d0*/  CS2R R22, SRZ ;  /* 0x0000000000167805 */ /* 0x000fe2000001ff00 */
[----:B--2---:R0:W1:Y:S01]  /*15e0*/  I2F.F64 R20, R2 ;  /* 0x0000000200147312 */ /* 0x0040620000201c00 */
[----:B------:R-:W-:Y:S05]  /*15f0*/  BRA `(.L_x_5258) ;  /* 0x0000000c00907947 */ /* 0x000fea0003800000 */
.L_x_5259:
[----:B------:R-:W2:Y:S01]  /*1600*/  LDG.E.U16 R2, desc[UR36][R2.64] ;  /* 0x0000002402027981 */ /* 0x000ea2000c1e1500 */
[----:B------:R-:W-:Y:S01]  /*1610*/  CS2R R22, SRZ ;  /* 0x0000000000167805 */ /* 0x000fe2000001ff00 */
[----:B--2---:R0:W1:Y:S01]  /*1620*/  I2F.F64.S16 R20, R2 ;  /* 0x0000000200147312 */ /* 0x0040620000101c00 */
[----:B------:R-:W-:Y:S05]  /*1630*/  BRA `(.L_x_5258) ;  /* 0x0000000c00807947 */ /* 0x000fea0003800000 */
.L_x_5254:
[----:B------:R-:W-:-:S13]  /*1640*/  ISETP.GT.AND P0, PT, R4, 0x6, PT ;  /* 0x000000060400780c */ /* 0x000fda0003f04270 */
[----:B------:R-:W-:Y:S05]  /*1650*/  @P0 BRA `(.L_x_5261) ;  /* 0x00000000003c0947 */ /* 0x000fea0003800000 */
[----:B------:R-:W-:-:S13]  /*1660*/  ISETP.NE.AND P0, PT, R4, 0x5, PT ;  /* 0x000000050400780c */ /* 0x000fda0003f05270 */
[----:B------:R-:W-:Y:S05]  /*1670*/  @!P0 BRA `(.L_x_5262) ;  /* 0x00000000001c8947 */ /* 0x000fea0003800000 */
[----:B------:R-:W-:-:S13]  /*1680*/  ISETP.NE.AND P0, PT, R4, 0x6, PT ;  /* 0x000000060400780c */ /* 0x000fda0003f05270 */
[----:B------:R-:W-:Y:S05]  /*1690*/  @P0 BRA `(.L_x_5257) ;  /* 0x0000000c00000947 */ /* 0x000fea0003800000 */
[----:B------:R-:W2:Y:S01]  /*16a0*/  LDG.E R20, desc[UR36][R2.64] ;  /* 0x0000002402147981 */ /* 0x000ea2000c1e1900 */
[----:B------:R-:W-:Y:S01]  /*16b0*/  CS2R R22, SRZ ;  /* 0x0000000000167805 */ /* 0x000fe2000001ff00 */
[----:B--2---:R-:W-:-:S06]  /*16c0*/  FMUL.FTZ R20, R20, 1 ;  /* 0x3f80000014147820 */ /* 0x004fcc0000410000 */
[----:B------:R-:W0:Y:S01]  /*16d0*/  F2F.F64.F32 R20, R20 ;  /* 0x0000001400147310 */ /* 0x000e220000201800 */
[----:B------:R-:W-:Y:S05]  /*16e0*/  BRA `(.L_x_5258) ;  /* 0x0000000c00547947 */ /* 0x000fea0003800000 */
.L_x_5262:
[----:B------:R-:W2:Y:S01]  /*16f0*/  LDG.E.U16 R0, desc[UR36][R2.64] ;  /* 0x0000002402007981 */ /* 0x000ea2000c1e1500 */
[----:B------:R-:W-:Y:S01]  /*1700*/  CS2R R22, SRZ ;  /* 0x0000000000167805 */ /* 0x000fe2000001ff00 */
[----:B--2---:R-:W-:-:S05]  /*1710*/  HADD2.F32 R0, -RZ, R0.H0_H0 ;  /* 0x20000000ff007230 */ /* 0x004fca0000004100 */
[----:B------:R-:W-:-:S04]  /*1720*/  FMUL.FTZ R0, R0, 1 ;  /* 0x3f80000000007820 */ /* 0x000fc80000410000 */
[----:B------:R0:W1:Y:S01]  /*1730*/  F2F.F64.F32 R20, R0 ;  /* 0x0000000000147310 */ /* 0x0000620000201800 */
[----:B------:R-:W-:Y:S05]  /*1740*/  BRA `(.L_x_5258) ;  /* 0x0000000c003c7947 */ /* 0x000fea0003800000 */
.L_x_5261:
[----:B------:R-:W-:-:S13]  /*1750*/  ISETP.NE.AND P0, PT, R4, 0x7, PT ;  /* 0x000000070400780c */ /* 0x000fda0003f05270 */
[----:B------:R-:W-:Y:S05]  /*1760*/  @!P0 BRA `(.L_x_5263) ;  /* 0x0000000000488947 */ /* 0x000fea0003800000 */
[----:B------:R-:W-:-:S13]  /*1770*/  ISETP.NE.AND P0, PT, R4, 0x8, PT ;  /* 0x000000080400780c */ /* 0x000fda0003f05270 */
[----:B------:R-:W-:Y:S05]  /*1780*/  @!P0 BRA `(.L_x_5264) ;  /* 0x0000000000208947 */ /* 0x000fea0003800000 */
[----:B------:R-:W-:-:S13]  /*1790*/  ISETP.NE.AND P0, PT, R4, 0x9, PT ;  /* 0x000000090400780c */ /* 0x000fda0003f05270 */
[----:B------:R-:W-:Y:S05]  /*17a0*/  @P0 BRA `(.L_x_5257) ;  /* 0x0000000800bc0947 */ /* 0x000fea0003800000 */
[----:B------:R-:W2:Y:S02]  /*17b0*/  LDG.E.64 R2, desc[UR36][R2.64] ;  /* 0x0000002402027981 */ /* 0x000ea4000c1e1b00 */
[----:B--2---:R-:W-:Y:S01]  /*17c0*/  FMUL.FTZ R22, R3, 1 ;  /* 0x3f80000003167820 */ /* 0x004fe20000410000 */
[----:B------:R-:W-:-:S05]  /*17d0*/  FMUL.FTZ R20, R2, 1 ;  /* 0x3f80000002147820 */ /* 0x000fca0000410000 */
[----:B------:R-:W0:Y:S08]  /*17e0*/  F2F.F64.F32 R22, R22 ;  /* 0x0000001600167310 */ /* 0x000e300000201800 */
[----:B------:R-:W1:Y:S01]  /*17f0*/  F2F.F64.F32 R20, R20 ;  /* 0x0000001400147310 */ /* 0x000e620000201800 */
[----:B------:R-:W-:Y:S05]  /*1800*/  BRA `(.L_x_5258) ;  /* 0x0000000c000c7947 */ /* 0x000fea0003800000 */
.L_x_5264:
[----:B------:R-:W2:Y:S02]  /*1810*/  LDG.E R0, desc[UR36][R2.64] ;  /* 0x0000002402007981 */ /* 0x000ea4000c1e1900 */
[--C-:B--2---:R-:W-:Y:S02]  /*1820*/  HADD2.F32 R4, -RZ, R0.reuse.H1_H1 ;  /* 0x30000000ff047230 */ /* 0x104fe40000004100 */
[----:B------:R-:W-:-:S03]  /*1830*/  HADD2.F32 R0, -RZ, R0.H0_H0 ;  /* 0x20000000ff007230 */ /* 0x000fc60000004100 */
[----:B------:R-:W-:Y:S02]  /*1840*/  FMUL.FTZ R4, R4, 1 ;  /* 0x3f80000004047820 */ /* 0x000fe40000410000 */
[----:B------:R-:W-:Y:S02]  /*1850*/  FMUL.FTZ R0, R0, 1 ;  /* 0x3f80000000007820 */ /* 0x000fe40000410000 */
[----:B------:R0:W1:Y:S08]  /*1860*/  F2F.F64.F32 R22, R4 ;  /* 0x0000000400167310 */ /* 0x0000700000201800 */
[----:B------:R0:W2:Y:S01]  /*1870*/  F2F.F64.F32 R20, R0 ;  /* 0x0000000000147310 */ /* 0x0000a20000201800 */
[----:B------:R-:W-:Y:S05]  /*1880*/  BRA `(.L_x_5258) ;  /* 0x0000000800ec7947 */ /* 0x000fea0003800000 */
.L_x_5263:
[----:B------:R0:W5:Y:S01]  /*1890*/  LDG.E.64 R20, desc[UR36][R2.64] ;  /* 0x0000002402147981 */ /* 0x000162000c1e1b00 */
[----:B------:R-:W-:Y:S01]  /*18a0*/  CS2R R22, SRZ ;  /* 0x0000000000167805 */ /* 0x000fe2000001ff00 */
[----:B------:R-:W-:Y:S06]  /*18b0*/  BRA `(.L_x_5258) ;  /* 0x0000000800e07947 */ /* 0x000fec0003800000 */
.L_x_5253:
        /* <DEDUP_REMOVED lines=9> */
[----:B------:R-:W-:Y:S01]  /*1950*/  CS2R R22, SRZ ;  /* 0x0000000000167805 */ /* 0x000fe2000001ff00 */
[----:B------:R-:W-:Y:S01]  /*1960*/  IMAD.MOV.U32 R20, RZ, RZ, RZ ;  /* 0x000000ffff147224 */ /* 0x000fe200078e00ff */
[----:B--2---:R-:W-:-:S04]  /*1970*/  ISETP.NE.AND P0, PT, R2, RZ, PT ;  /* 0x000000ff0200720c */ /* 0x004fc80003f05270 */
[----:B------:R-:W-:Y:S01]  /*1980*/  FSEL R21, RZ, 1.875, !P0 ;  /* 0x3ff00000ff157808 */ /* 0x000fe20004000000 */
[----:B------:R-:W-:Y:S08]  /*1990*/  BRA `(.L_x_5258) ;  /* 0x0000000800a87947 */ /* 0x000ff00003800000 */
.L_x_5267:
[----:B------:R0:W5:Y:S01]  /*19a0*/  LDG.E.128 R20, desc[UR36][R2.64] ;  /* 0x0000002402147981 */ /* 0x000162000c1e1d00 */
[----:B------:R-:W-:Y:S05]  /*19b0*/  BRA `(.L_x_5258) ;  /* 0x0000000800a07947 */ /* 0x000fea0003800000 */
.L_x_5266:
[----:B------:R-:W-:-:S13]  /*19c0*/  ISETP.NE.AND P0, PT, R4, 0xf, PT ;  /* 0x0000000f0400780c */ /* 0x000fda0003f05270 */
[----:B------:R-:W-:Y:S05]  /*19d0*/  @!P0 BRA `(.L_x_5268) ;  /* 0x0000000000ac8947 */ /* 0x000fea0003800000 */
[----:B------:R-:W-:-:S13]  /*19e0*/  ISETP.NE.AND P0, PT, R4, 0x17, PT ;  /* 0x000000170400780c */ /* 0x000fda0003f05270 */
[----:B------:R-:W-:Y:S05]  /*19f0*/  @!P0 BRA `(.L_x_5269) ;  /* 0x0000000000648947 */ /* 0x000fea0003800000 */
[----:B------:R-:W-:-:S13]  /*1a00*/  ISETP.NE.AND P0, PT, R4, 0x18, PT ;  /* 0x000000180400780c */ /* 0x000fda0003f05270 */
[----:B------:R-:W-:Y:S05]  /*1a10*/  @P0 BRA `(.L_x_5257) ;  /* 0x0000000800200947 */ /* 0x000fea0003800000 */
[----:B------:R-:W2:Y:S01]  /*1a20*/  LDG.E.U8 R0, desc[UR36][R2.64] ;  /* 0x0000002402007981 */ /* 0x000ea2000c1e1100 */
[----:B------:R-:W-:Y:S01]  /*1a30*/  IMAD.MOV.U32 R8, RZ, RZ, -0x800000 ;  /* 0xff800000ff087424 */ /* 0x000fe200078e00ff */
[----:B------:R-:W-:Y:S01]  /*1a40*/  CS2R R22, SRZ ;  /* 0x0000000000167805 */ /* 0x000fe2000001ff00 */
        /* <DEDUP_REMOVED lines=20> */
.L_x_5269:
[----:B------:R-:W2:Y:S01]  /*1b90*/  LDG.E.U8 R2, desc[UR36][R2.64] ;  /* 0x0000002402027981 */ /* 0x000ea2000c1e1100 */
[----:B------:R-:W-:Y:S01]  /*1ba0*/  CS2R R22, SRZ ;  /* 0x0000000000167805 */ /* 0x000fe2000001ff00 */
        /* <DEDUP_REMOVED lines=14> */
.L_x_5268:
[----:B------:R-:W2:Y:S01]  /*1c90*/  LDG.E.U16 R0, desc[UR36][R2.64] ;  /* 0x0000002402007981 */ /* 0x000ea2000c1e1500 */
[----:B------:R-:W-:Y:S01]  /*1ca0*/  CS2R R22, SRZ ;  /* 0x0000000000167805 */ /* 0x000fe2000001ff00 */
[----:B--2---:R-:W-:-:S04]  /*1cb0*/  IMAD.U32 R0, R0, 0x10000, RZ ;  /* 0x0001000000007824 */ /* 0x004fc800078e00ff */
[----:B------:R-:W-:-:S04]  /*1cc0*/  FMUL.FTZ R0, R0, 1 ;  /* 0x3f80000000007820 */ /* 0x000fc80000410000 */
[----:B------:R0:W1:Y:S01]  /*1cd0*/  F2F.F64.F32 R20, R0 ;  /* 0x0000000000147310 */ /* 0x0000620000201800 */
[----:B------:R-:W-:Y:S05]  /*1ce0*/  BRA `(.L_x_5258) ;  /* 0x0000000400d47947 */ /* 0x000fea0003800000 */
.L_x_5265:
        /* <DEDUP_REMOVED lines=9> */
[----:B------:R-:W-:Y:S01]  /*1d80*/  CS2R R22, SRZ ;  /* 0x0000000000167805 */ /* 0x000fe2000001ff00 */
[----:B--2---:R0:W1:Y:S01]  /*1d90*/  I2F.F64.U16 R20, R2 ;  /* 0x0000000200147312 */ /* 0x0040620000101800 */
[----:B------:R-:W-:Y:S05]  /*1da0*/  BRA `(.L_x_5258) ;  /* 0x0000000400a47947 */ /* 0x000fea0003800000 */
.L_x_5272:
        /* <DEDUP_REMOVED lines=21> */
.L_x_5276:
[----:B------:R-:W-:Y:S05]  /*1f00*/  BSYNC B1 ;  /* 0x0000000000017941 */ /* 0x000fea0003800000 */
.L_x_5275:
[----:B------:R-:W-:Y:S01]  /*1f10*/  LEA R3, R0, 0x3b800000, 0x17 ;  /* 0x3b80000000037811 */ /* 0x000fe200078eb8ff */
[----:B------:R-:W-:-:S05]  /*1f20*/  IMAD.SHL.U32 R0, R2, 0x100000, RZ ;  /* 0x0010000002007824 */ /* 0x000fca00078e00ff */
[----:B------:R-:W-:-:S07]  /*1f30*/  LOP3.LUT R0, R3, R0, R4, 0xfe, !PT ;  /* 0x0000000003007212 */ /* 0x000fce00078efe04 */
.L_x_5274:
[----:B------:R-:W-:Y:S05]  /*1f40*/  BSYNC B0 ;  /* 0x0000000000007941 */ /* 0x000fea0003800000 */
.L_x_5273:
[----:B------:R-:W-:Y:S01]  /*1f50*/  FMUL.FTZ R0, R0, 1 ;  /* 0x3f80000000007820 */ /* 0x000fe20000410000 */
[----:B------:R-:W-:-:S03]  /*1f60*/  CS2R R22, SRZ ;  /* 0x0000000000167805 */ /* 0x000fc6000001ff00 */
[----:B------:R2:W3:Y:S01]  /*1f70*/  F2F.F64.F32 R20, R0 ;  /* 0x0000000000147310 */ /* 0x0004e20000201800 */
[----:B------:R-:W-:Y:S05]  /*1f80*/  BRA `(.L_x_5258) ;  /* 0x00000004002c7947 */ /* 0x000fea0003800000 */
.L_x_5271:
        /* <DEDUP_REMOVED lines=21> */
.L_x_5280:
[----:B------:R-:W-:Y:S05]  /*20e0*/  BSYNC B1 ;  /* 0x0000000000017941 */ /* 0x000fea0003800000 */
.L_x_5279:
[----:B------:R-:W-:Y:S01]  /*20f0*/  LEA R3, R0, 0x37800000, 0x17 ;  /* 0x3780000000037811 */ /* 0x000fe200078eb8ff */
[----:B------:R-:W-:-:S05]  /*2100*/  IMAD.SHL.U32 R0, R2, 0x200000, RZ ;  /* 0x0020000002007824 */ /* 0x000fca00078e00ff */
[----:B------:R-:W-:-:S07]  /*2110*/  LOP3.LUT R0, R3, R0, R4, 0xfe, !PT ;  /* 0x0000000003007212 */ /* 0x000fce00078efe04 */
.L_x_5278:
[----:B------:R-:W-:Y:S05]  /*2120*/  BSYNC B0 ;  /* 0x0000000000007941 */ /* 0x000fea0003800000 */
.L_x_5277:
[----:B------:R-:W-:Y:S01]  /*2130*/  FMUL.FTZ R0, R0, 1 ;  /* 0x3f80000000007820 */ /* 0x000fe20000410000 */
[----:B------:R-:W-:-:S03]  /*2140*/  CS2R R22, SRZ ;  /* 0x0000000000167805 */ /* 0x000fc6000001ff00 */
[----:B------:R4:W0:Y:S01]  /*2150*/  F2F.F64.F32 R20, R0 ;  /* 0x0000000000147310 */ /* 0x0008220000201800 */
[----:B------:R-:W-:Y:S05]  /*2160*/  BRA `(.L_x_5258) ;  /* 0x0000000000b47947 */ /* 0x000fea0003800000 */
.L_x_5270:
        /* <DEDUP_REMOVED lines=14> */
.L_x_5284:
[----:B------:R-:W-:Y:S05]  /*2250*/  BSYNC B0 ;  /* 0x0000000000007941 */ /* 0x000fea0003800000 */
.L_x_5283:
[----:B------:R-:W-:Y:S01]  /*2260*/  FMUL.FTZ R0, R0, 1 ;  /* 0x3f80000000007820 */ /* 0x000fe20000410000 */
[----:B------:R-:W-:-:S03]  /*2270*/  CS2R R22, SRZ ;  /* 0x0000000000167805 */ /* 0x000fc6000001ff00 */
[----:B------:R0:W1:Y:S01]  /*2280*/  F2F.F64.F32 R20, R0 ;  /* 0x0000000000147310 */ /* 0x0000620000201800 */
[----:B------:R-:W-:Y:S05]  /*2290*/  BRA `(.L_x_5258) ;  /* 0x0000000000687947 */ /* 0x000fea0003800000 */
.L_x_5257:
        /* <DEDUP_REMOVED lines=16> */
.L_x_5285:
[----:B------:R-:W-:Y:S02]  /*23a0*/  CS2R R20, SRZ ;  /* 0x0000000000147805 */ /* 0x000fe4000001ff00 */
[----:B------:R-:W-:Y:S01]  /*23b0*/  CS2R R22, SRZ ;  /* 0x0000000000167805 */ /* 0x000fe2000001ff00 */
[----:B------:R-:W-:Y:S06]  /*23c0*/  BRA `(.L_x_5258) ;  /* 0x00000000001c7947 */ /* 0x000fec0003800000 */
.L_x_5282:
[----:B------:R-:W2:Y:S01]  /*23d0*/  LDG.E.64 R20, desc[UR36][R2.64] ;  /* 0x0000002402147981 */ /* 0x000ea2000c1e1b00 */
[----:B------:R-:W-:Y:S01]  /*23e0*/  CS2R R22, SRZ ;  /* 0x0000000000167805 */ /* 0x000fe2000001ff00 */
[----:B--2---:R-:W0:Y:S01]  /*23f0*/  I2F.F64.U64 R20, R20 ;  /* 0x0000001400147312 */ /* 0x004e220000301800 */
[----:B------:R-:W-:Y:S05]  /*2400*/  BRA `(.L_x_5258) ;  /* 0x00000000000c7947 */ /* 0x000fea0003800000 */
.L_x_5281:
[----:B------:R-:W2:Y:S01]  /*2410*/  LDG.E R2, desc[UR36][R2.64] ;  /* 0x0000002402027981 */ /* 0x000ea2000c1e1900 */
[----:B------:R-:W-:Y:S01]  /*2420*/  CS2R R22, SRZ ;  /* 0x0000000000167805 */ /* 0x000fe2000001ff00 */
[----:B--2---:R0:W1:Y:S06]  /*2430*/  I2F.F64.U32 R20, R2 ;  /* 0x0000000200147312 */ /* 0x00406c0000201800 */
.L_x_5258:
[----:B0123-5:R-:W-:Y:S01]  /*2440*/  DADD R18, R20, 1 ;  /* 0x3ff0000014127429 */ /* 0x02ffe20000000000 */
[----:B------:R-:W-:Y:S01]  /*2450*/  BSSY B1, `(.L_x_5286) ;  /* 0x0000070000017945 */ /* 0x000fe20003800000 */
[----:B------:R-:W-:-:S06]  /*2460*/  DADD R6, -RZ, |R22| ;  /* 0x00000000ff067229 */ /* 0x000fcc0000000516 */
[--C-:B------:R-:W-:Y:S02]  /*2470*/  DADD R8, -RZ, |R18|.reuse ;  /* 0x00000000ff087229 */ /* 0x100fe40000000512 */
[----:B------:R-:W-:-:S08]  /*2480*/  DSETP.GT.AND P4, PT, |R22|, |R18|, PT ;  /* 0x400000121600722a */ /* 0x000fd00003f84200 */
[----:B------:R-:W-:Y:S02]  /*2490*/  FSEL R10, R6, R8, P4 ;  /* 0x00000008060a7208 */ /* 0x000fe40002000000 */
[----:B------:R-:W-:-:S06]  /*24a0*/  FSEL R11, R7, R9, P4 ;  /* 0x00000009070b7208 */ /* 0x000fcc0002000000 */
[----:B------:R-:W-:-:S14]  /*24b0*/  DSETP.NEU.AND P0, PT, R10, RZ, PT ;  /* 0x000000ff0a00722a */ /* 0x000fdc0003f0d000 */
[----:B------:R-:W-:Y:S05]  /*24c0*/  @!P0 BRA `(.L_x_5287) ;  /* 0x0000000400948947 */ /* 0x000fea0003800000 */
[----:B------:R-:W0:Y:S01]  /*24d0*/  MUFU.RCP64H R3, R11 ;  /* 0x0000000b00037308 */ /* 0x000e220000001800 */
[----:B------:R-:W-:Y:S01]  /*24e0*/  IMAD.MOV.U32 R2, RZ, RZ, 0x1 ;  /* 0x00000001ff027424 */ /* 0x000fe200078e00ff */
[----:B------:R-:W-:Y:S01]  /*24f0*/  FSEL R12, R8, R6, P4 ;  /* 0x00000006080c7208 */ /* 0x000fe20002000000 */
[----:B------:R-:W-:Y:S01]  /*2500*/  BSSY B2, `(.L_x_5288) ;  /* 0x0000012000027945 */ /* 0x000fe20003800000 */
[----:B------:R-:W-:-:S04]  /*2510*/  FSEL R13, R9, R7, P4 ;  /* 0x00000007090d7208 */ /* 0x000fc80002000000 */
[----:B------:R-:W-:Y:S01]  /*2520*/  FSETP.GEU.AND P1, PT, |R13|, 6.5827683646048100446e-37, PT ;  /* 0x036000000d00780b */ /* 0x000fe20003f2e200 */
[----:B0-----:R-:W-:-:S08]  /*2530*/  DFMA R4, -R10, R2, 1 ;  /* 0x3ff000000a04742b */ /* 0x001fd00000000102 */
[----:B------:R-:W-:-:S08]  /*2540*/  DFMA R4, R4, R4, R4 ;  /* 0x000000040404722b */ /* 0x000fd00000000004 */
[----:B------:R-:W-:-:S08]  /*2550*/  DFMA R4, R2, R4, R2 ;  /* 0x000000040204722b */ /* 0x000fd00000000002 */
[----:B------:R-:W-:-:S08]  /*2560*/  DFMA R2, -R10, R4, 1 ;  /* 0x3ff000000a02742b */ /* 0x000fd00000000104 */
[----:B------:R-:W-:-:S08]  /*2570*/  DFMA R2, R4, R2, R4 ;  /* 0x000000020402722b */ /* 0x000fd00000000004 */
[----:B------:R-:W-:-:S08]  /*2580*/  DMUL R4, R2, R12 ;  /* 0x0000000c02047228 */ /* 0x000fd00000000000 */
[----:B------:R-:W-:-:S08]  /*2590*/  DFMA R6, -R10, R4, R12 ;  /* 0x000000040a06722b */ /* 0x000fd0000000010c */
[----:B------:R-:W-:-:S10]  /*25a0*/  DFMA R2, R2, R6, R4 ;  /* 0x000000060202722b */ /* 0x000fd40000000004 */
[----:B----4-:R-:W-:-:S05]  /*25b0*/  FFMA R0, RZ, R11, R3 ;  /* 0x0000000bff007223 */ /* 0x010fca0000000003 */
[----:B------:R-:W-:-:S13]  /*25c0*/  FSETP.GT.AND P0, PT, |R0|, 1.469367938527859385e-39, PT ;  /* 0x001000000000780b */ /* 0x000fda0003f04200 */
[----:B------:R-:W-:Y:S05]  /*25d0*/  @P0 BRA P1, `(.L_x_5289) ;  /* 0x0000000000100947 */ /* 0x000fea0000800000 */
[----:B------:R-:W-:-:S07]  /*25e0*/  MOV R0, 0x2600 ;  /* 0x0000260000007802 */ /* 0x000fce0000000f00 */
[----:B------:R-:W-:Y:S05]  /*25f0*/  CALL.REL.NOINC `($__internal_7_$__cuda_sm20_div_rn_f64_full) ;  /* 0x0000011c00387944 */ /* 0x000fea0003c00000 */
[----:B------:R-:W-:Y:S02]  /*2600*/  IMAD.MOV.U32 R2, RZ, RZ, R4 ;  /* 0x000000ffff027224 */ /* 0x000fe400078e0004 */
[----:B------:R-:W-:-:S07]  /*2610*/  IMAD.MOV.U32 R3, RZ, RZ, R5 ;  /* 0x000000ffff037224 */ /* 0x000fce00078e0005 */
.L_x_5289:
[----:B------:R-:W-:Y:S05]  /*2620*/  BSYNC B2 ;  /* 0x0000000000027941 */ /* 0x000fea0003800000 */
.L_x_5288:
[----:B------:R-:W-:Y:S01]  /*2630*/  DMUL R4, R2, R2 ;  /* 0x0000000202047228 */ /* 0x000fe20000000000 */
[----:B------:R-:W-:Y:S01]  /*2640*/  IMAD.MOV.U32 R6, RZ, RZ, -0x2449a4b7 ;  /* 0xdbb65b49ff067424 */ /* 0x000fe200078e00ff */
[----:B------:R-:W-:Y:S01]  /*2650*/  UMOV UR4, 0x2a25ff7e ;  /* 0x2a25ff7e00047882 */ /* 0x000fe20000000000 */
[----:B------:R-:W-:Y:S01]  /*2660*/  IMAD.MOV.U32 R7, RZ, RZ, 0x3f2d3b63 ;  /* 0x3f2d3b63ff077424 */ /* 0x000fe200078e00ff */
[----:B------:R-:W-:Y:S01]  /*2670*/  UMOV UR5, 0x3ef53e1d ;  /* 0x3ef53e1d00057882 */ /* 0x000fe20000000000 */
[----:B------:R-:W-:Y:S01]  /*2680*/  ISETP.GE.AND P1, PT, R19, RZ, PT ;  /* 0x000000ff1300720c */ /* 0x000fe20003f26270 */
[----:B------:R-:W-:-:S03]  /*2690*/  DSETP.NEU.AND P0, PT, |R18|, |R22|, PT ;  /* 0x400000161200722a */ /* 0x000fc60003f0d200 */
[----:B------:R-:W-:Y:S01]  /*26a0*/  DFMA R6, R4, -UR4, R6 ;  /* 0x8000000404067c2b */ /* 0x000fe20008000006 */
[----:B------:R-:W-:Y:S01]  /*26b0*/  UMOV UR4, 0x8dde082e ;  /* 0x8dde082e00047882 */ /* 0x000fe20000000000 */
[----:B------:R-:W-:-:S06]  /*26c0*/  UMOV UR5, 0x3f531278 ;  /* 0x3f53127800057882 */ /* 0x000fcc0000000000 */
[----:B------:R-:W-:Y:S01]  /*26d0*/  DFMA R6, R4, R6, -UR4 ;  /* 0x8000000404067e2b */ /* 0x000fe20008000006 */
[----:B------:R-:W-:Y:S01]  /*26e0*/  UMOV UR4, 0xc8249315 ;  /* 0xc824931500047882 */ /* 0x000fe20000000000 */
[----:B------:R-:W-:-:S06]  /*26f0*/  UMOV UR5, 0x3f6f9690 ;  /* 0x3f6f969000057882 */ /* 0x000fcc0000000000 */
[----:B------:R-:W-:Y:S01]  /*2700*/  DFMA R6, R4, R6, UR4 ;  /* 0x0000000404067e2b */ /* 0x000fe20008000006 */
        /* <DEDUP_REMOVED lines=47> */
[----:B------:R-:W-:-:S08]  /*2a00*/  DMUL R6, R4, R6 ;  /* 0x0000000604067228 */ /* 0x000fd00000000000 */
[----:B------:R-:W-:-:S08]  /*2a10*/  DFMA R6, R6, R2, R2 ;  /* 0x000000020606722b */ /* 0x000fd00000000002 */
[----:B------:R-:W-:Y:S02]  /*2a20*/  DADD R2, -RZ, -R6 ;  /* 0x00000000ff027229 */ /* 0x000fe40000000906 */
[----:B------:R-:W-:Y:S01]  /*2a30*/  DADD R4, -R6, UR4 ;  /* 0x0000000406047e29 */ /* 0x000fe20008000100 */
[----:B------:R-:W-:-:S07]  /*2a40*/  UMOV UR5, 0x3ff921fb ;  /* 0x3ff921fb00057882 */ /* 0x000fce0000000000 */
[----:B------:R-:W-:Y:S02]  /*2a50*/  FSEL R2, R6, R2, !P1 ;  /* 0x0000000206027208 */ /* 0x000fe40004800000 */
[----:B------:R-:W-:Y:S02]  /*2a60*/  FSEL R3, R7, R3, !P1 ;  /* 0x0000000307037208 */ /* 0x000fe40004800000 */
[----:B------:R-:W-:Y:S02]  /*2a70*/  FSEL R9, R4, R6, !P1 ;  /* 0x0000000604097208 */ /* 0x000fe40004800000 */
[----:B------:R-:W-:Y:S02]  /*2a80*/  FSEL R5, R5, R7, !P1 ;  /* 0x0000000705057208 */ /* 0x000fe40004800000 */
[----:B------:R-:W-:-:S10]  /*2a90*/  DADD R2, R2, UR4 ;  /* 0x0000000402027e29 */ /* 0x000fd40008000000 */
[----:B------:R-:W-:Y:S02]  /*2aa0*/  FSEL R8, R2, R9, P4 ;  /* 0x0000000902087208 */ /* 0x000fe40002000000 */
[----:B------:R-:W-:Y:S01]  /*2ab0*/  FSEL R9, R3, R5, P4 ;  /* 0x0000000503097208 */ /* 0x000fe20002000000 */
[----:B------:R-:W-:Y:S06]  /*2ac0*/  @P0 BRA `(.L_x_5290) ;  /* 0x0000000000200947 */ /* 0x000fec0003800000 */
[----:B------:R-:W-:Y:S02]  /*2ad0*/  IMAD.MOV.U32 R8, RZ, RZ, 0x7f3321d2 ;  /* 0x7f3321d2ff087424 */ /* 0x000fe400078e00ff */
[----:B------:R-:W-:-:S03]  /*2ae0*/  IMAD.MOV.U32 R0, RZ, RZ, 0x4002d97c ;  /* 0x4002d97cff007424 */ /* 0x000fc600078e00ff */
[----:B------:R-:W-:Y:S02]  /*2af0*/  FSEL R8, R8, 3.37028055040000000000e+12, !P1 ;  /* 0x54442d1808087808 */ /* 0x000fe40004800000 */
[----:B------:R-:W-:Y:S01]  /*2b00*/  FSEL R9, R0, 1.8213495016098022461, !P1 ;  /* 0x3fe921fb00097808 */ /* 0x000fe20004800000 */
[----:B------:R-:W-:Y:S06]  /*2b10*/  BRA `(.L_x_5290) ;  /* 0x00000000000c7947 */ /* 0x000fec0003800000 */
.L_x_5287:
[----:B------:R-:W-:-:S04]  /*2b20*/  ISETP.GE.AND P0, PT, R19, RZ, PT ;  /* 0x000000ff1300720c */ /* 0x000fc80003f06270 */
[----:B------:R-:W-:Y:S02]  /*2b30*/  FSEL R8, RZ, 3.37028055040000000000e+12, P0 ;  /* 0x54442d18ff087808 */ /* 0x000fe40000000000 */
[----:B------:R-:W-:-:S07]  /*2b40*/  FSEL R9, RZ, 2.1426990032196044922, P0 ;  /* 0x400921fbff097808 */ /* 0x000fce0000000000 */
.L_x_5290:
[----:B------:R-:W-:Y:S05]  /*2b50*/  BSYNC B1 ;  /* 0x0000000000017941 */ /* 0x000fea0003800000 */
.L_x_5286:
[----:B------:R-:W-:Y:S01]  /*2b60*/  DADD R2, -RZ, |R22| ;  /* 0x00000000ff027229 */ /* 0x000fe20000000516 */
[----:B------:R-:W-:Y:S01]  /*2b70*/  IMAD.MOV.U32 R4, RZ, RZ, RZ ;  /* 0x000000ffff047224 */ /* 0x000fe200078e00ff */
[----:B------:R-:W-:Y:S01]  /*2b80*/  DADD R14, -RZ, |R20| ;  /* 0x00000000ff0e7229 */ /* 0x000fe20000000514 */
[----:B------:R-:W-:Y:S01]  /*2b90*/  IMAD.MOV.U32 R24, RZ, RZ, RZ ;  /* 0x000000ffff187224 */ /* 0x000fe200078e00ff */
[----:B------:R-:W-:Y:S01]  /*2ba0*/  LOP3.LUT R9, R9, 0x80000000, R23, 0xb8, !PT ;  /* 0x8000000009097812 */ /* 0x000fe200078eb817 */
[----:B------:R-:W-:Y:S07]  /*2bb0*/  BSSY B1, `(.L_x_5291) ;  /* 0x000013a000017945 */ /* 0x000fee0003800000 */
[----:B------:R-:W-:-:S02]  /*2bc0*/  ISETP.GT.U32.AND P1, PT, R2, R14, PT ;  /* 0x0000000e0200720c */ /* 0x000fc40003f24070 */
[CC--:B------:R-:W-:Y:S02]  /*2bd0*/  ISETP.LT.U32.AND P0, PT, R2.reuse, R14.reuse, PT ;  /* 0x0000000e0200720c */ /* 0x0c0fe40003f01070 */
[CC--:B------:R-:W-:Y:S02]  /*2be0*/  ISETP.GT.U32.AND.EX P1, PT, R3.reuse, R15.reuse, PT, P1 ;  /* 0x0000000f0300720c */ /* 0x0c0fe40003f24110 */
[CC--:B------:R-:W-:Y:S02]  /*2bf0*/  ISETP.LT.U32.AND.EX P0, PT, R3.reuse, R15.reuse, PT, P0 ;  /* 0x0000000f0300720c */ /* 0x0c0fe40003f01100 */
[----:B------:R-:W-:Y:S02]  /*2c00*/  SEL R11, R3, R15, P1 ;  /* 0x0000000f030b7207 */ /* 0x000fe40000800000 */
[----:B------:R-:W-:Y:S02]  /*2c10*/  SEL R12, R2, R14, P0 ;  /* 0x0000000e020c7207 */ /* 0x000fe40000000000 */
[----:B----4-:R-:W-:-:S02]  /*2c20*/  LOP3.LUT R0, R11, 0xffc00000, RZ, 0xc0, !PT ;  /* 0xffc000000b007812 */ /* 0x010fc400078ec0ff */
[----:B------:R-:W-:Y:S02]  /*2c30*/  SEL R13, R3, R15, P0 ;  /* 0x0000000f030d7207 */ /* 0x000fe40000000000 */
[----:B------:R-:W-:Y:S02]  /*2c40*/  IADD3 R5, -R0, 0x7fd00000, RZ ;  /* 0x7fd0000000057810 */ /* 0x000fe40007ffe1ff */
[----:B------:R-:W-:-:S04]  /*2c50*/  SEL R10, R2, R14, P1 ;  /* 0x0000000e020a7207 */ /* 0x000fc80000800000 */
[C---:B------:R-:W-:Y:S02]  /*2c60*/  DMUL R6, R4.reuse, R12 ;  /* 0x0000000c04067228 */ /* 0x040fe40000000000 */
[----:B------:R-:W-:-:S06]  /*2c70*/  DMUL R4, R4, R10 ;  /* 0x0000000a04047228 */ /* 0x000fcc0000000000 */
[----:B------:R-:W-:-:S08]  /*2c80*/  DMUL R6, R6, R6 ;  /* 0x0000000606067228 */ /* 0x000fd00000000000 */
[----:B------:R-:W-:Y:S01]  /*2c90*/  DFMA R14, R4, R4, R6 ;  /* 0x00000004040e722b */ /* 0x000fe20000000006 */
[----:B------:R-:W-:Y:S02]  /*2ca0*/  IMAD.MOV.U32 R4, RZ, RZ, -0x1 ;  /* 0xffffffffff047424 */ /* 0x000fe400078e00ff */
[----:B------:R-:W-:Y:S02]  /*2cb0*/  IMAD.MOV.U32 R5, RZ, RZ, 0x7fefffff ;  /* 0x7fefffffff057424 */ /* 0x000fe400078e00ff */
[----:B------:R-:W-:Y:S02]  /*2cc0*/  IMAD.MOV.U32 R7, RZ, RZ, R4 ;  /* 0x000000ffff077224 */ /* 0x000fe400078e0004 */
[----:B------:R-:W-:Y:S02]  /*2cd0*/  IMAD.MOV.U32 R19, RZ, RZ, R5 ;  /* 0x000000ffff137224 */ /* 0x000fe400078e0005 */
[----:B------:R-:W-:Y:S01]  /*2ce0*/  DSETP.MIN.AND P0, P1, R14, R4, PT ;  /* 0x000000040e00722a */ /* 0x000fe20003900000 */
[----:B------:R-:W-:-:S05]  /*2cf0*/  IMAD.MOV.U32 R6, RZ, RZ, R15 ;  /* 0x000000ffff067224 */ /* 0x000fca00078e000f */
[----:B------:R-:W-:Y:S01]  /*2d00*/  FSEL R25, R6, R19, P0 ;  /* 0x0000001306197208 */ /* 0x000fe20000000000 */
[----:B------:R-:W-:-:S05]  /*2d10*/  IMAD.MOV.U32 R6, RZ, RZ, R14 ;  /* 0x000000ffff067224 */ /* 0x000fca00078e000e */
[----:B------:R-:W-:Y:S02]  /*2d20*/  SEL R18, R6, R7, P0 ;  /* 0x0000000706127207 */ /* 0x000fe40000000000 */
[----:B------:R-:W-:Y:S01]  /*2d30*/  @P1 LOP3.LUT R25, R19, 0x80000, RZ, 0xfc, !PT ;  /* 0x0008000013191812 */ /* 0x000fe200078efcff */
[----:B------:R-:W-:Y:S01]  /*2d40*/  DSETP.NEU.AND P1, PT, R12, RZ, PT ;  /* 0x000000ff0c00722a */ /* 0x000fe20003f2d000 */
[----:B------:R-:W-:-:S03]  /*2d50*/  ISETP.GE.U32.AND P0, PT, R13, 0x7ff00000, PT ;  /* 0x7ff000000d00780c */ /* 0x000fc60003f06070 */
[----:B------:R-:W-:-:S04]  /*2d60*/  IMAD.MOV.U32 R19, RZ, RZ, R25 ;  /* 0x000000ffff137224 */ /* 0x000fc800078e0019 */
[----:B------:R-:W0:Y:S02]  /*2d70*/  MUFU.RSQ64H R25, R19 ;  /* 0x0000001300197308 */ /* 0x000e240000001c00 */
[----:B0-----:R-:W-:-:S08]  /*2d80*/  DMUL R6, R24, R24 ;  /* 0x0000001818067228 */ /* 0x001fd00000000000 */
[----:B------:R-:W-:Y:S01]  /*2d90*/  DFMA R26, R18, -R6, 1 ;  /* 0x3ff00000121a742b */ /* 0x000fe20000000806 */
[----:B------:R-:W-:Y:S01]  /*2da0*/  IMAD.MOV.U32 R6, RZ, RZ, 0x0 ;  /* 0x00000000ff067424 */ /* 0x000fe200078e00ff */
[----:B------:R-:W-:Y:S01]  /*2db0*/  DADD R18, R20, 1 ;  /* 0x3ff0000014127429 */ /* 0x000fe20000000000 */
[----:B------:R-:W-:-:S05]  /*2dc0*/  IMAD.MOV.U32 R7, RZ, RZ, 0x3fd80000 ;  /* 0x3fd80000ff077424 */ /* 0x000fca00078e00ff */
[----:B------:R-:W-:Y:S02]  /*2dd0*/  DMUL R28, R24, R26 ;  /* 0x0000001a181c7228 */ /* 0x000fe40000000000 */
[----:B------:R-:W-:-:S08]  /*2de0*/  DFMA R26, R26, R6, 0.5 ;  /* 0x3fe000001a1a742b */ /* 0x000fd00000000006 */
[----:B------:R-:W-:-:S08]  /*2df0*/  DFMA R26, R28, R26, R24 ;  /* 0x0000001a1c1a722b */ /* 0x000fd00000000018 */
[----:B------:R-:W-:Y:S01]  /*2e00*/  DMUL R26, R14, R26 ;  /* 0x0000001a0e1a7228 */ /* 0x000fe20000000000 */
[----:B------:R-:W-:Y:S01]  /*2e10*/  LOP3.LUT R15, R0, 0x100000, RZ, 0xfc, !PT ;  /* 0x00100000000f7812 */ /* 0x000fe200078efcff */
[----:B------:R-:W-:-:S06]  /*2e20*/  IMAD.MOV.U32 R14, RZ, RZ, RZ ;  /* 0x000000ffff0e7224 */ /* 0x000fcc00078e00ff */
[----:B------:R-:W-:Y:S02]  /*2e30*/  DMUL R26, R14, R26 ;  /* 0x0000001a0e1a7228 */ /* 0x000fe40000000000 */
[----:B------:R-:W-:-:S08]  /*2e40*/  DADD R14, |R22|, |R18| ;  /* 0x00000000160e7229 */ /* 0x000fd00000000612 */
[----:B------:R-:W-:Y:S02]  /*2e50*/  @!P0 FSEL R12, R10, R26, !P1 ;  /* 0x0000001a0a0c8208 */ /* 0x000fe40004800000 */
[----:B------:R-:W-:Y:S01]  /*2e60*/  @!P0 FSEL R13, R11, R27, !P1 ;  /* 0x0000001b0b0d8208 */ /* 0x000fe20004800000 */
[----:B------:R-:W-:-:S05]  /*2e70*/  DSETP.GTU.AND P0, PT, |R14|, +INF , PT ;  /* 0x7ff000000e00742a */ /* 0x000fca0003f0c200 */
[----:B------:R-:W-:Y:S01]  /*2e80*/  DSETP.GEU.AND P1, PT, R12, 0.5, PT ;  /* 0x3fe000000c00742a */ /* 0x000fe20003f2e000 */
[----:B------:R-:W-:Y:S02]  /*2e90*/  FSEL R26, R14, R8, P0 ;  /* 0x000000080e1a7208 */ /* 0x000fe40000000000 */
[----:B------:R-:W-:-:S11]  /*2ea0*/  FSEL R27, R15, R9, P0 ;  /* 0x000000090f1b7208 */ /* 0x000fd60000000000 */
[----:B------:R-:W-:Y:S05]  /*2eb0*/  @!P1 BRA `(.L_x_5292) ;  /* 0x0000000400e09947 */ /* 0x000fea0003800000 */
[----:B------:R-:W-:Y:S01]  /*2ec0*/  DADD R18, -RZ, |R18| ;  /* 0x00000000ff127229 */ /* 0x000fe20000000512 */
[----:B------:R-:W-:-:S09]  /*2ed0*/  IMAD.MOV.U32 R12, RZ, RZ, RZ ;  /* 0x000000ffff0c7224 */ /* 0x000fd200078e00ff */
[CC--:B------:R-:W-:Y:S02]  /*2ee0*/  ISETP.GT.U32.AND P1, PT, R2.reuse, R18.reuse, PT ;  /* 0x000000120200720c */ /* 0x0c0fe40003f24070 */
[CC--:B------:R-:W-:Y:S02]  /*2ef0*/  ISETP.LT.U32.AND P0, PT, R2.reuse, R18.reuse, PT ;  /* 0x000000120200720c */ /* 0x0c0fe40003f01070 */
[CC--:B------:R-:W-:Y:S02]  /*2f00*/  ISETP.GT.U32.AND.EX P1, PT, R3.reuse, R19.reuse, PT, P1 ;  /* 0x000000130300720c */ /* 0x0c0fe40003f24110 */
[CC--:B------:R-:W-:Y:S02]  /*2f10*/  ISETP.LT.U32.AND.EX P0, PT, R3.reuse, R19.reuse, PT, P0 ;  /* 0x000000130300720c */ /* 0x0c0fe40003f01100 */
[----:B------:R-:W-:Y:S02]  /*2f20*/  SEL R9, R3, R19, P1 ;  /* 0x0000001303097207 */ /* 0x000fe40000800000 */
[----:B------:R-:W-:-:S02]  /*2f30*/  SEL R0, R2, R18, P0 ;  /* 0x0000001202007207 */ /* 0x000fc40000000000 */
[----:B------:R-:W-:Y:S02]  /*2f40*/  SEL R3, R3, R19, P0 ;  /* 0x0000001303037207 */ /* 0x000fe40000000000 */
[----:B------:R-:W-:Y:S01]  /*2f50*/  LOP3.LUT R20, R9, 0xffc00000, RZ, 0xc0, !PT ;  /* 0xffc0000009147812 */ /* 0x000fe200078ec0ff */
[----:B------:R-:W-:Y:S01]  /*2f60*/  IMAD.MOV.U32 R10, RZ, RZ, R0 ;  /* 0x000000ffff0a7224 */ /* 0x000fe200078e0000 */
[----:B------:R-:W-:Y:S01]  /*2f70*/  SEL R8, R2, R18, P1 ;  /* 0x0000001202087207 */ /* 0x000fe20000800000 */
[----:B------:R-:W-:Y:S01]  /*2f80*/  IMAD.MOV.U32 R11, RZ, RZ, R3 ;  /* 0x000000ffff0b7224 */ /* 0x000fe200078e0003 */
[----:B------:R-:W-:-:S06]  /*2f90*/  IADD3 R13, -R20, 0x7fd00000, RZ ;  /* 0x7fd00000140d7810 */ /* 0x000fcc0007ffe1ff */
[C---:B------:R-:W-:Y:S02]  /*2fa0*/  DMUL R14, R12.reuse, R10 ;  /* 0x0000000a0c0e7228 */ /* 0x040fe40000000000 */
[----:B------:R-:W-:-:S06]  /*2fb0*/  DMUL R12, R12, R8 ;  /* 0x000000080c0c7228 */ /* 0x000fcc0000000000 */
[----:B------:R-:W-:-:S08]  /*2fc0*/  DMUL R14, R14, R14 ;  /* 0x0000000e0e0e7228 */ /* 0x000fd00000000000 */
[----:B------:R-:W-:Y:S01]  /*2fd0*/  DFMA R14, R12, R12, R14 ;  /* 0x0000000c0c0e722b */ /* 0x000fe2000000000e */
[----:B------:R-:W-:Y:S02]  /*2fe0*/  IMAD.MOV.U32 R13, RZ, RZ, R5 ;  /* 0x000000ffff0d7224 */ /* 0x000fe400078e0005 */
[----:B------:R-:W-:-:S05]  /*2ff0*/  IMAD.MOV.U32 R12, RZ, RZ, RZ ;  /* 0x000000ffff0c7224 */ /* 0x000fca00078e00ff */
[----:B------:R-:W-:Y:S02]  /*3000*/  DSETP.MIN.AND P0, P1, R14, R4, PT ;  /* 0x000000040e00722a */ /* 0x000fe40003900000 */
[----:B------:R-:W-:-:S05]  /*3010*/  IMAD.MOV.U32 R2, RZ, RZ, R15 ;  /* 0x000000ffff027224 */ /* 0x000fca00078e000f */
[----:B------:R-:W-:Y:S01]  /*3020*/  FSEL R19, R2, R13, P0 ;  /* 0x0000000d02137208 */ /* 0x000fe20000000000 */
[----:B------:R-:W-:-:S05]  /*3030*/  IMAD.MOV.U32 R2, RZ, RZ, R14 ;  /* 0x000000ffff027224 */ /* 0x000fca00078e000e */
[----:B------:R-:W-:Y:S01]  /*3040*/  SEL R4, R2, R4, P0 ;  /* 0x0000000402047207 */ /* 0x000fe20000000000 */
[----:B------:R-:W-:Y:S01]  /*3050*/  DSETP.NEU.AND P0, PT, R10, RZ, PT ;  /* 0x000000ff0a00722a */ /* 0x000fe20003f0d000 */
[----:B------:R-:W-:Y:S02]  /*3060*/  @P1 LOP3.LUT R19, R13, 0x80000, RZ, 0xfc, !PT ;  /* 0x000800000d131812 */ /* 0x000fe400078efcff */
[----:B------:R-:W-:-:S03]  /*3070*/  ISETP.GE.U32.AND P1, PT, R3, 0x7ff00000, PT ;  /* 0x7ff000000300780c */ /* 0x000fc60003f26070 */
[----:B------:R-:W-:-:S04]  /*3080*/  IMAD.MOV.U32 R5, RZ, RZ, R19 ;  /* 0x000000ffff057224 */ /* 0x000fc800078e0013 */
[----:B------:R-:W0:Y:S02]  /*3090*/  MUFU.RSQ64H R13, R5 ;  /* 0x00000005000d7308 */ /* 0x000e240000001c00 */
[----:B0-----:R-:W-:-:S08]  /*30a0*/  DMUL R18, R12, R12 ;  /* 0x0000000c0c127228 */ /* 0x001fd00000000000 */
[----:B------:R-:W-:-:S08]  /*30b0*/  DFMA R18, R4, -R18, 1 ;  /* 0x3ff000000412742b */ /* 0x000fd00000000812 */
[----:B------:R-:W-:Y:S02]  /*30c0*/  DFMA R6, R18, R6, 0.5 ;  /* 0x3fe000001206742b */ /* 0x000fe40000000006 */
[----:B------:R-:W-:-:S08]  /*30d0*/  DMUL R18, R12, R18 ;  /* 0x000000120c127228 */ /* 0x000fd00000000000 */
[----:B------:R-:W-:Y:S01]  /*30e0*/  DFMA R6, R6, R18, R12 ;  /* 0x000000120606722b */ /* 0x000fe2000000000c */
[----:B------:R-:W-:-:S07]  /*30f0*/  LOP3.LUT R13, R20, 0x100000, RZ, 0xfc, !PT ;  /* 0x00100000140d7812 */ /* 0x000fce00078efcff */
[----:B------:R-:W-:-:S08]  /*3100*/  DMUL R6, R14, R6 ;  /* 0x000000060e067228 */ /* 0x000fd00000000000 */
[----:B------:R-:W-:-:S10]  /*3110*/  DMUL R6, R6, R12 ;  /* 0x0000000c06067228 */ /* 0x000fd40000000000 */
[----:B------:R-:W-:Y:S02]  /*3120*/  @!P1 FSEL R3, R9, R7, !P0 ;  /* 0x0000000709039208 */ /* 0x000fe40004000000 */
[----:B------:R-:W-:Y:S02]  /*3130*/  @!P1 FSEL R0, R8, R6, !P0 ;  /* 0x0000000608009208 */ /* 0x000fe40004000000 */
[----:B------:R-:W-:Y:S01]  /*3140*/  ISETP.GT.AND P2, PT, R3, 0xfffff, PT ;  /* 0x000fffff0300780c */ /* 0x000fe20003f44270 */
[----:B------:R-:W-:Y:S02]  /*3150*/  IMAD.MOV.U32 R5, RZ, RZ, R3 ;  /* 0x000000ffff057224 */ /* 0x000fe400078e0003 */
        /* <DEDUP_REMOVED lines=25> */
[----:B------:R-:W-:-:S11]  /*32f0*/  UMOV UR7, 0x43300000 ;  /* 0x4330000000077882 */ /* 0x000fd60000000000 */
        /* <DEDUP_REMOVED lines=13> */
[----:B------:R-:W-:Y:S01]  /*33d0*/  UMOV UR5, 0x3ef3b266 ;  /* 0x3ef3b26600057882 */ /* 0x000fe20000000000 */
[----:B------:R-:W-:Y:S01]  /*33e0*/  LEA.HI R14, R3, R2, RZ, 0xc ;  /* 0x00000002030e7211 */ /* 0x000fe200078f60ff */
[----:B------:R-:W-:Y:S01]  /*33f0*/  DADD R2, R4, -R8 ;  /* 0x0000000004027229 */ /* 0x000fe20000000808 */
[----:B------:R-:W-:-:S03]  /*3400*/  IMAD.MOV.U32 R15, RZ, RZ, 0x43300000 ;  /* 0x43300000ff0f7424 */ /* 0x000fc600078e00ff */
[----:B------:R-:W-:Y:S01]  /*3410*/  DFMA R6, R12, R6, UR4 ;  /* 0x000000040c067e2b */ /* 0x000fe20008000006 */
[----:B------:R-:W-:Y:S01]  /*3420*/  UMOV UR4, 0xa9ab0956 ;  /* 0xa9ab095600047882 */ /* 0x000fe20000000000 */
[----:B------:R-:W-:Y:S01]  /*3430*/  UMOV UR5, 0x3f1745cb ;  /* 0x3f1745cb00057882 */ /* 0x000fe20000000000 */
[----:B------:R-:W-:Y:S01]  /*3440*/  @P0 VIADD R14, R14, 0x1 ;  /* 0x000000010e0e0836 */ /* 0x000fe20000000000 */
[----:B------:R-:W-:-:S04]  /*3450*/  DADD R2, R2, R2 ;  /* 0x0000000002027229 */ /* 0x000fc80000000002 */
[----:B------:R-:W-:Y:S01]  /*3460*/  DFMA R6, R12, R6, UR4 ;  /* 0x000000040c067e2b */ /* 0x000fe20008000006 */
[----:B------:R-:W-:Y:S01]  /*3470*/  UMOV UR4, 0x2d1b5154 ;  /* 0x2d1b515400047882 */ /* 0x000fe20000000000 */
[----:B------:R-:W-:Y:S01]  /*3480*/  UMOV UR5, 0x3f3c71c7 ;  /* 0x3f3c71c700057882 */ /* 0x000fe20000000000 */
[----:B------:R-:W-:Y:S01]  /*3490*/  LOP3.LUT R14, R14, 0x80000000, RZ, 0x3c, !PT ;  /* 0x800000000e0e7812 */ /* 0x000fe200078e3cff */
[----:B------:R-:W-:-:S04]  /*34a0*/  DFMA R2, R4, -R8, R2 ;  /* 0x800000080402722b */ /* 0x000fc80000000002 */
[----:B------:R-:W-:Y:S01]  /*34b0*/  DFMA R6, R12, R6, UR4 ;  /* 0x000000040c067e2b */ /* 0x000fe20008000006 */
[----:B------:R-:W-:Y:S01]  /*34c0*/  UMOV UR4, 0x923be72d ;  /* 0x923be72d00047882 */ /* 0x000fe20000000000 */
[----:B------:R-:W-:Y:S01]  /*34d0*/  UMOV UR5, 0x3f624924 ;  /* 0x3f62492400057882 */ /* 0x000fe20000000000 */
[----:B------:R-:W-:Y:S01]  /*34e0*/  DADD R14, R14, -UR6 ;  /* 0x800000060e0e7e29 */ /* 0x000fe20008000000 */
[----:B------:R-:W-:Y:S01]  /*34f0*/  UMOV UR6, 0xfefa39ef ;  /* 0xfefa39ef00067882 */ /* 0x000fe20000000000 */
[----:B------:R-:W-:Y:S01]  /*3500*/  UMOV UR7, 0x3fe62e42 ;  /* 0x3fe62e4200077882 */ /* 0x000fe20000000000 */
[----:B------:R-:W-:Y:S02]  /*3510*/  DMUL R2, R10, R2 ;  /* 0x000000020a027228 */ /* 0x000fe40000000000 */
[----:B------:R-:W-:Y:S01]  /*3520*/  DFMA R6, R12, R6, UR4 ;  /* 0x000000040c067e2b */ /* 0x000fe20008000006 */
[----:B------:R-:W-:Y:S01]  /*3530*/  UMOV UR4, 0x9999a3c4 ;  /* 0x9999a3c400047882 */ /* 0x000fe20000000000 */
[----:B------:R-:W-:Y:S01]  /*3540*/  UMOV UR5, 0x3f899999 ;  /* 0x3f89999900057882 */ /* 0x000fe20000000000 */
[----:B------:R-:W-:-:S05]  /*3550*/  DFMA R20, R14, UR6, R8 ;  /* 0x000000060e147c2b */ /* 0x000fca0008000008 */
        /* <DEDUP_REMOVED lines=8> */
[----:B------:R-:W-:-:S08]  /*35e0*/  DMUL R6, R12, R6 ;  /* 0x000000060c067228 */ /* 0x000fd00000000000 */
[----:B------:R-:W-:-:S08]  /*35f0*/  DFMA R2, R8, R6, R2 ;  /* 0x000000060802722b */ /* 0x000fd00000000002 */
[----:B------:R-:W-:-:S08]  /*3600*/  DADD R2, R2, -R4 ;  /* 0x0000000002027229 */ /* 0x000fd00000000804 */
[----:B------:R-:W-:-:S08]  /*3610*/  DFMA R2, R14, UR4, R2 ;  /* 0x000000040e027c2b */ /* 0x000fd00008000002 */
[----:B------:R-:W-:Y:S01]  /*3620*/  DADD R20, R20, R2 ;  /* 0x0000000014147229 */ /* 0x000fe20000000002 */
[----:B------:R-:W-:Y:S10]  /*3630*/  BRA `(.L_x_5293) ;  /* 0x0000000800447947 */ /* 0x000ff40003800000 */
.L_x_5292:
[----:B------:R-:W-:-:S08]  /*3640*/  DADD R2, R20, 2 ;  /* 0x4000000014027429 */ /* 0x000fd00000000000 */
[----:B------:R-:W-:-:S08]  /*3650*/  DMUL R2, R20, R2 ;  /* 0x0000000214027228 */ /* 0x000fd00000000000 */
[----:B------:R-:W-:-:S08]  /*3660*/  DFMA R22, R22, R22, R2 ;  /* 0x000000161616722b */ /* 0x000fd00000000002 */
[----:B------:R-:W-:-:S14]  /*3670*/  DSETP.NEU.AND P0, PT, R22, RZ, PT ;  /* 0x000000ff1600722a */ /* 0x000fdc0003f0d000 */
[----:B------:R-:W-:Y:S05]  /*3680*/  @!P0 BRA `(.L_x_5293) ;  /* 0x0000000800308947 */ /* 0x000fea0003800000 */
[C---:B------:R-:W-:Y:S02]  /*3690*/  FSETP.GEU.FTZ.AND P1, PT, R23.reuse, 1.7916666269302368164, PT ;  /* 0x3fe555551700780b */ /* 0x040fe40003f3e000 */
[----:B------:R-:W-:-:S13]  /*36a0*/  FSETP.GT.FTZ.AND P0, PT, R23, -1.6999999284744262695, PT ;  /* 0xbfd999991700780b */ /* 0x000fda0003f14000 */
[----:B------:R-:W-:Y:S05]  /*36b0*/  @P0 BRA !P1, `(.L_x_5294) ;  /* 0x0000000400500947 */ /* 0x000fea0004800000 */
[----:B------:R-:W-:-:S10]  /*36c0*/  DADD R22, R22, 1 ;  /* 0x3ff0000016167429 */ /* 0x000fd40000000000 */
        /* <DEDUP_REMOVED lines=10> */
[----:B------:R-:W-:Y:S05]  /*3770*/  @P1 BRA `(.L_x_5295) ;  /* 0x0000000400001947 */ /* 0x000fea0003800000 */
        /* <DEDUP_REMOVED lines=61> */
[----:B------:R-:W-:-:S08]  /*3b50*/  DADD R4, R2, R4 ;  /* 0x0000000002047229 */ /* 0x000fd00000000004 */
[----:B------:R-:W-:Y:S01]  /*3b60*/  DMUL R20, R4, 0.5 ;  /* 0x3fe0000004147828 */ /* 0x000fe20000000000 */
[----:B------:R-:W-:Y:S10]  /*3b70*/  BRA `(.L_x_5293) ;  /* 0x0000000000f47947 */ /* 0x000ff40003800000 */
.L_x_5295:
[----:B------:R-:W-:Y:S01]  /*3b80*/  IMAD.MOV.U32 R4, RZ, RZ, 0x0 ;  /* 0x00000000ff047424 */ /* 0x000fe200078e00ff */
[----:B------:R-:W-:Y:S01]  /*3b90*/  FSETP.NEU.FTZ.AND P0, PT, R3, RZ, PT ;  /* 0x000000ff0300720b */ /* 0x000fe20003f1d000 */
[----:B------:R-:W-:-:S06]  /*3ba0*/  IMAD.MOV.U32 R5, RZ, RZ, 0x7ff00000 ;  /* 0x7ff00000ff057424 */ /* 0x000fcc00078e00ff */
[----:B------:R-:W-:-:S10]  /*3bb0*/  DFMA R4, R2, R4, +INF ;  /* 0x7ff000000204742b */ /* 0x000fd40000000004 */
[----:B------:R-:W-:Y:S02]  /*3bc0*/  FSEL R20, R4, RZ, P0 ;  /* 0x000000ff04147208 */ /* 0x000fe40000000000 */
[----:B------:R-:W-:-:S06]  /*3bd0*/  FSEL R21, R5, -QNAN , P0 ;  /* 0xfff0000005157808 */ /* 0x000fcc0000000000 */
[----:B------:R-:W-:Y:S01]  /*3be0*/  DMUL R20, R20, 0.5 ;  /* 0x3fe0000014147828 */ /* 0x000fe20000000000 */
[----:B------:R-:W-:Y:S10]  /*3bf0*/  BRA `(.L_x_5293) ;  /* 0x0000000000d47947 */ /* 0x000ff40003800000 */
.L_x_5294:
[----:B------:R-:W-:Y:S01]  /*3c00*/  DADD R10, R22, 2 ;  /* 0x40000000160a7429 */ /* 0x000fe20000000000 */
[----:B------:R-:W-:Y:S01]  /*3c10*/  IMAD.MOV.U32 R2, RZ, RZ, 0x1 ;  /* 0x00000001ff027424 */ /* 0x000fe200078e00ff */
[----:B------:R-:W-:Y:S01]  /*3c20*/  FSETP.GEU.AND P1, PT, |R23|, 6.5827683646048100446e-37, PT ;  /* 0x036000001700780b */ /* 0x000fe20003f2e200 */
[----:B------:R-:W-:Y:S03]  /*3c30*/  BSSY B2, `(.L_x_5296) ;  /* 0x0000013000027945 */ /* 0x000fe60003800000 */
[----:B------:R-:W0:Y:S02]  /*3c40*/  MUFU.RCP64H R3, R11 ;  /* 0x0000000b00037308 */ /* 0x000e240000001800 */
        /* <DEDUP_REMOVED lines=8> */
[----:B------:R-:W-:-:S05]  /*3cd0*/  FFMA R0, RZ, R11, R3 ;  /* 0x0000000bff007223 */ /* 0x000fca0000000003 */
[----:B------:R-:W-:-:S13]  /*3ce0*/  FSETP.GT.AND P0, PT, |R0|, 1.469367938527859385e-39, PT ;  /* 0x001000000000780b */ /* 0x000fda0003f04200 */
[----:B------:R-:W-:Y:S05]  /*3cf0*/  @P0 BRA P1, `(.L_x_5297) ;  /* 0x0000000000180947 */ /* 0x000fea0000800000 */
[----:B------:R-:W-:Y:S01]  /*3d00*/  IMAD.MOV.U32 R12, RZ, RZ, R22 ;  /* 0x000000ffff0c7224 */ /* 0x000fe200078e0016 */
[----:B------:R-:W-:Y:S01]  /*3d10*/  MOV R0, 0x3d40 ;  /* 0x00003d4000007802 */ /* 0x000fe20000000f00 */
[----:B------:R-:W-:-:S07]  /*3d20*/  IMAD.MOV.U32 R13, RZ, RZ, R23 ;  /* 0x000000ffff0d7224 */ /* 0x000fce00078e0017 */
[----:B------:R-:W-:Y:S05]  /*3d30*/  CALL.REL.NOINC `($__internal_7_$__cuda_sm20_div_rn_f64_full) ;  /* 0x0000010400687944 */ /* 0x000fea0003c00000 */
[----:B------:R-:W-:Y:S02]  /*3d40*/  IMAD.MOV.U32 R2, RZ, RZ, R4 ;  /* 0x000000ffff027224 */ /* 0x000fe400078e0004 */
[----:B------:R-:W-:-:S07]  /*3d50*/  IMAD.MOV.U32 R3, RZ, RZ, R5 ;  /* 0x000000ffff037224 */ /* 0x000fce00078e0005 */
.L_x_5297:
[----:B------:R-:W-:Y:S05]  /*3d60*/  BSYNC B2 ;  /* 0x0000000000027941 */ /* 0x000fea0003800000 */
.L_x_5296:
[----:B------:R-:W-:Y:S01]  /*3d70*/  DMUL R2, R22, R2 ;  /* 0x0000000216027228 */ /* 0x000fe20000000000 */
[----:B------:R-:W-:Y:S01]  /*3d80*/  IMAD.MOV.U32 R8, RZ, RZ, -0x314d23bc ;  /* 0xceb2dc44ff087424 */ /* 0x000fe200078e00ff */
[----:B------:R-:W-:Y:S01]  /*3d90*/  UMOV UR4, 0x2fbe14b5 ;  /* 0x2fbe14b500047882 */ /* 0x000fe20000000000 */
[----:B------:R-:W-:Y:S01]  /*3da0*/  IMAD.MOV.U32 R9, RZ, RZ, 0x3ed087ff ;  /* 0x3ed087ffff097424 */ /* 0x000fe200078e00ff */
[----:B------:R-:W-:-:S04]  /*3db0*/  UMOV UR5, 0x3eb372fb ;  /* 0x3eb372fb00057882 */ /* 0x000fc80000000000 */
[----:B------:R-:W-:-:S08]  /*3dc0*/  DADD R4, R22, -R2 ;  /* 0x0000000016047229 */ /* 0x000fd00000000802 */
        /* <DEDUP_REMOVED lines=19> */
[----:B------:R-:W-:-:S08]  /*3f00*/  DFMA R8, R6, R8, UR4 ;  /* 0x0000000406087e2b */ /* 0x000fd00008000008 */
[----:B------:R-:W-:-:S08]  /*3f10*/  DMUL R8, R6, R8 ;  /* 0x0000000806087228 */ /* 0x000fd00000000000 */
[----:B------:R-:W-:-:S08]  /*3f20*/  DFMA R8, R4, R8, -R2 ;  /* 0x000000080408722b */ /* 0x000fd00000000802 */
[----:B------:R-:W-:-:S08]  /*3f30*/  DADD R8, R22, R8 ;  /* 0x0000000016087229 */ /* 0x000fd00000000008 */
[----:B------:R-:W-:-:S11]  /*3f40*/  DMUL R20, R8, 0.5 ;  /* 0x3fe0000008147828 */ /* 0x000fd60000000000 */
.L_x_5293:
[----:B------:R-:W-:Y:S05]  /*3f50*/  BSYNC B1 ;  /* 0x0000000000017941 */ /* 0x000fea0003800000 */
.L_x_5291:
        /* <DEDUP_REMOVED lines=15> */
.L_x_5301:
[----:B------:R-:W0:Y:S02]  /*4050*/  F2I.S64.F64.TRUNC R20, R20 ;  /* 0x0000001400147311 */ /* 0x000e24000030d900 */
[----:B0-----:R-:W-:-:S05]  /*4060*/  IMAD.MOV.U32 R3, RZ, RZ, R20 ;  /* 0x000000ffff037224 */ /* 0x001fca00078e0014 */
[----:B------:R0:W-:Y:S01]  /*4070*/  STG.E.U8 desc[UR36][R16.64], R3 ;  /* 0x0000000310007986 */ /* 0x0001e2000c101124 */
[----:B------:R-:W-:Y:S05]  /*4080*/  BRA `(.L_x_5303) ;  /* 0x0000001000107947 */ /* 0x000fea0003800000 */
.L_x_5300:
        /* <DEDUP_REMOVED lines=9> */
.L_x_5305:
[----:B------:R-:W0:Y:S02]  /*4120*/  F2I.F64.TRUNC R21, R20 ;  /* 0x0000001400157311 */ /* 0x000e24000030d100 */
[----:B0-----:R0:W-:Y:S01]  /*4130*/  STG.E desc[UR36][R16.64], R21 ;  /* 0x0000001510007986 */ /* 0x0011e2000c101924 */
[----:B------:R-:W-:Y:S05]  /*4140*/  BRA `(.L_x_5303) ;  /* 0x0000000c00e07947 */ /* 0x000fea0003800000 */
.L_x_5304:
[----:B------:R-:W0:Y:S02]  /*4150*/  F2I.F64.TRUNC R21, R20 ;  /* 0x0000001400157311 */ /* 0x000e24000030d100 */
[----:B0-----:R0:W-:Y:S01]  /*4160*/  STG.E.U16 desc[UR36][R16.64], R21 ;  /* 0x0000001510007986 */ /* 0x0011e2000c101524 */
[----:B------:R-:W-:Y:S05]  /*4170*/  BRA `(.L_x_5303) ;  /* 0x0000000c00d47947 */ /* 0x000fea0003800000 */
.L_x_5299:
        /* <DEDUP_REMOVED lines=13> */
.L_x_5307:
        /* <DEDUP_REMOVED lines=8> */
.L_x_5306:
        /* <DEDUP_REMOVED lines=9> */
[----:B------:R-:W-:Y:S02]  /*4360*/  DSETP.GEU.AND P1, PT, |R20|, UR4, PT ;  /* 0x0000000414007e2a */ /* 0x000fe4000bf2e200 */
[----:B------:R-:W-:-:S05]  /*4370*/  DSETP.GEU.AND P0, PT, |R26|, UR4, PT ;  /* 0x000000041a007e2a */ /* 0x000fca000bf0e200 */
[----:B------:R-:W1:Y:S07]  /*4380*/  F2F.F32.F64 R3, R26 ;  /* 0x0000001a00037310 */ /* 0x000e6e0000301000 */
[----:B0-----:R-:W-:Y:S02]  /*4390*/  @!P1 FMUL R2, R2, 1.175494350822287508e-38 ;  /* 0x0080000002029820 */ /* 0x001fe40000400000 */
[----:B-1----:R-:W-:-:S05]  /*43a0*/  @!P0 FMUL R3, R3, 1.175494350822287508e-38 ;  /* 0x0080000003038820 */ /* 0x002fca0000400000 */
[----:B------:R0:W-:Y:S01]  /*43b0*/  STG.E.64 desc[UR36][R16.64], R2 ;  /* 0x0000000210007986 */ /* 0x0001e2000c101b24 */
[----:B------:R-:W-:Y:S05]  /*43c0*/  BRA `(.L_x_5303) ;  /* 0x0000000c00407947 */ /* 0x000fea0003800000 */
.L_x_5309:
        /* <DEDUP_REMOVED lines=8> */
[----:B------:R-:W-:-:S05]  /*4450*/  F2FP.F16.F32.PACK_AB R3, R0, R3 ;  /* 0x000000030003723e */ /* 0x000fca00000000ff */
[----:B------:R0:W-:Y:S01]  /*4460*/  STG.E desc[UR36][R16.64], R3 ;  /* 0x0000000310007986 */ /* 0x0001e2000c101924 */
[----:B------:R-:W-:Y:S05]  /*4470*/  BRA `(.L_x_5303) ;  /* 0x0000000c00147947 */ /* 0x000fea0003800000 */
.L_x_5308:
[----:B------:R0:W-:Y:S01]  /*4480*/  STG.E.64 desc[UR36][R16.64], R20 ;  /* 0x0000001410007986 */ /* 0x0001e2000c101b24 */
[----:B------:R-:W-:Y:S05]  /*4490*/  BRA `(.L_x_5303) ;  /* 0x0000000c000c7947 */ /* 0x000fea0003800000 */
.L_x_5298:
        /* <DEDUP_REMOVED lines=9> */
[----:B------:R-:W-:-:S06]  /*4530*/  DSETP.NEU.OR P0, PT, R20, RZ, P0 ;  /* 0x000000ff1400722a */ /* 0x000fcc000070d400 */
[----:B------:R-:W-:-:S05]  /*4540*/  SEL R3, RZ, 0x1, !P0 ;  /* 0x00000001ff037807 */ /* 0x000fca0004000000 */
[----:B------:R4:W-:Y:S01]  /*4550*/  STG.E.U8 desc[UR36][R16.64], R3 ;  /* 0x0000000310007986 */ /* 0x0009e2000c101124 */
[----:B------:R-:W-:Y:S05]  /*4560*/  BRA `(.L_x_5303) ;  /* 0x0000000800d87947 */ /* 0x000fea0003800000 */
.L_x_5312:
[----:B------:R-:W-:Y:S02]  /*4570*/  IMAD.MOV.U32 R24, RZ, RZ, R20 ;  /* 0x000000ffff187224 */ /* 0x000fe400078e0014 */
[----:B------:R-:W-:-:S05]  /*4580*/  IMAD.MOV.U32 R25, RZ, RZ, R21 ;  /* 0x000000ffff197224 */ /* 0x000fca00078e0015 */
[----:B------:R3:W-:Y:S01]  /*4590*/  STG.E.128 desc[UR36][R16.64], R24 ;  /* 0x0000001810007986 */ /* 0x0007e2000c101d24 */
[----:B------:R-:W-:Y:S05]  /*45a0*/  BRA `(.L_x_5303) ;  /* 0x0000000800c87947 */ /* 0x000fea0003800000 */
.L_x_5311:
        /* <DEDUP_REMOVED lines=25> */
.L_x_5316:
[----:B------:R-:W-:Y:S05]  /*4740*/  BSYNC B0 ;  /* 0x0000000000007941 */ /* 0x000fea0003800000 */
.L_x_5315:
[----:B------:R-:W-:-:S05]  /*4750*/  LOP3.LUT R3, R0, R3, RZ, 0xfc, !PT ;  /* 0x0000000300037212 */ /* 0x000fca00078efcff */
[----:B------:R0:W-:Y:S01]  /*4760*/  STG.E.U8 desc[UR36][R16.64], R3 ;  /* 0x0000000310007986 */ /* 0x0001e2000c101124 */
[----:B------:R-:W-:Y:S05]  /*4770*/  BRA `(.L_x_5303) ;  /* 0x0000000800547947 */ /* 0x000fea0003800000 */
.L_x_5314:
        /* <DEDUP_REMOVED lines=17> */
.L_x_5318:
[----:B------:R-:W-:Y:S01]  /*4890*/  IMAD.MOV.U32 R0, RZ, RZ, 0x7f ;  /* 0x0000007fff007424 */ /* 0x000fe200078e00ff */
[----:B------:R-:W-:-:S04]  /*48a0*/  ISETP.GT.U32.AND P0, PT, R2, 0x7f800000, PT ;  /* 0x7f8000000200780c */ /* 0x000fc80003f04070 */
[----:B------:R-:W-:-:S09]  /*48b0*/  SEL R0, R0, 0x7c, P0 ;  /* 0x0000007c00007807 */ /* 0x000fd20000000000 */
.L_x_5319:
[----:B------:R-:W-:Y:S05]  /*48c0*/  BSYNC B0 ;  /* 0x0000000000007941 */ /* 0x000fea0003800000 */
.L_x_5317:
[----:B------:R-:W-:-:S04]  /*48d0*/  LOP3.LUT R2, R3, 0x80000000, RZ, 0xc0, !PT ;  /* 0x8000000003027812 */ /* 0x000fc800078ec0ff */
[----:B------:R-:W-:-:S04]  /*48e0*/  SHF.R.U32.HI R3, RZ, 0x18, R2 ;  /* 0x00000018ff037819 */ /* 0x000fc80000011602 */
[----:B------:R-:W-:-:S05]  /*48f0*/  LOP3.LUT R3, R0, R3, RZ, 0xfc, !PT ;  /* 0x0000000300037212 */ /* 0x000fca00078efcff */
[----:B------:R1:W-:Y:S01]  /*4900*/  STG.E.U8 desc[UR36][R16.64], R3 ;  /* 0x0000000310007986 */ /* 0x0003e2000c101124 */
[----:B------:R-:W-:Y:S05]  /*4910*/  BRA `(.L_x_5303) ;  /* 0x0000000400ec7947 */ /* 0x000fea0003800000 */
.L_x_5313:
        /* <DEDUP_REMOVED lines=8> */
.L_x_5310:
        /* <DEDUP_REMOVED lines=11> */
.L_x_5322:
        /* <DEDUP_REMOVED lines=21> */
.L_x_5325:
[----:B------:R-:W-:-:S04]  /*4ba0*/  LOP3.LUT R2, R3, 0x80000000, RZ, 0xc0, !PT ;  /* 0x8000000003027812 */ /* 0x000fc800078ec0ff */
[----:B------:R-:W-:-:S04]  /*4bb0*/  SHF.R.U32.HI R3, RZ, 0x18, R2 ;  /* 0x00000018ff037819 */ /* 0x000fc80000011602 */
[----:B------:R-:W-:-:S04]  /*4bc0*/  LOP3.LUT R0, R0, R3, RZ, 0xfc, !PT ;  /* 0x0000000300007212 */ /* 0x000fc800078efcff */
[----:B------:R-:W-:-:S07]  /*4bd0*/  PRMT R8, R0, 0x7610, R8 ;  /* 0x0000761000087816 */ /* 0x000fce0000000008 */
.L_x_5324:
[----:B------:R-:W-:Y:S05]  /*4be0*/  BSYNC B0 ;  /* 0x0000000000007941 */ /* 0x000fea0003800000 */
.L_x_5323:
[----:B------:R0:W-:Y:S01]  /*4bf0*/  STG.E.U8 desc[UR36][R16.64], R8 ;  /* 0x0000000810007986 */ /* 0x0001e2000c101124 */
[----:B------:R-:W-:Y:S05]  /*4c00*/  BRA `(.L_x_5303) ;  /* 0x0000000400307947 */ /* 0x000fea0003800000 */
.L_x_5321:
        /* <DEDUP_REMOVED lines=21> */
.L_x_5328:
[----:B------:R-:W-:-:S04]  /*4d60*/  LOP3.LUT R2, R3, 0x80000000, RZ, 0xc0, !PT ;  /* 0x8000000003027812 */ /* 0x000fc800078ec0ff */
[----:B------:R-:W-:-:S04]  /*4d70*/  SHF.R.U32.HI R3, RZ, 0x18, R2 ;  /* 0x00000018ff037819 */ /* 0x000fc80000011602 */
[----:B------:R-:W-:-:S04]  /*4d80*/  LOP3.LUT R0, R0, R3, RZ, 0xfc, !PT ;  /* 0x0000000300007212 */ /* 0x000fc800078efcff */
[----:B------:R-:W-:-:S07]  /*4d90*/  PRMT R8, R0, 0x7610, R8 ;  /* 0x0000761000087816 */ /* 0x000fce0000000008 */
.L_x_5327:
[----:B------:R-:W-:Y:S05]  /*4da0*/  BSYNC B0 ;  /* 0x0000000000007941 */ /* 0x000fea0003800000 */
.L_x_5326:
[----:B------:R0:W-:Y:S01]  /*4db0*/  STG.E.U8 desc[UR36][R16.64], R8 ;  /* 0x0000000810007986 */ /* 0x0001e2000c101124 */
[----:B------:R-:W-:Y:S05]  /*4dc0*/  BRA `(.L_x_5303) ;  /* 0x0000000000c07947 */ /* 0x000fea0003800000 */
.L_x_5320:
        /* <DEDUP_REMOVED lines=26> */
.L_x_5302:
        /* <DEDUP_REMOVED lines=16> */
.L_x_5331:
[----:B------:R-:W-:Y:S05]  /*5070*/  BRA `(.L_x_5303) ;  /* 0x0000000000147947 */ /* 0x000fea0003800000 */
.L_x_5330:
[----:B------:R-:W0:Y:S02]  /*5080*/  F2I.U64.F64.TRUNC R20, R20 ;  /* 0x0000001400147311 */ /* 0x000e24000030d800 */
[----:B0-----:R0:W-:Y:S01]  /*5090*/  STG.E.64 desc[UR36][R16.64], R20 ;  /* 0x0000001410007986 */ /* 0x0011e2000c101b24 */
[----:B------:R-:W-:Y:S05]  /*50a0*/  BRA `(.L_x_5303) ;  /* 0x0000000000087947 */ /* 0x000fea0003800000 */
.L_x_5329:
[----:B------:R-:W0:Y:S02]  /*50b0*/  F2I.U32.F64.TRUNC R21, R20 ;  /* 0x0000001400157311 */ /* 0x000e24000030d000 */
[----:B0-----:R0:W-:Y:S02]  /*50c0*/  STG.E desc[UR36][R16.64], R21 ;  /* 0x0000001510007986 */ /* 0x0011e4000c101924 */
.L_x_5303:
[----:B0-2---:R-:W0:Y:S01]  /*50d0*/  S2R R0, SR_CTAID.X ;  /* 0x0000000000007919 */ /* 0x005e220000002500 */
[----:B-1--4-:R-:W0:Y:S02]  /*50e0*/  S2R R3, SR_TID.X ;  /* 0x0000000000037919 */ /* 0x012e240000002100 */
[----:B0-----:R-:W-:-:S04]  /*50f0*/  IMAD R0, R0, 0x200, R3 ;  /* 0x0000020000007824 */ /* 0x001fc800078e0203 */
[----:B---3--:R-:W-:-:S07]  /*5100*/  VIADD R17, R0, 0x80 ;  /* 0x0000008000117836 */ /* 0x008fce0000000000 */
.L_x_5251:
[----:B------:R-:W-:Y:S05]  /*5110*/  BSYNC B6 ;  /* 0x0000000000067941 */ /* 0x000fea0003800000 */
.L_x_5250:
[----:B------:R-:W-:Y:S01]  /*5120*/  ULDC UR4, c[0x0][0x210] ;  /* 0x0000840000047ab9 */ /* 0x000fe20000000800 */
[----:B------:R-:W-:Y:S01]  /*5130*/  BSSY B6, `(.L_x_5332) ;  /* 0x0000508000067945 */ /* 0x000fe20003800000 */
[----:B------:R-:W-:-:S13]  /*5140*/  ISETP.GE.AND P0, PT, R17, UR4, PT ;  /* 0x0000000411007c0c */ /* 0x000fda000bf06270 */
[----:B------:R-:W-:Y:S05]  /*5150*/  @P0 BRA `(.L_x_5333) ;  /* 0x0000005000140947 */ /* 0x000fea0003800000 */
        /* <DEDUP_REMOVED lines=303> */
.L_x_5334:
        /* <DEDUP_REMOVED lines=22> */
.L_x_5338:
[----:B------:R-:W2:Y:S01]  /*65b0*/  LDG.E.U8 R2, desc[UR36][R2.64] ;  /* 0x0000002402027981 */ /* 0x000ea2000c1e1100 */
[----:B------:R-:W-:Y:S01]  /*65c0*/  CS2R R22, SRZ ;  /* 0x0000000000167805 */ /* 0x000fe2000001ff00 */
[----:B--2---:R0:W1:Y:S01]  /*65d0*/  I2F.F64.U16 R20, R2 ;  /* 0x0000000200147312 */ /* 0x0040620000101800 */
[----:B------:R-:W-:Y:S05]  /*65e0*/  BRA `(.L_x_5340) ;  /* 0x0000000c00c87947 */ /* 0x000fea0003800000 */
.L_x_5337:
        /* <DEDUP_REMOVED lines=10> */
.L_x_5342:
[----:B------:R-:W2:Y:S01]  /*6690*/  LDG.E R2, desc[UR36][R2.64] ;  /* 0x0000002402027981 */ /* 0x000ea2000c1e1900 */
[----:B------:R-:W-:Y:S01]  /*66a0*/  CS2R R22, SRZ ;  /* 0x0000000000167805 */ /* 0x000fe2000001ff00 */
[----:B--2---:R0:W1:Y:S01]  /*66b0*/  I2F.F64 R20, R2 ;  /* 0x0000000200147312 */ /* 0x0040620000201c00 */
[----:B------:R-:W-:Y:S05]  /*66c0*/  BRA `(.L_x_5340) ;  /* 0x0000000c00907947 */ /* 0x000fea0003800000 */
.L_x_5341:
[----:B------:R-:W2:Y:S01]  /*66d0*/  LDG.E.U16 R2, desc[UR36][R2.64] ;  /* 0x0000002402027981 */ /* 0x000ea2000c1e1500 */
[----:B------:R-:W-:Y:S01]  /*66e0*/  CS2R R22, SRZ ;  /* 0x0000000000167805 */ /* 0x000fe2000001ff00 */
[----:B--2---:R0:W1:Y:S01]  /*66f0*/  I2F.F64.S16 R20, R2 ;  /* 0x0000000200147312 */ /* 0x0040620000101c00 */
[----:B------:R-:W-:Y:S05]  /*6700*/  BRA `(.L_x_5340) ;  /* 0x0000000c00807947 */ /* 0x000fea0003800000 */
.L_x_5336:
        /* <DEDUP_REMOVED lines=9> */
[----:B------:R-:W2:Y:S01]  /*67a0*/  F2F.F64.F32 R20, R20 ;  /* 0x0000001400147310 */ /* 0x000ea20000201800 */
[----:B------:R-:W-:Y:S05]  /*67b0*/  BRA `(.L_x_5340) ;  /* 0x0000000c00547947 */ /* 0x000fea0003800000 */
.L_x_5344:
[----:B------:R-:W2:Y:S01]  /*67c0*/  LDG.E.U16 R0, desc[UR36][R2.64] ;  /* 0x0000002402007981 */ /* 0x000ea2000c1e1500 */
[----:B------:R-:W-:Y:S01]  /*67d0*/  CS2R R22, SRZ ;  /* 0x0000000000167805 */ /* 0x000fe2000001ff00 */
[----:B--2---:R-:W-:-:S05]  /*67e0*/  HADD2.F32 R0, -RZ, R0.H0_H0 ;  /* 0x20000000ff007230 */ /* 0x004fca0000004100 */
[----:B------:R-:W-:-:S04]  /*67f0*/  FMUL.FTZ R0, R0, 1 ;  /* 0x3f80000000007820 */ /* 0x000fc80000410000 */
[----:B------:R0:W1:Y:S01]  /*6800*/  F2F.F64.F32 R20, R0 ;  /* 0x0000000000147310 */ /* 0x0000620000201800 */
[----:B------:R-:W-:Y:S05]  /*6810*/  BRA `(.L_x_5340) ;  /* 0x0000000c003c7947 */ /* 0x000fea0003800000 */
.L_x_5343:
        /* <DEDUP_REMOVED lines=12> */
.L_x_5346:
[----:B------:R-:W2:Y:S02]  /*68e0*/  LDG.E R0, desc[UR36][R2.64] ;  /* 0x0000002402007981 */ /* 0x000ea4000c1e1900 */
[--C-:B--2---:R-:W-:Y:S02]  /*68f0*/  HADD2.F32 R4, -RZ, R0.reuse.H1_H1 ;  /* 0x30000000ff047230 */ /* 0x104fe40000004100 */
[----:B------:R-:W-:-:S03]  /*6900*/  HADD2.F32 R0, -RZ, R0.H0_H0 ;  /* 0x20000000ff007230 */ /* 0x000fc60000004100 */
[----:B------:R-:W-:Y:S02]  /*6910*/  FMUL.FTZ R4, R4, 1 ;  /* 0x3f80000004047820 */ /* 0x000fe40000410000 */
[----:B------:R-:W-:Y:S02]  /*6920*/  FMUL.FTZ R0, R0, 1 ;  /* 0x3f80000000007820 */ /* 0x000fe40000410000 */
[----:B------:R3:W4:Y:S08]  /*6930*/  F2F.F64.F32 R22, R4 ;  /* 0x0000000400167310 */ /* 0x0007300000201800 */
[----:B------:R3:W0:Y:S01]  /*6940*/  F2F.F64.F32 R20, R0 ;  /* 0x0000000000147310 */ /* 0x0006220000201800 */
[----:B------:R-:W-:Y:S05]  /*6950*/  BRA `(.L_x_5340) ;  /* 0x0000000800ec7947 */ /* 0x000fea0003800000 */
.L_x_5345:
[----:B------:R0:W5:Y:S01]  /*6960*/  LDG.E.64 R20, desc[UR36][R2.64] ;  /* 0x0000002402147981 */ /* 0x000162000c1e1b00 */
[----:B------:R-:W-:Y:S01]  /*6970*/  CS2R R22, SRZ ;  /* 0x0000000000167805 */ /* 0x000fe2000001ff00 */
[----:B------:R-:W-:Y:S06]  /*6980*/  BRA `(.L_x_5340) ;  /* 0x0000000800e07947 */ /* 0x000fec0003800000 */
.L_x_5335:
        /* <DEDUP_REMOVED lines=14> */
.L_x_5349:
[----:B------:R0:W5:Y:S01]  /*6a70*/  LDG.E.128 R20, desc[UR36][R2.64] ;  /* 0x0000002402147981 */ /* 0x000162000c1e1d00 */
[----:B------:R-:W-:Y:S05]  /*6a80*/  BRA `(.L_x_5340) ;  /* 0x0000000800a07947 */ /* 0x000fea0003800000 */
.L_x_5348:
        /* <DEDUP_REMOVED lines=29> */
.L_x_5351:
        /* <DEDUP_REMOVED lines=16> */
.L_x_5350:
[----:B------:R-:W2:Y:S01]  /*6d60*/  LDG.E.U16 R0, desc[UR36][R2.64] ;  /* 0x0000002402007981 */ /* 0x000ea2000c1e1500 */
[----:B------:R-:W-:Y:S01]  /*6d70*/  CS2R R22, SRZ ;  /* 0x0000000000167805 */ /* 0x000fe2000001ff00 */
[----:B--2---:R-:W-:-:S04]  /*6d80*/  IMAD.U32 R0, R0, 0x10000, RZ ;  /* 0x0001000000007824 */ /* 0x004fc800078e00ff */
[----:B------:R-:W-:-:S04]  /*6d90*/  FMUL.FTZ R0, R0, 1 ;  /* 0x3f80000000007820 */ /* 0x000fc80000410000 */
[----:B------:R0:W1:Y:S01]  /*6da0*/  F2F.F64.F32 R20, R0 ;  /* 0x0000000000147310 */ /* 0x0000620000201800 */
[----:B------:R-:W-:Y:S05]  /*6db0*/  BRA `(.L_x_5340) ;  /* 0x0000000400d47947 */ /* 0x000fea0003800000 */
.L_x_5347:
        /* <DEDUP_REMOVED lines=12> */
.L_x_5354:
        /* <DEDUP_REMOVED lines=21> */
.L_x_5358:
[----:B------:R-:W-:Y:S05]  /*6fd0*/  BSYNC B1 ;  /* 0x0000000000017941 */ /* 0x000fea0003800000 */
.L_x_5357:
[----:B------:R-:W-:Y:S01]  /*6fe0*/  LEA R3, R0, 0x3b800000, 0x17 ;  /* 0x3b80000000037811 */ /* 0x000fe200078eb8ff */
[----:B------:R-:W-:-:S05]  /*6ff0*/  IMAD.SHL.U32 R0, R2, 0x100000, RZ ;  /* 0x0010000002007824 */ /* 0x000fca00078e00ff */
[----:B------:R-:W-:-:S07]  /*7000*/  LOP3.LUT R0, R3, R0, R4, 0xfe, !PT ;  /* 0x0000000003007212 */ /* 0x000fce00078efe04 */
.L_x_5356:
[----:B------:R-:W-:Y:S05]  /*7010*/  BSYNC B0 ;  /* 0x0000000000007941 */ /* 0x000fea0003800000 */
.L_x_5355:
[----:B------:R-:W-:Y:S01]  /*7020*/  FMUL.FTZ R0, R0, 1 ;  /* 0x3f80000000007820 */ /* 0x000fe20000410000 */
[----:B------:R-:W-:-:S03]  /*7030*/  CS2R R22, SRZ ;  /* 0x0000000000167805 */ /* 0x000fc6000001ff00 */
[----:B------:R0:W1:Y:S01]  /*7040*/  F2F.F64.F32 R20, R0 ;  /* 0x0000000000147310 */ /* 0x0000620000201800 */
[----:B------:R-:W-:Y:S05]  /*7050*/  BRA `(.L_x_5340) ;  /* 0x00000004002c7947 */ /* 0x000fea0003800000 */
.L_x_5353:
        /* <DEDUP_REMOVED lines=21> */
.L_x_5362:
[----:B------:R-:W-:Y:S05]  /*71b0*/  BSYNC B1 ;  /* 0x0000000000017941 */ /* 0x000fea0003800000 */
.L_x_5361:
[----:B------:R-:W-:Y:S01]  /*71c0*/  LEA R3, R0, 0x37800000, 0x17 ;  /* 0x3780000000037811 */ /* 0x000fe200078eb8ff */
[----:B------:R-:W-:-:S05]  /*71d0*/  IMAD.SHL.U32 R0, R2, 0x200000, RZ ;  /* 0x0020000002007824 */ /* 0x000fca00078e00ff */
[----:B------:R-:W-:-:S07]  /*71e0*/  LOP3.LUT R0, R3, R0, R4, 0xfe, !PT ;  /* 0x0000000003007212 */ /* 0x000fce00078efe04 */
.L_x_5360:
[----:B------:R-:W-:Y:S05]  /*71f0*/  BSYNC B0 ;  /* 0x0000000000007941 */ /* 0x000fea0003800000 */
.L_x_5359:
[----:B------:R-:W-:Y:S01]  /*7200*/  FMUL.FTZ R0, R0, 1 ;  /* 0x3f80000000007820 */ /* 0x000fe20000410000 */
[----:B------:R-:W-:-:S03]  /*7210*/  CS2R R22, SRZ ;  /* 0x0000000000167805 */ /* 0x000fc6000001ff00 */
[----:B------:R0:W1:Y:S01]  /*7220*/  F2F.F64.F32 R20, R0 ;  /* 0x0000000000147310 */ /* 0x0000620000201800 */
[----:B------:R-:W-:Y:S05]  /*7230*/  BRA `(.L_x_5340) ;  /* 0x0000000000b47947 */ /* 0x000fea0003800000 */
.L_x_5352:
        /* <DEDUP_REMOVED lines=14> */
.L_x_5366:
[----:B------:R-:W-:Y:S05]  /*7320*/  BSYNC B0 ;  /* 0x0000000000007941 */ /* 0x000fea0003800000 */
.L_x_5365:
[----:B------:R-:W-:Y:S01]  /*7330*/  FMUL.FTZ R0, R0, 1 ;  /* 0x3f80000000007820 */ /* 0x000fe20000410000 */
[----:B------:R-:W-:-:S03]  /*7340*/  CS2R R22, SRZ ;  /* 0x0000000000167805 */ /* 0x000fc6000001ff00 */
[----:B------:R0:W1:Y:S01]  /*7350*/  F2F.F64.F32 R20, R0 ;  /* 0x0000000000147310 */ /* 0x0000620000201800 */
[----:B------:R-:W-:Y:S05]  /*7360*/  BRA `(.L_x_5340) ;  /* 0x0000000000687947 */ /* 0x000fea0003800000 */
.L_x_5339:
        /* <DEDUP_REMOVED lines=16> */
.L_x_5367:
[----:B------:R-:W-:Y:S02]  /*7470*/  CS2R R20, SRZ ;  /* 0x0000000000147805 */ /* 0x000fe4000001ff00 */
[----:B------:R-:W-:Y:S01]  /*7480*/  CS2R R22, SRZ ;  /* 0x0000000000167805 */ /* 0x000fe2000001ff00 */
[----:B------:R-:W-:Y:S06]  /*7490*/  BRA `(.L_x_5340) ;  /* 0x00000000001c7947 */ /* 0x000fec0003800000 */
.L_x_5364:
[----:B------:R-:W2:Y:S01]  /*74a0*/  LDG.E.64 R20, desc[UR36][R2.64] ;  /* 0x0000002402147981 */ /* 0x000ea2000c1e1b00 */
[----:B------:R-:W-:Y:S01]  /*74b0*/  CS2R R22, SRZ ;  /* 0x0000000000167805 */ /* 0x000fe2000001ff00 */
[----:B--2---:R-:W0:Y:S01]  /*74c0*/  I2F.F64.U64 R20, R20 ;  /* 0x0000001400147312 */ /* 0x004e220000301800 */
[----:B------:R-:W-:Y:S05]  /*74d0*/  BRA `(.L_x_5340) ;  /* 0x00000000000c7947 */ /* 0x000fea0003800000 */
.L_x_5363:
[----:B------:R-:W2:Y:S01]  /*74e0*/  LDG.E R2, desc[UR36][R2.64] ;  /* 0x0000002402027981 */ /* 0x000ea2000c1e1900 */
[----:B------:R-:W-:Y:S01]  /*74f0*/  CS2R R22, SRZ ;  /* 0x0000000000167805 */ /* 0x000fe2000001ff00 */
[----:B--2---:R0:W1:Y:S06]  /*7500*/  I2F.F64.U32 R20, R2 ;  /* 0x0000000200147312 */ /* 0x00406c0000201800 */
.L_x_5340:
[----:B012--5:R-:W-:Y:S01]  /*7510*/  DADD R26, R20, 1 ;  /* 0x3ff00000141a7429 */ /* 0x027fe20000000000 */
[----:B------:R-:W-:Y:S01]  /*7520*/  BSSY B1, `(.L_x_5368) ;  /* 0x0000070000017945 */ /* 0x000fe20003800000 */
[----:B----4-:R-:W-:-:S06]  /*7530*/  DADD R6, -RZ, |R22| ;  /* 0x00000000ff067229 */ /* 0x010fcc0000000516 */
[--C-:B------:R-:W-:Y:S02]  /*7540*/  DADD R8, -RZ, |R26|.reuse ;  /* 0x00000000ff087229 */ /* 0x100fe4000000051a */
[----:B------:R-:W-:-:S08]  /*7550*/  DSETP.GT.AND P4, PT, |R22|, |R26|, PT ;  /* 0x4000001a1600722a */ /* 0x000fd00003f84200 */
[----:B------:R-:W-:Y:S02]  /*7560*/  FSEL R10, R6, R8, P4 ;  /* 0x00000008060a7208 */ /* 0x000fe40002000000 */
[----:B------:R-:W-:-:S06]  /*7570*/  FSEL R11, R7, R9, P4 ;  /* 0x00000009070b7208 */ /* 0x000fcc0002000000 */
[----:B------:R-:W-:-:S14]  /*7580*/  DSETP.NEU.AND P0, PT, R10, RZ, PT ;  /* 0x000000ff0a00722a */ /* 0x000fdc0003f0d000 */
[----:B------:R-:W-:Y:S05]  /*7590*/  @!P0 BRA `(.L_x_5369) ;  /* 0x0000000400948947 */ /* 0x000fea0003800000 */
[----:B------:R-:W3:Y:S01]  /*75a0*/  MUFU.RCP64H R3, R11 ;  /* 0x0000000b00037308 */ /* 0x000ee20000001800 */
[----:B------:R-:W-:Y:S01]  /*75b0*/  IMAD.MOV.U32 R2, RZ, RZ, 0x1 ;  /* 0x00000001ff027424 */ /* 0x000fe200078e00ff */
[----:B------:R-:W-:Y:S01]  /*75c0*/  FSEL R12, R8, R6, P4 ;  /* 0x00000006080c7208 */ /* 0x000fe20002000000 */
[----:B------:R-:W-:Y:S01]  /*75d0*/  BSSY B2, `(.L_x_5370) ;  /* 0x0000012000027945 */ /* 0x000fe20003800000 */
[----:B------:R-:W-:-:S04]  /*75e0*/  FSEL R13, R9, R7, P4 ;  /* 0x00000007090d7208 */ /* 0x000fc80002000000 */
[----:B------:R-:W-:Y:S01]  /*75f0*/  FSETP.GEU.AND P1, PT, |R13|, 6.5827683646048100446e-37, PT ;  /* 0x036000000d00780b */ /* 0x000fe20003f2e200 */
[----:B---3--:R-:W-:-:S08]  /*7600*/  DFMA R4, -R10, R2, 1 ;  /* 0x3ff000000a04742b */ /* 0x008fd00000000102 */
        /* <DEDUP_REMOVED lines=10> */
[----:B------:R-:W-:-:S07]  /*76b0*/  MOV R0, 0x76d0 ;  /* 0x000076d000007802 */ /* 0x000fce0000000f00 */
[----:B------:R-:W-:Y:S05]  /*76c0*/  CALL.REL.NOINC `($__internal_7_$__cuda_sm20_div_rn_f64_full) ;  /* 0x000000cc00047944 */ /* 0x000fea0003c00000 */
[----:B------:R-:W-:Y:S02]  /*76d0*/  IMAD.MOV.U32 R2, RZ, RZ, R4 ;  /* 0x000000ffff027224 */ /* 0x000fe400078e0004 */
[----:B------:R-:W-:-:S07]  /*76e0*/  IMAD.MOV.U32 R3, RZ, RZ, R5 ;  /* 0x000000ffff037224 */ /* 0x000fce00078e0005 */
.L_x_5371:
[----:B------:R-:W-:Y:S05]  /*76f0*/  BSYNC B2 ;  /* 0x0000000000027941 */ /* 0x000fea0003800000 */
.L_x_5370:
        /* <DEDUP_REMOVED lines=79> */
.L_x_5369:
[----:B------:R-:W-:-:S04]  /*7bf0*/  ISETP.GE.AND P0, PT, R27, RZ, PT ;  /* 0x000000ff1b00720c */ /* 0x000fc80003f06270 */
[----:B------:R-:W-:Y:S02]  /*7c00*/  FSEL R8, RZ, 3.37028055040000000000e+12, P0 ;  /* 0x54442d18ff087808 */ /* 0x000fe40000000000 */
[----:B------:R-:W-:-:S07]  /*7c10*/  FSEL R9, RZ, 2.1426990032196044922, P0 ;  /* 0x400921fbff097808 */ /* 0x000fce0000000000 */
.L_x_5372:
[----:B------:R-:W-:Y:S05]  /*7c20*/  BSYNC B1 ;  /* 0x0000000000017941 */ /* 0x000fea0003800000 */
.L_x_5368:
[----:B------:R-:W-:Y:S01]  /*7c30*/  DADD R2, -RZ, |R22| ;  /* 0x00000000ff027229 */ /* 0x000fe20000000516 */
[----:B---3--:R-:W-:Y:S01]  /*7c40*/  IMAD.MOV.U32 R4, RZ, RZ, RZ ;  /* 0x000000ffff047224 */ /* 0x008fe200078e00ff */
        /* <DEDUP_REMOVED lines=10> */
[----:B------:R-:W-:-:S02]  /*7cf0*/  LOP3.LUT R0, R11, 0xffc00000, RZ, 0xc0, !PT ;  /* 0xffc000000b007812 */ /* 0x000fc400078ec0ff */
        /* <DEDUP_REMOVED lines=161> */
.L_x_5374:
        /* <DEDUP_REMOVED lines=84> */
.L_x_5377:
        /* <DEDUP_REMOVED lines=8> */
.L_x_5376:
        /* <DEDUP_REMOVED lines=22> */
.L_x_5379:
[----:B------:R-:W-:Y:S05]  /*8e30*/  BSYNC B2 ;  /* 0x0000000000027941 */ /* 0x000fea0003800000 */
.L_x_5378:
        /* <DEDUP_REMOVED lines=30> */
.L_x_5375:
[----:B------:R-:W-:Y:S05]  /*9020*/  BSYNC B1 ;  /* 0x0000000000017941 */ /* 0x000fea0003800000 */
.L_x_5373:
        /* <DEDUP_REMOVED lines=15> */
.L_x_5383:
[----:B------:R-:W0:Y:S02]  /*9120*/  F2I.S64.F64.TRUNC R20, R20 ;  /* 0x0000001400147311 */ /* 0x000e24000030d900 */
[----:B0-----:R-:W-:-:S05]  /*9130*/  IMAD.MOV.U32 R3, RZ, RZ, R20 ;  /* 0x000000ffff037224 */ /* 0x001fca00078e0014 */
[----:B------:R0:W-:Y:S01]  /*9140*/  STG.E.U8 desc[UR36][R18.64], R3 ;  /* 0x0000000312007986 */ /* 0x0001e2000c101124 */
[----:B------:R-:W-:Y:S05]  /*9150*/  BRA `(.L_x_5385) ;  /* 0x0000001000107947 */ /* 0x000fea0003800000 */
.L_x_5382:
        /* <DEDUP_REMOVED lines=9> */
.L_x_5387:
[----:B------:R-:W0:Y:S02]  /*91f0*/  F2I.F64.TRUNC R21, R20 ;  /* 0x0000001400157311 */ /* 0x000e24000030d100 */
[----:B0-----:R0:W-:Y:S01]  /*9200*/  STG.E desc[UR36][R18.64], R21 ;  /* 0x0000001512007986 */ /* 0x0011e2000c101924 */
[----:B------:R-:W-:Y:S05]  /*9210*/  BRA `(.L_x_5385) ;  /* 0x0000000c00e07947 */ /* 0x000fea0003800000 */
.L_x_5386:
[----:B------:R-:W0:Y:S02]  /*9220*/  F2I.F64.TRUNC R21, R20 ;  /* 0x0000001400157311 */ /* 0x000e24000030d100 */
[----:B0-----:R0:W-:Y:S01]  /*9230*/  STG.E.U16 desc[UR36][R18.64], R21 ;  /* 0x0000001512007986 */ /* 0x0011e2000c101524 */
[----:B------:R-:W-:Y:S05]  /*9240*/  BRA `(.L_x_5385) ;  /* 0x0000000c00d47947 */ /* 0x000fea0003800000 */
.L_x_5381:
        /* <DEDUP_REMOVED lines=13> */
.L_x_5389:
        /* <DEDUP_REMOVED lines=8> */
.L_x_5388:
        /* <DEDUP_REMOVED lines=16> */
.L_x_5391:
        /* <DEDUP_REMOVED lines=11> */
.L_x_5390:
[----:B------:R0:W-:Y:S01]  /*9550*/  STG.E.64 desc[UR36][R18.64], R20 ;  /* 0x0000001412007986 */ /* 0x0001e2000c101b24 */
[----:B------:R-:W-:Y:S05]  /*9560*/  BRA `(.L_x_5385) ;  /* 0x0000000c000c7947 */ /* 0x000fea0003800000 */
.L_x_5380:
        /* <DEDUP_REMOVED lines=13> */
.L_x_5394:
[----:B------:R-:W-:Y:S02]  /*9640*/  IMAD.MOV.U32 R24, RZ, RZ, R20 ;  /* 0x000000ffff187224 */ /* 0x000fe400078e0014 */
[----:B------:R-:W-:-:S05]  /*9650*/  IMAD.MOV.U32 R25, RZ, RZ, R21 ;  /* 0x000000ffff197224 */ /* 0x000fca00078e0015 */
[----:B------:R0:W-:Y:S01]  /*9660*/  STG.E.128 desc[UR36][R18.64], R24 ;  /* 0x0000001812007986 */ /* 0x0001e2000c101d24 */
[----:B------:R-:W-:Y:S05]  /*9670*/  BRA `(.L_x_5385) ;  /* 0x0000000800c87947 */ /* 0x000fea0003800000 */
.L_x_5393:
        /* <DEDUP_REMOVED lines=25> */
.L_x_5398:
[----:B------:R-:W-:Y:S05]  /*9810*/  BSYNC B0 ;  /* 0x0000000000007941 */ /* 0x000fea0003800000 */
.L_x_5397:
[----:B------:R-:W-:-:S05]  /*9820*/  LOP3.LUT R3, R0, R3, RZ, 0xfc, !PT ;  /* 0x0000000300037212 */ /* 0x000fca00078efcff */
[----:B------:R0:W-:Y:S01]  /*9830*/  STG.E.U8 desc[UR36][R18.64], R3 ;  /* 0x0000000312007986 */ /* 0x0001e2000c101124 */
[----:B------:R-:W-:Y:S05]  /*9840*/  BRA `(.L_x_5385) ;  /* 0x0000000800547947 */ /* 0x000fea0003800000 */
.L_x_5396:
        /* <DEDUP_REMOVED lines=17> */
.L_x_5400:
[----:B------:R-:W-:Y:S01]  /*9960*/  IMAD.MOV.U32 R0, RZ, RZ, 0x7f ;  /* 0x0000007fff007424 */ /* 0x000fe200078e00ff */
[----:B------:R-:W-:-:S04]  /*9970*/  ISETP.GT.U32.AND P0, PT, R2, 0x7f800000, PT ;  /* 0x7f8000000200780c */ /* 0x000fc80003f04070 */
[----:B------:R-:W-:-:S09]  /*9980*/  SEL R0, R0, 0x7c, P0 ;  /* 0x0000007c00007807 */ /* 0x000fd20000000000 */
.L_x_5401:
[----:B------:R-:W-:Y:S05]  /*9990*/  BSYNC B0 ;  /* 0x0000000000007941 */ /* 0x000fea0003800000 */
.L_x_5399:
[----:B------:R-:W-:-:S04]  /*99a0*/  LOP3.LUT R2, R3, 0x80000000, RZ, 0xc0, !PT ;  /* 0x8000000003027812 */ /* 0x000fc800078ec0ff */
[----:B------:R-:W-:-:S04]  /*99b0*/  SHF.R.U32.HI R3, RZ, 0x18, R2 ;  /* 0x00000018ff037819 */ /* 0x000fc80000011602 */
[----:B------:R-:W-:-:S05]  /*99c0*/  LOP3.LUT R3, R0, R3, RZ, 0xfc, !PT ;  /* 0x0000000300037212 */ /* 0x000fca00078efcff */
[----:B------:R0:W-:Y:S01]  /*99d0*/  STG.E.U8 desc[UR36][R18.64], R3 ;  /* 0x0000000312007986 */ /* 0x0001e2000c101124 */
[----:B------:R-:W-:Y:S05]  /*99e0*/  BRA `(.L_x_5385) ;  /* 0x0000000400ec7947 */ /* 0x000fea0003800000 */
.L_x_5395:
        /* <DEDUP_REMOVED lines=8> */
.L_x_5392:
        /* <DEDUP_REMOVED lines=11> */
.L_x_5404:
        /* <DEDUP_REMOVED lines=21> */
.L_x_5407:
[----:B------:R-:W-:-:S04]  /*9c70*/  LOP3.LUT R2, R3, 0x80000000, RZ, 0xc0, !PT ;  /* 0x8000000003027812 */ /* 0x000fc800078ec0ff */
[----:B------:R-:W-:-:S04]  /*9c80*/  SHF.R.U32.HI R3, RZ, 0x18, R2 ;  /* 0x00000018ff037819 */ /* 0x000fc80000011602 */
[----:B------:R-:W-:-:S04]  /*9c90*/  LOP3.LUT R0, R0, R3, RZ, 0xfc, !PT ;  /* 0x0000000300007212 */ /* 0x000fc800078efcff */
[----:B------:R-:W-:-:S07]  /*9ca0*/  PRMT R9, R0, 0x7610, R9 ;  /* 0x0000761000097816 */ /* 0x000fce0000000009 */
.L_x_5406:
[----:B------:R-:W-:Y:S05]  /*9cb0*/  BSYNC B0 ;  /* 0x0000000000007941 */ /* 0x000fea0003800000 */
.L_x_5405:
[----:B------:R3:W-:Y:S01]  /*9cc0*/  STG.E.U8 desc[UR36][R18.64], R9 ;  /* 0x0000000912007986 */ /* 0x0007e2000c101124 */
[----:B------:R-:W-:Y:S05]  /*9cd0*/  BRA `(.L_x_5385) ;  /* 0x0000000400307947 */ /* 0x000fea0003800000 */
.L_x_5403:
        /* <DEDUP_REMOVED lines=21> */
.L_x_5410:
[----:B------:R-:W-:-:S04]  /*9e30*/  LOP3.LUT R2, R3, 0x80000000, RZ, 0xc0, !PT ;  /* 0x8000000003027812 */ /* 0x000fc800078ec0ff */
[----:B------:R-:W-:-:S04]  /*9e40*/  SHF.R.U32.HI R3, RZ, 0x18, R2 ;  /* 0x00000018ff037819 */ /* 0x000fc80000011602 */
[----:B------:R-:W-:-:S04]  /*9e50*/  LOP3.LUT R0, R0, R3, RZ, 0xfc, !PT ;  /* 0x0000000300007212 */ /* 0x000fc800078efcff */
[----:B------:R-:W-:-:S07]  /*9e60*/  PRMT R9, R0, 0x7610, R9 ;  /* 0x0000761000097816 */ /* 0x000fce0000000009 */
.L_x_5409:
[----:B------:R-:W-:Y:S05]  /*9e70*/  BSYNC B0 ;  /* 0x0000000000007941 */ /* 0x000fea0003800000 */
.L_x_5408:
[----:B------:R0:W-:Y:S01]  /*9e80*/  STG.E.U8 desc[UR36][R18.64], R9 ;  /* 0x0000000912007986 */ /* 0x0001e2000c101124 */
[----:B------:R-:W-:Y:S05]  /*9e90*/  BRA `(.L_x_5385) ;  /* 0x0000000000c07947 */ /* 0x000fea0003800000 */
.L_x_5402:
        /* <DEDUP_REMOVED lines=26> */
.L_x_5384:
        /* <DEDUP_REMOVED lines=16> */
.L_x_5413:
[----:B------:R-:W-:Y:S05]  /*a140*/  BRA `(.L_x_5385) ;  /* 0x0000000000147947 */ /* 0x000fea0003800000 */
.L_x_5412:
[----:B------:R-:W0:Y:S02]  /*a150*/  F2I.U64.F64.TRUNC R20, R20 ;  /* 0x0000001400147311 */ /* 0x000e24000030d800 */
[----:B0-----:R2:W-:Y:S01]  /*a160*/  STG.E.64 desc[UR36][R18.64], R20 ;  /* 0x0000001412007986 */ /* 0x0015e2000c101b24 */
[----:B------:R-:W-:Y:S05]  /*a170*/  BRA `(.L_x_5385) ;  /* 0x0000000000087947 */ /* 0x000fea0003800000 */
.L_x_5411:
[----:B------:R-:W0:Y:S02]  /*a180*/  F2I.U32.F64.TRUNC R21, R20 ;  /* 0x0000001400157311 */ /* 0x000e24000030d000 */
[----:B0-----:R0:W-:Y:S02]  /*a190*/  STG.E desc[UR36][R18.64], R21 ;  /* 0x0000001512007986 */ /* 0x0011e4000c101924 */
.L_x_5385:
[----:B------:R-:W-:-:S07]  /*a1a0*/  VIADD R17, R17, 0x80 ;  /* 0x0000008011117836 */ /* 0x000fce0000000000 */
.L_x_5333:
[----:B------:R-:W-:Y:S05]  /*a1b0*/  BSYNC B6 ;  /* 0x0000000000067941 */ /* 0x000fea0003800000 */
.L_x_5332:
[----:B------:R-:W-:Y:S01]  /*a1c0*/  ULDC UR4, c[0x0][0x210] ;  /* 0x0000840000047ab9 */ /* 0x000fe20000000800 */
[----:B------:R-:W-:Y:S01]  /*a1d0*/  BSSY B6, `(.L_x_5414) ;  /* 0x0000508000067945 */ /* 0x000fe20003800000 */
[----:B------:R-:W-:-:S13]  /*a1e0*/  ISETP.GE.AND P0, PT, R17, UR4, PT ;  /* 0x0000000411007c0c */ /* 0x000fda000bf06270 */
[----:B------:R-:W-:Y:S05]  /*a1f0*/  @P0 BRA `(.L_x_5415) ;  /* 0x0000005000140947 */ /* 0x000fea0003800000 */
[----:B------:R-:W5:Y:S01]  /*a200*/  LDC R6, c[0x0][0x218] ;  /* 0x00008600ff067b82 */ /* 0x000f620000000800 */
[----:B0-----:R-:W-:Y:S02]  /*a210*/  IMAD.MOV.U32 R0, RZ, RZ, RZ ;  /* 0x000000ffff007224 */ /* 0x001fe400078e00ff */
[----:B-1234-:R-:W-:Y:S01]  /*a220*/  IMAD.MOV.U32 R18, RZ, RZ, RZ ;  /* 0x000000ffff127224 */ /* 0x01efe200078e00ff */
[----:B-----5:R-:W-:-:S13]  /*a230*/  ISETP.NE.AND P0, PT, R6, RZ, PT ;  /* 0x000000ff0600720c */ /* 0x020fda0003f05270 */
        /* <DEDUP_REMOVED lines=299> */
.L_x_5416:
        /* <DEDUP_REMOVED lines=22> */
.L_x_5420:
[----:B------:R-:W2:Y:S01]  /*b650*/  LDG.E.U8 R2, desc[UR36][R2.64] ;  /* 0x0000002402027981 */ /* 0x000ea2000c1e1100 */
[----:B------:R-:W-:Y:S01]  /*b660*/  CS2R R22, SRZ ;  /* 0x0000000000167805 */ /* 0x000fe2000001ff00 */
[----:B--2---:R0:W1:Y:S01]  /*b670*/  I2F.F64.U16 R20, R2 ;  /* 0x0000000200147312 */ /* 0x0040620000101800 */
[----:B------:R-:W-:Y:S05]  /*b680*/  BRA `(.L_x_5422) ;  /* 0x0000000c00c87947 */ /* 0x000fea0003800000 */
.L_x_5419:
        /* <DEDUP_REMOVED lines=10> */
.L_x_5424:
[----:B------:R-:W2:Y:S01]  /*b730*/  LDG.E R2, desc[UR36][R2.64] ;  /* 0x0000002402027981 */ /* 0x000ea2000c1e1900 */
[----:B------:R-:W-:Y:S01]  /*b740*/  CS2R R22, SRZ ;  /* 0x0000000000167805 */ /* 0x000fe2000001ff00 */
[----:B--2---:R0:W1:Y:S01]  /*b750*/  I2F.F64 R20, R2 ;  /* 0x0000000200147312 */ /* 0x0040620000201c00 */
[----:B------:R-:W-:Y:S05]  /*b760*/  BRA `(.L_x_5422) ;  /* 0x0000000c00907947 */ /* 0x000fea0003800000 */
.L_x_5423:
[----:B------:R-:W2:Y:S01]  /*b770*/  LDG.E.U16 R2, desc[UR36][R2.64] ;  /* 0x0000002402027981 */ /* 0x000ea2000c1e1500 */
[----:B------:R-:W-:Y:S01]  /*b780*/  CS2R R22, SRZ ;  /* 0x0000000000167805 */ /* 0x000fe2000001ff00 */
[----:B--2---:R0:W1:Y:S01]  /*b790*/  I2F.F64.S16 R20, R2 ;  /* 0x0000000200147312 */ /* 0x0040620000101c00 */
[----:B------:R-:W-:Y:S05]  /*b7a0*/  BRA `(.L_x_5422) ;  /* 0x0000000c00807947 */ /* 0x000fea0003800000 */
.L_x_5418:
        /* <DEDUP_REMOVED lines=11> */
.L_x_5426:
[----:B------:R-:W2:Y:S01]  /*b860*/  LDG.E.U16 R0, desc[UR36][R2.64] ;  /* 0x0000002402007981 */ /* 0x000ea2000c1e1500 */
[----:B------:R-:W-:Y:S01]  /*b870*/  CS2R R22, SRZ ;  /* 0x0000000000167805 */ /* 0x000fe2000001ff00 */
[----:B--2---:R-:W-:-:S05]  /*b880*/  HADD2.F32 R0, -RZ, R0.H0_H0 ;  /* 0x20000000ff007230 */ /* 0x004fca0000004100 */
[----:B------:R-:W-:-:S04]  /*b890*/  FMUL.FTZ R0, R0, 1 ;  /* 0x3f80000000007820 */ /* 0x000fc80000410000 */
[----:B------:R0:W1:Y:S01]  /*b8a0*/  F2F.F64.F32 R20, R0 ;  /* 0x0000000000147310 */ /* 0x0000620000201800 */
[----:B------:R-:W-:Y:S05]  /*b8b0*/  BRA `(.L_x_5422) ;  /* 0x0000000c003c7947 */ /* 0x000fea0003800000 */
.L_x_5425:
        /* <DEDUP_REMOVED lines=12> */
.L_x_5428:
        /* <DEDUP_REMOVED lines=8> */
.L_x_5427:
[----:B------:R0:W5:Y:S01]  /*ba00*/  LDG.E.64 R20, desc[UR36][R2.64] ;  /* 0x0000002402147981 */ /* 0x000162000c1e1b00 */
[----:B------:R-:W-:Y:S01]  /*ba10*/  CS2R R22, SRZ ;  /* 0x0000000000167805 */ /* 0x000fe2000001ff00 */
[----:B------:R-:W-:Y:S06]  /*ba20*/  BRA `(.L_x_5422) ;  /* 0x0000000800e07947 */ /* 0x000fec0003800000 */
.L_x_5417:
        /* <DEDUP_REMOVED lines=14> */
.L_x_5431:
[----:B------:R0:W5:Y:S01]  /*bb10*/  LDG.E.128 R20, desc[UR36][R2.64] ;  /* 0x0000002402147981 */ /* 0x000162000c1e1d00 */
[----:B------:R-:W-:Y:S05]  /*bb20*/  BRA `(.L_x_5422) ;  /* 0x0000000800a07947 */ /* 0x000fea0003800000 */
.L_x_5430:
        /* <DEDUP_REMOVED lines=29> */
.L_x_5433:
        /* <DEDUP_REMOVED lines=14> */
[----:B------:R3:W4:Y:S01]  /*bde0*/  F2F.F64.F32 R20, R4 ;  /* 0x0000000400147310 */ /* 0x0007220000201800 */
[----:B------:R-:W-:Y:S05]  /*bdf0*/  BRA `(.L_x_5422) ;  /* 0x0000000400ec7947 */ /* 0x000fea0003800000 */
.L_x_5432:
[----:B------:R-:W2:Y:S01]  /*be00*/  LDG.E.U16 R0, desc[UR36][R2.64] ;  /* 0x0000002402007981 */ /* 0x000ea2000c1e1500 */
[----:B------:R-:W-:Y:S01]  /*be10*/  CS2R R22, SRZ ;  /* 0x0000000000167805 */ /* 0x000fe2000001ff00 */
[----:B--2---:R-:W-:-:S04]  /*be20*/  IMAD.U32 R0, R0, 0x10000, RZ ;  /* 0x0001000000007824 */ /* 0x004fc800078e00ff */
[----:B------:R-:W-:-:S04]  /*be30*/  FMUL.FTZ R0, R0, 1 ;  /* 0x3f80000000007820 */ /* 0x000fc80000410000 */
[----:B------:R1:W2:Y:S01]  /*be40*/  F2F.F64.F32 R20, R0 ;  /* 0x0000000000147310 */ /* 0x0002a20000201800 */
[----:B------:R-:W-:Y:S05]  /*be50*/  BRA `(.L_x_5422) ;  /* 0x0000000400d47947 */ /* 0x000fea0003800000 */
.L_x_5429:
        /* <DEDUP_REMOVED lines=12> */
.L_x_5436:
        /* <DEDUP_REMOVED lines=21> */
.L_x_5440:
[----:B------:R-:W-:Y:S05]  /*c070*/  BSYNC B1 ;  /* 0x0000000000017941 */ /* 0x000fea0003800000 */
.L_x_5439:
[----:B------:R-:W-:Y:S01]  /*c080*/  LEA R3, R0, 0x3b800000, 0x17 ;  /* 0x3b80000000037811 */ /* 0x000fe200078eb8ff */
[----:B------:R-:W-:-:S05]  /*c090*/  IMAD.SHL.U32 R0, R2, 0x100000, RZ ;  /* 0x0010000002007824 */ /* 0x000fca00078e00ff */
[----:B------:R-:W-:-:S07]  /*c0a0*/  LOP3.LUT R0, R3, R0, R4, 0xfe, !PT ;  /* 0x0000000003007212 */ /* 0x000fce00078efe04 */
.L_x_5438:
[----:B------:R-:W-:Y:S05]  /*c0b0*/  BSYNC B0 ;  /* 0x0000000000007941 */ /* 0x000fea0003800000 */
.L_x_5437:
[----:B------:R-:W-:Y:S01]  /*c0c0*/  FMUL.FTZ R0, R0, 1 ;  /* 0x3f80000000007820 */ /* 0x000fe20000410000 */
[----:B------:R-:W-:-:S03]  /*c0d0*/  CS2R R22, SRZ ;  /* 0x0000000000167805 */ /* 0x000fc6000001ff00 */
[----:B------:R0:W1:Y:S01]  /*c0e0*/  F2F.F64.F32 R20, R0 ;  /* 0x0000000000147310 */ /* 0x0000620000201800 */
[----:B------:R-:W-:Y:S05]  /*c0f0*/  BRA `(.L_x_5422) ;  /* 0x00000004002c7947 */ /* 0x000fea0003800000 */
.L_x_5435:
        /* <DEDUP_REMOVED lines=21> */
.L_x_5444:
[----:B------:R-:W-:Y:S05]  /*c250*/  BSYNC B1 ;  /* 0x0000000000017941 */ /* 0x000fea0003800000 */
.L_x_5443:
[----:B------:R-:W-:Y:S01]  /*c260*/  LEA R3, R0, 0x37800000, 0x17 ;  /* 0x3780000000037811 */ /* 0x000fe200078eb8ff */
[----:B------:R-:W-:-:S05]  /*c270*/  IMAD.SHL.U32 R0, R2, 0x200000, RZ ;  /* 0x0020000002007824 */ /* 0x000fca00078e00ff */
[----:B------:R-:W-:-:S07]  /*c280*/  LOP3.LUT R0, R3, R0, R4, 0xfe, !PT ;  /* 0x0000000003007212 */ /* 0x000fce00078efe04 */
.L_x_5442:
[----:B------:R-:W-:Y:S05]  /*c290*/  BSYNC B0 ;  /* 0x0000000000007941 */ /* 0x000fea0003800000 */
.L_x_5441:
[----:B------:R-:W-:Y:S01]  /*c2a0*/  FMUL.FTZ R0, R0, 1 ;  /* 0x3f80000000007820 */ /* 0x000fe20000410000 */
[----:B------:R-:W-:-:S03]  /*c2b0*/  CS2R R22, SRZ ;  /* 0x0000000000167805 */ /* 0x000fc6000001ff00 */
[----:B------:R0:W1:Y:S01]  /*c2c0*/  F2F.F64.F32 R20, R0 ;  /* 0x0000000000147310 */ /* 0x0000620000201800 */
[----:B------:R-:W-:Y:S05]  /*c2d0*/  BRA `(.L_x_5422) ;  /* 0x0000000000b47947 */ /* 0x000fea0003800000 */
.L_x_5434:
        /* <DEDUP_REMOVED lines=14> */
.L_x_5448:
[----:B------:R-:W-:Y:S05]  /*c3c0*/  BSYNC B0 ;  /* 0x0000000000007941 */ /* 0x000fea0003800000 */
.L_x_5447:
[----:B------:R-:W-:Y:S01]  /*c3d0*/  FMUL.FTZ R0, R0, 1 ;  /* 0x3f80000000007820 */ /* 0x000fe20000410000 */
[----:B------:R-:W-:-:S03]  /*c3e0*/  CS2R R22, SRZ ;  /* 0x0000000000167805 */ /* 0x000fc6000001ff00 */
[----:B------:R0:W1:Y:S01]  /*c3f0*/  F2F.F64.F32 R20, R0 ;  /* 0x0000000000147310 */ /* 0x0000620000201800 */
[----:B------:R-:W-:Y:S05]  /*c400*/  BRA `(.L_x_5422) ;  /* 0x0000000000687947 */ /* 0x000fea0003800000 */
.L_x_5421:
        /* <DEDUP_REMOVED lines=16> */
.L_x_5449:
[----:B------:R-:W-:Y:S02]  /*c510*/  CS2R R20, SRZ ;  /* 0x0000000000147805 */ /* 0x000fe4000001ff00 */
[----:B------:R-:W-:Y:S01]  /*c520*/  CS2R R22, SRZ ;  /* 0x0000000000167805 */ /* 0x000fe2000001ff00 */
[----:B------:R-:W-:Y:S06]  /*c530*/  BRA `(.L_x_5422) ;  /* 0x00000000001c7947 */ /* 0x000fec0003800000 */
.L_x_5446:
[----:B------:R-:W2:Y:S01]  /*c540*/  LDG.E.64 R20, desc[UR36][R2.64] ;  /* 0x0000002402147981 */ /* 0x000ea2000c1e1b00 */
[----:B------:R-:W-:Y:S01]  /*c550*/  CS2R R22, SRZ ;  /* 0x0000000000167805 */ /* 0x000fe2000001ff00 */
[----:B--2---:R-:W0:Y:S01]  /*c560*/  I2F.F64.U64 R20, R20 ;  /* 0x0000001400147312 */ /* 0x004e220000301800 */
[----:B------:R-:W-:Y:S05]  /*c570*/  BRA `(.L_x_5422) ;  /* 0x00000000000c7947 */ /* 0x000fea0003800000 */
.L_x_5445:
[----:B------:R-:W2:Y:S01]  /*c580*/  LDG.E R2, desc[UR36][R2.64] ;  /* 0x0000002402027981 */ /* 0x000ea2000c1e1900 */
[----:B------:R-:W-:Y:S01]  /*c590*/  CS2R R22, SRZ ;  /* 0x0000000000167805 */ /* 0x000fe2000001ff00 */
[----:B--2---:R0:W1:Y:S06]  /*c5a0*/  I2F.F64.U32 R20, R2 ;  /* 0x0000000200147312 */ /* 0x00406c0000201800 */
.L_x_5422:
        /* <DEDUP_REMOVED lines=30> */
.L_x_5453:
[----:B------:R-:W-:Y:S05]  /*c790*/  BSYNC B2 ;  /* 0x0000000000027941 */ /* 0x000fea0003800000 */
.L_x_5452:
        /* <DEDUP_REMOVED lines=79> */
.L_x_5451:
[----:B------:R-:W-:-:S04]  /*cc90*/  ISETP.GE.AND P0, PT, R27, RZ, PT ;  /* 0x000000ff1b00720c */ /* 0x000fc80003f06270 */
[----:B------:R-:W-:Y:S02]  /*cca0*/  FSEL R8, RZ, 3.37028055040000000000e+12, P0 ;  /* 0x54442d18ff087808 */ /* 0x000fe40000000000 */
[----:B------:R-:W-:-:S07]  /*ccb0*/  FSEL R9, RZ, 2.1426990032196044922, P0 ;  /* 0x400921fbff097808 */ /* 0x000fce0000000000 */
.L_x_5454:
[----:B------:R-:W-:Y:S05]  /*ccc0*/  BSYNC B1 ;  /* 0x0000000000017941 */ /* 0x000fea0003800000 */
.L_x_5450:
        /* <DEDUP_REMOVED lines=174> */
.L_x_5456:
        /* <DEDUP_REMOVED lines=84> */
.L_x_5459:
        /* <DEDUP_REMOVED lines=8> */
.L_x_5458:
        /* <DEDUP_REMOVED lines=22> */
.L_x_5461:
[----:B------:R-:W-:Y:S05]  /*ded0*/  BSYNC B2 ;  /* 0x0000000000027941 */ /* 0x000fea0003800000 */
.L_x_5460:
        /* <DEDUP_REMOVED lines=30> */
.L_x_5457:
[----:B------:R-:W-:Y:S05]  /*e0c0*/  BSYNC B1 ;  /* 0x0000000000017941 */ /* 0x000fea0003800000 */
.L_x_5455:
        /* <DEDUP_REMOVED lines=15> */
.L_x_5465:
[----:B------:R-:W0:Y:S02]  /*e1c0*/  F2I.S64.F64.TRUNC R20, R20 ;  /* 0x0000001400147311 */ /* 0x000e24000030d900 */
[----:B0-----:R-:W-:-:S05]  /*e1d0*/  IMAD.MOV.U32 R3, RZ, RZ, R20 ;  /* 0x000000ffff037224 */ /* 0x001fca00078e0014 */
[----:B------:R4:W-:Y:S01]  /*e1e0*/  STG.E.U8 desc[UR36][R18.64], R3 ;  /* 0x0000000312007986 */ /* 0x0009e2000c101124 */
[----:B------:R-:W-:Y:S05]  /*e1f0*/  BRA `(.L_x_5467) ;  /* 0x0000001000107947 */ /* 0x000fea0003800000 */
.L_x_5464:
        /* <DEDUP_REMOVED lines=9> */
.L_x_5469:
[----:B------:R-:W0:Y:S02]  /*e290*/  F2I.F64.TRUNC R21, R20 ;  /* 0x0000001400157311 */ /* 0x000e24000030d100 */
[----:B0-----:R2:W-:Y:S01]  /*e2a0*/  STG.E desc[UR36][R18.64], R21 ;  /* 0x0000001512007986 */ /* 0x0015e2000c101924 */
[----:B------:R-:W-:Y:S05]  /*e2b0*/  BRA `(.L_x_5467) ;  /* 0x0000000c00e07947 */ /* 0x000fea0003800000 */
.L_x_5468:
[----:B------:R-:W0:Y:S02]  /*e2c0*/  F2I.F64.TRUNC R21, R20 ;  /* 0x0000001400157311 */ /* 0x000e24000030d100 */
[----:B0-----:R0:W-:Y:S01]  /*e2d0*/  STG.E.U16 desc[UR36][R18.64], R21 ;  /* 0x0000001512007986 */ /* 0x0011e2000c101524 */
[----:B------:R-:W-:Y:S05]  /*e2e0*/  BRA `(.L_x_5467) ;  /* 0x0000000c00d47947 */ /* 0x000fea0003800000 */
.L_x_5463:
        /* <DEDUP_REMOVED lines=13> */
.L_x_5471:
        /* <DEDUP_REMOVED lines=8> */
.L_x_5470:
        /* <DEDUP_REMOVED lines=16> */
.L_x_5473:
        /* <DEDUP_REMOVED lines=11> */
.L_x_5472:
[----:B------:R0:W-:Y:S01]  /*e5f0*/  STG.E.64 desc[UR36][R18.64], R20 ;  /* 0x0000001412007986 */ /* 0x0001e2000c101b24 */
[----:B------:R-:W-:Y:S05]  /*e600*/  BRA `(.L_x_5467) ;  /* 0x0000000c000c7947 */ /* 0x000fea0003800000 */
.L_x_5462:
        /* <DEDUP_REMOVED lines=13> */
.L_x_5476:
[----:B------:R-:W-:Y:S02]  /*e6e0*/  IMAD.MOV.U32 R24, RZ, RZ, R20 ;  /* 0x000000ffff187224 */ /* 0x000fe400078e0014 */
[----:B------:R-:W-:-:S05]  /*e6f0*/  IMAD.MOV.U32 R25, RZ, RZ, R21 ;  /* 0x000000ffff197224 */ /* 0x000fca00078e0015 */
[----:B------:R0:W-:Y:S01]  /*e700*/  STG.E.128 desc[UR36][R18.64], R24 ;  /* 0x0000001812007986 */ /* 0x0001e2000c101d24 */
[----:B------:R-:W-:Y:S05]  /*e710*/  BRA `(.L_x_5467) ;  /* 0x0000000800c87947 */ /* 0x000fea0003800000 */
.L_x_5475:
        /* <DEDUP_REMOVED lines=25> */
.L_x_5480:
[----:B------:R-:W-:Y:S05]  /*e8b0*/  BSYNC B0 ;  /* 0x0000000000007941 */ /* 0x000fea0003800000 */
.L_x_5479:
[----:B------:R-:W-:-:S05]  /*e8c0*/  LOP3.LUT R3, R0, R3, RZ, 0xfc, !PT ;  /* 0x0000000300037212 */ /* 0x000fca00078efcff */
[----:B------:R0:W-:Y:S01]  /*e8d0*/  STG.E.U8 desc[UR36][R18.64], R3 ;  /* 0x0000000312007986 */ /* 0x0001e2000c101124 */
[----:B------:R-:W-:Y:S05]  /*e8e0*/  BRA `(.L_x_5467) ;  /* 0x0000000800547947 */ /* 0x000fea0003800000 */
.L_x_5478:
        /* <DEDUP_REMOVED lines=17> */
.L_x_5482:
[----:B------:R-:W-:Y:S01]  /*ea00*/  IMAD.MOV.U32 R0, RZ, RZ, 0x7f ;  /* 0x0000007fff007424 */ /* 0x000fe200078e00ff */
[----:B------:R-:W-:-:S04]  /*ea10*/  ISETP.GT.U32.AND P0, PT, R2, 0x7f800000, PT ;  /* 0x7f8000000200780c */ /* 0x000fc80003f04070 */
[----:B------:R-:W-:-:S09]  /*ea20*/  SEL R0, R0, 0x7c, P0 ;  /* 0x0000007c00007807 */ /* 0x000fd20000000000 */
.L_x_5483:
[----:B------:R-:W-:Y:S05]  /*ea30*/  BSYNC B0 ;  /* 0x0000000000007941 */ /* 0x000fea0003800000 */
.L_x_5481:
[----:B------:R-:W-:-:S04]  /*ea40*/  LOP3.LUT R2, R3, 0x80000000, RZ, 0xc0, !PT ;  /* 0x8000000003027812 */ /* 0x000fc800078ec0ff */
[----:B------:R-:W-:-:S04]  /*ea50*/  SHF.R.U32.HI R3, RZ, 0x18, R2 ;  /* 0x00000018ff037819 */ /* 0x000fc80000011602 */
[----:B------:R-:W-:-:S05]  /*ea60*/  LOP3.LUT R3, R0, R3, RZ, 0xfc, !PT ;  /* 0x0000000300037212 */ /* 0x000fca00078efcff */
[----:B------:R0:W-:Y:S01]  /*ea70*/  STG.E.U8 desc[UR36][R18.64], R3 ;  /* 0x0000000312007986 */ /* 0x0001e2000c101124 */
[----:B------:R-:W-:Y:S05]  /*ea80*/  BRA `(.L_x_5467) ;  /* 0x0000000400ec7947 */ /* 0x000fea0003800000 */
.L_x_5477:
        /* <DEDUP_REMOVED lines=8> */
.L_x_5474:
        /* <DEDUP_REMOVED lines=11> */
.L_x_5486:
        /* <DEDUP_REMOVED lines=21> */
.L_x_5489:
[----:B------:R-:W-:-:S04]  /*ed10*/  LOP3.LUT R2, R3, 0x80000000, RZ, 0xc0, !PT ;  /* 0x8000000003027812 */ /* 0x000fc800078ec0ff */
[----:B------:R-:W-:-:S04]  /*ed20*/  SHF.R.U32.HI R3, RZ, 0x18, R2 ;  /* 0x00000018ff037819 */ /* 0x000fc80000011602 */
[----:B------:R-:W-:-:S04]  /*ed30*/  LOP3.LUT R0, R0, R3, RZ, 0xfc, !PT ;  /* 0x0000000300007212 */ /* 0x000fc800078efcff */
[----:B------:R-:W-:-:S07]  /*ed40*/  PRMT R9, R0, 0x7610, R9 ;  /* 0x0000761000097816 */ /* 0x000fce0000000009 */
.L_x_5488:
[----:B------:R-:W-:Y:S05]  /*ed50*/  BSYNC B0 ;  /* 0x0000000000007941 */ /* 0x000fea0003800000 */
.L_x_5487:
[----:B------:R0:W-:Y:S01]  /*ed60*/  STG.E.U8 desc[UR36][R18.64], R9 ;  /* 0x0000000912007986 */ /* 0x0001e2000c101124 */
[----:B------:R-:W-:Y:S05]  /*ed70*/  BRA `(.L_x_5467) ;  /* 0x0000000400307947 */ /* 0x000fea0003800000 */
.L_x_5485:
        /* <DEDUP_REMOVED lines=21> */
.L_x_5492:
[----:B------:R-:W-:-:S04]  /*eed0*/  LOP3.LUT R2, R3, 0x80000000, RZ, 0xc0, !PT ;  /* 0x8000000003027812 */ /* 0x000fc800078ec0ff */
[----:B------:R-:W-:-:S04]  /*eee0*/  SHF.R.U32.HI R3, RZ, 0x18, R2 ;  /* 0x00000018ff037819 */ /* 0x000fc80000011602 */
[----:B------:R-:W-:-:S04]  /*eef0*/  LOP3.LUT R0, R0, R3, RZ, 0xfc, !PT ;  /* 0x0000000300007212 */ /* 0x000fc800078efcff */
[----:B------:R-:W-:-:S07]  /*ef00*/  PRMT R9, R0, 0x7610, R9 ;  /* 0x0000761000097816 */ /* 0x000fce0000000009 */
.L_x_5491:
[----:B------:R-:W-:Y:S05]  /*ef10*/  BSYNC B0 ;  /* 0x0000000000007941 */ /* 0x000fea0003800000 */
.L_x_5490:
[----:B------:R0:W-:Y:S01]  /*ef20*/  STG.E.U8 desc[UR36][R18.64], R9 ;  /* 0x0000000912007986 */ /* 0x0001e2000c101124 */
[----:B------:R-:W-:Y:S05]  /*ef30*/  BRA `(.L_x_5467) ;  /* 0x0000000000c07947 */ /* 0x000fea0003800000 */
.L_x_5484:
        /* <DEDUP_REMOVED lines=26> */
.L_x_5466:
        /* <DEDUP_REMOVED lines=16> */
.L_x_5495:
[----:B------:R-:W-:Y:S05]  /*f1e0*/  BRA `(.L_x_5467) ;  /* 0x0000000000147947 */ /* 0x000fea0003800000 */
.L_x_5494:
[----:B------:R-:W0:Y:S02]  /*f1f0*/  F2I.U64.F64.TRUNC R20, R20 ;  /* 0x0000001400147311 */ /* 0x000e24000030d800 */
[----:B0-----:R0:W-:Y:S01]  /*f200*/  STG.E.64 desc[UR36][R18.64], R20 ;  /* 0x0000001412007986 */ /* 0x0011e2000c101b24 */
[----:B------:R-:W-:Y:S05]  /*f210*/  BRA `(.L_x_5467) ;  /* 0x0000000000087947 */ /* 0x000fea0003800000 */
.L_x_5493:
[----:B------:R-:W0:Y:S02]  /*f220*/  F2I.U32.F64.TRUNC R21, R20 ;  /* 0x0000001400157311 */ /* 0x000e24000030d000 */
[----:B0-----:R0:W-:Y:S02]  /*f230*/  STG.E desc[UR36][R18.64], R21 ;  /* 0x0000001512007986 */ /* 0x0011e4000c101924 */
.L_x_5467:
[----:B------:R-:W-:-:S07]  /*f240*/  VIADD R17, R17, 0x80 ;  /* 0x0000008011117836 */ /* 0x000fce0000000000 */
.L_x_5415:
[----:B------:R-:W-:Y:S05]  /*f250*/  BSYNC B6 ;  /* 0x0000000000067941 */ /* 0x000fea0003800000 */
.L_x_5414:
[----:B------:R-:W-:Y:S02]  /*f260*/  ULDC UR4, c[0x0][0x210] ;  /* 0x0000840000047ab9 */ /* 0x000fe40000000800 */
[----:B------:R-:W-:-:S13]  /*f270*/  ISETP.GE.AND P0, PT, R17, UR4, PT ;  /* 0x0000000411007c0c */ /* 0x000fda000bf06270 */
[----:B------:R-:W-:Y:S05]  /*f280*/  @P0 EXIT ;  /* 0x000000000000094d */ /* 0x000fea0003800000 */
[----:B------:R-:W5:Y:S01]  /*f290*/  LDC R6, c[0x0][0x218] ;  /* 0x00008600ff067b82 */ /* 0x000f620000000800 */
[----:B0-----:R-:W-:Y:S02]  /*f2a0*/  IMAD.MOV.U32 R0, RZ, RZ, RZ ;  /* 0x000000ffff007224 */ /* 0x001fe400078e00ff */
[----:B------:R-:W-:Y:S01]  /*f2b0*/  IMAD.MOV.U32 R16, RZ, RZ, RZ ;  /* 0x000000ffff107224 */ /* 0x000fe200078e00ff */
[----:B-----5:R-:W-:-:S13]  /*f2c0*/  ISETP.NE.AND P0, PT, R6, RZ, PT ;  /* 0x000000ff0600720c */ /* 0x020fda0003f05270 */
[----:B------:R-:W-:Y:S05]  /*f2d0*/  @!P0 BRA `(.L_x_5496) ;  /* 0x0000001000a88947 */ /* 0x000fea0003800000 */
[----:B------:R-:W-:Y:S01]  /*f2e0*/  IMAD.MOV.U32 R16, RZ, RZ, RZ ;  /* 0x000000ffff107224 */ /* 0x000fe200078e00ff */
[----:B------:R-:W-:Y:S01]  /*f2f0*/  ULDC.64 UR4, c[0x0][0x220] ;  /* 0x0000880000047ab9 */ /* 0x000fe20000000a00 */
[----:B------:R-:W-:Y:S02]  /*f300*/  ISETP.NE.AND P0, PT, R6, 0x1, PT ;  /* 0x000000010600780c */ /* 0x000fe40003f05270 */
[----:B------:R-:W-:Y:S01]  /*f310*/  IMAD.HI.U32 R2, R17, UR4, R16 ;  /* 0x0000000411027c27 */ /* 0x000fe2000f8e0010 */
[----:B------:R-:W-:-:S04]  /*f320*/  ULDC UR4, c[0x0][0x21c] ;  /* 0x0000870000047ab9 */ /* 0x000fc80000000800 */
[----:B-1--4-:R-:W-:-:S05]  /*f330*/  SHF.R.U32.HI R3, RZ, UR5, R2 ;  /* 0x00000005ff037c19 */ /* 0x012fca0008011602 */
        /* <DEDUP_REMOVED lines=292> */
.L_x_5496:
[----:B------:R-:W0:Y:S01]  /*10580*/  LDC.U8 R5, c[0x0][0x422] ;  /* 0x00010880ff057b82 */ /* 0x000e220000000000 */
[----:B------:R-:W-:Y:S01]  /*10590*/  ULDC.64 UR4, c[0x0][0x410] ;  /* 0x0001040000047ab9 */ /* 0x000fe20000000a00 */
[----:B------:R-:W-:Y:S01]  /*105a0*/  ULDC.64 UR6, c[0x0][0x418] ;  /* 0x0001060000067ab9 */ /* 0x000fe20000000a00 */
[----:B------:R-:W-:Y:S02]  /*105b0*/  IADD3 R16, P0, R16, UR4, RZ ;  /* 0x0000000410107c10 */ /* 0x000fe4000ff1e0ff */
[----:B------:R-:W-:-:S03]  /*105c0*/  IADD3 R2, P1, R0, UR6, RZ ;  /* 0x0000000600027c10 */ /* 0x000fc6000ff3e0ff */
[----:B------:R-:W-:Y:S02]  /*105d0*/  IMAD.X R17, RZ, RZ, UR5, P0 ;  /* 0x00000005ff117e24 */ /* 0x000fe400080e06ff */
[----:B-1--4-:R-:W-:Y:S01]  /*105e0*/  IMAD.X R3, RZ, RZ, UR7, P1 ;  /* 0x00000007ff037e24 */ /* 0x012fe200088e06ff */
        /* <DEDUP_REMOVED lines=13> */
[----:B--23--:R0:W1:Y:S01]  /*106c0*/  I2F.F64.S16 R20, R2 ;  /* 0x0000000200147312 */ /* 0x00c0620000101c00 */
[----:B------:R-:W-:Y:S05]  /*106d0*/  BRA `(.L_x_5502) ;  /* 0x0000000c00d87947 */ /* 0x000fea0003800000 */
.L_x_5500:
[----:B------:R-:W2:Y:S01]  /*106e0*/  LDG.E.U8 R2, desc[UR36][R2.64] ;  /* 0x0000002402027981 */ /* 0x000ea2000c1e1100 */
[----:B------:R-:W-:Y:S01]  /*106f0*/  CS2R R22, SRZ ;  /* 0x0000000000167805 */ /* 0x000fe2000001ff00 */
[----:B--23--:R0:W1:Y:S01]  /*10700*/  I2F.F64.U16 R20, R2 ;  /* 0x0000000200147312 */ /* 0x00c0620000101800 */
[----:B------:R-:W-:Y:S05]  /*10710*/  BRA `(.L_x_5502) ;  /* 0x0000000c00c87947 */ /* 0x000fea0003800000 */
.L_x_5499:
[----:B------:R-:W-:-:S13]  /*10720*/  ISETP.NE.AND P0, PT, R4, 0x2, PT ;  /* 0x000000020400780c */ /* 0x000fda0003f05270 */
[----:B------:R-:W-:Y:S05]  /*10730*/  @!P0 BRA `(.L_x_5503) ;  /* 0x0000000000308947 */ /* 0x000fea0003800000 */
[----:B------:R-:W-:-:S13]  /*10740*/  ISETP.NE.AND P0, PT, R4, 0x3, PT ;  /* 0x000000030400780c */ /* 0x000fda0003f05270 */
[----:B------:R-:W-:Y:S05]  /*10750*/  @!P0 BRA `(.L_x_5504) ;  /* 0x0000000000188947 */ /* 0x000fea0003800000 */
[----:B------:R-:W-:-:S13]  /*10760*/  ISETP.NE.AND P0, PT, R4, 0x4, PT ;  /* 0x000000040400780c */ /* 0x000fda0003f05270 */
[----:B------:R-:W-:Y:S05]  /*10770*/  @P0 BRA `(.L_x_5501) ;  /* 0x0000000c00480947 */ /* 0x000fea0003800000 */
[----:B--23--:R-:W2:Y:S01]  /*10780*/  LDG.E.64 R20, desc[UR36][R2.64] ;  /* 0x0000002402147981 */ /* 0x00cea2000c1e1b00 */
[----:B------:R-:W-:Y:S01]  /*10790*/  CS2R R22, SRZ ;  /* 0x0000000000167805 */ /* 0x000fe2000001ff00 */
[----:B--2---:R-:W0:Y:S01]  /*107a0*/  I2F.F64.S64 R20, R20 ;  /* 0x0000001400147312 */ /* 0x004e220000301c00 */
[----:B------:R-:W-:Y:S05]  /*107b0*/  BRA `(.L_x_5502) ;  /* 0x0000000c00a07947 */ /* 0x000fea0003800000 */
.L_x_5504:
[----:B------:R-:W2:Y:S01]  /*107c0*/  LDG.E R2, desc[UR36][R2.64] ;  /* 0x0000002402027981 */ /* 0x000ea2000c1e1900 */
[----:B------:R-:W-:Y:S01]  /*107d0*/  CS2R R22, SRZ ;  /* 0x0000000000167805 */ /* 0x000fe2000001ff00 */
[----:B--23--:R0:W1:Y:S01]  /*107e0*/  I2F.F64 R20, R2 ;  /* 0x0000000200147312 */ /* 0x00c0620000201c00 */
[----:B------:R-:W-:Y:S05]  /*107f0*/  BRA `(.L_x_5502) ;  /* 0x0000000c00907947 */ /* 0x000fea0003800000 */
.L_x_5503:
[----:B------:R-:W2:Y:S01]  /*10800*/  LDG.E.U16 R2, desc[UR36][R2.64] ;  /* 0x0000002402027981 */ /* 0x000ea2000c1e1500 */
[----:B------:R-:W-:Y:S01]  /*10810*/  CS2R R22, SRZ ;  /* 0x0000000000167805 */ /* 0x000fe2000001ff00 */
[----:B--23--:R0:W1:Y:S01]  /*10820*/  I2F.F64.S16 R20, R2 ;  /* 0x0000000200147312 */ /* 0x00c0620000101c00 */
[----:B------:R-:W-:Y:S05]  /*10830*/  BRA `(.L_x_5502) ;  /* 0x0000000c00807947 */ /* 0x000fea0003800000 */
.L_x_5498:
[----:B------:R-:W-:-:S13]  /*10840*/  ISETP.GT.AND P0, PT, R4, 0x6, PT ;  /* 0x000000060400780c */ /* 0x000fda0003f04270 */
[----:B------:R-:W-:Y:S05]  /*10850*/  @P0 BRA `(.L_x_5505) ;  /* 0x00000000003c0947 */ /* 0x000fea0003800000 */
[----:B------:R-:W-:-:S13]  /*10860*/  ISETP.NE.AND P0, PT, R4, 0x5, PT ;  /* 0x000000050400780c */ /* 0x000fda0003f05270 */
[----:B------:R-:W-:Y:S05]  /*10870*/  @!P0 BRA `(.L_x_5506) ;  /* 0x00000000001c8947 */ /* 0x000fea0003800000 */
[----:B------:R-:W-:-:S13]  /*10880*/  ISETP.NE.AND P0, PT, R4, 0x6, PT ;  /* 0x000000060400780c */ /* 0x000fda0003f05270 */
[----:B------:R-:W-:Y:S05]  /*10890*/  @P0 BRA `(.L_x_5501) ;  /* 0x0000000c00000947 */ /* 0x000fea0003800000 */
[----:B--2---:R-:W2:Y:S01]  /*108a0*/  LDG.E R20, desc[UR36][R2.64] ;  /* 0x0000002402147981 */ /* 0x004ea2000c1e1900 */
[----:B------:R-:W-:Y:S01]  /*108b0*/  CS2R R22, SRZ ;  /* 0x0000000000167805 */ /* 0x000fe2000001ff00 */
[----:B--2---:R-:W-:-:S06]  /*108c0*/  FMUL.FTZ R20, R20, 1 ;  /* 0x3f80000014147820 */ /* 0x004fcc0000410000 */
[----:B---3--:R-:W0:Y:S01]  /*108d0*/  F2F.F64.F32 R20, R20 ;  /* 0x0000001400147310 */ /* 0x008e220000201800 */
[----:B------:R-:W-:Y:S05]  /*108e0*/  BRA `(.L_x_5502) ;  /* 0x0000000c00547947 */ /* 0x000fea0003800000 */
.L_x_5506:
[----:B------:R-:W4:Y:S01]  /*108f0*/  LDG.E.U16 R0, desc[UR36][R2.64] ;  /* 0x0000002402007981 */ /* 0x000f22000c1e1500 */
[----:B------:R-:W-:Y:S01]  /*10900*/  CS2R R22, SRZ ;  /* 0x0000000000167805 */ /* 0x000fe2000001ff00 */
[----:B----4-:R-:W-:-:S05]  /*10910*/  HADD2.F32 R0, -RZ, R0.H0_H0 ;  /* 0x20000000ff007230 */ /* 0x010fca0000004100 */
[----:B------:R-:W-:-:S04]  /*10920*/  FMUL.FTZ R0, R0, 1 ;  /* 0x3f80000000007820 */ /* 0x000fc80000410000 */
[----:B--23--:R1:W2:Y:S01]  /*10930*/  F2F.F64.F32 R20, R0 ;  /* 0x0000000000147310 */ /* 0x00c2a20000201800 */
[----:B------:R-:W-:Y:S05]  /*10940*/  BRA `(.L_x_5502) ;  /* 0x0000000c003c7947 */ /* 0x000fea0003800000 */
.L_x_5505:
[----:B------:R-:W-:-:S13]  /*10950*/  ISETP.NE.AND P0, PT, R4, 0x7, PT ;  /* 0x000000070400780c */ /* 0x000fda0003f05270 */
[----:B------:R-:W-:Y:S05]  /*10960*/  @!P0 BRA `(.L_x_5507) ;  /* 0x0000000000488947 */ /* 0x000fea0003800000 */
[----:B------:R-:W-:-:S13]  /*10970*/  ISETP.NE.AND P0, PT, R4, 0x8, PT ;  /* 0x000000080400780c */ /* 0x000fda0003f05270 */
[----:B------:R-:W-:Y:S05]  /*10980*/  @!P0 BRA `(.L_x_5508) ;  /* 0x0000000000208947 */ /* 0x000fea0003800000 */
[----:B------:R-:W-:-:S13]  /*10990*/  ISETP.NE.AND P0, PT, R4, 0x9, PT ;  /* 0x000000090400780c */ /* 0x000fda0003f05270 */
[----:B------:R-:W-:Y:S05]  /*109a0*/  @P0 BRA `(.L_x_5501) ;  /* 0x0000000800bc0947 */ /* 0x000fea0003800000 */
[----:B------:R-:W4:Y:S02]  /*109b0*/  LDG.E.64 R2, desc[UR36][R2.64] ;  /* 0x0000002402027981 */ /* 0x000f24000c1e1b00 */
[----:B----4-:R-:W-:Y:S01]  /*109c0*/  FMUL.FTZ R22, R3, 1 ;  /* 0x3f80000003167820 */ /* 0x010fe20000410000 */
[----:B--2---:R-:W-:-:S05]  /*109d0*/  FMUL.FTZ R20, R2, 1 ;  /* 0x3f80000002147820 */ /* 0x004fca0000410000 */
[----:B------:R-:W4:Y:S08]  /*109e0*/  F2F.F64.F32 R22, R22 ;  /* 0x0000001600167310 */ /* 0x000f300000201800 */
[----:B---3--:R-:W0:Y:S01]  /*109f0*/  F2F.F64.F32 R20, R20 ;  /* 0x0000001400147310 */ /* 0x008e220000201800 */
[----:B------:R-:W-:Y:S05]  /*10a00*/  BRA `(.L_x_5502) ;  /* 0x0000000c000c7947 */ /* 0x000fea0003800000 */
.L_x_5508:
[----:B------:R-:W4:Y:S02]  /*10a10*/  LDG.E R0, desc[UR36][R2.64] ;  /* 0x0000002402007981 */ /* 0x000f24000c1e1900 */
[--C-:B----4-:R-:W-:Y:S02]  /*10a20*/  HADD2.F32 R4, -RZ, R0.reuse.H1_H1 ;  /* 0x30000000ff047230 */ /* 0x110fe40000004100 */
[----:B------:R-:W-:-:S03]  /*10a30*/  HADD2.F32 R0, -RZ, R0.H0_H0 ;  /* 0x20000000ff007230 */ /* 0x000fc60000004100 */
[----:B------:R-:W-:Y:S02]  /*10a40*/  FMUL.FTZ R4, R4, 1 ;  /* 0x3f80000004047820 */ /* 0x000fe40000410000 */
[----:B------:R-:W-:Y:S02]  /*10a50*/  FMUL.FTZ R0, R0, 1 ;  /* 0x3f80000000007820 */ /* 0x000fe40000410000 */
[----:B------:R0:W1:Y:S08]  /*10a60*/  F2F.F64.F32 R22, R4 ;  /* 0x0000000400167310 */ /* 0x0000700000201800 */
[----:B--23--:R0:W2:Y:S01]  /*10a70*/  F2F.F64.F32 R20, R0 ;  /* 0x0000000000147310 */ /* 0x00c0a20000201800 */
[----:B------:R-:W-:Y:S05]  /*10a80*/  BRA `(.L_x_5502) ;  /* 0x0000000800ec7947 */ /* 0x000fea0003800000 */
.L_x_5507:
[----:B--23--:R3:W5:Y:S01]  /*10a90*/  LDG.E.64 R20, desc[UR36][R2.64] ;  /* 0x0000002402147981 */ /* 0x00c762000c1e1b00 */
[----:B------:R-:W-:Y:S01]  /*10aa0*/  CS2R R22, SRZ ;  /* 0x0000000000167805 */ /* 0x000fe2000001ff00 */
[----:B------:R-:W-:Y:S06]  /*10ab0*/  BRA `(.L_x_5502) ;  /* 0x0000000800e07947 */ /* 0x000fec0003800000 */
.L_x_5497:
        /* <DEDUP_REMOVED lines=8> */
[----:B------:R-:W4:Y:S01]  /*10b40*/  LDG.E.U8 R2, desc[UR36][R2.64] ;  /* 0x0000002402027981 */ /* 0x000f22000c1e1100 */
[----:B------:R-:W-:Y:S01]  /*10b50*/  CS2R R22, SRZ ;  /* 0x0000000000167805 */ /* 0x000fe2000001ff00 */
[----:B--2---:R-:W-:Y:S01]  /*10b60*/  IMAD.MOV.U32 R20, RZ, RZ, RZ ;  /* 0x000000ffff147224 */ /* 0x004fe200078e00ff */
[----:B----4-:R-:W-:-:S04]  /*10b70*/  ISETP.NE.AND P0, PT, R2, RZ, PT ;  /* 0x000000ff0200720c */ /* 0x010fc80003f05270 */
[----:B---3--:R-:W-:Y:S01]  /*10b80*/  FSEL R21, RZ, 1.875, !P0 ;  /* 0x3ff00000ff157808 */ /* 0x008fe20004000000 */
[----:B------:R-:W-:Y:S08]  /*10b90*/  BRA `(.L_x_5502) ;  /* 0x0000000800a87947 */ /* 0x000ff00003800000 */
.L_x_5511:
[----:B--23--:R0:W5:Y:S01]  /*10ba0*/  LDG.E.128 R20, desc[UR36][R2.64] ;  /* 0x0000002402147981 */ /* 0x00c162000c1e1d00 */
[----:B------:R-:W-:Y:S05]  /*10bb0*/  BRA `(.L_x_5502) ;  /* 0x0000000800a07947 */ /* 0x000fea0003800000 */
.L_x_5510:
[----:B------:R-:W-:-:S13]  /*10bc0*/  ISETP.NE.AND P0, PT, R4, 0xf, PT ;  /* 0x0000000f0400780c */ /* 0x000fda0003f05270 */
[----:B------:R-:W-:Y:S05]  /*10bd0*/  @!P0 BRA `(.L_x_5512) ;  /* 0x0000000000ac8947 */ /* 0x000fea0003800000 */
[----:B------:R-:W-:-:S13]  /*10be0*/  ISETP.NE.AND P0, PT, R4, 0x17, PT ;  /* 0x000000170400780c */ /* 0x000fda0003f05270 */
[----:B------:R-:W-:Y:S05]  /*10bf0*/  @!P0 BRA `(.L_x_5513) ;  /* 0x0000000000648947 */ /* 0x000fea0003800000 */
[----:B------:R-:W-:-:S13]  /*10c00*/  ISETP.NE.AND P0, PT, R4, 0x18, PT ;  /* 0x000000180400780c */ /* 0x000fda0003f05270 */
[----:B------:R-:W-:Y:S05]  /*10c10*/  @P0 BRA `(.L_x_5501) ;  /* 0x0000000800200947 */ /* 0x000fea0003800000 */
[----:B------:R-:W4:Y:S01]  /*10c20*/  LDG.E.U8 R0, desc[UR36][R2.64] ;  /* 0x0000002402007981 */ /* 0x000f22000c1e1100 */
[----:B------:R-:W-:Y:S01]  /*10c30*/  IMAD.MOV.U32 R8, RZ, RZ, -0x800000 ;  /* 0xff800000ff087424 */ /* 0x000fe200078e00ff */
[----:B------:R-:W-:Y:S01]  /*10c40*/  CS2R R22, SRZ ;  /* 0x0000000000167805 */ /* 0x000fe2000001ff00 */
[----:B----4-:R-:W-:-:S05]  /*10c50*/  IMAD.SHL.U32 R0, R0, 0x1000000, RZ ;  /* 0x0100000000007824 */ /* 0x010fca00078e00ff */
        /* <DEDUP_REMOVED lines=17> */
[----:B--23--:R0:W1:Y:S01]  /*10d70*/  F2F.F64.F32 R20, R5 ;  /* 0x0000000500147310 */ /* 0x00c0620000201800 */
[----:B------:R-:W-:Y:S05]  /*10d80*/  BRA `(.L_x_5502) ;  /* 0x00000008002c7947 */ /* 0x000fea0003800000 */
.L_x_5513:
[----:B------:R-:W4:Y:S01]  /*10d90*/  LDG.E.U8 R2, desc[UR36][R2.64] ;  /* 0x0000002402027981 */ /* 0x000f22000c1e1100 */
[----:B------:R-:W-:Y:S01]  /*10da0*/  CS2R R22, SRZ ;  /* 0x0000000000167805 */ /* 0x000fe2000001ff00 */
[C---:B----4-:R-:W-:Y:S02]  /*10db0*/  IMAD.SHL.U32 R0, R2.reuse, 0x2000000, RZ ;  /* 0x0200000002007824 */ /* 0x050fe400078e00ff */
        /* <DEDUP_REMOVED lines=11> */
[----:B--23--:R0:W1:Y:S01]  /*10e70*/  F2F.F64.F32 R20, R4 ;  /* 0x0000000400147310 */ /* 0x00c0620000201800 */
[----:B------:R-:W-:Y:S05]  /*10e80*/  BRA `(.L_x_5502) ;  /* 0x0000000400ec7947 */ /* 0x000fea0003800000 */
.L_x_5512:
[----:B------:R-:W4:Y:S01]  /*10e90*/  LDG.E.U16 R0, desc[UR36][R2.64] ;  /* 0x0000002402007981 */ /* 0x000f22000c1e1500 */
[----:B------:R-:W-:Y:S01]  /*10ea0*/  CS2R R22, SRZ ;  /* 0x0000000000167805 */ /* 0x000fe2000001ff00 */
[----:B----4-:R-:W-:-:S04]  /*10eb0*/  IMAD.U32 R0, R0, 0x10000, RZ ;  /* 0x0001000000007824 */ /* 0x010fc800078e00ff */
[----:B------:R-:W-:-:S04]  /*10ec0*/  FMUL.FTZ R0, R0, 1 ;  /* 0x3f80000000007820 */ /* 0x000fc80000410000 */
[----:B--23--:R0:W1:Y:S01]  /*10ed0*/  F2F.F64.F32 R20, R0 ;  /* 0x0000000000147310 */ /* 0x00c0620000201800 */
[----:B------:R-:W-:Y:S05]  /*10ee0*/  BRA `(.L_x_5502) ;  /* 0x0000000400d47947 */ /* 0x000fea0003800000 */
.L_x_5509:
        /* <DEDUP_REMOVED lines=10> */
[----:B--23--:R0:W1:Y:S01]  /*10f90*/  I2F.F64.U16 R20, R2 ;  /* 0x0000000200147312 */ /* 0x00c0620000101800 */
[----:B------:R-:W-:Y:S05]  /*10fa0*/  BRA `(.L_x_5502) ;  /* 0x0000000400a47947 */ /* 0x000fea0003800000 */
.L_x_5516:
[----:B------:R-:W4:Y:S01]  /*10fb0*/  LDG.E.U8 R2, desc[UR36][R2.64] ;  /* 0x0000002402027981 */ /* 0x000f22000c1e1100 */
[----:B------:R-:W-:Y:S01]  /*10fc0*/  BSSY B0, `(.L_x_5517) ;  /* 0x0000018000007945 */ /* 0x000fe20003800000 */
[----:B------:R-:W-:Y:S01]  /*10fd0*/  IMAD.MOV.U32 R0, RZ, RZ, RZ ;  /* 0x000000ffff007224 */ /* 0x000fe200078e00ff */
[----:B----4-:R-:W-:-:S13]  /*10fe0*/  ISETP.NE.AND P0, PT, R2, RZ, PT ;  /* 0x000000ff0200720c */ /* 0x010fda0003f05270 */
        /* <DEDUP_REMOVED lines=17> */
.L_x_5520:
[----:B------:R-:W-:Y:S05]  /*11100*/  BSYNC B1 ;  /* 0x0000000000017941 */ /* 0x000fea0003800000 */
.L_x_5519:
[----:B------:R-:W-:Y:S01]  /*11110*/  LEA R3, R0, 0x3b800000, 0x17 ;  /* 0x3b80000000037811 */ /* 0x000fe200078eb8ff */
[----:B------:R-:W-:-:S05]  /*11120*/  IMAD.SHL.U32 R0, R2, 0x100000, RZ ;  /* 0x0010000002007824 */ /* 0x000fca00078e00ff */
[----:B------:R-:W-:-:S07]  /*11130*/  LOP3.LUT R0, R3, R0, R4, 0xfe, !PT ;  /* 0x0000000003007212 */ /* 0x000fce00078efe04 */
.L_x_5518:
[----:B------:R-:W-:Y:S05]  /*11140*/  BSYNC B0 ;  /* 0x0000000000007941 */ /* 0x000fea0003800000 */
.L_x_5517:
[----:B------:R-:W-:Y:S01]  /*11150*/  FMUL.FTZ R0, R0, 1 ;  /* 0x3f80000000007820 */ /* 0x000fe20000410000 */
[----:B------:R-:W-:-:S03]  /*11160*/  CS2R R22, SRZ ;  /* 0x0000000000167805 */ /* 0x000fc6000001ff00 */
[----:B--23--:R0:W1:Y:S01]  /*11170*/  F2F.F64.F32 R20, R0 ;  /* 0x0000000000147310 */ /* 0x00c0620000201800 */
[----:B------:R-:W-:Y:S05]  /*11180*/  BRA `(.L_x_5502) ;  /* 0x00000004002c7947 */ /* 0x000fea0003800000 */
.L_x_5515:
        /* <DEDUP_REMOVED lines=21> */
.L_x_5524:
[----:B------:R-:W-:Y:S05]  /*112e0*/  BSYNC B1 ;  /* 0x0000000000017941 */ /* 0x000fea0003800000 */
.L_x_5523:
[----:B------:R-:W-:Y:S01]  /*112f0*/  LEA R3, R0, 0x37800000, 0x17 ;  /* 0x3780000000037811 */ /* 0x000fe200078eb8ff */
[----:B------:R-:W-:-:S05]  /*11300*/  IMAD.SHL.U32 R0, R2, 0x200000, RZ ;  /* 0x0020000002007824 */ /* 0x000fca00078e00ff */
[----:B------:R-:W-:-:S07]  /*11310*/  LOP3.LUT R0, R3, R0, R4, 0xfe, !PT ;  /* 0x0000000003007212 */ /* 0x000fce00078efe04 */
.L_x_5522:
[----:B------:R-:W-:Y:S05]  /*11320*/  BSYNC B0 ;  /* 0x0000000000007941 */ /* 0x000fea0003800000 */
.L_x_5521:
[----:B------:R-:W-:Y:S01]  /*11330*/  FMUL.FTZ R0, R0, 1 ;  /* 0x3f80000000007820 */ /* 0x000fe20000410000 */
[----:B------:R-:W-:-:S03]  /*11340*/  CS2R R22, SRZ ;  /* 0x0000000000167805 */ /* 0x000fc6000001ff00 */
[----:B--23--:R0:W1:Y:S01]  /*11350*/  F2F.F64.F32 R20, R0 ;  /* 0x0000000000147310 */ /* 0x00c0620000201800 */
[----:B------:R-:W-:Y:S05]  /*11360*/  BRA `(.L_x_5502) ;  /* 0x0000000000b47947 */ /* 0x000fea0003800000 */
.L_x_5514:
[----:B------:R-:W-:-:S13]  /*11370*/  ISETP.NE.AND P0, PT, R4, 0x1c, PT ;  /* 0x0000001c0400780c */ /* 0x000fda0003f05270 */
[----:B------:R-:W-:Y:S05]  /*11380*/  @!P0 BRA `(.L_x_5525) ;  /* 0x0000000000a08947 */ /* 0x000fea0003800000 */
[----:B------:R-:W-:-:S13]  /*11390*/  ISETP.NE.AND P0, PT, R4, 0x1d, PT ;  /* 0x0000001d0400780c */ /* 0x000fda0003f05270 */
[----:B------:R-:W-:Y:S05]  /*113a0*/  @!P0 BRA `(.L_x_5526) ;  /* 0x0000000000888947 */ /* 0x000fea0003800000 */
[----:B------:R-:W-:-:S13]  /*113b0*/  ISETP.NE.AND P0, PT, R4, 0x2c, PT ;  /* 0x0000002c0400780c */ /* 0x000fda0003f05270 */
[----:B------:R-:W-:Y:S05]  /*113c0*/  @P0 BRA `(.L_x_5501) ;  /* 0x0000000000340947 */ /* 0x000fea0003800000 */
[----:B------:R-:W4:Y:S01]  /*113d0*/  LDG.E.U8 R2, desc[UR36][R2.64] ;  /* 0x0000002402027981 */ /* 0x000f22000c1e1100 */
[----:B------:R-:W-:Y:S01]  /*113e0*/  BSSY B0, `(.L_x_5527) ;  /* 0x0000007000007945 */ /* 0x000fe20003800000 */
[----:B------:R-:W-:Y:S01]  /*113f0*/  IMAD.MOV.U32 R0, RZ, RZ, 0x400000 ;  /* 0x00400000ff007424 */ /* 0x000fe200078e00ff */
[----:B----4-:R-:W-:-:S13]  /*11400*/  ISETP.NE.AND P0, PT, R2, RZ, PT ;  /* 0x000000ff0200720c */ /* 0x010fda0003f05270 */
[----:B------:R-:W-:Y:S05]  /*11410*/  @!P0 BRA `(.L_x_5528) ;  /* 0x00000000000c8947 */ /* 0x000fea0003800000 */
[----:B------:R-:W-:-:S13]  /*11420*/  ISETP.NE.AND P0, PT, R2, 0xff, PT ;  /* 0x000000ff0200780c */ /* 0x000fda0003f05270 */
[----:B------:R-:W-:Y:S02]  /*11430*/  @!P0 IMAD.MOV.U32 R0, RZ, RZ, 0x7f800001 ;  /* 0x7f800001ff008424 */ /* 0x000fe400078e00ff */
[----:B------:R-:W-:-:S07]  /*11440*/  @P0 IMAD.SHL.U32 R0, R2, 0x800000, RZ ;  /* 0x0080000002000824 */ /* 0x000fce00078e00ff */
.L_x_5528:
[----:B------:R-:W-:Y:S05]  /*11450*/  BSYNC B0 ;  /* 0x0000000000007941 */ /* 0x000fea0003800000 */
.L_x_5527:
[----:B------:R-:W-:Y:S01]  /*11460*/  FMUL.FTZ R0, R0, 1 ;  /* 0x3f80000000007820 */ /* 0x000fe20000410000 */
[----:B------:R-:W-:-:S03]  /*11470*/  CS2R R22, SRZ ;  /* 0x0000000000167805 */ /* 0x000fc6000001ff00 */
[----:B--23--:R0:W1:Y:S01]  /*11480*/  F2F.F64.F32 R20, R0 ;  /* 0x0000000000147310 */ /* 0x00c0620000201800 */
[----:B------:R-:W-:Y:S05]  /*11490*/  BRA `(.L_x_5502) ;  /* 0x0000000000687947 */ /* 0x000fea0003800000 */
.L_x_5501:
        /* <DEDUP_REMOVED lines=14> */
[----:B--23--:R-:W-:-:S07]  /*11580*/  LEPC R20, `(.L_x_5529) ;  /* 0x000000001014794e */ /* 0x00cfce0000000000 */
[----:B-1----:R-:W-:Y:S05]  /*11590*/  CALL.ABS.NOINC R2 ;  /* 0x0000000002007343 */ /* 0x002fea0003c00000 */
.L_x_5529:
[----:B------:R-:W-:Y:S02]  /*115a0*/  CS2R R20, SRZ ;  /* 0x0000000000147805 */ /* 0x000fe4000001ff00 */
[----:B------:R-:W-:Y:S01]  /*115b0*/  CS2R R22, SRZ ;  /* 0x0000000000167805 */ /* 0x000fe2000001ff00 */
[----:B------:R-:W-:Y:S06]  /*115c0*/  BRA `(.L_x_5502) ;  /* 0x00000000001c7947 */ /* 0x000fec0003800000 */
.L_x_5526:
[----:B--23--:R-:W2:Y:S01]  /*115d0*/  LDG.E.64 R20, desc[UR36][R2.64] ;  /* 0x0000002402147981 */ /* 0x00cea2000c1e1b00 */
[----:B------:R-:W-:Y:S01]  /*115e0*/  CS2R R22, SRZ ;  /* 0x0000000000167805 */ /* 0x000fe2000001ff00 */
[----:B--2---:R-:W0:Y:S01]  /*115f0*/  I2F.F64.U64 R20, R20 ;  /* 0x0000001400147312 */ /* 0x004e220000301800 */
[----:B------:R-:W-:Y:S05]  /*11600*/  BRA `(.L_x_5502) ;  /* 0x00000000000c7947 */ /* 0x000fea0003800000 */
.L_x_5525:
[----:B------:R-:W2:Y:S01]  /*11610*/  LDG.E R2, desc[UR36][R2.64] ;  /* 0x0000002402027981 */ /* 0x000ea2000c1e1900 */
[----:B------:R-:W-:Y:S01]  /*11620*/  CS2R R22, SRZ ;  /* 0x0000000000167805 */ /* 0x000fe2000001ff00 */
[----:B--23--:R0:W1:Y:S06]  /*11630*/  I2F.F64.U32 R20, R2 ;  /* 0x0000000200147312 */ /* 0x00c06c0000201800 */
.L_x_5502:
        /* <DEDUP_REMOVED lines=9> */
[----:B---3--:R-:W0:Y:S01]  /*116d0*/  MUFU.RCP64H R3, R11 ;  /* 0x0000000b00037308 */ /* 0x008e220000001800 */
        /* <DEDUP_REMOVED lines=20> */
.L_x_5533:
[----:B------:R-:W-:Y:S05]  /*11820*/  BSYNC B2 ;  /* 0x0000000000027941 */ /* 0x000fea0003800000 */
.L_x_5532:
        /* <DEDUP_REMOVED lines=79> */
.L_x_5531:
[----:B------:R-:W-:-:S04]  /*11d20*/  ISETP.GE.AND P0, PT, R19, RZ, PT ;  /* 0x000000ff1300720c */ /* 0x000fc80003f06270 */
[----:B------:R-:W-:Y:S02]  /*11d30*/  FSEL R8, RZ, 3.37028055040000000000e+12, P0 ;  /* 0x54442d18ff087808 */ /* 0x000fe40000000000 */
[----:B------:R-:W-:-:S07]  /*11d40*/  FSEL R9, RZ, 2.1426990032196044922, P0 ;  /* 0x400921fbff097808 */ /* 0x000fce0000000000 */
.L_x_5534:
[----:B------:R-:W-:Y:S05]  /*11d50*/  BSYNC B1 ;  /* 0x0000000000017941 */ /* 0x000fea0003800000 */
.L_x_5530:
[----:B---3--:R-:W-:Y:S01]  /*11d60*/  DADD R2, -RZ, |R22| ;  /* 0x00000000ff027229 */ /* 0x008fe20000000516 */
        /* <DEDUP_REMOVED lines=173> */
.L_x_5536:
        /* <DEDUP_REMOVED lines=84> */
.L_x_5539:
        /* <DEDUP_REMOVED lines=8> */
.L_x_5538:
        /* <DEDUP_REMOVED lines=22> */
.L_x_5541:
[----:B------:R-:W-:Y:S05]  /*12f60*/  BSYNC B2 ;  /* 0x0000000000027941 */ /* 0x000fea0003800000 */
.L_x_5540:
        /* <DEDUP_REMOVED lines=30> */
.L_x_5537:
[----:B------:R-:W-:Y:S05]  /*13150*/  BSYNC B1 ;  /* 0x0000000000017941 */ /* 0x000fea0003800000 */
.L_x_5535:
        /* <DEDUP_REMOVED lines=15> */
.L_x_5545:
[----:B------:R-:W0:Y:S02]  /*13250*/  F2I.S64.F64.TRUNC R20, R20 ;  /* 0x0000001400147311 */ /* 0x000e24000030d900 */
[----:B0-----:R-:W-:-:S05]  /*13260*/  IMAD.MOV.U32 R3, RZ, RZ, R20 ;  /* 0x000000ffff037224 */ /* 0x001fca00078e0014 */
[----:B------:R-:W-:Y:S01]  /*13270*/  STG.E.U8 desc[UR36][R16.64], R3 ;  /* 0x0000000310007986 */ /* 0x000fe2000c101124 */
[----:B------:R-:W-:Y:S05]  /*13280*/  EXIT ;  /* 0x000000000000794d */ /* 0x000fea0003800000 */
.L_x_5544:
        /* <DEDUP_REMOVED lines=9> */
.L_x_5548:
[----:B------:R-:W0:Y:S02]  /*13320*/  F2I.F64.TRUNC R21, R20 ;  /* 0x0000001400157311 */ /* 0x000e24000030d100 */
[----:B0-----:R-:W-:Y:S01]  /*13330*/  STG.E desc[UR36][R16.64], R21 ;  /* 0x0000001510007986 */ /* 0x001fe2000c101924 */
[----:B------:R-:W-:Y:S05]  /*13340*/  EXIT ;  /* 0x000000000000794d */ /* 0x000fea0003800000 */
.L_x_5547:
[----:B------:R-:W0:Y:S02]  /*13350*/  F2I.F64.TRUNC R21, R20 ;  /* 0x0000001400157311 */ /* 0x000e24000030d100 */
[----:B0-----:R-:W-:Y:S01]  /*13360*/  STG.E.U16 desc[UR36][R16.64], R21 ;  /* 0x0000001510007986 */ /* 0x001fe2000c101524 */
[----:B------:R-:W-:Y:S05]  /*13370*/  EXIT ;  /* 0x000000000000794d */ /* 0x000fea0003800000 */
.L_x_5543:
        /* <DEDUP_REMOVED lines=13> */
.L_x_5550:
        /* <DEDUP_REMOVED lines=8> */
.L_x_5549:
        /* <DEDUP_REMOVED lines=14> */
[----:B------:R-:W-:Y:S01]  /*135b0*/  STG.E.64 desc[UR36][R16.64], R2 ;  /* 0x0000000210007986 */ /* 0x000fe2000c101b24 */
[----:B------:R-:W-:Y:S05]  /*135c0*/  EXIT ;  /* 0x000000000000794d */ /* 0x000fea0003800000 */
.L_x_5552:
        /* <DEDUP_REMOVED lines=9> */
[----:B------:R-:W-:Y:S01]  /*13660*/  STG.E desc[UR36][R16.64], R3 ;  /* 0x0000000310007986 */ /* 0x000fe2000c101924 */
[----:B------:R-:W-:Y:S05]  /*13670*/  EXIT ;  /* 0x000000000000794d */ /* 0x000fea0003800000 */
.L_x_5551:
[----:B------:R-:W-:Y:S01]  /*13680*/  STG.E.64 desc[UR36][R16.64], R20 ;  /* 0x0000001410007986 */ /* 0x000fe2000c101b24 */
[----:B------:R-:W-:Y:S05]  /*13690*/  EXIT ;  /* 0x000000000000794d */ /* 0x000fea0003800000 */
.L_x_5542:
        /* <DEDUP_REMOVED lines=11> */
[----:B------:R-:W-:Y:S01]  /*13750*/  STG.E.U8 desc[UR36][R16.64], R3 ;  /* 0x0000000310007986 */ /* 0x000fe2000c101124 */
[----:B------:R-:W-:Y:S05]  /*13760*/  EXIT ;  /* 0x000000000000794d */ /* 0x000fea0003800000 */
.L_x_5555:
[----:B------:R-:W-:Y:S02]  /*13770*/  IMAD.MOV.U32 R24, RZ, RZ, R20 ;  /* 0x000000ffff187224 */ /* 0x000fe400078e0014 */
[----:B------:R-:W-:-:S05]  /*13780*/  IMAD.MOV.U32 R25, RZ, RZ, R21 ;  /* 0x000000ffff197224 */ /* 0x000fca00078e0015 */
[----:B------:R-:W-:Y:S01]  /*13790*/  STG.E.128 desc[UR36][R16.64], R24 ;  /* 0x0000001810007986 */ /* 0x000fe2000c101d24 */
[----:B------:R-:W-:Y:S05]  /*137a0*/  EXIT ;  /* 0x000000000000794d */ /* 0x000fea0003800000 */
.L_x_5554:
        /* <DEDUP_REMOVED lines=25> */
.L_x_5559:
[----:B------:R-:W-:Y:S05]  /*13940*/  BSYNC B0 ;  /* 0x0000000000007941 */ /* 0x000fea0003800000 */
.L_x_5558:
[----:B------:R-:W-:-:S05]  /*13950*/  LOP3.LUT R3, R0, R3, RZ, 0xfc, !PT ;  /* 0x0000000300037212 */ /* 0x000fca00078efcff */
[----:B------:R-:W-:Y:S01]  /*13960*/  STG.E.U8 desc[UR36][R16.64], R3 ;  /* 0x0000000310007986 */ /* 0x000fe2000c101124 */
[----:B------:R-:W-:Y:S05]  /*13970*/  EXIT ;  /* 0x000000000000794d */ /* 0x000fea0003800000 */
.L_x_5557:
        /* <DEDUP_REMOVED lines=17> */
.L_x_5561:
[----:B------:R-:W-:Y:S01]  /*13a90*/  IMAD.MOV.U32 R0, RZ, RZ, 0x7f ;  /* 0x0000007fff007424 */ /* 0x000fe200078e00ff */
[----:B------:R-:W-:-:S04]  /*13aa0*/  ISETP.GT.U32.AND P0, PT, R2, 0x7f800000, PT ;  /* 0x7f8000000200780c */ /* 0x000fc80003f04070 */
[----:B------:R-:W-:-:S09]  /*13ab0*/  SEL R0, R0, 0x7c, P0 ;  /* 0x0000007c00007807 */ /* 0x000fd20000000000 */
.L_x_5562:
[----:B------:R-:W-:Y:S05]  /*13ac0*/  BSYNC B0 ;  /* 0x0000000000007941 */ /* 0x000fea0003800000 */
.L_x_5560:
[----:B------:R-:W-:-:S04]  /*13ad0*/  LOP3.LUT R2, R3, 0x80000000, RZ, 0xc0, !PT ;  /* 0x8000000003027812 */ /* 0x000fc800078ec0ff */
[----:B------:R-:W-:-:S04]  /*13ae0*/  SHF.R.U32.HI R3, RZ, 0x18, R2 ;  /* 0x00000018ff037819 */ /* 0x000fc80000011602 */
[----:B------:R-:W-:-:S05]  /*13af0*/  LOP3.LUT R3, R0, R3, RZ, 0xfc, !PT ;  /* 0x0000000300037212 */ /* 0x000fca00078efcff */
[----:B------:R-:W-:Y:S01]  /*13b00*/  STG.E.U8 desc[UR36][R16.64], R3 ;  /* 0x0000000310007986 */ /* 0x000fe2000c101124 */
[----:B------:R-:W-:Y:S05]  /*13b10*/  EXIT ;  /* 0x000000000000794d */ /* 0x000fea0003800000 */
.L_x_5556:
        /* <DEDUP_REMOVED lines=8> */
.L_x_5553:
        /* <DEDUP_REMOVED lines=11> */
.L_x_5565:
        /* <DEDUP_REMOVED lines=21> */
.L_x_5568:
[----:B------:R-:W-:-:S04]  /*13da0*/  LOP3.LUT R2, R3, 0x80000000, RZ, 0xc0, !PT ;  /* 0x8000000003027812 */ /* 0x000fc800078ec0ff */
[----:B------:R-:W-:-:S04]  /*13db0*/  SHF.R.U32.HI R3, RZ, 0x18, R2 ;  /* 0x00000018ff037819 */ /* 0x000fc80000011602 */
[----:B------:R-:W-:-:S04]  /*13dc0*/  LOP3.LUT R0, R0, R3, RZ, 0xfc, !PT ;  /* 0x0000000300007212 */ /* 0x000fc800078efcff */
[----:B------:R-:W-:-:S07]  /*13dd0*/  PRMT R8, R0, 0x7610, R8 ;  /* 0x0000761000087816 */ /* 0x000fce0000000008 */
.L_x_5567:
[----:B------:R-:W-:Y:S05]  /*13de0*/  BSYNC B0 ;  /* 0x0000000000007941 */ /* 0x000fea0003800000 */
.L_x_5566:
[----:B------:R-:W-:Y:S01]  /*13df0*/  STG.E.U8 desc[UR36][R16.64], R8 ;  /* 0x0000000810007986 */ /* 0x000fe2000c101124 */
[----:B------:R-:W-:Y:S05]  /*13e00*/  EXIT ;  /* 0x000000000000794d */ /* 0x000fea0003800000 */
.L_x_5564:
        /* <DEDUP_REMOVED lines=21> */
.L_x_5571:
[----:B------:R-:W-:-:S04]  /*13f60*/  LOP3.LUT R2, R3, 0x80000000, RZ, 0xc0, !PT ;  /* 0x8000000003027812 */ /* 0x000fc800078ec0ff */
[----:B------:R-:W-:-:S04]  /*13f70*/  SHF.R.U32.HI R3, RZ, 0x18, R2 ;  /* 0x00000018ff037819 */ /* 0x000fc80000011602 */
[----:B------:R-:W-:-:S04]  /*13f80*/  LOP3.LUT R0, R0, R3, RZ, 0xfc, !PT ;  /* 0x0000000300007212 */ /* 0x000fc800078efcff */
[----:B------:R-:W-:-:S07]  /*13f90*/  PRMT R8, R0, 0x7610, R8 ;  /* 0x0000761000087816 */ /* 0x000fce0000000008 */
.L_x_5570:
[----:B------:R-:W-:Y:S05]  /*13fa0*/  BSYNC B0 ;  /* 0x0000000000007941 */ /* 0x000fea0003800000 */
.L_x_5569:
[----:B------:R-:W-:Y:S01]  /*13fb0*/  STG.E.U8 desc[UR36][R16.64], R8 ;  /* 0x0000000810007986 */ /* 0x000fe2000c101124 */
[----:B------:R-:W-:Y:S05]  /*13fc0*/  EXIT ;  /* 0x000000000000794d */ /* 0x000fea0003800000 */
.L_x_5563:
        /* <DEDUP_REMOVED lines=26> */
.L_x_5546:
        /* <DEDUP_REMOVED lines=16> */
.L_x_5574:
[----:B------:R-:W-:Y:S05]  /*14270*/  EXIT ;  /* 0x000000000000794d */ /* 0x000fea0003800000 */
.L_x_5573:
[----:B------:R-:W0:Y:S02]  /*14280*/  F2I.U64.F64.TRUNC R20, R20 ;  /* 0x0000001400147311 */ /* 0x000e24000030d800 */
[----:B0-----:R-:W-:Y:S01]  /*14290*/  STG.E.64 desc[UR36][R16.64], R20 ;  /* 0x0000001410007986 */ /* 0x001fe2000c101b24 */
[----:B------:R-:W-:Y:S05]  /*142a0*/  EXIT ;  /* 0x000000000000794d */ /* 0x000fea0003800000 */
.L_x_5572:
[----:B------:R-:W0:Y:S02]  /*142b0*/  F2I.U32.F64.TRUNC R21, R20 ;  /* 0x0000001400157311 */ /* 0x000e24000030d000 */
[----:B0-----:R-:W-:Y:S01]  /*142c0*/  STG.E desc[UR36][R16.64], R21 ;  /* 0x0000001510007986 */ /* 0x001fe2000c101924 */
[----:B------:R-:W-:Y:S05]  /*142d0*/  EXIT ;  /* 0x000000000000794d */ /* 0x000fea0003800000 */
        .weak           $__internal_7_$__cuda_sm20_div_rn_f64_full
        .type           $__internal_7_$__cuda_sm20_div_rn_f64_full,@function
        .size           $__internal_7_$__cuda_sm20_div_rn_f64_full,(.L_x_13237 - $__internal_7_$__cuda_sm20_div_rn_f64_full)
$__internal_7_$__cuda_sm20_div_rn_f64_full:
[C---:B------:R-:W-:Y:S01]  /*142e0*/  FSETP.GEU.AND P0, PT, |R11|.reuse, 1.469367938527859385e-39, PT ;  /* 0x001000000b00780b */ /* 0x040fe20003f0e200 */
[----:B------:R-:W-:Y:S01]  /*142f0*/  IMAD.MOV.U32 R24, RZ, RZ, 0x1 ;  /* 0x00000001ff187424 */ /* 0x000fe200078e00ff */
[----:B------:R-:W-:Y:S01]  /*14300*/  LOP3.LUT R8, R11, 0x800fffff, RZ, 0xc0, !PT ;  /* 0x800fffff0b087812 */ /* 0x000fe200078ec0ff */
[----:B------:R-:W-:Y:S01]  /*14310*/  IMAD.MOV.U32 R14, RZ, RZ, R12 ;  /* 0x000000ffff0e7224 */ /* 0x000fe200078e000c */
[C---:B------:R-:W-:Y:S01]  /*14320*/  FSETP.GEU.AND P1, PT, |R13|.reuse, 1.469367938527859385e-39, PT ;  /* 0x001000000d00780b */ /* 0x040fe20003f2e200 */
[----:B------:R-:W-:Y:S01]  /*14330*/  BSSY B0, `(.L_x_5575) ;  /* 0x0000052000007945 */ /* 0x000fe20003800000 */
[----:B------:R-:W-:Y:S01]  /*14340*/  LOP3.LUT R9, R8, 0x3ff00000, RZ, 0xfc, !PT ;  /* 0x3ff0000008097812 */ /* 0x000fe200078efcff */
[----:B------:R-:W-:Y:S01]  /*14350*/  IMAD.MOV.U32 R8, RZ, RZ, R10 ;  /* 0x000000ffff087224 */ /* 0x000fe200078e000a */
[----:B------:R-:W-:Y:S02]  /*14360*/  LOP3.LUT R2, R13, 0x7ff00000, RZ, 0xc0, !PT ;  /* 0x7ff000000d027812 */ /* 0x000fe400078ec0ff */
[----:B------:R-:W-:-:S03]  /*14370*/  LOP3.LUT R5, R11, 0x7ff00000, RZ, 0xc0, !PT ;  /* 0x7ff000000b057812 */ /* 0x000fc600078ec0ff */
[----:B------:R-:W-:Y:S01]  /*14380*/  @!P0 DMUL R8, R10, 8.98846567431157953865e+307 ;  /* 0x7fe000000a088828 */ /* 0x000fe20000000000 */
[----:B------:R-:W-:-:S03]  /*14390*/  ISETP.GE.U32.AND P3, PT, R2, R5, PT ;  /* 0x000000050200720c */ /* 0x000fc60003f66070 */
[----:B------:R-:W-:Y:S01]  /*143a0*/  @!P1 LOP3.LUT R3, R11, 0x7ff00000, RZ, 0xc0, !PT ;  /* 0x7ff000000b039812 */ /* 0x000fe200078ec0ff */
[----:B------:R-:W-:Y:S01]  /*143b0*/  @!P1 IMAD.MOV.U32 R28, RZ, RZ, RZ ;  /* 0x000000ffff1c9224 */ /* 0x000fe200078e00ff */
[----:B------:R-:W0:Y:S02]  /*143c0*/  MUFU.RCP64H R25, R9 ;  /* 0x0000000900197308 */ /* 0x000e240000001800 */
[----:B------:R-:W-:Y:S01]  /*143d0*/  @!P1 ISETP.GE.U32.AND P2, PT, R2, R3, PT ;  /* 0x000000030200920c */ /* 0x000fe20003f46070 */
[----:B------:R-:W-:Y:S01]  /*143e0*/  IMAD.MOV.U32 R3, RZ, RZ, 0x1ca00000 ;  /* 0x1ca00000ff037424 */ /* 0x000fe200078e00ff */
[----:B------:R-:W-:-:S04]  /*143f0*/  @!P0 LOP3.LUT R5, R9, 0x7ff00000, RZ, 0xc0, !PT ;  /* 0x7ff0000009058812 */ /* 0x000fc800078ec0ff */
[----:B------:R-:W-:-:S04]  /*14400*/  SEL R15, R3, 0x63400000, !P3 ;  /* 0x63400000030f7807 */ /* 0x000fc80005800000 */
[----:B------:R-:W-:Y:S01]  /*14410*/  LOP3.LUT R15, R15, 0x800fffff, R13, 0xf8, !PT ;  /* 0x800fffff0f0f7812 */ /* 0x000fe200078ef80d */
[----:B0-----:R-:W-:-:S08]  /*14420*/  DFMA R6, R24, -R8, 1 ;  /* 0x3ff000001806742b */ /* 0x001fd00000000808 */
[----:B------:R-:W-:-:S08]  /*14430*/  DFMA R6, R6, R6, R6 ;  /* 0x000000060606722b */ /* 0x000fd00000000006 */
[----:B------:R-:W-:Y:S01]  /*14440*/  DFMA R24, R24, R6, R24 ;  /* 0x000000061818722b */ /* 0x000fe20000000018 */
[----:B------:R-:W-:-:S04]  /*14450*/  @!P1 SEL R7, R3, 0x63400000, !P2 ;  /* 0x6340000003079807 */ /* 0x000fc80005000000 */
[----:B------:R-:W-:-:S03]  /*14460*/  @!P1 LOP3.LUT R4, R7, 0x80000000, R13, 0xf8, !PT ;  /* 0x8000000007049812 */ /* 0x000fc600078ef80d */
[----:B------:R-:W-:Y:S01]  /*14470*/  DFMA R6, R24, -R8, 1 ;  /* 0x3ff000001806742b */ /* 0x000fe20000000808 */
[----:B------:R-:W-:Y:S01]  /*14480*/  @!P1 LOP3.LUT R29, R4, 0x100000, RZ, 0xfc, !PT ;  /* 0x00100000041d9812 */ /* 0x000fe200078efcff */
[----:B------:R-:W-:-:S05]  /*14490*/  IMAD.MOV.U32 R4, RZ, RZ, R2 ;  /* 0x000000ffff047224 */ /* 0x000fca00078e0002 */
[----:B------:R-:W-:Y:S02]  /*144a0*/  @!P1 DFMA R14, R14, 2, -R28 ;  /* 0x400000000e0e982b */ /* 0x000fe4000000081c */
[----:B------:R-:W-:Y:S01]  /*144b0*/  DFMA R24, R24, R6, R24 ;  /* 0x000000061818722b */ /* 0x000fe20000000018 */
[----:B------:R-:W-:-:S07]  /*144c0*/  VIADD R7, R5, 0xffffffff ;  /* 0xffffffff05077836 */ /* 0x000fce0000000000 */
[----:B------:R-:W-:Y:S01]  /*144d0*/  @!P1 LOP3.LUT R4, R15, 0x7ff00000, RZ, 0xc0, !PT ;  /* 0x7ff000000f049812 */ /* 0x000fe200078ec0ff */
[----:B------:R-:W-:-:S04]  /*144e0*/  DMUL R30, R24, R14 ;  /* 0x0000000e181e7228 */ /* 0x000fc80000000000 */
[----:B------:R-:W-:-:S04]  /*144f0*/  VIADD R6, R4, 0xffffffff ;  /* 0xffffffff04067836 */ /* 0x000fc80000000000 */
[----:B------:R-:W-:Y:S01]  /*14500*/  DFMA R28, R30, -R8, R14 ;  /* 0x800000081e1c722b */ /* 0x000fe2000000000e */
[----:B------:R-:W-:-:S04]  /*14510*/  ISETP.GT.U32.AND P0, PT, R6, 0x7feffffe, PT ;  /* 0x7feffffe0600780c */ /* 0x000fc80003f04070 */
[----:B------:R-:W-:-:S03]  /*14520*/  ISETP.GT.U32.OR P0, PT, R7, 0x7feffffe, P0 ;  /* 0x7feffffe0700780c */ /* 0x000fc60000704470 */
[----:B------:R-:W-:-:S10]  /*14530*/  DFMA R28, R24, R28, R30 ;  /* 0x0000001c181c722b */ /* 0x000fd4000000001e */
[----:B------:R-:W-:Y:S05]  /*14540*/  @P0 BRA `(.L_x_5576) ;  /* 0x00000000006c0947 */ /* 0x000fea0003800000 */
[----:B------:R-:W-:Y:S01]  /*14550*/  LOP3.LUT R5, R11, 0x7ff00000, RZ, 0xc0, !PT ;  /* 0x7ff000000b057812 */ /* 0x000fe200078ec0ff */
[----:B------:R-:W-:-:S03]  /*14560*/  IMAD.MOV.U32 R6, RZ, RZ, RZ ;  /* 0x000000ffff067224 */ /* 0x000fc600078e00ff */
[CC--:B------:R-:W-:Y:S02]  /*14570*/  VIADDMNMX R4, R2.reuse, -R5.reuse, 0xb9600000, !PT ;  /* 0xb960000002047446 */ /* 0x0c0fe40007800905 */
[----:B------:R-:W-:Y:S02]  /*14580*/  ISETP.GE.U32.AND P0, PT, R2, R5, PT ;  /* 0x000000050200720c */ /* 0x000fe40003f06070 */
[----:B------:R-:W-:Y:S02]  /*14590*/  VIMNMX R4, R4, 0x46a00000, PT ;  /* 0x46a0000004047848 */ /* 0x000fe40003fe0100 */
[----:B------:R-:W-:-:S05]  /*145a0*/  SEL R3, R3, 0x63400000, !P0 ;  /* 0x6340000003037807 */ /* 0x000fca0004000000 */
[----:B------:R-:W-:-:S04]  /*145b0*/  IMAD.IADD R4, R4, 0x1, -R3 ;  /* 0x0000000104047824 */ /* 0x000fc800078e0a03 */
[----:B------:R-:W-:-:S06]  /*145c0*/  VIADD R7, R4, 0x7fe00000 ;  /* 0x7fe0000004077836 */ /* 0x000fcc0000000000 */
[----:B------:R-:W-:-:S10]  /*145d0*/  DMUL R2, R28, R6 ;  /* 0x000000061c027228 */ /* 0x000fd40000000000 */
[----:B------:R-:W-:-:S13]  /*145e0*/  FSETP.GTU.AND P0, PT, |R3|, 1.469367938527859385e-39, PT ;  /* 0x001000000300780b */ /* 0x000fda0003f0c200 */
[----:B------:R-:W-:Y:S05]  /*145f0*/  @P0 BRA `(.L_x_5577) ;  /* 0x0000000000940947 */ /* 0x000fea0003800000 */
[----:B------:R-:W-:-:S06]  /*14600*/  DFMA R8, R28, -R8, R14 ;  /* 0x800000081c08722b */ /* 0x000fcc000000000e */
[----:B------:R-:W-:-:S04]  /*14610*/  IMAD.MOV.U32 R8, RZ, RZ, RZ ;  /* 0x000000ffff087224 */ /* 0x000fc800078e00ff */
[C---:B------:R-:W-:Y:S02]  /*14620*/  FSETP.NEU.AND P0, PT, R9.reuse, RZ, PT ;  /* 0x000000ff0900720b */ /* 0x040fe40003f0d000 */
[----:B------:R-:W-:-:S04]  /*14630*/  LOP3.LUT R11, R9, 0x80000000, R11, 0x48, !PT ;  /* 0x80000000090b7812 */ /* 0x000fc800078e480b */
[----:B------:R-:W-:-:S07]  /*14640*/  LOP3.LUT R9, R11, R7, RZ, 0xfc, !PT ;  /* 0x000000070b097212 */ /* 0x000fce00078efcff */
[----:B------:R-:W-:Y:S05]  /*14650*/  @!P0 BRA `(.L_x_5577) ;  /* 0x00000000007c8947 */ /* 0x000fea0003800000 */
[----:B------:R-:W-:Y:S01]  /*14660*/  IMAD.MOV R7, RZ, RZ, -R4 ;  /* 0x000000ffff077224 */ /* 0x000fe200078e0a04 */
[----:B------:R-:W-:Y:S01]  /*14670*/  DMUL.RP R8, R28, R8 ;  /* 0x000000081c087228 */ /* 0x000fe20000008000 */
[----:B------:R-:W-:Y:S01]  /*14680*/  IMAD.MOV.U32 R6, RZ, RZ, RZ ;  /* 0x000000ffff067224 */ /* 0x000fe200078e00ff */
[----:B------:R-:W-:-:S05]  /*14690*/  IADD3 R5, -R4, -0x43300000, RZ ;  /* 0xbcd0000004057810 */ /* 0x000fca0007ffe1ff */
[----:B------:R-:W-:-:S03]  /*146a0*/  DFMA R6, R2, -R6, R28 ;  /* 0x800000060206722b */ /* 0x000fc6000000001c */
[----:B------:R-:W-:-:S07]  /*146b0*/  LOP3.LUT R11, R9, R11, RZ, 0x3c, !PT ;  /* 0x0000000b090b7212 */ /* 0x000fce00078e3cff */
[----:B------:R-:W-:-:S04]  /*146c0*/  FSETP.NEU.AND P0, PT, |R7|, R5, PT ;  /* 0x000000050700720b */ /* 0x000fc80003f0d200 */
[----:B------:R-:W-:Y:S02]  /*146d0*/  FSEL R2, R8, R2, !P0 ;  /* 0x0000000208027208 */ /* 0x000fe40004000000 */
[----:B------:R-:W-:Y:S01]  /*146e0*/  FSEL R3, R11, R3, !P0 ;  /* 0x000000030b037208 */ /* 0x000fe20004000000 */
[----:B------:R-:W-:Y:S06]  /*146f0*/  BRA `(.L_x_5577) ;  /* 0x0000000000547947 */ /* 0x000fec0003800000 */
.L_x_5576:
[----:B------:R-:W-:-:S14]  /*14700*/  DSETP.NAN.AND P0, PT, R12, R12, PT ;  /* 0x0000000c0c00722a */ /* 0x000fdc0003f08000 */
[----:B------:R-:W-:Y:S05]  /*14710*/  @P0 BRA `(.L_x_5578) ;  /* 0x0000000000440947 */ /* 0x000fea0003800000 */
[----:B------:R-:W-:-:S14]  /*14720*/  DSETP.NAN.AND P0, PT, R10, R10, PT ;  /* 0x0000000a0a00722a */ /* 0x000fdc0003f08000 */
[----:B------:R-:W-:Y:S05]  /*14730*/  @P0 BRA `(.L_x_5579) ;  /* 0x0000000000300947 */ /* 0x000fea0003800000 */
[----:B------:R-:W-:Y:S01]  /*14740*/  ISETP.NE.AND P0, PT, R4, R5, PT ;  /* 0x000000050400720c */ /* 0x000fe20003f05270 */
[----:B------:R-:W-:Y:S02]  /*14750*/  IMAD.MOV.U32 R2, RZ, RZ, 0x0 ;  /* 0x00000000ff027424 */ /* 0x000fe400078e00ff */
[----:B------:R-:W-:-:S10]  /*14760*/  IMAD.MOV.U32 R3, RZ, RZ, -0x80000 ;  /* 0xfff80000ff037424 */ /* 0x000fd400078e00ff */
[----:B------:R-:W-:Y:S05]  /*14770*/  @!P0 BRA `(.L_x_5577) ;  /* 0x0000000000348947 */ /* 0x000fea0003800000 */
[----:B------:R-:W-:Y:S02]  /*14780*/  ISETP.NE.AND P0, PT, R4, 0x7ff00000, PT ;  /* 0x7ff000000400780c */ /* 0x000fe40003f05270 */
[----:B------:R-:W-:Y:S02]  /*14790*/  LOP3.LUT R3, R13, 0x80000000, R11, 0x48, !PT ;  /* 0x800000000d037812 */ /* 0x000fe400078e480b */
[----:B------:R-:W-:-:S13]  /*147a0*/  ISETP.EQ.OR P0, PT, R5, RZ, !P0 ;  /* 0x000000ff0500720c */ /* 0x000fda0004702670 */
[----:B------:R-:W-:Y:S01]  /*147b0*/  @P0 LOP3.LUT R4, R3, 0x7ff00000, RZ, 0xfc, !PT ;  /* 0x7ff0000003040812 */ /* 0x000fe200078efcff */
[----:B------:R-:W-:Y:S02]  /*147c0*/  @!P0 IMAD.MOV.U32 R2, RZ, RZ, RZ ;  /* 0x000000ffff028224 */ /* 0x000fe400078e00ff */
[----:B------:R-:W-:Y:S02]  /*147d0*/  @P0 IMAD.MOV.U32 R2, RZ, RZ, RZ ;  /* 0x000000ffff020224 */ /* 0x000fe400078e00ff */
[----:B------:R-:W-:Y:S01]  /*147e0*/  @P0 IMAD.MOV.U32 R3, RZ, RZ, R4 ;  /* 0x000000ffff030224 */ /* 0x000fe200078e0004 */
[----:B------:R-:W-:Y:S06]  /*147f0*/  BRA `(.L_x_5577) ;  /* 0x0000000000147947 */ /* 0x000fec0003800000 */
.L_x_5579:
[----:B------:R-:W-:Y:S01]  /*14800*/  LOP3.LUT R3, R11, 0x80000, RZ, 0xfc, !PT ;  /* 0x000800000b037812 */ /* 0x000fe200078efcff */
[----:B------:R-:W-:Y:S01]  /*14810*/  IMAD.MOV.U32 R2, RZ, RZ, R10 ;  /* 0x000000ffff027224 */ /* 0x000fe200078e000a */
[----:B------:R-:W-:Y:S06]  /*14820*/  BRA `(.L_x_5577) ;  /* 0x0000000000087947 */ /* 0x000fec0003800000 */
.L_x_5578:
[----:B------:R-:W-:Y:S01]  /*14830*/  LOP3.LUT R3, R13, 0x80000, RZ, 0xfc, !PT ;  /* 0x000800000d037812 */ /* 0x000fe200078efcff */
[----:B------:R-:W-:-:S07]  /*14840*/  IMAD.MOV.U32 R2, RZ, RZ, R12 ;  /* 0x000000ffff027224 */ /* 0x000fce00078e000c */
.L_x_5577:
[----:B------:R-:W-:Y:S05]  /*14850*/  BSYNC B0 ;  /* 0x0000000000007941 */ /* 0x000fea0003800000 */
.L_x_5575:
[----:B------:R-:W-:Y:S02]  /*14860*/  IMAD.MOV.U32 R4, RZ, RZ, R2 ;  /* 0x000000ffff047224 */ /* 0x000fe400078e0002 */
[----:B------:R-:W-:Y:S02]  /*14870*/  IMAD.MOV.U32 R5, RZ, RZ, R3 ;  /* 0x000000ffff057224 */ /* 0x000fe400078e0003 */
[----:B------:R-:W-:Y:S02]  /*14880*/  IMAD.MOV.U32 R2, RZ, RZ, R0 ;  /* 0x000000ffff027224 */ /* 0x000fe400078e0000 */
[----:B------:R-:W-:-:S04]  /*14890*/  IMAD.MOV.U32 R3, RZ, RZ, 0x0 ;  /* 0x00000000ff037424 */ /* 0x000fc800078e00ff */
[----:B------:R-:W-:Y:S05]  /*148a0*/  RET.REL.NODEC R2 `(_ZN2at6native18elementwise_kernelILi128ELi4EZNS0_15gpu_kernel_implIZZZNS0_17log1p_kernel_cudaERNS_18TensorIteratorBaseEENKUlvE_clEvENKUlvE1_clEvEUlN3c107complexIdEEE_EEvS4_RKT_EUliE_EEviT1_) ;  /* 0xfffffeb402d47950 */ /* 0x000fea0003c3ffff */
.L_x_5580:
        /* <DEDUP_REMOVED lines=13> */
.L_x_13237:


//--------------------- .text._ZN2at6native27unrolled_elementwise_kernelIZZZNS0_17log1p_kernel_cudaERNS_18TensorIteratorBaseEENKUlvE_clEvENKUlvE1_clEvEUlN3c107complexIdEEE_St5arrayIPcLm2EELi4E23TrivialOffsetCalculatorILi1EjESE_NS0_6memory12LoadWithCastILi1EEENSF_13StoreWithCastILi1EEEEEviT_T0_T2_T3_T4_T5_ --------------------------
	.section	.text._ZN2at6native27unrolled_elementwise_kernelIZZZNS0_17log1p_kernel_cudaERNS_18TensorIteratorBaseEENKUlvE_clEvENKUlvE1_clEvEUlN3c107complexIdEEE_St5arrayIPcLm2EELi4E23TrivialOffsetCalculatorILi1EjESE_NS0_6memory12LoadWithCastILi1EEENSF_13StoreWithCastILi1EEEEEviT_T0_T2_T3_T4_T5_,"ax",@progbits
	.align	128
        .global         _ZN2at6native27unrolled_elementwise_kernelIZZZNS0_17log1p_kernel_cudaERNS_18TensorIteratorBaseEENKUlvE_clEvENKUlvE1_clEvEUlN3c107complexIdEEE_St5arrayIPcLm2EELi4E23TrivialOffsetCalculatorILi1EjESE_NS0_6memory12LoadWithCastILi1EEENSF_13StoreWithCastILi1EEEEEviT_T0_T2_T3_T4_T5_
        .type           _ZN2at6native27unrolled_elementwise_kernelIZZZNS0_17log1p_kernel_cudaERNS_18TensorIteratorBaseEENKUlvE_clEvENKUlvE1_clEvEUlN3c107complexIdEEE_St5arrayIPcLm2EELi4E23TrivialOffsetCalculatorILi1EjESE_NS0_6memory12LoadWithCastILi1EEENSF_13StoreWithCastILi1EEEEEviT_T0_T2_T3_T4_T5_,@function
        .size           _ZN2at6native27unrolled_elementwise_kernelIZZZNS0_17log1p_kernel_cudaERNS_18TensorIteratorBaseEENKUlvE_clEvENKUlvE1_clEvEUlN3c107complexIdEEE_St5arrayIPcLm2EELi4E23TrivialOffsetCalculatorILi1EjESE_NS0_6memory12LoadWithCastILi1EEENSF_13StoreWithCastILi1EEEEEviT_T0_T2_T3_T4_T5_,(.L_x_13238 - _ZN2at6native27unrolled_elementwise_kernelIZZZNS0_17log1p_kernel_cudaERNS_18TensorIteratorBaseEENKUlvE_clEvENKUlvE1_clEvEUlN3c107complexIdEEE_St5arrayIPcLm2EELi4E23TrivialOffsetCalculatorILi1EjESE_NS0_6memory12LoadWithCastILi1EEENSF_13StoreWithCastILi1EEEEEviT_T0_T2_T3_T4_T5_)
        .other          _ZN2at6native27unrolled_elementwise_kernelIZZZNS0_17log1p_kernel_cudaERNS_18TensorIteratorBaseEENKUlvE_clEvENKUlvE1_clEvEUlN3c107complexIdEEE_St5arrayIPcLm2EELi4E23TrivialOffsetCalculatorILi1EjESE_NS0_6memory12LoadWithCastILi1EEENSF_13StoreWithCastILi1EEEEEviT_T0_T2_T3_T4_T5_,@"STO_CUDA_ENTRY STV_DEFAULT"
_ZN2at6native27unrolled_elementwise_kernelIZZZNS0_17log1p_kernel_cudaERNS_18TensorIteratorBaseEENKUlvE_clEvENKUlvE1_clEvEUlN3c107complexIdEEE_St5arrayIPcLm2EELi4E23TrivialOffsetCalculatorILi1EjESE_NS0_6memory12LoadWithCastILi1EEENSF_13StoreWithCastILi1EEEEEviT_T0_T2_T3_T4_T5_:
.text._ZN2at6native27unrolled_elementwise_kernelIZZZNS0_17log1p_kernel_cudaERNS_18TensorIteratorBaseEENKUlvE_clEvENKUlvE1_clEvEUlN3c107complexIdEEE_St5arrayIPcLm2EELi4E23TrivialOffsetCalculatorILi1EjESE_NS0_6memory12LoadWithCastILi1EEENSF_13StoreWithCastILi1EEEEEviT_T0_T2_T3_T4_T5_:
        /* <DEDUP_REMOVED lines=8> */
[----:B------:R-:W-:Y:S01]  /*0080*/  CS2R R28, SRZ ;  /* 0x00000000001c7805 */ /* 0x000fe2000001ff00 */
        /* <DEDUP_REMOVED lines=27> */
.L_x_5586:
[----:B------:R-:W2:Y:S01]  /*0240*/  LDG.E.U8 R4, desc[UR36][R4.64] ;  /* 0x0000002404047981 */ /* 0x000ea2000c1e1100 */
[----:B------:R-:W-:Y:S01]  /*0250*/  CS2R R30, SRZ ;  /* 0x00000000001e7805 */ /* 0x000fe2000001ff00 */
[----:B--2---:R0:W1:Y:S01]  /*0260*/  I2F.F64.U16 R28, R4 ;  /* 0x00000004001c7312 */ /* 0x0040620000101800 */
[----:B------:R-:W-:Y:S05]  /*0270*/  BRA `(.L_x_5588) ;  /* 0x0000000c00c87947 */ /* 0x000fea0003800000 */
.L_x_5585:
        /* <DEDUP_REMOVED lines=10> */
.L_x_5590:
[----:B------:R-:W2:Y:S01]  /*0320*/  LDG.E R4, desc[UR36][R4.64] ;  /* 0x0000002404047981 */ /* 0x000ea2000c1e1900 */
[----:B------:R-:W-:Y:S01]  /*0330*/  CS2R R30, SRZ ;  /* 0x00000000001e7805 */ /* 0x000fe2000001ff00 */
[----:B--2---:R1:W2:Y:S01]  /*0340*/  I2F.F64 R28, R4 ;  /* 0x00000004001c7312 */ /* 0x0042a20000201c00 */
[----:B------:R-:W-:Y:S05]  /*0350*/  BRA `(.L_x_5588) ;  /* 0x0000000c00907947 */ /* 0x000fea0003800000 */
.L_x_5589:
[----:B------:R-:W2:Y:S01]  /*0360*/  LDG.E.U16 R4, desc[UR36][R4.64] ;  /* 0x0000002404047981 */ /* 0x000ea2000c1e1500 */
[----:B------:R-:W-:Y:S01]  /*0370*/  CS2R R30, SRZ ;  /* 0x00000000001e7805 */ /* 0x000fe2000001ff00 */
[----:B--2---:R3:W4:Y:S01]  /*0380*/  I2F.F64.S16 R28, R4 ;  /* 0x00000004001c7312 */ /* 0x0047220000101c00 */
[----:B------:R-:W-:Y:S05]  /*0390*/  BRA `(.L_x_5588) ;  /* 0x0000000c00807947 */ /* 0x000fea0003800000 */
.L_x_5584:
        /* <DEDUP_REMOVED lines=11> */
.L_x_5592:
[----:B------:R-:W2:Y:S01]  /*0450*/  LDG.E.U16 R0, desc[UR36][R4.64] ;  /* 0x0000002404007981 */ /* 0x000ea2000c1e1500 */
[----:B------:R-:W-:Y:S01]  /*0460*/  CS2R R30, SRZ ;  /* 0x00000000001e7805 */ /* 0x000fe2000001ff00 */
[----:B--2---:R-:W-:-:S05]  /*0470*/  HADD2.F32 R0, -RZ, R0.H0_H0 ;  /* 0x20000000ff007230 */ /* 0x004fca0000004100 */
[----:B------:R-:W-:-:S04]  /*0480*/  FMUL.FTZ R0, R0, 1 ;  /* 0x3f80000000007820 */ /* 0x000fc80000410000 */
[----:B------:R0:W1:Y:S01]  /*0490*/  F2F.F64.F32 R28, R0 ;  /* 0x00000000001c7310 */ /* 0x0000620000201800 */
[----:B------:R-:W-:Y:S05]  /*04a0*/  BRA `(.L_x_5588) ;  /* 0x0000000c003c7947 */ /* 0x000fea0003800000 */
.L_x_5591:
        /* <DEDUP_REMOVED lines=12> */
.L_x_5594:
        /* <DEDUP_REMOVED lines=8> */
.L_x_5593:
[----:B------:R0:W5:Y:S01]  /*05f0*/  LDG.E.64 R28, desc[UR36][R4.64] ;  /* 0x00000024041c7981 */ /* 0x000162000c1e1b00 */
[----:B------:R-:W-:Y:S01]  /*0600*/  CS2R R30, SRZ ;  /* 0x00000000001e7805 */ /* 0x000fe2000001ff00 */
[----:B------:R-:W-:Y:S06]  /*0610*/  BRA `(.L_x_5588) ;  /* 0x0000000800e07947 */ /* 0x000fec0003800000 */
.L_x_5583:
        /* <DEDUP_REMOVED lines=14> */
.L_x_5597:
[----:B------:R0:W5:Y:S01]  /*0700*/  LDG.E.128 R28, desc[UR36][R4.64] ;  /* 0x00000024041c7981 */ /* 0x000162000c1e1d00 */
[----:B------:R-:W-:Y:S05]  /*0710*/  BRA `(.L_x_5588) ;  /* 0x0000000800a07947 */ /* 0x000fea0003800000 */
.L_x_5596:
        /* <DEDUP_REMOVED lines=29> */
.L_x_5599:
[----:B------:R-:W2:Y:S01]  /*08f0*/  LDG.E.U8 R4, desc[UR36][R4.64] ;  /* 0x0000002404047981 */ /* 0x000ea2000c1e1100 */
[----:B------:R-:W-:Y:S01]  /*0900*/  CS2R R30, SRZ ;  /* 0x00000000001e7805 */ /* 0x000fe2000001ff00 */
        /* <DEDUP_REMOVED lines=14> */
.L_x_5598:
[----:B------:R-:W2:Y:S01]  /*09f0*/  LDG.E.U16 R0, desc[UR36][R4.64] ;  /* 0x0000002404007981 */ /* 0x000ea2000c1e1500 */
[----:B------:R-:W-:Y:S01]  /*0a00*/  CS2R R30, SRZ ;  /* 0x00000000001e7805 */ /* 0x000fe2000001ff00 */
[----:B--2---:R-:W-:-:S04]  /*0a10*/  IMAD.U32 R0, R0, 0x10000, RZ ;  /* 0x0001000000007824 */ /* 0x004fc800078e00ff */
[----:B------:R-:W-:-:S04]  /*0a20*/  FMUL.FTZ R0, R0, 1 ;  /* 0x3f80000000007820 */ /* 0x000fc80000410000 */
[----:B------:R0:W1:Y:S01]  /*0a30*/  F2F.F64.F32 R28, R0 ;  /* 0x00000000001c7310 */ /* 0x0000620000201800 */
[----:B------:R-:W-:Y:S05]  /*0a40*/  BRA `(.L_x_5588) ;  /* 0x0000000400d47947 */ /* 0x000fea0003800000 */
.L_x_5595:
        /* <DEDUP_REMOVED lines=12> */
.L_x_5602:
        /* <DEDUP_REMOVED lines=21> */
.L_x_5606:
[----:B------:R-:W-:Y:S05]  /*0c60*/  BSYNC B1 ;  /* 0x0000000000017941 */ /* 0x000fea0003800000 */
.L_x_5605:
[----:B------:R-:W-:Y:S01]  /*0c70*/  LEA R5, R0, 0x3b800000, 0x17 ;  /* 0x3b80000000057811 */ /* 0x000fe200078eb8ff */
[----:B------:R-:W-:-:S05]  /*0c80*/  IMAD.SHL.U32 R0, R3, 0x100000, RZ ;  /* 0x0010000003007824 */ /* 0x000fca00078e00ff */
[----:B------:R-:W-:-:S07]  /*0c90*/  LOP3.LUT R0, R5, R0, R6, 0xfe, !PT ;  /* 0x0000000005007212 */ /* 0x000fce00078efe06 */
.L_x_5604:
[----:B------:R-:W-:Y:S05]  /*0ca0*/  BSYNC B0 ;  /* 0x0000000000007941 */ /* 0x000fea0003800000 */
.L_x_5603:
[----:B------:R-:W-:Y:S01]  /*0cb0*/  FMUL.FTZ R0, R0, 1 ;  /* 0x3f80000000007820 */ /* 0x000fe20000410000 */
[----:B------:R-:W-:-:S03]  /*0cc0*/  CS2R R30, SRZ ;  /* 0x00000000001e7805 */ /* 0x000fc6000001ff00 */
[----:B------:R0:W1:Y:S01]  /*0cd0*/  F2F.F64.F32 R28, R0 ;  /* 0x00000000001c7310 */ /* 0x0000620000201800 */
[----:B------:R-:W-:Y:S05]  /*0ce0*/  BRA `(.L_x_5588) ;  /* 0x00000004002c7947 */ /* 0x000fea0003800000 */
.L_x_5601:
        /* <DEDUP_REMOVED lines=21> */
.L_x_5610:
[----:B------:R-:W-:Y:S05]  /*0e40*/  BSYNC B1 ;  /* 0x0000000000017941 */ /* 0x000fea0003800000 */
.L_x_5609:
[----:B------:R-:W-:Y:S01]  /*0e50*/  LEA R5, R0, 0x37800000, 0x17 ;  /* 0x3780000000057811 */ /* 0x000fe200078eb8ff */
[----:B------:R-:W-:-:S05]  /*0e60*/  IMAD.SHL.U32 R0, R3, 0x200000, RZ ;  /* 0x0020000003007824 */ /* 0x000fca00078e00ff */
[----:B------:R-:W-:-:S07]  /*0e70*/  LOP3.LUT R0, R5, R0, R6, 0xfe, !PT ;  /* 0x0000000005007212 */ /* 0x000fce00078efe06 */
.L_x_5608:
[----:B------:R-:W-:Y:S05]  /*0e80*/  BSYNC B0 ;  /* 0x0000000000007941 */ /* 0x000fea0003800000 */
.L_x_5607:
[----:B------:R-:W-:Y:S01]  /*0e90*/  FMUL.FTZ R0, R0, 1 ;  /* 0x3f80000000007820 */ /* 0x000fe20000410000 */
[----:B------:R-:W-:-:S03]  /*0ea0*/  CS2R R30, SRZ ;  /* 0x00000000001e7805 */ /* 0x000fc6000001ff00 */
[----:B------:R0:W1:Y:S01]  /*0eb0*/  F2F.F64.F32 R28, R0 ;  /* 0x00000000001c7310 */ /* 0x0000620000201800 */
[----:B------:R-:W-:Y:S05]  /*0ec0*/  BRA `(.L_x_5588) ;  /* 0x0000000000b47947 */ /* 0x000fea0003800000 */
.L_x_5600:
        /* <DEDUP_REMOVED lines=14> */
.L_x_5614:
[----:B------:R-:W-:Y:S05]  /*0fb0*/  BSYNC B0 ;  /* 0x0000000000007941 */ /* 0x000fea0003800000 */
.L_x_5613:
[----:B------:R-:W-:Y:S01]  /*0fc0*/  FMUL.FTZ R0, R0, 1 ;  /* 0x3f80000000007820 */ /* 0x000fe20000410000 */
[----:B------:R-:W-:-:S03]  /*0fd0*/  CS2R R30, SRZ ;  /* 0x00000000001e7805 */ /* 0x000fc6000001ff00 */
[----:B------:R0:W1:Y:S01]  /*0fe0*/  F2F.F64.F32 R28, R0 ;  /* 0x00000000001c7310 */ /* 0x0000620000201800 */
[----:B------:R-:W-:Y:S05]  /*0ff0*/  BRA `(.L_x_5588) ;  /* 0x0000000000687947 */ /* 0x000fea0003800000 */
.L_x_5587:
        /* <DEDUP_REMOVED lines=16> */
.L_x_5615:
[----:B------:R-:W-:Y:S02]  /*1100*/  CS2R R28, SRZ ;  /* 0x00000000001c7805 */ /* 0x000fe4000001ff00 */
[----:B------:R-:W-:Y:S01]  /*1110*/  CS2R R30, SRZ ;  /* 0x00000000001e7805 */ /* 0x000fe2000001ff00 */
[----:B------:R-:W-:Y:S06]  /*1120*/  BRA `(.L_x_5588) ;  /* 0x00000000001c7947 */ /* 0x000fec0003800000 */
.L_x_5612:
[----:B------:R-:W2:Y:S01]  /*1130*/  LDG.E.64 R28, desc[UR36][R4.64] ;  /* 0x00000024041c7981 */ /* 0x000ea2000c1e1b00 */
[----:B------:R-:W-:Y:S01]  /*1140*/  CS2R R30, SRZ ;  /* 0x00000000001e7805 */ /* 0x000fe2000001ff00 */
[----:B--2---:R-:W0:Y:S01]  /*1150*/  I2F.F64.U64 R28, R28 ;  /* 0x0000001c001c7312 */ /* 0x004e220000301800 */
[----:B------:R-:W-:Y:S05]  /*1160*/  BRA `(.L_x_5588) ;  /* 0x00000000000c7947 */ /* 0x000fea0003800000 */
.L_x_5611:
[----:B------:R-:W2:Y:S01]  /*1170*/  LDG.E R4, desc[UR36][R4.64] ;  /* 0x0000002404047981 */ /* 0x000ea2000c1e1900 */
[----:B------:R-:W-:Y:S01]  /*1180*/  CS2R R30, SRZ ;  /* 0x00000000001e7805 */ /* 0x000fe2000001ff00 */
[----:B--2---:R0:W1:Y:S06]  /*1190*/  I2F.F64.U32 R28, R4 ;  /* 0x00000004001c7312 */ /* 0x00406c0000201800 */
.L_x_5588:
[----:B------:R-:W-:-:S07]  /*11a0*/  VIADD R33, R33, 0x80 ;  /* 0x0000008021217836 */ /* 0x000fce0000000000 */
.L_x_5582:
[----:B------:R-:W-:Y:S05]  /*11b0*/  BSYNC B6 ;  /* 0x0000000000067941 */ /* 0x000fea0003800000 */
.L_x_5581:
[----:B------:R-:W-:Y:S01]  /*11c0*/  ISETP.GE.AND P0, PT, R33, R2, PT ;  /* 0x000000022100720c */ /* 0x000fe20003f06270 */
[----:B------:R-:W-:Y:S01]  /*11d0*/  BSSY B6, `(.L_x_5616) ;  /* 0x0000110000067945 */ /* 0x000fe20003800000 */
[----:B------:R-:W-:-:S11]  /*11e0*/  CS2R R24, SRZ ;  /* 0x0000000000187805 */ /* 0x000fd6000001ff00 */
[----:B------:R-:W-:Y:S05]  /*11f0*/  @P0 BRA `(.L_x_5617) ;  /* 0x0000001000340947 */ /* 0x000fea0003800000 */
[----:B01-3--:R-:W0:Y:S01]  /*1200*/  LDC.64 R4, c[0x0][0x220] ;  /* 0x00008800ff047b82 */ /* 0x00be220000000a00 */
        /* <DEDUP_REMOVED lines=17> */
[----:B------:R-:W3:Y:S01]  /*1320*/  LDG.E.S8 R4, desc[UR36][R4.64] ;  /* 0x0000002404047981 */ /* 0x000ee2000c1e1300 */
[----:B------:R-:W-:Y:S01]  /*1330*/  CS2R R26, SRZ ;  /* 0x00000000001a7805 */ /* 0x000fe2000001ff00 */
[----:B---3--:R0:W1:Y:S01]  /*1340*/  I2F.F64.S16 R24, R4 ;  /* 0x0000000400187312 */ /* 0x0080620000101c00 */
[----:B------:R-:W-:Y:S05]  /*1350*/  BRA `(.L_x_5623) ;  /* 0x0000000c00d87947 */ /* 0x000fea0003800000 */
.L_x_5621:
[----:B------:R-:W3:Y:S01]  /*1360*/  LDG.E.U8 R4, desc[UR36][R4.64] ;  /* 0x0000002404047981 */ /* 0x000ee2000c1e1100 */
[----:B------:R-:W-:Y:S01]  /*1370*/  CS2R R26, SRZ ;  /* 0x00000000001a7805 */ /* 0x000fe2000001ff00 */
[----:B---3--:R0:W1:Y:S01]  /*1380*/  I2F.F64.U16 R24, R4 ;  /* 0x0000000400187312 */ /* 0x0080620000101800 */
[----:B------:R-:W-:Y:S05]  /*1390*/  BRA `(.L_x_5623) ;  /* 0x0000000c00c87947 */ /* 0x000fea0003800000 */
.L_x_5620:
[----:B------:R-:W-:-:S13]  /*13a0*/  ISETP.NE.AND P0, PT, R0, 0x2, PT ;  /* 0x000000020000780c */ /* 0x000fda0003f05270 */
[----:B------:R-:W-:Y:S05]  /*13b0*/  @!P0 BRA `(.L_x_5624) ;  /* 0x0000000000308947 */ /* 0x000fea0003800000 */
[----:B------:R-:W-:-:S13]  /*13c0*/  ISETP.NE.AND P0, PT, R0, 0x3, PT ;  /* 0x000000030000780c */ /* 0x000fda0003f05270 */
[----:B------:R-:W-:Y:S05]  /*13d0*/  @!P0 BRA `(.L_x_5625) ;  /* 0x0000000000188947 */ /* 0x000fea0003800000 */
[----:B------:R-:W-:-:S13]  /*13e0*/  ISETP.NE.AND P0, PT, R0, 0x4, PT ;  /* 0x000000040000780c */ /* 0x000fda0003f05270 */
[----:B------:R-:W-:Y:S05]  /*13f0*/  @P0 BRA `(.L_x_5622) ;  /* 0x0000000c00480947 */ /* 0x000fea0003800000 */
[----:B------:R-:W3:Y:S01]  /*1400*/  LDG.E.64 R24, desc[UR36][R4.64] ;  /* 0x0000002404187981 */ /* 0x000ee2000c1e1b00 */
[----:B------:R-:W-:Y:S01]  /*1410*/  CS2R R26, SRZ ;  /* 0x00000000001a7805 */ /* 0x000fe2000001ff00 */
[----:B---3--:R-:W0:Y:S01]  /*1420*/  I2F.F64.S64 R24, R24 ;  /* 0x0000001800187312 */ /* 0x008e220000301c00 */
[----:B------:R-:W-:Y:S05]  /*1430*/  BRA `(.L_x_5623) ;  /* 0x0000000c00a07947 */ /* 0x000fea0003800000 */
.L_x_5625:
[----:B------:R-:W3:Y:S01]  /*1440*/  LDG.E R4, desc[UR36][R4.64] ;  /* 0x0000002404047981 */ /* 0x000ee2000c1e1900 */
[----:B------:R-:W-:Y:S01]  /*1450*/  CS2R R26, SRZ ;  /* 0x00000000001a7805 */ /* 0x000fe2000001ff00 */
[----:B---3--:R0:W1:Y:S01]  /*1460*/  I2F.F64 R24, R4 ;  /* 0x0000000400187312 */ /* 0x0080620000201c00 */
[----:B------:R-:W-:Y:S05]  /*1470*/  BRA `(.L_x_5623) ;  /* 0x0000000c00907947 */ /* 0x000fea0003800000 */
.L_x_5624:
[----:B------:R-:W3:Y:S01]  /*1480*/  LDG.E.U16 R4, desc[UR36][R4.64] ;  /* 0x0000002404047981 */ /* 0x000ee2000c1e1500 */
[----:B------:R-:W-:Y:S01]  /*1490*/  CS2R R26, SRZ ;  /* 0x00000000001a7805 */ /* 0x000fe2000001ff00 */
[----:B---3--:R0:W1:Y:S01]  /*14a0*/  I2F.F64.S16 R24, R4 ;  /* 0x0000000400187312 */ /* 0x0080620000101c00 */
[----:B------:R-:W-:Y:S05]  /*14b0*/  BRA `(.L_x_5623) ;  /* 0x0000000c00807947 */ /* 0x000fea0003800000 */
.L_x_5619:
[----:B------:R-:W-:-:S13]  /*14c0*/  ISETP.GT.AND P0, PT, R0, 0x6, PT ;  /* 0x000000060000780c */ /* 0x000fda0003f04270 */
[----:B------:R-:W-:Y:S05]  /*14d0*/  @P0 BRA `(.L_x_5626) ;  /* 0x00000000003c0947 */ /* 0x000fea0003800000 */
[----:B------:R-:W-:-:S13]  /*14e0*/  ISETP.NE.AND P0, PT, R0, 0x5, PT ;  /* 0x000000050000780c */ /* 0x000fda0003f05270 */
[----:B------:R-:W-:Y:S05]  /*14f0*/  @!P0 BRA `(.L_x_5627) ;  /* 0x00000000001c8947 */ /* 0x000fea0003800000 */
[----:B------:R-:W-:-:S13]  /*1500*/  ISETP.NE.AND P0, PT, R0, 0x6, PT ;  /* 0x000000060000780c */ /* 0x000fda0003f05270 */
[----:B------:R-:W-:Y:S05]  /*1510*/  @P0 BRA `(.L_x_5622) ;  /* 0x0000000c00000947 */ /* 0x000fea0003800000 */
[----:B------:R-:W3:Y:S01]  /*1520*/  LDG.E R24, desc[UR36][R4.64] ;  /* 0x0000002404187981 */ /* 0x000ee2000c1e1900 */
[----:B------:R-:W-:Y:S01]  /*1530*/  CS2R R26, SRZ ;  /* 0x00000000001a7805 */ /* 0x000fe2000001ff00 */
[----:B---3--:R-:W-:-:S06]  /*1540*/  FMUL.FTZ R24, R24, 1 ;  /* 0x3f80000018187820 */ /* 0x008fcc0000410000 */
[----:B------:R-:W0:Y:S01]  /*1550*/  F2F.F64.F32 R24, R24 ;  /* 0x0000001800187310 */ /* 0x000e220000201800 */
[----:B------:R-:W-:Y:S05]  /*1560*/  BRA `(.L_x_5623) ;  /* 0x0000000c00547947 */ /* 0x000fea0003800000 */
.L_x_5627:
[----:B------:R-:W3:Y:S01]  /*1570*/  LDG.E.U16 R0, desc[UR36][R4.64] ;  /* 0x0000002404007981 */ /* 0x000ee2000c1e1500 */
[----:B------:R-:W-:Y:S01]  /*1580*/  CS2R R26, SRZ ;  /* 0x00000000001a7805 */ /* 0x000fe2000001ff00 */
[----:B---3--:R-:W-:-:S05]  /*1590*/  HADD2.F32 R0, -RZ, R0.H0_H0 ;  /* 0x20000000ff007230 */ /* 0x008fca0000004100 */
[----:B------:R-:W-:-:S04]  /*15a0*/  FMUL.FTZ R0, R0, 1 ;  /* 0x3f80000000007820 */ /* 0x000fc80000410000 */
[----:B------:R0:W1:Y:S01]  /*15b0*/  F2F.F64.F32 R24, R0 ;  /* 0x0000000000187310 */ /* 0x0000620000201800 */
[----:B------:R-:W-:Y:S05]  /*15c0*/  BRA `(.L_x_5623) ;  /* 0x0000000c003c7947 */ /* 0x000fea0003800000 */
.L_x_5626:
[----:B------:R-:W-:-:S13]  /*15d0*/  ISETP.NE.AND P0, PT, R0, 0x7, PT ;  /* 0x000000070000780c */ /* 0x000fda0003f05270 */
[----:B------:R-:W-:Y:S05]  /*15e0*/  @!P0 BRA `(.L_x_5628) ;  /* 0x0000000000488947 */ /* 0x000fea0003800000 */
[----:B------:R-:W-:-:S13]  /*15f0*/  ISETP.NE.AND P0, PT, R0, 0x8, PT ;  /* 0x000000080000780c */ /* 0x000fda0003f05270 */
[----:B------:R-:W-:Y:S05]  /*1600*/  @!P0 BRA `(.L_x_5629) ;  /* 0x0000000000208947 */ /* 0x000fea0003800000 */
[----:B------:R-:W-:-:S13]  /*1610*/  ISETP.NE.AND P0, PT, R0, 0x9, PT ;  /* 0x000000090000780c */ /* 0x000fda0003f05270 */
[----:B------:R-:W-:Y:S05]  /*1620*/  @P0 BRA `(.L_x_5622) ;  /* 0x0000000800bc0947 */ /* 0x000fea0003800000 */
[----:B------:R-:W3:Y:S02]  /*1630*/  LDG.E.64 R4, desc[UR36][R4.64] ;  /* 0x0000002404047981 */ /* 0x000ee4000c1e1b00 */
[----:B---3--:R-:W-:Y:S01]  /*1640*/  FMUL.FTZ R26, R5, 1 ;  /* 0x3f800000051a7820 */ /* 0x008fe20000410000 */
[----:B------:R-:W-:-:S05]  /*1650*/  FMUL.FTZ R24, R4, 1 ;  /* 0x3f80000004187820 */ /* 0x000fca0000410000 */
[----:B------:R-:W0:Y:S08]  /*1660*/  F2F.F64.F32 R26, R26 ;  /* 0x0000001a001a7310 */ /* 0x000e300000201800 */
[----:B------:R-:W1:Y:S01]  /*1670*/  F2F.F64.F32 R24, R24 ;  /* 0x0000001800187310 */ /* 0x000e620000201800 */
[----:B------:R-:W-:Y:S05]  /*1680*/  BRA `(.L_x_5623) ;  /* 0x0000000c000c7947 */ /* 0x000fea0003800000 */
.L_x_5629:
[----:B------:R-:W3:Y:S02]  /*1690*/  LDG.E R0, desc[UR36][R4.64] ;  /* 0x0000002404007981 */ /* 0x000ee4000c1e1900 */
[--C-:B---3--:R-:W-:Y:S02]  /*16a0*/  HADD2.F32 R3, -RZ, R0.reuse.H1_H1 ;  /* 0x30000000ff037230 */ /* 0x108fe40000004100 */
[----:B------:R-:W-:-:S03]  /*16b0*/  HADD2.F32 R0, -RZ, R0.H0_H0 ;  /* 0x20000000ff007230 */ /* 0x000fc60000004100 */
[----:B------:R-:W-:Y:S02]  /*16c0*/  FMUL.FTZ R3, R3, 1 ;  /* 0x3f80000003037820 */ /* 0x000fe40000410000 */
[----:B------:R-:W-:Y:S02]  /*16d0*/  FMUL.FTZ R0, R0, 1 ;  /* 0x3f80000000007820 */ /* 0x000fe40000410000 */
[----:B------:R0:W1:Y:S08]  /*16e0*/  F2F.F64.F32 R26, R3 ;  /* 0x00000003001a7310 */ /* 0x0000700000201800 */
[----:B------:R0:W3:Y:S01]  /*16f0*/  F2F.F64.F32 R24, R0 ;  /* 0x0000000000187310 */ /* 0x0000e20000201800 */
[----:B------:R-:W-:Y:S05]  /*1700*/  BRA `(.L_x_5623) ;  /* 0x0000000800ec7947 */ /* 0x000fea0003800000 */
.L_x_5628:
[----:B------:R0:W5:Y:S01]  /*1710*/  LDG.E.64 R24, desc[UR36][R4.64] ;  /* 0x0000002404187981 */ /* 0x000162000c1e1b00 */
[----:B------:R-:W-:Y:S01]  /*1720*/  CS2R R26, SRZ ;  /* 0x00000000001a7805 */ /* 0x000fe2000001ff00 */
[----:B------:R-:W-:Y:S06]  /*1730*/  BRA `(.L_x_5623) ;  /* 0x0000000800e07947 */ /* 0x000fec0003800000 */
.L_x_5618:
        /* <DEDUP_REMOVED lines=9> */
[----:B------:R-:W-:Y:S01]  /*17d0*/  CS2R R26, SRZ ;  /* 0x00000000001a7805 */ /* 0x000fe2000001ff00 */
[----:B------:R-:W-:Y:S01]  /*17e0*/  IMAD.MOV.U32 R24, RZ, RZ, RZ ;  /* 0x000000ffff187224 */ /* 0x000fe200078e00ff */
[----:B---3--:R-:W-:-:S04]  /*17f0*/  ISETP.NE.AND P0, PT, R4, RZ, PT ;  /* 0x000000ff0400720c */ /* 0x008fc80003f05270 */
[----:B------:R-:W-:Y:S01]  /*1800*/  FSEL R25, RZ, 1.875, !P0 ;  /* 0x3ff00000ff197808 */ /* 0x000fe20004000000 */
[----:B------:R-:W-:Y:S08]  /*1810*/  BRA `(.L_x_5623) ;  /* 0x0000000800a87947 */ /* 0x000ff00003800000 */
.L_x_5632:
[----:B------:R0:W5:Y:S01]  /*1820*/  LDG.E.128 R24, desc[UR36][R4.64] ;  /* 0x0000002404187981 */ /* 0x000162000c1e1d00 */
[----:B------:R-:W-:Y:S05]  /*1830*/  BRA `(.L_x_5623) ;  /* 0x0000000800a07947 */ /* 0x000fea0003800000 */
.L_x_5631:
[----:B------:R-:W-:-:S13]  /*1840*/  ISETP.NE.AND P0, PT, R0, 0xf, PT ;  /* 0x0000000f0000780c */ /* 0x000fda0003f05270 */
[----:B------:R-:W-:Y:S05]  /*1850*/  @!P0 BRA `(.L_x_5633) ;  /* 0x0000000000ac8947 */ /* 0x000fea0003800000 */
[----:B------:R-:W-:-:S13]  /*1860*/  ISETP.NE.AND P0, PT, R0, 0x17, PT ;  /* 0x000000170000780c */ /* 0x000fda0003f05270 */
[----:B------:R-:W-:Y:S05]  /*1870*/  @!P0 BRA `(.L_x_5634) ;  /* 0x0000000000648947 */ /* 0x000fea0003800000 */
[----:B------:R-:W-:-:S13]  /*1880*/  ISETP.NE.AND P0, PT, R0, 0x18, PT ;  /* 0x000000180000780c */ /* 0x000fda0003f05270 */
[----:B------:R-:W-:Y:S05]  /*1890*/  @P0 BRA `(.L_x_5622) ;  /* 0x0000000800200947 */ /* 0x000fea0003800000 */
[----:B------:R-:W3:Y:S01]  /*18a0*/  LDG.E.U8 R0, desc[UR36][R4.64] ;  /* 0x0000002404007981 */ /* 0x000ee2000c1e1100 */
[----:B------:R-:W-:Y:S01]  /*18b0*/  IMAD.MOV.U32 R9, RZ, RZ, -0x800000 ;  /* 0xff800000ff097424 */ /* 0x000fe200078e00ff */
[----:B------:R-:W-:Y:S01]  /*18c0*/  CS2R R26, SRZ ;  /* 0x00000000001a7805 */ /* 0x000fe2000001ff00 */
        /* <DEDUP_REMOVED lines=20> */
.L_x_5634:
[----:B------:R-:W3:Y:S01]  /*1a10*/  LDG.E.U8 R4, desc[UR36][R4.64] ;  /* 0x0000002404047981 */ /* 0x000ee2000c1e1100 */
[----:B------:R-:W-:Y:S01]  /*1a20*/  CS2R R26, SRZ ;  /* 0x00000000001a7805 */ /* 0x000fe2000001ff00 */
        /* <DEDUP_REMOVED lines=14> */
.L_x_5633:
[----:B------:R-:W3:Y:S01]  /*1b10*/  LDG.E.U16 R0, desc[UR36][R4.64] ;  /* 0x0000002404007981 */ /* 0x000ee2000c1e1500 */
[----:B------:R-:W-:Y:S01]  /*1b20*/  CS2R R26, SRZ ;  /* 0x00000000001a7805 */ /* 0x000fe2000001ff00 */
[----:B---3--:R-:W-:-:S04]  /*1b30*/  IMAD.U32 R0, R0, 0x10000, RZ ;  /* 0x0001000000007824 */ /* 0x008fc800078e00ff */
[----:B------:R-:W-:-:S04]  /*1b40*/  FMUL.FTZ R0, R0, 1 ;  /* 0x3f80000000007820 */ /* 0x000fc80000410000 */
[----:B------:R0:W1:Y:S01]  /*1b50*/  F2F.F64.F32 R24, R0 ;  /* 0x0000000000187310 */ /* 0x0000620000201800 */
[----:B------:R-:W-:Y:S05]  /*1b60*/  BRA `(.L_x_5623) ;  /* 0x0000000400d47947 */ /* 0x000fea0003800000 */
.L_x_5630:
        /* <DEDUP_REMOVED lines=8> */
[----:B------:R-:W3:Y:S01]  /*1bf0*/  LDG.E.U16 R4, desc[UR36][R4.64] ;  /* 0x0000002404047981 */ /* 0x000ee2000c1e1500 */
[----:B------:R-:W-:Y:S01]  /*1c00*/  CS2R R26, SRZ ;  /* 0x00000000001a7805 */ /* 0x000fe2000001ff00 */
[----:B---3--:R0:W1:Y:S01]  /*1c10*/  I2F.F64.U16 R24, R4 ;  /* 0x0000000400187312 */ /* 0x0080620000101800 */
[----:B------:R-:W-:Y:S05]  /*1c20*/  BRA `(.L_x_5623) ;  /* 0x0000000400a47947 */ /* 0x000fea0003800000 */
.L_x_5637:
        /* <DEDUP_REMOVED lines=21> */
.L_x_5641:
[----:B------:R-:W-:Y:S05]  /*1d80*/  BSYNC B1 ;  /* 0x0000000000017941 */ /* 0x000fea0003800000 */
.L_x_5640:
[----:B------:R-:W-:Y:S01]  /*1d90*/  LEA R5, R0, 0x3b800000, 0x17 ;  /* 0x3b80000000057811 */ /* 0x000fe200078eb8ff */
[----:B------:R-:W-:-:S05]  /*1da0*/  IMAD.SHL.U32 R0, R3, 0x100000, RZ ;  /* 0x0010000003007824 */ /* 0x000fca00078e00ff */
[----:B------:R-:W-:-:S07]  /*1db0*/  LOP3.LUT R0, R5, R0, R6, 0xfe, !PT ;  /* 0x0000000005007212 */ /* 0x000fce00078efe06 */
.L_x_5639:
[----:B------:R-:W-:Y:S05]  /*1dc0*/  BSYNC B0 ;  /* 0x0000000000007941 */ /* 0x000fea0003800000 */
.L_x_5638:
[----:B------:R-:W-:Y:S01]  /*1dd0*/  FMUL.FTZ R0, R0, 1 ;  /* 0x3f80000000007820 */ /* 0x000fe20000410000 */
[----:B------:R-:W-:-:S03]  /*1de0*/  CS2R R26, SRZ ;  /* 0x00000000001a7805 */ /* 0x000fc6000001ff00 */
[----:B------:R0:W1:Y:S01]  /*1df0*/  F2F.F64.F32 R24, R0 ;  /* 0x0000000000187310 */ /* 0x0000620000201800 */
[----:B------:R-:W-:Y:S05]  /*1e00*/  BRA `(.L_x_5623) ;  /* 0x00000004002c7947 */ /* 0x000fea0003800000 */
.L_x_5636:
        /* <DEDUP_REMOVED lines=21> */
.L_x_5645:
[----:B------:R-:W-:Y:S05]  /*1f60*/  BSYNC B1 ;  /* 0x0000000000017941 */ /* 0x000fea0003800000 */
.L_x_5644:
[----:B------:R-:W-:Y:S01]  /*1f70*/  LEA R5, R0, 0x37800000, 0x17 ;  /* 0x3780000000057811 */ /* 0x000fe200078eb8ff */
[----:B------:R-:W-:-:S05]  /*1f80*/  IMAD.SHL.U32 R0, R3, 0x200000, RZ ;  /* 0x0020000003007824 */ /* 0x000fca00078e00ff */
[----:B------:R-:W-:-:S07]  /*1f90*/  LOP3.LUT R0, R5, R0, R6, 0xfe, !PT ;  /* 0x0000000005007212 */ /* 0x000fce00078efe06 */
.L_x_5643:
[----:B------:R-:W-:Y:S05]  /*1fa0*/  BSYNC B0 ;  /* 0x0000000000007941 */ /* 0x000fea0003800000 */
.L_x_5642:
[----:B------:R-:W-:Y:S01]  /*1fb0*/  FMUL.FTZ R0, R0, 1 ;  /* 0x3f80000000007820 */ /* 0x000fe20000410000 */
[----:B------:R-:W-:-:S03]  /*1fc0*/  CS2R R26, SRZ ;  /* 0x00000000001a7805 */ /* 0x000fc6000001ff00 */
[----:B------:R0:W1:Y:S01]  /*1fd0*/  F2F.F64.F32 R24, R0 ;  /* 0x0000000000187310 */ /* 0x0000620000201800 */
[----:B------:R-:W-:Y:S05]  /*1fe0*/  BRA `(.L_x_5623) ;  /* 0x0000000000b47947 */ /* 0x000fea0003800000 */
.L_x_5635:
        /* <DEDUP_REMOVED lines=14> */
.L_x_5649:
[----:B------:R-:W-:Y:S05]  /*20d0*/  BSYNC B0 ;  /* 0x0000000000007941 */ /* 0x000fea0003800000 */
.L_x_5648:
[----:B------:R-:W-:Y:S01]  /*20e0*/  FMUL.FTZ R0, R0, 1 ;  /* 0x3f80000000007820 */ /* 0x000fe20000410000 */
[----:B------:R-:W-:-:S03]  /*20f0*/  CS2R R26, SRZ ;  /* 0x00000000001a7805 */ /* 0x000fc6000001ff00 */
[----:B------:R0:W1:Y:S01]  /*2100*/  F2F.F64.F32 R24, R0 ;  /* 0x0000000000187310 */ /* 0x0000620000201800 */
[----:B------:R-:W-:Y:S05]  /*2110*/  BRA `(.L_x_5623) ;  /* 0x0000000000687947 */ /* 0x000fea0003800000 */
.L_x_5622:
        /* <DEDUP_REMOVED lines=15> */
[----:B-12-45:R-:W-:Y:S05]  /*2210*/  CALL.ABS.NOINC R14 ;  /* 0x000000000e007343 */ /* 0x036fea0003c00000 */
.L_x_5650:
[----:B------:R-:W-:Y:S02]  /*2220*/  CS2R R24, SRZ ;  /* 0x0000000000187805 */ /* 0x000fe4000001ff00 */
[----:B------:R-:W-:Y:S01]  /*2230*/  CS2R R26, SRZ ;  /* 0x00000000001a7805 */ /* 0x000fe2000001ff00 */
[----:B------:R-:W-:Y:S06]  /*2240*/  BRA `(.L_x_5623) ;  /* 0x00000000001c7947 */ /* 0x000fec0003800000 */
.L_x_5647:
[----:B------:R-:W3:Y:S01]  /*2250*/  LDG.E.64 R24, desc[UR36][R4.64] ;  /* 0x0000002404187981 */ /* 0x000ee2000c1e1b00 */
[----:B------:R-:W-:Y:S01]  /*2260*/  CS2R R26, SRZ ;  /* 0x00000000001a7805 */ /* 0x000fe2000001ff00 */
[----:B---3--:R-:W0:Y:S01]  /*2270*/  I2F.F64.U64 R24, R24 ;  /* 0x0000001800187312 */ /* 0x008e220000301800 */
[----:B------:R-:W-:Y:S05]  /*2280*/  BRA `(.L_x_5623) ;  /* 0x00000000000c7947 */ /* 0x000fea0003800000 */
.L_x_5646:
[----:B------:R-:W3:Y:S01]  /*2290*/  LDG.E R4, desc[UR36][R4.64] ;  /* 0x0000002404047981 */ /* 0x000ee2000c1e1900 */
[----:B------:R-:W-:Y:S01]  /*22a0*/  CS2R R26, SRZ ;  /* 0x00000000001a7805 */ /* 0x000fe2000001ff00 */
[----:B---3--:R0:W1:Y:S06]  /*22b0*/  I2F.F64.U32 R24, R4 ;  /* 0x0000000400187312 */ /* 0x00806c0000201800 */
.L_x_5623:
[----:B------:R-:W-:-:S07]  /*22c0*/  VIADD R33, R33, 0x80 ;  /* 0x0000008021217836 */ /* 0x000fce0000000000 */
.L_x_5617:
[----:B------:R-:W-:Y:S05]  /*22d0*/  BSYNC B6 ;  /* 0x0000000000067941 */ /* 0x000fea0003800000 */
.L_x_5616:
[----:B------:R-:W-:Y:S01]  /*22e0*/  ISETP.GE.AND P0, PT, R33, R2, PT ;  /* 0x000000022100720c */ /* 0x000fe20003f06270 */
[----:B------:R-:W-:Y:S01]  /*22f0*/  BSSY B6, `(.L_x_5651) ;  /* 0x0000112000067945 */ /* 0x000fe20003800000 */
[----:B------:R-:W-:Y:S02]  /*2300*/  CS2R R22, SRZ ;  /* 0x0000000000167805 */ /* 0x000fe4000001ff00 */
[----:B------:R-:W-:Y:S02]  /*2310*/  CS2R R18, SRZ ;  /* 0x0000000000127805 */ /* 0x000fe4000001ff00 */
[----:B------:R-:W-:-:S07]  /*2320*/  CS2R R16, SRZ ;  /* 0x0000000000107805 */ /* 0x000fce000001ff00 */
        /* <DEDUP_REMOVED lines=23> */
.L_x_5656:
[----:B------:R-:W3:Y:S01]  /*24a0*/  LDG.E.U8 R4, desc[UR36][R4.64] ;  /* 0x0000002404047981 */ /* 0x000ee2000c1e1100 */
[----:B------:R-:W-:Y:S01]  /*24b0*/  CS2R R18, SRZ ;  /* 0x0000000000127805 */ /* 0x000fe2000001ff00 */
[----:B---3--:R0:W1:Y:S01]  /*24c0*/  I2F.F64.U16 R16, R4 ;  /* 0x0000000400107312 */ /* 0x0080620000101800 */
[----:B------:R-:W-:Y:S05]  /*24d0*/  BRA `(.L_x_5658) ;  /* 0x0000000c00c87947 */ /* 0x000fea0003800000 */
.L_x_5655:
        /* <DEDUP_REMOVED lines=10> */
.L_x_5660:
[----:B------:R-:W3:Y:S01]  /*2580*/  LDG.E R4, desc[UR36][R4.64] ;  /* 0x0000002404047981 */ /* 0x000ee2000c1e1900 */
[----:B------:R-:W-:Y:S01]  /*2590*/  CS2R R18, SRZ ;  /* 0x0000000000127805 */ /* 0x000fe2000001ff00 */
[----:B---3--:R0:W1:Y:S01]  /*25a0*/  I2F.F64 R16, R4 ;  /* 0x0000000400107312 */ /* 0x0080620000201c00 */
[----:B------:R-:W-:Y:S05]  /*25b0*/  BRA `(.L_x_5658) ;  /* 0x0000000c00907947 */ /* 0x000fea0003800000 */
.L_x_5659:
[----:B------:R-:W3:Y:S01]  /*25c0*/  LDG.E.U16 R4, desc[UR36][R4.64] ;  /* 0x0000002404047981 */ /* 0x000ee2000c1e1500 */
[----:B------:R-:W-:Y:S01]  /*25d0*/  CS2R R18, SRZ ;  /* 0x0000000000127805 */ /* 0x000fe2000001ff00 */
[----:B---3--:R0:W1:Y:S01]  /*25e0*/  I2F.F64.S16 R16, R4 ;  /* 0x0000000400107312 */ /* 0x0080620000101c00 */
[----:B------:R-:W-:Y:S05]  /*25f0*/  BRA `(.L_x_5658) ;  /* 0x0000000c00807947 */ /* 0x000fea0003800000 */
.L_x_5654:
        /* <DEDUP_REMOVED lines=11> */
.L_x_5662:
[----:B------:R-:W3:Y:S01]  /*26b0*/  LDG.E.U16 R0, desc[UR36][R4.64] ;  /* 0x0000002404007981 */ /* 0x000ee2000c1e1500 */
[----:B------:R-:W-:Y:S01]  /*26c0*/  CS2R R18, SRZ ;  /* 0x0000000000127805 */ /* 0x000fe2000001ff00 */
[----:B---3--:R-:W-:-:S05]  /*26d0*/  HADD2.F32 R0, -RZ, R0.H0_H0 ;  /* 0x20000000ff007230 */ /* 0x008fca0000004100 */
[----:B------:R-:W-:-:S04]  /*26e0*/  FMUL.FTZ R0, R0, 1 ;  /* 0x3f80000000007820 */ /* 0x000fc80000410000 */
[----:B------:R0:W1:Y:S01]  /*26f0*/  F2F.F64.F32 R16, R0 ;  /* 0x0000000000107310 */ /* 0x0000620000201800 */
[----:B------:R-:W-:Y:S05]  /*2700*/  BRA `(.L_x_5658) ;  /* 0x0000000c003c7947 */ /* 0x000fea0003800000 */
.L_x_5661:
        /* <DEDUP_REMOVED lines=12> */
.L_x_5664:
        /* <DEDUP_REMOVED lines=8> */
.L_x_5663:
[----:B------:R0:W5:Y:S01]  /*2850*/  LDG.E.64 R16, desc[UR36][R4.64] ;  /* 0x0000002404107981 */ /* 0x000162000c1e1b00 */
[----:B------:R-:W-:Y:S01]  /*2860*/  CS2R R18, SRZ ;  /* 0x0000000000127805 */ /* 0x000fe2000001ff00 */
[----:B------:R-:W-:Y:S06]  /*2870*/  BRA `(.L_x_5658) ;  /* 0x0000000800e07947 */ /* 0x000fec0003800000 */
.L_x_5653:
        /* <DEDUP_REMOVED lines=14> */
.L_x_5667:
[----:B------:R0:W5:Y:S01]  /*2960*/  LDG.E.128 R16, desc[UR36][R4.64] ;  /* 0x0000002404107981 */ /* 0x000162000c1e1d00 */
[----:B------:R-:W-:Y:S05]  /*2970*/  BRA `(.L_x_5658) ;  /* 0x0000000800a07947 */ /* 0x000fea0003800000 */
.L_x_5666:
        /* <DEDUP_REMOVED lines=29> */
.L_x_5669:
        /* <DEDUP_REMOVED lines=16> */
.L_x_5668:
[----:B------:R-:W3:Y:S01]  /*2c50*/  LDG.E.U16 R0, desc[UR36][R4.64] ;  /* 0x0000002404007981 */ /* 0x000ee2000c1e1500 */
[----:B------:R-:W-:Y:S01]  /*2c60*/  CS2R R18, SRZ ;  /* 0x0000000000127805 */ /* 0x000fe2000001ff00 */
[----:B---3--:R-:W-:-:S04]  /*2c70*/  IMAD.U32 R0, R0, 0x10000, RZ ;  /* 0x0001000000007824 */ /* 0x008fc800078e00ff */
[----:B------:R-:W-:-:S04]  /*2c80*/  FMUL.FTZ R0, R0, 1 ;  /* 0x3f80000000007820 */ /* 0x000fc80000410000 */
[----:B------:R0:W1:Y:S01]  /*2c90*/  F2F.F64.F32 R16, R0 ;  /* 0x0000000000107310 */ /* 0x0000620000201800 */
[----:B------:R-:W-:Y:S05]  /*2ca0*/  BRA `(.L_x_5658) ;  /* 0x0000000400d47947 */ /* 0x000fea0003800000 */
.L_x_5665:
        /* <DEDUP_REMOVED lines=12> */
.L_x_5672:
        /* <DEDUP_REMOVED lines=21> */
.L_x_5676:
[----:B------:R-:W-:Y:S05]  /*2ec0*/  BSYNC B1 ;  /* 0x0000000000017941 */ /* 0x000fea0003800000 */
.L_x_5675:
[----:B------:R-:W-:Y:S01]  /*2ed0*/  LEA R5, R0, 0x3b800000, 0x17 ;  /* 0x3b80000000057811 */ /* 0x000fe200078eb8ff */
[----:B------:R-:W-:-:S05]  /*2ee0*/  IMAD.SHL.U32 R0, R3, 0x100000, RZ ;  /* 0x0010000003007824 */ /* 0x000fca00078e00ff */
[----:B------:R-:W-:-:S07]  /*2ef0*/  LOP3.LUT R0, R5, R0, R6, 0xfe, !PT ;  /* 0x0000000005007212 */ /* 0x000fce00078efe06 */
.L_x_5674:
[----:B------:R-:W-:Y:S05]  /*2f00*/  BSYNC B0 ;  /* 0x0000000000007941 */ /* 0x000fea0003800000 */
.L_x_5673:
[----:B------:R-:W-:Y:S01]  /*2f10*/  FMUL.FTZ R0, R0, 1 ;  /* 0x3f80000000007820 */ /* 0x000fe20000410000 */
[----:B------:R-:W-:-:S03]  /*2f20*/  CS2R R18, SRZ ;  /* 0x0000000000127805 */ /* 0x000fc6000001ff00 */
[----:B------:R3:W0:Y:S01]  /*2f30*/  F2F.F64.F32 R16, R0 ;  /* 0x0000000000107310 */ /* 0x0006220000201800 */
[----:B------:R-:W-:Y:S05]  /*2f40*/  BRA `(.L_x_5658) ;  /* 0x00000004002c7947 */ /* 0x000fea0003800000 */
.L_x_5671:
        /* <DEDUP_REMOVED lines=21> */
.L_x_5680:
[----:B------:R-:W-:Y:S05]  /*30a0*/  BSYNC B1 ;  /* 0x0000000000017941 */ /* 0x000fea0003800000 */
.L_x_5679:
[----:B------:R-:W-:Y:S01]  /*30b0*/  LEA R5, R0, 0x37800000, 0x17 ;  /* 0x3780000000057811 */ /* 0x000fe200078eb8ff */
[----:B------:R-:W-:-:S05]  /*30c0*/  IMAD.SHL.U32 R0, R3, 0x200000, RZ ;  /* 0x0020000003007824 */ /* 0x000fca00078e00ff */
[----:B------:R-:W-:-:S07]  /*30d0*/  LOP3.LUT R0, R5, R0, R6, 0xfe, !PT ;  /* 0x0000000005007212 */ /* 0x000fce00078efe06 */
.L_x_5678:
[----:B------:R-:W-:Y:S05]  /*30e0*/  BSYNC B0 ;  /* 0x0000000000007941 */ /* 0x000fea0003800000 */
.L_x_5677:
[----:B------:R-:W-:Y:S01]  /*30f0*/  FMUL.FTZ R0, R0, 1 ;  /* 0x3f80000000007820 */ /* 0x000fe20000410000 */
[----:B------:R-:W-:-:S03]  /*3100*/  CS2R R18, SRZ ;  /* 0x0000000000127805 */ /* 0x000fc6000001ff00 */
[----:B------:R0:W1:Y:S01]  /*3110*/  F2F.F64.F32 R16, R0 ;  /* 0x0000000000107310 */ /* 0x0000620000201800 */
[----:B------:R-:W-:Y:S05]  /*3120*/  BRA `(.L_x_5658) ;  /* 0x0000000000b47947 */ /* 0x000fea0003800000 */
.L_x_5670:
        /* <DEDUP_REMOVED lines=14> */
.L_x_5684:
[----:B------:R-:W-:Y:S05]  /*3210*/  BSYNC B0 ;  /* 0x0000000000007941 */ /* 0x000fea0003800000 */
.L_x_5683:
[----:B------:R-:W-:Y:S01]  /*3220*/  FMUL.FTZ R0, R0, 1 ;  /* 0x3f80000000007820 */ /* 0x000fe20000410000 */
[----:B------:R-:W-:-:S03]  /*3230*/  CS2R R18, SRZ ;  /* 0x0000000000127805 */ /* 0x000fc6000001ff00 */
[----:B------:R0:W1:Y:S01]  /*3240*/  F2F.F64.F32 R16, R0 ;  /* 0x0000000000107310 */ /* 0x0000620000201800 */
[----:B------:R-:W-:Y:S05]  /*3250*/  BRA `(.L_x_5658) ;  /* 0x0000000000687947 */ /* 0x000fea0003800000 */
.L_x_5657:
        /* <DEDUP_REMOVED lines=16> */
.L_x_5685:
[----:B------:R-:W-:Y:S02]  /*3360*/  CS2R R16, SRZ ;  /* 0x0000000000107805 */ /* 0x000fe4000001ff00 */
[----:B------:R-:W-:Y:S01]  /*3370*/  CS2R R18, SRZ ;  /* 0x0000000000127805 */ /* 0x000fe2000001ff00 */
[----:B------:R-:W-:Y:S06]  /*3380*/  BRA `(.L_x_5658) ;  /* 0x00000000001c7947 */ /* 0x000fec0003800000 */
.L_x_5682:
[----:B------:R-:W3:Y:S01]  /*3390*/  LDG.E.64 R16, desc[UR36][R4.64] ;  /* 0x0000002404107981 */ /* 0x000ee2000c1e1b00 */
[----:B------:R-:W-:Y:S01]  /*33a0*/  CS2R R18, SRZ ;  /* 0x0000000000127805 */ /* 0x000fe2000001ff00 */
[----:B---3--:R-:W0:Y:S01]  /*33b0*/  I2F.F64.U64 R16, R16 ;  /* 0x0000001000107312 */ /* 0x008e220000301800 */
[----:B------:R-:W-:Y:S05]  /*33c0*/  BRA `(.L_x_5658) ;  /* 0x00000000000c7947 */ /* 0x000fea0003800000 */
.L_x_5681:
[----:B------:R-:W3:Y:S01]  /*33d0*/  LDG.E R4, desc[UR36][R4.64] ;  /* 0x0000002404047981 */ /* 0x000ee2000c1e1900 */
[----:B------:R-:W-:Y:S01]  /*33e0*/  CS2R R18, SRZ ;  /* 0x0000000000127805 */ /* 0x000fe2000001ff00 */
[----:B---3--:R0:W1:Y:S06]  /*33f0*/  I2F.F64.U32 R16, R4 ;  /* 0x0000000400107312 */ /* 0x00806c0000201800 */
.L_x_5658:
[----:B------:R-:W-:-:S07]  /*3400*/  VIADD R33, R33, 0x80 ;  /* 0x0000008021217836 */ /* 0x000fce0000000000 */
.L_x_5652:
[----:B------:R-:W-:Y:S05]  /*3410*/  BSYNC B6 ;  /* 0x0000000000067941 */ /* 0x000fea0003800000 */
.L_x_5651:
[----:B------:R-:W-:Y:S01]  /*3420*/  ISETP.GE.AND P0, PT, R33, R2, PT ;  /* 0x000000022100720c */ /* 0x000fe20003f06270 */
[----:B------:R-:W-:Y:S01]  /*3430*/  BSSY B6, `(.L_x_5686) ;  /* 0x000010e000067945 */ /* 0x000fe20003800000 */
[----:B------:R-:W-:-:S11]  /*3440*/  CS2R R20, SRZ ;  /* 0x0000000000147805 */ /* 0x000fd6000001ff00 */
[----:B------:R-:W-:Y:S05]  /*3450*/  @P0 BRA `(.L_x_5687) ;  /* 0x00000010002c0947 */ /* 0x000fea0003800000 */
[----:B01-3--:R-:W0:Y:S01]  /*3460*/  LDC.64 R4, c[0x0][0x220] ;  /* 0x00008800ff047b82 */ /* 0x00be220000000a00 */
        /* <DEDUP_REMOVED lines=20> */
.L_x_5691:
[----:B------:R-:W3:Y:S01]  /*35b0*/  LDG.E.U8 R4, desc[UR36][R4.64] ;  /* 0x0000002404047981 */ /* 0x000ee2000c1e1100 */
[----:B------:R-:W-:Y:S01]  /*35c0*/  CS2R R22, SRZ ;  /* 0x0000000000167805 */ /* 0x000fe2000001ff00 */
[----:B---3--:R0:W1:Y:S01]  /*35d0*/  I2F.F64.U16 R20, R4 ;  /* 0x0000000400147312 */ /* 0x0080620000101800 */
[----:B------:R-:W-:Y:S05]  /*35e0*/  BRA `(.L_x_5687) ;  /* 0x0000000c00c87947 */ /* 0x000fea0003800000 */
.L_x_5690:
        /* <DEDUP_REMOVED lines=10> */
.L_x_5694:
[----:B------:R-:W3:Y:S01]  /*3690*/  LDG.E R4, desc[UR36][R4.64] ;  /* 0x0000002404047981 */ /* 0x000ee2000c1e1900 */
[----:B------:R-:W-:Y:S01]  /*36a0*/  CS2R R22, SRZ ;  /* 0x0000000000167805 */ /* 0x000fe2000001ff00 */
[----:B---3--:R0:W1:Y:S01]  /*36b0*/  I2F.F64 R20, R4 ;  /* 0x0000000400147312 */ /* 0x0080620000201c00 */
[----:B------:R-:W-:Y:S05]  /*36c0*/  BRA `(.L_x_5687) ;  /* 0x0000000c00907947 */ /* 0x000fea0003800000 */
.L_x_5693:
[----:B------:R-:W3:Y:S01]  /*36d0*/  LDG.E.U16 R4, desc[UR36][R4.64] ;  /* 0x0000002404047981 */ /* 0x000ee2000c1e1500 */
[----:B------:R-:W-:Y:S01]  /*36e0*/  CS2R R22, SRZ ;  /* 0x0000000000167805 */ /* 0x000fe2000001ff00 */
[----:B---3--:R0:W1:Y:S01]  /*36f0*/  I2F.F64.S16 R20, R4 ;  /* 0x0000000400147312 */ /* 0x0080620000101c00 */
[----:B------:R-:W-:Y:S05]  /*3700*/  BRA `(.L_x_5687) ;  /* 0x0000000c00807947 */ /* 0x000fea0003800000 */
.L_x_5689:
        /* <DEDUP_REMOVED lines=11> */
.L_x_5696:
[----:B------:R-:W3:Y:S01]  /*37c0*/  LDG.E.U16 R0, desc[UR36][R4.64] ;  /* 0x0000002404007981 */ /* 0x000ee2000c1e1500 */
[----:B------:R-:W-:Y:S01]  /*37d0*/  CS2R R22, SRZ ;  /* 0x0000000000167805 */ /* 0x000fe2000001ff00 */
[----:B---3--:R-:W-:-:S05]  /*37e0*/  HADD2.F32 R0, -RZ, R0.H0_H0 ;  /* 0x20000000ff007230 */ /* 0x008fca0000004100 */
[----:B------:R-:W-:-:S04]  /*37f0*/  FMUL.FTZ R0, R0, 1 ;  /* 0x3f80000000007820 */ /* 0x000fc80000410000 */
[----:B------:R0:W1:Y:S01]  /*3800*/  F2F.F64.F32 R20, R0 ;  /* 0x0000000000147310 */ /* 0x0000620000201800 */
[----:B------:R-:W-:Y:S05]  /*3810*/  BRA `(.L_x_5687) ;  /* 0x0000000c003c7947 */ /* 0x000fea0003800000 */
.L_x_5695:
        /* <DEDUP_REMOVED lines=12> */
.L_x_5698:
        /* <DEDUP_REMOVED lines=8> */
.L_x_5697:
[----:B------:R0:W5:Y:S01]  /*3960*/  LDG.E.64 R20, desc[UR36][R4.64] ;  /* 0x0000002404147981 */ /* 0x000162000c1e1b00 */
[----:B------:R-:W-:Y:S01]  /*3970*/  CS2R R22, SRZ ;  /* 0x0000000000167805 */ /* 0x000fe2000001ff00 */
[----:B------:R-:W-:Y:S06]  /*3980*/  BRA `(.L_x_5687) ;  /* 0x0000000800e07947 */ /* 0x000fec0003800000 */
.L_x_5688:
        /* <DEDUP_REMOVED lines=14> */
.L_x_5701:
[----:B------:R0:W5:Y:S01]  /*3a70*/  LDG.E.128 R20, desc[UR36][R4.64] ;  /* 0x0000002404147981 */ /* 0x000162000c1e1d00 */
[----:B------:R-:W-:Y:S05]  /*3a80*/  BRA `(.L_x_5687) ;  /* 0x0000000800a07947 */ /* 0x000fea0003800000 */
.L_x_5700:
        /* <DEDUP_REMOVED lines=29> */
.L_x_5703:
        /* <DEDUP_REMOVED lines=16> */
.L_x_5702:
[----:B------:R-:W3:Y:S01]  /*3d60*/  LDG.E.U16 R0, desc[UR36][R4.64] ;  /* 0x0000002404007981 */ /* 0x000ee2000c1e1500 */
[----:B------:R-:W-:Y:S01]  /*3d70*/  CS2R R22, SRZ ;  /* 0x0000000000167805 */ /* 0x000fe2000001ff00 */
[----:B---3--:R-:W-:-:S04]  /*3d80*/  IMAD.U32 R0, R0, 0x10000, RZ ;  /* 0x0001000000007824 */ /* 0x008fc800078e00ff */
[----:B------:R-:W-:-:S04]  /*3d90*/  FMUL.FTZ R0, R0, 1 ;  /* 0x3f80000000007820 */ /* 0x000fc80000410000 */
[----:B------:R0:W1:Y:S01]  /*3da0*/  F2F.F64.F32 R20, R0 ;  /* 0x0000000000147310 */ /* 0x0000620000201800 */
[----:B------:R-:W-:Y:S05]  /*3db0*/  BRA `(.L_x_5687) ;  /* 0x0000000400d47947 */ /* 0x000fea0003800000 */
.L_x_5699:
        /* <DEDUP_REMOVED lines=12> */
.L_x_5706:
        /* <DEDUP_REMOVED lines=21> */
.L_x_5710:
[----:B------:R-:W-:Y:S05]  /*3fd0*/  BSYNC B1 ;  /* 0x0000000000017941 */ /* 0x000fea0003800000 */
.L_x_5709:
[----:B------:R-:W-:Y:S01]  /*3fe0*/  LEA R5, R0, 0x3b800000, 0x17 ;  /* 0x3b80000000057811 */ /* 0x000fe200078eb8ff */
[----:B------:R-:W-:-:S05]  /*3ff0*/  IMAD.SHL.U32 R0, R3, 0x100000, RZ ;  /* 0x0010000003007824 */ /* 0x000fca00078e00ff */
[----:B------:R-:W-:-:S07]  /*4000*/  LOP3.LUT R0, R5, R0, R6, 0xfe, !PT ;  /* 0x0000000005007212 */ /* 0x000fce00078efe06 */
.L_x_5708:
[----:B------:R-:W-:Y:S05]  /*4010*/  BSYNC B0 ;  /* 0x0000000000007941 */ /* 0x000fea0003800000 */
.L_x_5707:
[----:B------:R-:W-:Y:S01]  /*4020*/  FMUL.FTZ R0, R0, 1 ;  /* 0x3f80000000007820 */ /* 0x000fe20000410000 */
[----:B------:R-:W-:-:S03]  /*4030*/  CS2R R22, SRZ ;  /* 0x0000000000167805 */ /* 0x000fc6000001ff00 */
[----:B------:R0:W1:Y:S01]  /*4040*/  F2F.F64.F32 R20, R0 ;  /* 0x0000000000147310 */ /* 0x0000620000201800 */
[----:B------:R-:W-:Y:S05]  /*4050*/  BRA `(.L_x_5687) ;  /* 0x00000004002c7947 */ /* 0x000fea0003800000 */
.L_x_5705:
        /* <DEDUP_REMOVED lines=21> */
.L_x_5714:
[----:B------:R-:W-:Y:S05]  /*41b0*/  BSYNC B1 ;  /* 0x0000000000017941 */ /* 0x000fea0003800000 */
.L_x_5713:
[----:B------:R-:W-:Y:S01]  /*41c0*/  LEA R5, R0, 0x37800000, 0x17 ;  /* 0x3780000000057811 */ /* 0x000fe200078eb8ff */
[----:B------:R-:W-:-:S05]  /*41d0*/  IMAD.SHL.U32 R0, R3, 0x200000, RZ ;  /* 0x0020000003007824 */ /* 0x000fca00078e00ff */
[----:B------:R-:W-:-:S07]  /*41e0*/  LOP3.LUT R0, R5, R0, R6, 0xfe, !PT ;  /* 0x0000000005007212 */ /* 0x000fce00078efe06 */
.L_x_5712:
[----:B------:R-:W-:Y:S05]  /*41f0*/  BSYNC B0 ;  /* 0x0000000000007941 */ /* 0x000fea0003800000 */
.L_x_5711:
[----:B------:R-:W-:Y:S01]  /*4200*/  FMUL.FTZ R0, R0, 1 ;  /* 0x3f80000000007820 */ /* 0x000fe20000410000 */
[----:B------:R-:W-:-:S03]  /*4210*/  CS2R R22, SRZ ;  /* 0x0000000000167805 */ /* 0x000fc6000001ff00 */
[----:B------:R0:W1:Y:S01]  /*4220*/  F2F.F64.F32 R20, R0 ;  /* 0x0000000000147310 */ /* 0x0000620000201800 */
[----:B------:R-:W-:Y:S05]  /*4230*/  BRA `(.L_x_5687) ;  /* 0x0000000000b47947 */ /* 0x000fea0003800000 */
.L_x_5704:
        /* <DEDUP_REMOVED lines=14> */
.L_x_5718:
[----:B------:R-:W-:Y:S05]  /*4320*/  BSYNC B0 ;  /* 0x0000000000007941 */ /* 0x000fea0003800000 */
.L_x_5717:
[----:B------:R-:W-:Y:S01]  /*4330*/  FMUL.FTZ R0, R0, 1 ;  /* 0x3f80000000007820 */ /* 0x000fe20000410000 */
[----:B------:R-:W-:-:S03]  /*4340*/  CS2R R22, SRZ ;  /* 0x0000000000167805 */ /* 0x000fc6000001ff00 */
[----:B------:R0:W1:Y:S01]  /*4350*/  F2F.F64.F32 R20, R0 ;  /* 0x0000000000147310 */ /* 0x0000620000201800 */
[----:B------:R-:W-:Y:S05]  /*4360*/  BRA `(.L_x_5687) ;  /* 0x0000000000687947 */ /* 0x000fea0003800000 */
.L_x_5692:
        /* <DEDUP_REMOVED lines=16> */
.L_x_5719:
[----:B------:R-:W-:Y:S02]  /*4470*/  CS2R R20, SRZ ;  /* 0x0000000000147805 */ /* 0x000fe4000001ff00 */
[----:B------:R-:W-:Y:S01]  /*4480*/  CS2R R22, SRZ ;  /* 0x0000000000167805 */ /* 0x000fe2000001ff00 */
[----:B------:R-:W-:Y:S06]  /*4490*/  BRA `(.L_x_5687) ;  /* 0x00000000001c7947 */ /* 0x000fec0003800000 */
.L_x_5716:
[----:B------:R-:W3:Y:S01]  /*44a0*/  LDG.E.64 R20, desc[UR36][R4.64] ;  /* 0x0000002404147981 */ /* 0x000ee2000c1e1b00 */
[----:B------:R-:W-:Y:S01]  /*44b0*/  CS2R R22, SRZ ;  /* 0x0000000000167805 */ /* 0x000fe2000001ff00 */
[----:B---3--:R-:W0:Y:S01]  /*44c0*/  I2F.F64.U64 R20, R20 ;  /* 0x0000001400147312 */ /* 0x008e220000301800 */
[----:B------:R-:W-:Y:S05]  /*44d0*/  BRA `(.L_x_5687) ;  /* 0x00000000000c7947 */ /* 0x000fea0003800000 */
.L_x_5715:
[----:B------:R-:W3:Y:S01]  /*44e0*/  LDG.E R4, desc[UR36][R4.64] ;  /* 0x0000002404047981 */ /* 0x000ee2000c1e1900 */
[----:B------:R-:W-:Y:S01]  /*44f0*/  CS2R R22, SRZ ;  /* 0x0000000000167805 */ /* 0x000fe2000001ff00 */
[----:B---3--:R0:W1:Y:S06]  /*4500*/  I2F.F64.U32 R20, R4 ;  /* 0x0000000400147312 */ /* 0x00806c0000201800 */
.L_x_5687:
[----:B------:R-:W-:Y:S05]  /*4510*/  BSYNC B6 ;  /* 0x0000000000067941 */ /* 0x000fea0003800000 */
.L_x_5686:
[----:B------:R-:W-:Y:S01]  /*4520*/  ISETP.NE.AND P0, PT, R35, RZ, PT ;  /* 0x000000ff2300720c */ /* 0x000fe20003f05270 */
[----:B------:R-:W-:Y:S01]  /*4530*/  BSSY B1, `(.L_x_5720) ;  /* 0x00001b9000017945 */ /* 0x000fe20003800000 */
[----:B0-----:R-:W-:Y:S02]  /*4540*/  CS2R R6, SRZ ;  /* 0x0000000000067805 */ /* 0x001fe4000001ff00 */
[----:B-1-3--:R-:W-:-:S09]  /*4550*/  CS2R R4, SRZ ;  /* 0x0000000000047805 */ /* 0x00afd2000001ff00 */
[----:B------:R-:W-:Y:S05]  /*4560*/  @P0 BRA `(.L_x_5721) ;  /* 0x0000001800d40947 */ /* 0x000fea0003800000 */
[----:B--2-45:R-:W-:Y:S01]  /*4570*/  DADD R4, R28, 1 ;  /* 0x3ff000001c047429 */ /* 0x034fe20000000000 */
        /* <DEDUP_REMOVED lines=28> */
[----:B------:R-:W-:Y:S05]  /*4740*/  CALL.REL.NOINC `($__internal_8_$__cuda_sm20_div_rn_f64_full) ;  /* 0x000000b400787944 */ /* 0x000fea0003c00000 */
[----:B------:R-:W-:-:S07]  /*4750*/  IMAD.MOV.U32 R9, RZ, RZ, R3 ;  /* 0x000000ffff097224 */ /* 0x000fce00078e0003 */
.L_x_5725:
[----:B------:R-:W-:Y:S05]  /*4760*/  BSYNC B3 ;  /* 0x0000000000037941 */ /* 0x000fea0003800000 */
.L_x_5724:
        /* <DEDUP_REMOVED lines=79> */
.L_x_5723:
[----:B------:R-:W-:-:S04]  /*4c60*/  ISETP.GE.AND P0, PT, R5, RZ, PT ;  /* 0x000000ff0500720c */ /* 0x000fc80003f06270 */
[----:B------:R-:W-:Y:S02]  /*4c70*/  FSEL R12, RZ, 3.37028055040000000000e+12, P0 ;  /* 0x54442d18ff0c7808 */ /* 0x000fe40000000000 */
[----:B------:R-:W-:-:S07]  /*4c80*/  FSEL R13, RZ, 2.1426990032196044922, P0 ;  /* 0x400921fbff0d7808 */ /* 0x000fce0000000000 */
.L_x_5726:
[----:B------:R-:W-:Y:S05]  /*4c90*/  BSYNC B2 ;  /* 0x0000000000027941 */ /* 0x000fea0003800000 */
.L_x_5722:
[----:B------:R-:W-:Y:S01]  /*4ca0*/  DADD R10, -RZ, |R30| ;  /* 0x00000000ff0a7229 */ /* 0x000fe2000000051e */
[----:B------:R-:W-:Y:S01]  /*4cb0*/  IMAD.MOV.U32 R4, RZ, RZ, RZ ;  /* 0x000000ffff047224 */ /* 0x000fe200078e00ff */
[----:B------:R-:W-:-:S10]  /*4cc0*/  DADD R32, -RZ, |R28| ;  /* 0x00000000ff207229 */ /* 0x000fd4000000051c */
[CC--:B------:R-:W-:Y:S02]  /*4cd0*/  ISETP.GT.U32.AND P1, PT, R10.reuse, R32.reuse, PT ;  /* 0x000000200a00720c */ /* 0x0c0fe40003f24070 */
[CC--:B------:R-:W-:Y:S02]  /*4ce0*/  ISETP.LT.U32.AND P0, PT, R10.reuse, R32.reuse, PT ;  /* 0x000000200a00720c */ /* 0x0c0fe40003f01070 */
[CC--:B------:R-:W-:Y:S02]  /*4cf0*/  ISETP.GT.U32.AND.EX P1, PT, R11.reuse, R33.reuse, PT, P1 ;  /* 0x000000210b00720c */ /* 0x0c0fe40003f24110 */
[CC--:B------:R-:W-:Y:S02]  /*4d00*/  ISETP.LT.U32.AND.EX P0, PT, R11.reuse, R33.reuse, PT, P0 ;  /* 0x000000210b00720c */ /* 0x0c0fe40003f01100 */
[----:B------:R-:W-:Y:S02]  /*4d10*/  SEL R15, R11, R33, P1 ;  /* 0x000000210b0f7207 */ /* 0x000fe40000800000 */
[----:B------:R-:W-:-:S02]  /*4d20*/  SEL R6, R10, R32, P0 ;  /* 0x000000200a067207 */ /* 0x000fc40000000000 */
[----:B------:R-:W-:Y:S02]  /*4d30*/  LOP3.LUT R0, R15, 0xffc00000, RZ, 0xc0, !PT ;  /* 0xffc000000f007812 */ /* 0x000fe400078ec0ff */
[----:B------:R-:W-:Y:S02]  /*4d40*/  SEL R7, R11, R33, P0 ;  /* 0x000000210b077207 */ /* 0x000fe40000000000 */
[----:B------:R-:W-:Y:S02]  /*4d50*/  IADD3 R5, -R0, 0x7fd00000, RZ ;  /* 0x7fd0000000057810 */ /* 0x000fe40007ffe1ff */
[----:B------:R-:W-:-:S04]  /*4d60*/  SEL R14, R10, R32, P1 ;  /* 0x000000200a0e7207 */ /* 0x000fc80000800000 */
[C---:B------:R-:W-:Y:S02]  /*4d70*/  DMUL R8, R4.reuse, R6 ;  /* 0x0000000604087228 */ /* 0x040fe40000000000 */
[----:B------:R-:W-:-:S06]  /*4d80*/  DMUL R4, R4, R14 ;  /* 0x0000000e04047228 */ /* 0x000fcc0000000000 */
[----:B------:R-:W-:Y:S01]  /*4d90*/  DMUL R34, R8, R8 ;  /* 0x0000000808227228 */ /* 0x000fe20000000000 */
[----:B------:R-:W-:Y:S02]  /*4da0*/  IMAD.MOV.U32 R8, RZ, RZ, -0x1 ;  /* 0xffffffffff087424 */ /* 0x000fe400078e00ff */
[----:B------:R-:W-:-:S05]  /*4db0*/  IMAD.MOV.U32 R9, RZ, RZ, 0x7fefffff ;  /* 0x7fefffffff097424 */ /* 0x000fca00078e00ff */
[----:B------:R-:W-:Y:S01]  /*4dc0*/  DFMA R34, R4, R4, R34 ;  /* 0x000000040422722b */ /* 0x000fe20000000022 */
[----:B------:R-:W-:Y:S02]  /*4dd0*/  IMAD.MOV.U32 R32, RZ, RZ, R9 ;  /* 0x000000ffff207224 */ /* 0x000fe400078e0009 */
[----:B------:R-:W-:-:S05]  /*4de0*/  IMAD.MOV.U32 R4, RZ, RZ, R8 ;  /* 0x000000ffff047224 */ /* 0x000fca00078e0008 */
[----:B------:R-:W-:Y:S02]  /*4df0*/  DSETP.MIN.AND P0, P1, R34, R8, PT ;  /* 0x000000082200722a */ /* 0x000fe40003900000 */
[----:B------:R-:W-:-:S05]  /*4e00*/  IMAD.MOV.U32 R3, RZ, RZ, R35 ;  /* 0x000000ffff037224 */ /* 0x000fca00078e0023 */
[----:B------:R-:W-:Y:S01]  /*4e10*/  FSEL R39, R3, R32, P0 ;  /* 0x0000002003277208 */ /* 0x000fe20000000000 */
[----:B------:R-:W-:-:S05]  /*4e20*/  IMAD.MOV.U32 R3, RZ, RZ, R34 ;  /* 0x000000ffff037224 */ /* 0x000fca00078e0022 */
[----:B------:R-:W-:Y:S02]  /*4e30*/  SEL R38, R3, R4, P0 ;  /* 0x0000000403267207 */ /* 0x000fe40000000000 */
[----:B------:R-:W-:Y:S01]  /*4e40*/  @P1 LOP3.LUT R39, R32, 0x80000, RZ, 0xfc, !PT ;  /* 0x0008000020271812 */ /* 0x000fe200078efcff */
[----:B------:R-:W-:Y:S01]  /*4e50*/  IMAD.MOV.U32 R32, RZ, RZ, RZ ;  /* 0x000000ffff207224 */ /* 0x000fe200078e00ff */
[----:B------:R-:W-:Y:S01]  /*4e60*/  ISETP.GE.U32.AND P0, PT, R7, 0x7ff00000, PT ;  /* 0x7ff000000700780c */ /* 0x000fe20003f06070 */
[----:B------:R-:W-:Y:S01]  /*4e70*/  DSETP.NEU.AND P1, PT, R6, RZ, PT ;  /* 0x000000ff0600722a */ /* 0x000fe20003f2d000 */
[----:B------:R-:W0:Y:S01]  /*4e80*/  MUFU.RSQ64H R33, R39 ;  /* 0x0000002700217308 */ /* 0x000e220000001c00 */
[----:B------:R-:W-:Y:S02]  /*4e90*/  LOP3.LUT R3, R13, 0x80000000, R31, 0xb8, !PT ;  /* 0x800000000d037812 */ /* 0x000fe400078eb81f */
[----:B0-----:R-:W-:-:S08]  /*4ea0*/  DMUL R4, R32, R32 ;  /* 0x0000002020047228 */ /* 0x001fd00000000000 */
[----:B------:R-:W-:Y:S01]  /*4eb0*/  DFMA R40, R38, -R4, 1 ;  /* 0x3ff000002628742b */ /* 0x000fe20000000804 */
[----:B------:R-:W-:Y:S02]  /*4ec0*/  IMAD.MOV.U32 R4, RZ, RZ, 0x0 ;  /* 0x00000000ff047424 */ /* 0x000fe400078e00ff */
[----:B------:R-:W-:-:S05]  /*4ed0*/  IMAD.MOV.U32 R5, RZ, RZ, 0x3fd80000 ;  /* 0x3fd80000ff057424 */ /* 0x000fca00078e00ff */
[----:B------:R-:W-:Y:S02]  /*4ee0*/  DMUL R36, R32, R40 ;  /* 0x0000002820247228 */ /* 0x000fe40000000000 */
[----:B------:R-:W-:-:S08]  /*4ef0*/  DFMA R40, R40, R4, 0.5 ;  /* 0x3fe000002828742b */ /* 0x000fd00000000004 */
[----:B------:R-:W-:Y:S02]  /*4f00*/  DFMA R36, R36, R40, R32 ;  /* 0x000000282424722b */ /* 0x000fe40000000020 */
[----:B------:R-:W-:-:S06]  /*4f10*/  DADD R32, R28, 1 ;  /* 0x3ff000001c207429 */ /* 0x000fcc0000000000 */
        /* <DEDUP_REMOVED lines=15> */
[----:B------:R-:W-:Y:S02]  /*5010*/  ISETP.LT.U32.AND P0, PT, R10, R32, PT ;  /* 0x000000200a00720c */ /* 0x000fe40003f01070 */
[CC--:B------:R-:W-:Y:S02]  /*5020*/  ISETP.GT.U32.AND.EX P1, PT, R11.reuse, R33.reuse, PT, P1 ;  /* 0x000000210b00720c */ /* 0x0c0fe40003f24110 */
[CC--:B------:R-:W-:Y:S02]  /*5030*/  ISETP.LT.U32.AND.EX P0, PT, R11.reuse, R33.reuse, PT, P0 ;  /* 0x000000210b00720c */ /* 0x0c0fe40003f01100 */
[CC--:B------:R-:W-:Y:S02]  /*5040*/  SEL R13, R11.reuse, R33.reuse, P1 ;  /* 0x000000210b0d7207 */ /* 0x0c0fe40000800000 */
[----:B------:R-:W-:-:S02]  /*5050*/  SEL R3, R11, R33, P0 ;  /* 0x000000210b037207 */ /* 0x000fc40000000000 */
[----:B------:R-:W-:Y:S02]  /*5060*/  LOP3.LUT R0, R13, 0xffc00000, RZ, 0xc0, !PT ;  /* 0xffc000000d007812 */ /* 0x000fe400078ec0ff */
[-C--:B------:R-:W-:Y:S01]  /*5070*/  SEL R14, R10, R32.reuse, P0 ;  /* 0x000000200a0e7207 */ /* 0x080fe20000000000 */
[----:B------:R-:W-:Y:S01]  /*5080*/  IMAD.MOV.U32 R15, RZ, RZ, R3 ;  /* 0x000000ffff0f7224 */ /* 0x000fe200078e0003 */
[----:B------:R-:W-:Y:S02]  /*5090*/  IADD3 R29, -R0, 0x7fd00000, RZ ;  /* 0x7fd00000001d7810 */ /* 0x000fe40007ffe1ff */
[----:B------:R-:W-:-:S04]  /*50a0*/  SEL R12, R10, R32, P1 ;  /* 0x000000200a0c7207 */ /* 0x000fc80000800000 */
[C---:B------:R-:W-:Y:S02]  /*50b0*/  DMUL R30, R28.reuse, R14 ;  /* 0x0000000e1c1e7228 */ /* 0x040fe40000000000 */
[----:B------:R-:W-:Y:S01]  /*50c0*/  DMUL R10, R28, R12 ;  /* 0x0000000c1c0a7228 */ /* 0x000fe20000000000 */
[----:B------:R-:W-:-:S05]  /*50d0*/  IMAD.MOV.U32 R29, RZ, RZ, R8 ;  /* 0x000000ffff1d7224 */ /* 0x000fca00078e0008 */
[----:B------:R-:W-:-:S08]  /*50e0*/  DMUL R30, R30, R30 ;  /* 0x0000001e1e1e7228 */ /* 0x000fd00000000000 */
[----:B------:R-:W-:Y:S01]  /*50f0*/  DFMA R10, R10, R10, R30 ;  /* 0x0000000a0a0a722b */ /* 0x000fe2000000001e */
[----:B------:R-:W-:-:S07]  /*5100*/  IMAD.MOV.U32 R31, RZ, RZ, R9 ;  /* 0x000000ffff1f7224 */ /* 0x000fce00078e0009 */
[----:B------:R-:W-:Y:S02]  /*5110*/  DSETP.MIN.AND P0, P1, R10, R8, PT ;  /* 0x000000080a00722a */ /* 0x000fe40003900000 */
[----:B------:R-:W-:Y:S02]  /*5120*/  IMAD.MOV.U32 R28, RZ, RZ, R11 ;  /* 0x000000ffff1c7224 */ /* 0x000fe400078e000b */
[----:B------:R-:W-:-:S03]  /*5130*/  IMAD.MOV.U32 R8, RZ, RZ, R10 ;  /* 0x000000ffff087224 */ /* 0x000fc600078e000a */
[----:B------:R-:W-:Y:S01]  /*5140*/  FSEL R33, R28, R31, P0 ;  /* 0x0000001f1c217208 */ /* 0x000fe20000000000 */
[----:B------:R-:W-:Y:S01]  /*5150*/  IMAD.MOV.U32 R28, RZ, RZ, RZ ;  /* 0x000000ffff1c7224 */ /* 0x000fe200078e00ff */
[----:B------:R-:W-:Y:S01]  /*5160*/  SEL R8, R8, R29, P0 ;  /* 0x0000001d08087207 */ /* 0x000fe20000000000 */
[----:B------:R-:W-:-:S04]  /*5170*/  DSETP.NEU.AND P0, PT, R14, RZ, PT ;  /* 0x000000ff0e00722a */ /* 0x000fc80003f0d000 */
        /* <DEDUP_REMOVED lines=8> */
[----:B------:R-:W-:-:S08]  /*5200*/  DFMA R4, R4, R30, R28 ;  /* 0x0000001e0404722b */ /* 0x000fd0000000001c */
[----:B------:R-:W-:Y:S01]  /*5210*/  DMUL R4, R10, R4 ;  /* 0x000000040a047228 */ /* 0x000fe20000000000 */
[----:B------:R-:W-:Y:S01]  /*5220*/  LOP3.LUT R11, R0, 0x100000, RZ, 0xfc, !PT ;  /* 0x00100000000b7812 */ /* 0x000fe200078efcff */
[----:B------:R-:W-:-:S06]  /*5230*/  IMAD.MOV.U32 R10, RZ, RZ, RZ ;  /* 0x000000ffff0a7224 */ /* 0x000fcc00078e00ff */
        /* <DEDUP_REMOVED lines=18> */
[----:B------:R-:W-:-:S03]  /*5360*/  @P0 FSEL R5, R9, -QNAN , P1 ;  /* 0xfff0000009050808 */ /* 0x000fc60000800000 */
[----:B------:R-:W-:Y:S01]  /*5370*/  @P0 IMAD.MOV.U32 R4, RZ, RZ, R8 ;  /* 0x000000ffff040224 */ /* 0x000fe200078e0008 */
[----:B------:R-:W-:Y:S06]  /*5380*/  @P0 BRA `(.L_x_5721) ;  /* 0x0000000c004c0947 */ /* 0x000fec0003800000 */
[C---:B------:R-:W-:Y:S01]  /*5390*/  LOP3.LUT R4, R3.reuse, 0x800fffff, RZ, 0xc0, !PT ;  /* 0x800fffff03047812 */ /* 0x040fe200078ec0ff */
[----:B------:R-:W-:Y:S01]  /*53a0*/  IMAD.MOV.U32 R8, RZ, RZ, RZ ;  /* 0x000000ffff087224 */ /* 0x000fe200078e00ff */
[----:B------:R-:W-:Y:S01]  /*53b0*/  UMOV UR4, 0x3ae80f1e ;  /* 0x3ae80f1e00047882 */ /* 0x000fe20000000000 */
[----:B------:R-:W-:Y:S01]  /*53c0*/  UMOV UR5, 0x3eb1380b ;  /* 0x3eb1380b00057882 */ /* 0x000fe20000000000 */
[----:B------:R-:W-:Y:S01]  /*53d0*/  LOP3.LUT R15, R4, 0x3ff00000, RZ, 0xfc, !PT ;  /* 0x3ff00000040f7812 */ /* 0x000fe200078efcff */
[----:B------:R-:W-:Y:S01]  /*53e0*/  IMAD.MOV.U32 R33, RZ, RZ, 0x43300000 ;  /* 0x43300000ff217424 */ /* 0x000fe200078e00ff */
[----:B------:R-:W-:Y:S01]  /*53f0*/  LEA.HI R0, R3, R0, RZ, 0xc ;  /* 0x0000000003007211 */ /* 0x000fe200078f60ff */
[----:B------:R-:W-:Y:S01]  /*5400*/  UMOV UR6, 0x80000000 ;  /* 0x8000000000067882 */ /* 0x000fe20000000000 */
[----:B------:R-:W-:Y:S01]  /*5410*/  ISETP.GE.AND P0, PT, R15, 0x3ff6a09f, PT ;  /* 0x3ff6a09f0f00780c */ /* 0x000fe20003f06270 */
[----:B------:R-:W-:-:S12]  /*5420*/  UMOV UR7, 0x43300000 ;  /* 0x4330000000077882 */ /* 0x000fd80000000000 */
[----:B------:R-:W-:Y:S02]  /*5430*/  @P0 VIADD R5, R15, 0xfff00000 ;  /* 0xfff000000f050836 */ /* 0x000fe40000000000 */
[----:B------:R-:W-:Y:S02]  /*5440*/  @P0 VIADD R0, R0, 0x1 ;  /* 0x0000000100000836 */ /* 0x000fe40000000000 */
[----:B------:R-:W-:-:S03]  /*5450*/  @P0 IMAD.MOV.U32 R15, RZ, RZ, R5 ;  /* 0x000000ffff0f0224 */ /* 0x000fc600078e0005 */
[----:B------:R-:W-:-:S03]  /*5460*/  LOP3.LUT R32, R0, 0x80000000, RZ, 0x3c, !PT ;  /* 0x8000000000207812 */ /* 0x000fc600078e3cff */
[----:B------:R-:W-:-:S06]  /*5470*/  DADD R28, R14, 1 ;  /* 0x3ff000000e1c7429 */ /* 0x000fcc0000000000 */
[----:B------:R-:W0:Y:S02]  /*5480*/  MUFU.RCP64H R9, R29 ;  /* 0x0000001d00097308 */ /* 0x000e240000001800 */
[----:B0-----:R-:W-:-:S08]  /*5490*/  DFMA R4, -R28, R8, 1 ;  /* 0x3ff000001c04742b */ /* 0x001fd00000000108 */
[----:B------:R-:W-:Y:S02]  /*54a0*/  DFMA R10, R4, R4, R4 ;  /* 0x00000004040a722b */ /* 0x000fe40000000004 */
[----:B------:R-:W-:Y:S01]  /*54b0*/  DADD R4, R14, -1 ;  /* 0xbff000000e047429 */ /* 0x000fe20000000000 */
[----:B------:R-:W-:Y:S02]  /*54c0*/  IMAD.MOV.U32 R14, RZ, RZ, -0x748574fc ;  /* 0x8b7a8b04ff0e7424 */ /* 0x000fe400078e00ff */
[----:B------:R-:W-:-:S03]  /*54d0*/  IMAD.MOV.U32 R15, RZ, RZ, 0x3ed0ee25 ;  /* 0x3ed0ee25ff0f7424 */ /* 0x000fc600078e00ff */
        /* <DEDUP_REMOVED lines=8> */
[----:B------:R-:W-:-:S05]  /*5560*/  DADD R30, R30, R30 ;  /* 0x000000001e1e7229 */ /* 0x000fca000000001e */
[----:B------:R-:W-:Y:S01]  /*5570*/  DFMA R14, R12, R14, UR4 ;  /* 0x000000040c0e7e2b */ /* 0x000fe2000800000e */
[----:B------:R-:W-:Y:S01]  /*5580*/  UMOV UR4, 0xa9ab0956 ;  /* 0xa9ab095600047882 */ /* 0x000fe20000000000 */
[----:B------:R-:W-:Y:S01]  /*5590*/  UMOV UR5, 0x3f1745cb ;  /* 0x3f1745cb00057882 */ /* 0x000fe20000000000 */
[----:B------:R-:W-:-:S05]  /*55a0*/  DFMA R30, R4, -R10, R30 ;  /* 0x8000000a041e722b */ /* 0x000fca000000001e */
        /* <DEDUP_REMOVED lines=9> */
[----:B------:R-:W-:Y:S01]  /*5640*/  UMOV UR5, 0x3f899999 ;  /* 0x3f89999900057882 */ /* 0x000fe20000000000 */
[----:B------:R-:W-:Y:S01]  /*5650*/  DADD R14, R32, -UR6 ;  /* 0x80000006200e7e29 */ /* 0x000fe20008000000 */
[----:B------:R-:W-:Y:S01]  /*5660*/  UMOV UR6, 0xfefa39ef ;  /* 0xfefa39ef00067882 */ /* 0x000fe20000000000 */
[----:B------:R-:W-:-:S03]  /*5670*/  UMOV UR7, 0x3fe62e42 ;  /* 0x3fe62e4200077882 */ /* 0x000fc60000000000 */
        /* <DEDUP_REMOVED lines=8> */
[----:B------:R-:W-:-:S03]  /*5700*/  DMUL R28, R12, R28 ;  /* 0x0000001c0c1c7228 */ /* 0x000fc60000000000 */
[----:B------:R-:W-:-:S05]  /*5710*/  DADD R32, -R10, R32 ;  /* 0x000000000a207229 */ /* 0x000fca0000000120 */
[----:B------:R-:W-:-:S08]  /*5720*/  DFMA R28, R10, R28, R30 ;  /* 0x0000001c0a1c722b */ /* 0x000fd0000000001e */
[----:B------:R-:W-:-:S08]  /*5730*/  DADD R28, R28, -R32 ;  /* 0x000000001c1c7229 */ /* 0x000fd00000000820 */
[----:B------:R-:W-:-:S08]  /*5740*/  DFMA R28, R14, UR4, R28 ;  /* 0x000000040e1c7c2b */ /* 0x000fd0000800001c */
[----:B------:R-:W-:Y:S01]  /*5750*/  DADD R4, R4, R28 ;  /* 0x0000000004047229 */ /* 0x000fe2000000001c */
[----:B------:R-:W-:Y:S10]  /*5760*/  BRA `(.L_x_5721) ;  /* 0x0000000800547947 */ /* 0x000ff40003800000 */
.L_x_5727:
        /* <DEDUP_REMOVED lines=11> */
[--C-:B------:R-:W-:Y:S02]  /*5820*/  IMAD.MOV.U32 R9, RZ, RZ, R31.reuse ;  /* 0x000000ffff097224 */ /* 0x100fe400078e001f */
[----:B------:R-:W-:-:S08]  /*5830*/  IMAD.MOV.U32 R3, RZ, RZ, R31 ;  /* 0x000000ffff037224 */ /* 0x000fd000078e001f */
        /* <DEDUP_REMOVED lines=12> */
[----:B------:R-:W-:-:S06]  /*5900*/  @P1 FSEL R5, R5, -QNAN , P2 ;  /* 0xfff0000005051808 */ /* 0x000fcc0001000000 */
[----:B------:R-:W-:Y:S01]  /*5910*/  @P1 DMUL R4, R4, 0.5 ;  /* 0x3fe0000004041828 */ /* 0x000fe20000000000 */
[----:B------:R-:W-:Y:S10]  /*5920*/  @P1 BRA `(.L_x_5721) ;  /* 0x0000000400e41947 */ /* 0x000ff40003800000 */
        /* <DEDUP_REMOVED lines=61> */
[----:B------:R-:W-:-:S08]  /*5d00*/  DADD R4, R4, R28 ;  /* 0x0000000004047229 */ /* 0x000fd0000000001c */
[----:B------:R-:W-:Y:S01]  /*5d10*/  DMUL R4, R4, 0.5 ;  /* 0x3fe0000004047828 */ /* 0x000fe20000000000 */
[----:B------:R-:W-:Y:S10]  /*5d20*/  BRA `(.L_x_5721) ;  /* 0x0000000000e47947 */ /* 0x000ff40003800000 */
.L_x_5729:
        /* <DEDUP_REMOVED lines=18> */
[----:B------:R-:W-:Y:S02]  /*5e50*/  IMAD.MOV.U32 R11, RZ, RZ, R13 ;  /* 0x000000ffff0b7224 */ /* 0x000fe400078e000d */
[----:B------:R-:W-:Y:S02]  /*5e60*/  IMAD.MOV.U32 R8, RZ, RZ, R30 ;  /* 0x000000ffff087224 */ /* 0x000fe400078e001e */
[----:B------:R-:W-:-:S07]  /*5e70*/  IMAD.MOV.U32 R3, RZ, RZ, R31 ;  /* 0x000000ffff037224 */ /* 0x000fce00078e001f */
[----:B------:R-:W-:Y:S05]  /*5e80*/  CALL.REL.NOINC `($__internal_8_$__cuda_sm20_div_rn_f64_full) ;  /* 0x0000009c00a87944 */ /* 0x000fea0003c00000 */
[----:B------:R-:W-:-:S07]  /*5e90*/  IMAD.MOV.U32 R9, RZ, RZ, R3 ;  /* 0x000000ffff097224 */ /* 0x000fce00078e0003 */
.L_x_5731:
[----:B------:R-:W-:Y:S05]  /*5ea0*/  BSYNC B2 ;  /* 0x0000000000027941 */ /* 0x000fea0003800000 */
.L_x_5730:
        /* <DEDUP_REMOVED lines=29> */
[----:B------:R-:W-:Y:S01]  /*6080*/  DMUL R4, R12, 0.5 ;  /* 0x3fe000000c047828 */ /* 0x000fe20000000000 */
[----:B------:R-:W-:Y:S10]  /*6090*/  BRA `(.L_x_5721) ;  /* 0x0000000000087947 */ /* 0x000ff40003800000 */
.L_x_5728:
[----:B------:R-:W-:Y:S02]  /*60a0*/  IMAD.MOV.U32 R4, RZ, RZ, R28 ;  /* 0x000000ffff047224 */ /* 0x000fe400078e001c */
[----:B------:R-:W-:-:S07]  /*60b0*/  IMAD.MOV.U32 R5, RZ, RZ, R29 ;  /* 0x000000ffff057224 */ /* 0x000fce00078e001d */
.L_x_5721:
[----:B------:R-:W-:Y:S05]  /*60c0*/  BSYNC B1 ;  /* 0x0000000000017941 */ /* 0x000fea0003800000 */
.L_x_5720:
[----:B------:R-:W0:Y:S01]  /*60d0*/  S2R R3, SR_TID.X ;  /* 0x0000000000037919 */ /* 0x000e220000002100 */
[----:B------:R-:W-:Y:S01]  /*60e0*/  BSSY B1, `(.L_x_5732) ;  /* 0x00001ba000017945 */ /* 0x000fe20003800000 */
[----:B-----5:R-:W-:Y:S02]  /*60f0*/  CS2R R30, SRZ ;  /* 0x00000000001e7805 */ /* 0x020fe4000001ff00 */
[----:B--2-4-:R-:W-:Y:S01]  /*6100*/  CS2R R28, SRZ ;  /* 0x00000000001c7805 */ /* 0x014fe2000001ff00 */
[----:B0-----:R-:W-:-:S05]  /*6110*/  VIADD R3, R3, 0x80 ;  /* 0x0000008003037836 */ /* 0x001fca0000000000 */
[----:B------:R-:W-:-:S13]  /*6120*/  ISETP.GE.AND P0, PT, R3, R2, PT ;  /* 0x000000020300720c */ /* 0x000fda0003f06270 */
[----:B------:R-:W-:Y:S05]  /*6130*/  @P0 BRA `(.L_x_5733) ;  /* 0x0000001800d00947 */ /* 0x000fea0003800000 */
[----:B------:R-:W-:Y:S01]  /*6140*/  DADD R28, R24, 1 ;  /* 0x3ff00000181c7429 */ /* 0x000fe20000000000 */
        /* <DEDUP_REMOVED lines=30> */
.L_x_5737:
[----:B------:R-:W-:Y:S05]  /*6330*/  BSYNC B3 ;  /* 0x0000000000037941 */ /* 0x000fea0003800000 */
.L_x_5736:
        /* <DEDUP_REMOVED lines=79> */
.L_x_5735:
[----:B------:R-:W-:-:S04]  /*6830*/  ISETP.GE.AND P0, PT, R29, RZ, PT ;  /* 0x000000ff1d00720c */ /* 0x000fc80003f06270 */
[----:B------:R-:W-:Y:S02]  /*6840*/  FSEL R28, RZ, 3.37028055040000000000e+12, P0 ;  /* 0x54442d18ff1c7808 */ /* 0x000fe40000000000 */
[----:B------:R-:W-:-:S07]  /*6850*/  FSEL R29, RZ, 2.1426990032196044922, P0 ;  /* 0x400921fbff1d7808 */ /* 0x000fce0000000000 */
.L_x_5738:
[----:B------:R-:W-:Y:S05]  /*6860*/  BSYNC B2 ;  /* 0x0000000000027941 */ /* 0x000fea0003800000 */
.L_x_5734:
        /* <DEDUP_REMOVED lines=172> */
.L_x_5739:
        /* <DEDUP_REMOVED lines=31> */
[----:B------:R-:W-:Y:S01]  /*7520*/  IMAD.MOV.U32 R27, RZ, RZ, 0x3ed0ee25 ;  /* 0x3ed0ee25ff1b7424 */ /* 0x000fe200078e00ff */
[----:B------:R-:W-:Y:S01]  /*7530*/  LOP3.LUT R9, R8, 0x3ff00000, RZ, 0xfc, !PT ;  /* 0x3ff0000008097812 */ /* 0x000fe200078efcff */
[----:B------:R-:W-:Y:S01]  /*7540*/  IMAD.MOV.U32 R8, RZ, RZ, R26 ;  /* 0x000000ffff087224 */ /* 0x000fe200078e001a */
[----:B------:R-:W-:Y:S01]  /*7550*/  UMOV UR5, 0x3eb1380b ;  /* 0x3eb1380b00057882 */ /* 0x000fe20000000000 */
[----:B------:R-:W-:Y:S01]  /*7560*/  IMAD.MOV.U32 R26, RZ, RZ, -0x748574fc ;  /* 0x8b7a8b04ff1a7424 */ /* 0x000fe200078e00ff */
        /* <DEDUP_REMOVED lines=56> */
.L_x_5741:
        /* <DEDUP_REMOVED lines=23> */
.L_x_5743:
[----:B------:R-:W-:Y:S05]  /*7a60*/  BSYNC B2 ;  /* 0x0000000000027941 */ /* 0x000fea0003800000 */
.L_x_5742:
        /* <DEDUP_REMOVED lines=31> */
.L_x_5740:
[----:B------:R-:W-:Y:S02]  /*7c60*/  IMAD.MOV.U32 R28, RZ, RZ, R24 ;  /* 0x000000ffff1c7224 */ /* 0x000fe400078e0018 */
[----:B------:R-:W-:-:S07]  /*7c70*/  IMAD.MOV.U32 R29, RZ, RZ, R25 ;  /* 0x000000ffff1d7224 */ /* 0x000fce00078e0019 */
.L_x_5733:
[----:B------:R-:W-:Y:S05]  /*7c80*/  BSYNC B1 ;  /* 0x0000000000017941 */ /* 0x000fea0003800000 */
.L_x_5732:
[----:B------:R-:W0:Y:S01]  /*7c90*/  S2R R3, SR_TID.X ;  /* 0x0000000000037919 */ /* 0x000e220000002100 */
[----:B------:R-:W-:Y:S01]  /*7ca0*/  BSSY B1, `(.L_x_5744) ;  /* 0x00001ba000017945 */ /* 0x000fe20003800000 */
[----:B------:R-:W-:Y:S02]  /*7cb0*/  CS2R R26, SRZ ;  /* 0x00000000001a7805 */ /* 0x000fe4000001ff00 */
[----:B------:R-:W-:Y:S01]  /*7cc0*/  CS2R R24, SRZ ;  /* 0x0000000000187805 */ /* 0x000fe2000001ff00 */
        /* <DEDUP_REMOVED lines=34> */
.L_x_5749:
[----:B------:R-:W-:Y:S05]  /*7ef0*/  BSYNC B3 ;  /* 0x0000000000037941 */ /* 0x000fea0003800000 */
.L_x_5748:
        /* <DEDUP_REMOVED lines=79> */
.L_x_5747:
[----:B------:R-:W-:-:S04]  /*83f0*/  ISETP.GE.AND P0, PT, R25, RZ, PT ;  /* 0x000000ff1900720c */ /* 0x000fc80003f06270 */
[----:B------:R-:W-:Y:S02]  /*8400*/  FSEL R24, RZ, 3.37028055040000000000e+12, P0 ;  /* 0x54442d18ff187808 */ /* 0x000fe40000000000 */
[----:B------:R-:W-:-:S07]  /*8410*/  FSEL R25, RZ, 2.1426990032196044922, P0 ;  /* 0x400921fbff197808 */ /* 0x000fce0000000000 */
.L_x_5750:
[----:B------:R-:W-:Y:S05]  /*8420*/  BSYNC B2 ;  /* 0x0000000000027941 */ /* 0x000fea0003800000 */
.L_x_5746:
        /* <DEDUP_REMOVED lines=172> */
.L_x_5751:
        /* <DEDUP_REMOVED lines=92> */
.L_x_5753:
        /* <DEDUP_REMOVED lines=23> */
.L_x_5755:
[----:B------:R-:W-:Y:S05]  /*9620*/  BSYNC B2 ;  /* 0x0000000000027941 */ /* 0x000fea0003800000 */
.L_x_5754:
        /* <DEDUP_REMOVED lines=31> */
.L_x_5752:
[----:B------:R-:W-:Y:S02]  /*9820*/  IMAD.MOV.U32 R24, RZ, RZ, R16 ;  /* 0x000000ffff187224 */ /* 0x000fe400078e0010 */
[----:B------:R-:W-:-:S07]  /*9830*/  IMAD.MOV.U32 R25, RZ, RZ, R17 ;  /* 0x000000ffff197224 */ /* 0x000fce00078e0011 */
.L_x_5745:
[----:B------:R-:W-:Y:S05]  /*9840*/  BSYNC B1 ;  /* 0x0000000000017941 */ /* 0x000fea0003800000 */
.L_x_5744:
        /* <DEDUP_REMOVED lines=38> */
.L_x_5761:
[----:B------:R-:W-:Y:S05]  /*9ab0*/  BSYNC B3 ;  /* 0x0000000000037941 */ /* 0x000fea0003800000 */
.L_x_5760:
        /* <DEDUP_REMOVED lines=79> */
.L_x_5759:
[----:B------:R-:W-:-:S04]  /*9fb0*/  ISETP.GE.AND P0, PT, R17, RZ, PT ;  /* 0x000000ff1100720c */ /* 0x000fc80003f06270 */
[----:B------:R-:W-:Y:S02]  /*9fc0*/  FSEL R16, RZ, 3.37028055040000000000e+12, P0 ;  /* 0x54442d18ff107808 */ /* 0x000fe40000000000 */
[----:B------:R-:W-:-:S07]  /*9fd0*/  FSEL R17, RZ, 2.1426990032196044922, P0 ;  /* 0x400921fbff117808 */ /* 0x000fce0000000000 */
.L_x_5762:
[----:B------:R-:W-:Y:S05]  /*9fe0*/  BSYNC B2 ;  /* 0x0000000000027941 */ /* 0x000fea0003800000 */
.L_x_5758:
        /* <DEDUP_REMOVED lines=67> */
[----:B------:R-:W-:Y:S01]  /*a420*/  DMUL R12, R22, R14 ;  /* 0x0000000e160c7228 */ /* 0x000fe20000000000 */
[----:B------:R-:W-:-:S05]  /*a430*/  IMAD.MOV.U32 R22, RZ, RZ, R11 ;  /* 0x000000ffff167224 */ /* 0x000fca00078e000b */
[----:B------:R-:W-:-:S08]  /*a440*/  DMUL R32, R32, R32 ;  /* 0x0000002020207228 */ /* 0x000fd00000000000 */
[----:B------:R-:W-:-:S08]  /*a450*/  DFMA R12, R12, R12, R32 ;  /* 0x0000000c0c0c722b */ /* 0x000fd00000000020 */
[----:B------:R-:W-:Y:S02]  /*a460*/  DSETP.MIN.AND P0, P1, R12, R10, PT ;  /* 0x0000000a0c00722a */ /* 0x000fe40003900000 */
[----:B------:R-:W-:-:S05]  /*a470*/  IMAD.MOV.U32 R21, RZ, RZ, R13 ;  /* 0x000000ffff157224 */ /* 0x000fca00078e000d */
[----:B------:R-:W-:Y:S01]  /*a480*/  FSEL R23, R21, R22, P0 ;  /* 0x0000001615177208 */ /* 0x000fe20000000000 */
[----:B------:R-:W-:Y:S02]  /*a490*/  IMAD.MOV.U32 R21, RZ, RZ, R10 ;  /* 0x000000ffff157224 */ /* 0x000fe400078e000a */
[----:B------:R-:W-:-:S04]  /*a4a0*/  IMAD.MOV.U32 R10, RZ, RZ, R12 ;  /* 0x000000ffff0a7224 */ /* 0x000fc800078e000c */
[----:B------:R-:W-:Y:S01]  /*a4b0*/  @P1 LOP3.LUT R23, R22, 0x80000, RZ, 0xfc, !PT ;  /* 0x0008000016171812 */ /* 0x000fe200078efcff */
[----:B------:R-:W-:Y:S01]  /*a4c0*/  IMAD.MOV.U32 R22, RZ, RZ, RZ ;  /* 0x000000ffff167224 */ /* 0x000fe200078e00ff */
[----:B------:R-:W-:Y:S01]  /*a4d0*/  SEL R10, R10, R21, P0 ;  /* 0x000000150a0a7207 */ /* 0x000fe20000000000 */
[----:B------:R-:W-:Y:S01]  /*a4e0*/  DSETP.NEU.AND P0, PT, R16, RZ, PT ;  /* 0x000000ff1000722a */ /* 0x000fe20003f0d000 */
[----:B------:R-:W-:Y:S01]  /*a4f0*/  LOP3.LUT R21, R20, 0x100000, RZ, 0xfc, !PT ;  /* 0x0010000014157812 */ /* 0x000fe200078efcff */
[----:B------:R-:W-:Y:S01]  /*a500*/  IMAD.MOV.U32 R11, RZ, RZ, R23 ;  /* 0x000000ffff0b7224 */ /* 0x000fe200078e0017 */
[----:B------:R-:W-:Y:S01]  /*a510*/  ISETP.GE.U32.AND P1, PT, R3, 0x7ff00000, PT ;  /* 0x7ff000000300780c */ /* 0x000fe20003f26070 */
[----:B------:R-:W-:Y:S02]  /*a520*/  IMAD.MOV.U32 R20, RZ, RZ, RZ ;  /* 0x000000ffff147224 */ /* 0x000fe400078e00ff */
[----:B------:R-:W0:Y:S02]  /*a530*/  MUFU.RSQ64H R23, R11 ;  /* 0x0000000b00177308 */ /* 0x000e240000001c00 */
[----:B0-----:R-:W-:-:S08]  /*a540*/  DMUL R32, R22, R22 ;  /* 0x0000001616207228 */ /* 0x001fd00000000000 */
[----:B------:R-:W-:-:S08]  /*a550*/  DFMA R32, R10, -R32, 1 ;  /* 0x3ff000000a20742b */ /* 0x000fd00000000820 */
[----:B------:R-:W-:Y:S02]  /*a560*/  DFMA R8, R32, R8, 0.5 ;  /* 0x3fe000002008742b */ /* 0x000fe40000000008 */
[----:B------:R-:W-:-:S08]  /*a570*/  DMUL R32, R22, R32 ;  /* 0x0000002016207228 */ /* 0x000fd00000000000 */
[----:B------:R-:W-:-:S08]  /*a580*/  DFMA R8, R8, R32, R22 ;  /* 0x000000200808722b */ /* 0x000fd00000000016 */
        /* <DEDUP_REMOVED lines=23> */
[----:B------:R-:W-:Y:S01]  /*a700*/  UMOV UR4, 0x3ae80f1e ;  /* 0x3ae80f1e00047882 */ /* 0x000fe20000000000 */
[----:B------:R-:W-:Y:S01]  /*a710*/  IMAD.MOV.U32 R12, RZ, RZ, RZ ;  /* 0x000000ffff0c7224 */ /* 0x000fe200078e00ff */
[----:B------:R-:W-:Y:S01]  /*a720*/  LOP3.LUT R11, R9, 0x3ff00000, RZ, 0xfc, !PT ;  /* 0x3ff00000090b7812 */ /* 0x000fe200078efcff */
[----:B------:R-:W-:Y:S01]  /*a730*/  IMAD.MOV.U32 R22, RZ, RZ, -0x748574fc ;  /* 0x8b7a8b04ff167424 */ /* 0x000fe200078e00ff */
        /* <DEDUP_REMOVED lines=55> */
[----:B------:R-:W-:Y:S01]  /*aab0*/  DADD R16, R10, R20 ;  /* 0x000000000a107229 */ /* 0x000fe20000000014 */
[----:B------:R-:W-:Y:S10]  /*aac0*/  BRA `(.L_x_5757) ;  /* 0x0000000800547947 */ /* 0x000ff40003800000 */
.L_x_5763:
        /* <DEDUP_REMOVED lines=92> */
.L_x_5765:
        /* <DEDUP_REMOVED lines=23> */
.L_x_5767:
[----:B------:R-:W-:Y:S05]  /*b200*/  BSYNC B2 ;  /* 0x0000000000027941 */ /* 0x000fea0003800000 */
.L_x_5766:
        /* <DEDUP_REMOVED lines=31> */
.L_x_5764:
[----:B------:R-:W-:Y:S02]  /*b400*/  IMAD.MOV.U32 R16, RZ, RZ, R20 ;  /* 0x000000ffff107224 */ /* 0x000fe400078e0014 */
[----:B------:R-:W-:-:S07]  /*b410*/  IMAD.MOV.U32 R17, RZ, RZ, R21 ;  /* 0x000000ffff117224 */ /* 0x000fce00078e0015 */
.L_x_5757:
[----:B------:R-:W-:Y:S05]  /*b420*/  BSYNC B1 ;  /* 0x0000000000017941 */ /* 0x000fea0003800000 */
.L_x_5756:
[----:B------:R-:W0:Y:S01]  /*b430*/  S2R R23, SR_TID.X ;  /* 0x0000000000177919 */ /* 0x000e220000002100 */
[----:B------:R-:W1:Y:S01]  /*b440*/  LDC.U8 R22, c[0x0][0x234] ;  /* 0x00008d00ff167b82 */ /* 0x000e620000000000 */
[----:B------:R-:W-:Y:S01]  /*b450*/  BSSY B6, `(.L_x_5768) ;  /* 0x0000133000067945 */ /* 0x000fe20003800000 */
[----:B0-----:R-:W-:-:S13]  /*b460*/  ISETP.GE.AND P0, PT, R23, R2, PT ;  /* 0x000000021700720c */ /* 0x001fda0003f06270 */
[----:B------:R-:W-:Y:S05]  /*b470*/  @P0 BRA `(.L_x_5769) ;  /* 0x0000001000c00947 */ /* 0x000fea0003800000 */
[----:B------:R-:W0:Y:S01]  /*b480*/  S2R R0, SR_CTAID.X ;  /* 0x0000000000007919 */ /* 0x000e220000002500 */
[----:B------:R-:W2:Y:S01]  /*b490*/  LDC.64 R8, c[0x0][0x218] ;  /* 0x00008600ff087b82 */ /* 0x000ea20000000a00 */
[----:B-1----:R-:W-:Y:S01]  /*b4a0*/  PRMT R10, R22, 0x9910, RZ ;  /* 0x00009910160a7816 */ /* 0x002fe200000000ff */
[----:B------:R-:W-:Y:S01]  /*b4b0*/  ULDC UR4, c[0x0][0x238] ;  /* 0x00008e0000047ab9 */ /* 0x000fe20000000800 */
[----:B0-----:R-:W-:-:S04]  /*b4c0*/  IMAD R0, R0, 0x200, R23 ;  /* 0x0000020000007824 */ /* 0x001fc800078e0217 */
        /* <DEDUP_REMOVED lines=15> */
[----:B------:R-:W-:Y:S01]  /*b5c0*/  VIADD R23, R23, 0x80 ;  /* 0x0000008017177836 */ /* 0x000fe20000000000 */
[----:B0-----:R0:W-:Y:S01]  /*b5d0*/  STG.E.U8 desc[UR36][R8.64], R5 ;  /* 0x0000000508007986 */ /* 0x0011e2000c101124 */
[----:B------:R-:W-:Y:S05]  /*b5e0*/  BRA `(.L_x_5769) ;  /* 0x0000001000647947 */ /* 0x000fea0003800000 */
.L_x_5773:
[----:B------:R-:W0:Y:S01]  /*b5f0*/  F2I.S64.F64.TRUNC R4, R4 ;  /* 0x0000000400047311 */ /* 0x000e22000030d900 */
[----:B------:R-:W-:Y:S02]  /*b600*/  VIADD R23, R23, 0x80 ;  /* 0x0000008017177836 */ /* 0x000fe40000000000 */
[----:B0-----:R-:W-:-:S05]  /*b610*/  IMAD.MOV.U32 R3, RZ, RZ, R4 ;  /* 0x000000ffff037224 */ /* 0x001fca00078e0004 */
[----:B------:R0:W-:Y:S01]  /*b620*/  STG.E.U8 desc[UR36][R8.64], R3 ;  /* 0x0000000308007986 */ /* 0x0001e2000c101124 */
[----:B------:R-:W-:Y:S05]  /*b630*/  BRA `(.L_x_5769) ;  /* 0x0000001000507947 */ /* 0x000fea0003800000 */
.L_x_5772:
[----:B------:R-:W-:-:S13]  /*b640*/  ISETP.NE.AND P0, PT, R0, 0x2, PT ;  /* 0x000000020000780c */ /* 0x000fda0003f05270 */
[----:B------:R-:W-:Y:S05]  /*b650*/  @!P0 BRA `(.L_x_5775) ;  /* 0x0000000000308947 */ /* 0x000fea0003800000 */
[----:B------:R-:W-:-:S13]  /*b660*/  ISETP.NE.AND P0, PT, R0, 0x3, PT ;  /* 0x000000030000780c */ /* 0x000fda0003f05270 */
[----:B------:R-:W-:Y:S05]  /*b670*/  @!P0 BRA `(.L_x_5776) ;  /* 0x0000000000188947 */ /* 0x000fea0003800000 */
[----:B------:R-:W-:-:S13]  /*b680*/  ISETP.NE.AND P0, PT, R0, 0x4, PT ;  /* 0x000000040000780c */ /* 0x000fda0003f05270 */
[----:B------:R-:W-:Y:S05]  /*b690*/  @P0 BRA `(.L_x_5774) ;  /* 0x0000000c00d40947 */ /* 0x000fea0003800000 */
[----:B------:R-:W0:Y:S01]  /*b6a0*/  F2I.S64.F64.TRUNC R4, R4 ;  /* 0x0000000400047311 */ /* 0x000e22000030d900 */
[----:B------:R-:W-:Y:S01]  /*b6b0*/  VIADD R23, R23, 0x80 ;  /* 0x0000008017177836 */ /* 0x000fe20000000000 */
[----:B0-----:R0:W-:Y:S01]  /*b6c0*/  STG.E.64 desc[UR36][R8.64], R4 ;  /* 0x0000000408007986 */ /* 0x0011e2000c101b24 */
[----:B------:R-:W-:Y:S05]  /*b6d0*/  BRA `(.L_x_5769) ;  /* 0x0000001000287947 */ /* 0x000fea0003800000 */
.L_x_5776:
[----:B------:R-:W0:Y:S01]  /*b6e0*/  F2I.F64.TRUNC R5, R4 ;  /* 0x0000000400057311 */ /* 0x000e22000030d100 */
[----:B------:R-:W-:Y:S01]  /*b6f0*/  VIADD R23, R23, 0x80 ;  /* 0x0000008017177836 */ /* 0x000fe20000000000 */
[----:B0-----:R0:W-:Y:S01]  /*b700*/  STG.E desc[UR36][R8.64], R5 ;  /* 0x0000000508007986 */ /* 0x0011e2000c101924 */
[----:B------:R-:W-:Y:S05]  /*b710*/  BRA `(.L_x_5769) ;  /* 0x0000001000187947 */ /* 0x000fea0003800000 */
.L_x_5775:
[----:B------:R-:W0:Y:S01]  /*b720*/  F2I.F64.TRUNC R5, R4 ;  /* 0x0000000400057311 */ /* 0x000e22000030d100 */
[----:B------:R-:W-:Y:S01]  /*b730*/  VIADD R23, R23, 0x80 ;  /* 0x0000008017177836 */ /* 0x000fe20000000000 */
[----:B0-----:R0:W-:Y:S01]  /*b740*/  STG.E.U16 desc[UR36][R8.64], R5 ;  /* 0x0000000508007986 */ /* 0x0011e2000c101524 */
[----:B------:R-:W-:Y:S05]  /*b750*/  BRA `(.L_x_5769) ;  /* 0x0000001000087947 */ /* 0x000fea0003800000 */
.L_x_5771:
        /* <DEDUP_REMOVED lines=10> */
[----:B------:R-:W-:-:S13]  /*b800*/  VIADD R23, R23, 0x80 ;  /* 0x0000008017177836 */ /* 0x000fda0000000000 */
[----:B0-----:R-:W-:-:S05]  /*b810*/  @!P0 FMUL R3, R3, 1.175494350822287508e-38 ;  /* 0x0080000003038820 */ /* 0x001fca0000400000 */
[----:B------:R0:W-:Y:S01]  /*b820*/  STG.E desc[UR36][R8.64], R3 ;  /* 0x0000000308007986 */ /* 0x0001e2000c101924 */
[----:B------:R-:W-:Y:S05]  /*b830*/  BRA `(.L_x_5769) ;  /* 0x0000000c00d07947 */ /* 0x000fea0003800000 */
.L_x_5778:
[----:B------:R-:W-:Y:S01]  /*b840*/  UMOV UR4, 0xf0000000 ;  /* 0xf000000000047882 */ /* 0x000fe20000000000 */
[----:B------:R-:W-:Y:S01]  /*b850*/  UMOV UR5, 0x380fffff ;  /* 0x380fffff00057882 */ /* 0x000fe20000000000 */
[----:B------:R-:W0:Y:S01]  /*b860*/  F2F.F32.F64 R0, R4 ;  /* 0x0000000400007310 */ /* 0x000e220000301000 */
[----:B------:R-:W-:Y:S01]  /*b870*/  DSETP.GEU.AND P0, PT, |R4|, UR4, PT ;  /* 0x0000000404007e2a */ /* 0x000fe2000bf0e200 */
[----:B------:R-:W-:-:S13]  /*b880*/  VIADD R23, R23, 0x80 ;  /* 0x0000008017177836 */ /* 0x000fda0000000000 */
[----:B0-----:R-:W-:-:S05]  /*b890*/  @!P0 FMUL R0, R0, 1.175494350822287508e-38 ;  /* 0x0080000000008820 */ /* 0x001fca0000400000 */
[----:B------:R-:W-:-:S05]  /*b8a0*/  F2FP.F16.F32.PACK_AB R0, RZ, R0 ;  /* 0x00000000ff00723e */ /* 0x000fca00000000ff */
[----:B------:R0:W-:Y:S01]  /*b8b0*/  STG.E.U16 desc[UR36][R8.64], R0 ;  /* 0x0000000008007986 */ /* 0x0001e2000c101524 */
[----:B------:R-:W-:Y:S05]  /*b8c0*/  BRA `(.L_x_5769) ;  /* 0x0000000c00ac7947 */ /* 0x000fea0003800000 */
.L_x_5777:
        /* <DEDUP_REMOVED lines=10> */
[----:B------:R-:W-:Y:S01]  /*b970*/  VIADD R23, R23, 0x80 ;  /* 0x0000008017177836 */ /* 0x000fe20000000000 */
[----:B------:R-:W-:-:S05]  /*b980*/  DSETP.GEU.AND P1, PT, |R4|, UR4, PT ;  /* 0x0000000404007e2a */ /* 0x000fca000bf2e200 */
[----:B------:R-:W1:Y:S07]  /*b990*/  F2F.F32.F64 R10, R4 ;  /* 0x00000004000a7310 */ /* 0x000e6e0000301000 */
[----:B0-----:R-:W-:Y:S02]  /*b9a0*/  @!P0 FMUL R11, R11, 1.175494350822287508e-38 ;  /* 0x008000000b0b8820 */ /* 0x001fe40000400000 */
[----:B-1----:R-:W-:-:S05]  /*b9b0*/  @!P1 FMUL R10, R10, 1.175494350822287508e-38 ;  /* 0x008000000a0a9820 */ /* 0x002fca0000400000 */
[----:B------:R0:W-:Y:S01]  /*b9c0*/  STG.E.64 desc[UR36][R8.64], R10 ;  /* 0x0000000a08007986 */ /* 0x0001e2000c101b24 */
[----:B------:R-:W-:Y:S05]  /*b9d0*/  BRA `(.L_x_5769) ;  /* 0x0000000c00687947 */ /* 0x000fea0003800000 */
.L_x_5780:
        /* <DEDUP_REMOVED lines=9> */
[----:B------:R-:W-:-:S05]  /*ba70*/  F2FP.F16.F32.PACK_AB R3, R0, R3 ;  /* 0x000000030003723e */ /* 0x000fca00000000ff */
[----:B------:R0:W-:Y:S01]  /*ba80*/  STG.E desc[UR36][R8.64], R3 ;  /* 0x0000000308007986 */ /* 0x0001e2000c101924 */
[----:B------:R-:W-:Y:S05]  /*ba90*/  BRA `(.L_x_5769) ;  /* 0x0000000c00387947 */ /* 0x000fea0003800000 */
.L_x_5779:
[----:B------:R0:W-:Y:S01]  /*baa0*/  STG.E.64 desc[UR36][R8.64], R4 ;  /* 0x0000000408007986 */ /* 0x0001e2000c101b24 */
[----:B------:R-:W-:Y:S01]  /*bab0*/  VIADD R23, R23, 0x80 ;  /* 0x0000008017177836 */ /* 0x000fe20000000000 */
[----:B------:R-:W-:Y:S06]  /*bac0*/  BRA `(.L_x_5769) ;  /* 0x0000000c002c7947 */ /* 0x000fec0003800000 */
.L_x_5770:
        /* <DEDUP_REMOVED lines=9> */
[----:B------:R-:W-:-:S05]  /*bb60*/  VIADD R23, R23, 0x80 ;  /* 0x0000008017177836 */ /* 0x000fca0000000000 */
[----:B------:R-:W-:-:S06]  /*bb70*/  DSETP.NEU.OR P0, PT, R4, RZ, P0 ;  /* 0x000000ff0400722a */ /* 0x000fcc000070d400 */
[----:B------:R-:W-:-:S05]  /*bb80*/  SEL R3, RZ, 0x1, !P0 ;  /* 0x00000001ff037807 */ /* 0x000fca0004000000 */
[----:B------:R0:W-:Y:S01]  /*bb90*/  STG.E.U8 desc[UR36][R8.64], R3 ;  /* 0x0000000308007986 */ /* 0x0001e2000c101124 */
[----:B------:R-:W-:Y:S05]  /*bba0*/  BRA `(.L_x_5769) ;  /* 0x0000000800f47947 */ /* 0x000fea0003800000 */
.L_x_5783:
[----:B------:R0:W-:Y:S01]  /*bbb0*/  STG.E.128 desc[UR36][R8.64], R4 ;  /* 0x0000000408007986 */ /* 0x0001e2000c101d24 */
[----:B------:R-:W-:Y:S01]  /*bbc0*/  VIADD R23, R23, 0x80 ;  /* 0x0000008017177836 */ /* 0x000fe20000000000 */
[----:B------:R-:W-:Y:S06]  /*bbd0*/  BRA `(.L_x_5769) ;  /* 0x0000000800e87947 */ /* 0x000fec0003800000 */
.L_x_5782:
        /* <DEDUP_REMOVED lines=25> */
.L_x_5787:
[----:B------:R-:W-:Y:S05]  /*bd70*/  BSYNC B0 ;  /* 0x0000000000007941 */ /* 0x000fea0003800000 */
.L_x_5786:
[----:B------:R-:W-:Y:S01]  /*bd80*/  LOP3.LUT R7, R0, R7, RZ, 0xfc, !PT ;  /* 0x0000000700077212 */ /* 0x000fe200078efcff */
[----:B------:R-:W-:-:S04]  /*bd90*/  VIADD R23, R23, 0x80 ;  /* 0x0000008017177836 */ /* 0x000fc80000000000 */
[----:B------:R0:W-:Y:S01]  /*bda0*/  STG.E.U8 desc[UR36][R8.64], R7 ;  /* 0x0000000708007986 */ /* 0x0001e2000c101124 */
[----:B------:R-:W-:Y:S05]  /*bdb0*/  BRA `(.L_x_5769) ;  /* 0x0000000800707947 */ /* 0x000fea0003800000 */
.L_x_5785:
        /* <DEDUP_REMOVED lines=17> */
.L_x_5789:
[----:B------:R-:W-:Y:S01]  /*bed0*/  IMAD.MOV.U32 R0, RZ, RZ, 0x7f ;  /* 0x0000007fff007424 */ /* 0x000fe200078e00ff */
[----:B------:R-:W-:-:S04]  /*bee0*/  ISETP.GT.U32.AND P0, PT, R3, 0x7f800000, PT ;  /* 0x7f8000000300780c */ /* 0x000fc80003f04070 */
[----:B------:R-:W-:-:S09]  /*bef0*/  SEL R0, R0, 0x7c, P0 ;  /* 0x0000007c00007807 */ /* 0x000fd20000000000 */
.L_x_5790:
[----:B------:R-:W-:Y:S05]  /*bf00*/  BSYNC B0 ;  /* 0x0000000000007941 */ /* 0x000fea0003800000 */
.L_x_5788:
[----:B------:R-:W-:Y:S01]  /*bf10*/  LOP3.LUT R3, R7, 0x80000000, RZ, 0xc0, !PT ;  /* 0x8000000007037812 */ /* 0x000fe200078ec0ff */
[----:B------:R-:W-:-:S03]  /*bf20*/  VIADD R23, R23, 0x80 ;  /* 0x0000008017177836 */ /* 0x000fc60000000000 */
[----:B------:R-:W-:-:S04]  /*bf30*/  SHF.R.U32.HI R3, RZ, 0x18, R3 ;  /* 0x00000018ff037819 */ /* 0x000fc80000011603 */
[----:B------:R-:W-:-:S05]  /*bf40*/  LOP3.LUT R3, R0, R3, RZ, 0xfc, !PT ;  /* 0x0000000300037212 */ /* 0x000fca00078efcff */
[----:B------:R0:W-:Y:S01]  /*bf50*/  STG.E.U8 desc[UR36][R8.64], R3 ;  /* 0x0000000308007986 */ /* 0x0001e2000c101124 */
[----:B------:R-:W-:Y:S05]  /*bf60*/  BRA `(.L_x_5769) ;  /* 0x0000000800047947 */ /* 0x000fea0003800000 */
.L_x_5784:
[----:B------:R-:W-:Y:S01]  /*bf70*/  UMOV UR4, 0xf0000000 ;  /* 0xf000000000047882 */ /* 0x000fe20000000000 */
[----:B------:R-:W-:Y:S01]  /*bf80*/  UMOV UR5, 0x380fffff ;  /* 0x380fffff00057882 */ /* 0x000fe20000000000 */
[----:B------:R-:W0:Y:S01]  /*bf90*/  F2F.F32.F64 R0, R4 ;  /* 0x0000000400007310 */ /* 0x000e220000301000 */
[----:B------:R-:W-:Y:S01]  /*bfa0*/  DSETP.GEU.AND P0, PT, |R4|, UR4, PT ;  /* 0x0000000404007e2a */ /* 0x000fe2000bf0e200 */
[----:B------:R-:W-:-:S13]  /*bfb0*/  VIADD R23, R23, 0x80 ;  /* 0x0000008017177836 */ /* 0x000fda0000000000 */
[----:B0-----:R-:W-:-:S05]  /*bfc0*/  @!P0 FMUL R0, R0, 1.175494350822287508e-38 ;  /* 0x0080000000008820 */ /* 0x001fca0000400000 */
[----:B------:R-:W-:-:S05]  /*bfd0*/  F2FP.BF16.F32.PACK_AB R0, RZ, R0 ;  /* 0x00000000ff00723e */ /* 0x000fca00000010ff */
[----:B------:R0:W-:Y:S01]  /*bfe0*/  STG.E.U16 desc[UR36][R8.64], R0 ;  /* 0x0000000008007986 */ /* 0x0001e2000c101524 */
[----:B------:R-:W-:Y:S05]  /*bff0*/  BRA `(.L_x_5769) ;  /* 0x0000000400e07947 */ /* 0x000fea0003800000 */
.L_x_5781:
        /* <DEDUP_REMOVED lines=9> */
[----:B------:R-:W-:Y:S01]  /*c090*/  VIADD R23, R23, 0x80 ;  /* 0x0000008017177836 */ /* 0x000fe20000000000 */
[----:B0-----:R0:W-:Y:S01]  /*c0a0*/  STG.E.U16 desc[UR36][R8.64], R5 ;  /* 0x0000000508007986 */ /* 0x0011e2000c101524 */
[----:B------:R-:W-:Y:S05]  /*c0b0*/  BRA `(.L_x_5769) ;  /* 0x0000000400b07947 */ /* 0x000fea0003800000 */
.L_x_5793:
        /* <DEDUP_REMOVED lines=21> */
.L_x_5796:
[----:B------:R-:W-:-:S04]  /*c210*/  LOP3.LUT R0, R7, 0x80000000, RZ, 0xc0, !PT ;  /* 0x8000000007007812 */ /* 0x000fc800078ec0ff */
[----:B------:R-:W-:-:S04]  /*c220*/  SHF.R.U32.HI R0, RZ, 0x18, R0 ;  /* 0x00000018ff007819 */ /* 0x000fc80000011600 */
[----:B------:R-:W-:-:S07]  /*c230*/  LOP3.LUT R0, R3, R0, RZ, 0xfc, !PT ;  /* 0x0000000003007212 */ /* 0x000fce00078efcff */
.L_x_5795:
[----:B------:R-:W-:Y:S05]  /*c240*/  BSYNC B0 ;  /* 0x0000000000007941 */ /* 0x000fea0003800000 */
.L_x_5794:
[----:B------:R4:W-:Y:S01]  /*c250*/  STG.E.U8 desc[UR36][R8.64], R0 ;  /* 0x0000000008007986 */ /* 0x0009e2000c101124 */
[----:B------:R-:W-:Y:S01]  /*c260*/  VIADD R23, R23, 0x80 ;  /* 0x0000008017177836 */ /* 0x000fe20000000000 */
[----:B------:R-:W-:Y:S06]  /*c270*/  BRA `(.L_x_5769) ;  /* 0x0000000400407947 */ /* 0x000fec0003800000 */
.L_x_5792:
        /* <DEDUP_REMOVED lines=21> */
.L_x_5799:
[----:B------:R-:W-:-:S04]  /*c3d0*/  LOP3.LUT R0, R7, 0x80000000, RZ, 0xc0, !PT ;  /* 0x8000000007007812 */ /* 0x000fc800078ec0ff */
[----:B------:R-:W-:-:S04]  /*c3e0*/  SHF.R.U32.HI R0, RZ, 0x18, R0 ;  /* 0x00000018ff007819 */ /* 0x000fc80000011600 */
[----:B------:R-:W-:-:S07]  /*c3f0*/  LOP3.LUT R0, R3, R0, RZ, 0xfc, !PT ;  /* 0x0000000003007212 */ /* 0x000fce00078efcff */
.L_x_5798:
[----:B------:R-:W-:Y:S05]  /*c400*/  BSYNC B0 ;  /* 0x0000000000007941 */ /* 0x000fea0003800000 */
.L_x_5797:
[----:B------:R0:W-:Y:S01]  /*c410*/  STG.E.U8 desc[UR36][R8.64], R0 ;  /* 0x0000000008007986 */ /* 0x0001e2000c101124 */
[----:B------:R-:W-:Y:S01]  /*c420*/  VIADD R23, R23, 0x80 ;  /* 0x0000008017177836 */ /* 0x000fe20000000000 */
[----:B------:R-:W-:Y:S06]  /*c430*/  BRA `(.L_x_5769) ;  /* 0x0000000000d07947 */ /* 0x000fec0003800000 */
.L_x_5791:
        /* <DEDUP_REMOVED lines=27> */
.L_x_5774:
        /* <DEDUP_REMOVED lines=16> */
.L_x_5802:
[----:B------:R-:W-:Y:S01]  /*c6f0*/  VIADD R23, R23, 0x80 ;  /* 0x0000008017177836 */ /* 0x000fe20000000000 */
[----:B------:R-:W-:Y:S06]  /*c700*/  BRA `(.L_x_5769) ;  /* 0x00000000001c7947 */ /* 0x000fec0003800000 */
.L_x_5801:
[----:B------:R-:W0:Y:S01]  /*c710*/  F2I.U64.F64.TRUNC R4, R4 ;  /* 0x0000000400047311 */ /* 0x000e22000030d800 */
[----:B------:R-:W-:Y:S01]  /*c720*/  VIADD R23, R23, 0x80 ;  /* 0x0000008017177836 */ /* 0x000fe20000000000 */
[----:B0-----:R3:W-:Y:S01]  /*c730*/  STG.E.64 desc[UR36][R8.64], R4 ;  /* 0x0000000408007986 */ /* 0x0017e2000c101b24 */
[----:B------:R-:W-:Y:S05]  /*c740*/  BRA `(.L_x_5769) ;  /* 0x00000000000c7947 */ /* 0x000fea0003800000 */
.L_x_5800:
[----:B------:R-:W0:Y:S01]  /*c750*/  F2I.U32.F64.TRUNC R5, R4 ;  /* 0x0000000400057311 */ /* 0x000e22000030d000 */
[----:B------:R-:W-:Y:S01]  /*c760*/  VIADD R23, R23, 0x80 ;  /* 0x0000008017177836 */ /* 0x000fe20000000000 */
[----:B0-----:R0:W-:Y:S06]  /*c770*/  STG.E desc[UR36][R8.64], R5 ;  /* 0x0000000508007986 */ /* 0x0011ec000c101924 */
.L_x_5769:
[----:B------:R-:W-:Y:S05]  /*c780*/  BSYNC B6 ;  /* 0x0000000000067941 */ /* 0x000fea0003800000 */
.L_x_5768:
[----:B------:R-:W-:Y:S01]  /*c790*/  ISETP.GE.AND P0, PT, R23, R2, PT ;  /* 0x000000021700720c */ /* 0x000fe20003f06270 */
[----:B------:R-:W-:-:S12]  /*c7a0*/  BSSY B6, `(.L_x_5803) ;  /* 0x000023a000067945 */ /* 0x000fd80003800000 */
[----:B------:R-:W-:Y:S05]  /*c7b0*/  @P0 BRA `(.L_x_5804) ;  /* 0x0000002000e00947 */ /* 0x000fea0003800000 */
[----:B0---4-:R-:W0:Y:S01]  /*c7c0*/  S2R R0, SR_CTAID.X ;  /* 0x0000000000007919 */ /* 0x011e220000002500 */
[----:B---3--:R-:W3:Y:S01]  /*c7d0*/  LDC.64 R4, c[0x0][0x218] ;  /* 0x00008600ff047b82 */ /* 0x008ee20000000a00 */
[----:B-1----:R-:W-:Y:S01]  /*c7e0*/  PRMT R6, R22, 0x9910, RZ ;  /* 0x0000991016067816 */ /* 0x002fe200000000ff */
[----:B------:R-:W-:Y:S01]  /*c7f0*/  ULDC UR4, c[0x0][0x238] ;  /* 0x00008e0000047ab9 */ /* 0x000fe20000000800 */
[----:B0-----:R-:W-:-:S04]  /*c800*/  IMAD R0, R0, 0x200, R23 ;  /* 0x0000020000007824 */ /* 0x001fc800078e0217 */
[----:B--2---:R-:W-:Y:S02]  /*c810*/  IMAD R3, R0, UR4, RZ ;  /* 0x0000000400037c24 */ /* 0x004fe4000f8e02ff */
[----:B------:R-:W-:-:S03]  /*c820*/  IMAD.MOV.U32 R0, RZ, RZ, R6 ;  /* 0x000000ffff007224 */ /* 0x000fc600078e0006 */
[----:B---3--:R-:W-:Y:S02]  /*c830*/  IADD3 R4, P0, R3, R4, RZ ;  /* 0x0000000403047210 */ /* 0x008fe40007f1e0ff */
        /* <DEDUP_REMOVED lines=14> */
.L_x_5808:
[----:B------:R-:W0:Y:S02]  /*c920*/  F2I.S64.F64.TRUNC R28, R28 ;  /* 0x0000001c001c7311 */ /* 0x000e24000030d900 */
[----:B0-----:R-:W-:-:S05]  /*c930*/  IMAD.MOV.U32 R3, RZ, RZ, R28 ;  /* 0x000000ffff037224 */ /* 0x001fca00078e001c */
[----:B------:R0:W-:Y:S01]  /*c940*/  STG.E.U8 desc[UR36][R4.64], R3 ;  /* 0x0000000304007986 */ /* 0x0001e2000c101124 */
[----:B------:R-:W-:Y:S05]  /*c950*/  BRA `(.L_x_5810) ;  /* 0x0000001000007947 */ /* 0x000fea0003800000 */
.L_x_5807:
        /* <DEDUP_REMOVED lines=9> */
.L_x_5812:
[----:B------:R-:W0:Y:S02]  /*c9f0*/  F2I.F64.TRUNC R29, R28 ;  /* 0x0000001c001d7311 */ /* 0x000e24000030d100 */
[----:B0-----:R0:W-:Y:S01]  /*ca00*/  STG.E desc[UR36][R4.64], R29 ;  /* 0x0000001d04007986 */ /* 0x0011e2000c101924 */
[----:B------:R-:W-:Y:S05]  /*ca10*/  BRA `(.L_x_5810) ;  /* 0x0000000c00d07947 */ /* 0x000fea0003800000 */
.L_x_5811:
[----:B------:R-:W0:Y:S02]  /*ca20*/  F2I.F64.TRUNC R29, R28 ;  /* 0x0000001c001d7311 */ /* 0x000e24000030d100 */
[----:B0-----:R0:W-:Y:S01]  /*ca30*/  STG.E.U16 desc[UR36][R4.64], R29 ;  /* 0x0000001d04007986 */ /* 0x0011e2000c101524 */
[----:B------:R-:W-:Y:S05]  /*ca40*/  BRA `(.L_x_5810) ;  /* 0x0000000c00c47947 */ /* 0x000fea0003800000 */
.L_x_5806:
        /* <DEDUP_REMOVED lines=13> */
.L_x_5814:
        /* <DEDUP_REMOVED lines=8> */
.L_x_5813:
        /* <DEDUP_REMOVED lines=16> */
.L_x_5816:
        /* <DEDUP_REMOVED lines=11> */
.L_x_5815:
[----:B------:R0:W-:Y:S01]  /*cd50*/  STG.E.64 desc[UR36][R4.64], R28 ;  /* 0x0000001c04007986 */ /* 0x0001e2000c101b24 */
[----:B------:R-:W-:Y:S05]  /*cd60*/  BRA `(.L_x_5810) ;  /* 0x0000000800fc7947 */ /* 0x000fea0003800000 */
.L_x_5805:
        /* <DEDUP_REMOVED lines=13> */
.L_x_5819:
[----:B------:R0:W-:Y:S01]  /*ce40*/  STG.E.128 desc[UR36][R4.64], R28 ;  /* 0x0000001c04007986 */ /* 0x0001e2000c101d24 */
[----:B------:R-:W-:Y:S05]  /*ce50*/  BRA `(.L_x_5810) ;  /* 0x0000000800c07947 */ /* 0x000fea0003800000 */
.L_x_5818:
        /* <DEDUP_REMOVED lines=25> */
.L_x_5823:
[----:B------:R-:W-:Y:S05]  /*cff0*/  BSYNC B0 ;  /* 0x0000000000007941 */ /* 0x000fea0003800000 */
.L_x_5822:
[----:B------:R-:W-:-:S05]  /*d000*/  LOP3.LUT R7, R0, R7, RZ, 0xfc, !PT ;  /* 0x0000000700077212 */ /* 0x000fca00078efcff */
[----:B------:R0:W-:Y:S01]  /*d010*/  STG.E.U8 desc[UR36][R4.64], R7 ;  /* 0x0000000704007986 */ /* 0x0001e2000c101124 */
[----:B------:R-:W-:Y:S05]  /*d020*/  BRA `(.L_x_5810) ;  /* 0x00000008004c7947 */ /* 0x000fea0003800000 */
.L_x_5821:
        /* <DEDUP_REMOVED lines=17> */
.L_x_5825:
[----:B------:R-:W-:Y:S01]  /*d140*/  IMAD.MOV.U32 R0, RZ, RZ, 0x7f ;  /* 0x0000007fff007424 */ /* 0x000fe200078e00ff */
[----:B------:R-:W-:-:S04]  /*d150*/  ISETP.GT.U32.AND P0, PT, R3, 0x7f800000, PT ;  /* 0x7f8000000300780c */ /* 0x000fc80003f04070 */
[----:B------:R-:W-:-:S09]  /*d160*/  SEL R0, R0, 0x7c, P0 ;  /* 0x0000007c00007807 */ /* 0x000fd20000000000 */
.L_x_5826:
[----:B------:R-:W-:Y:S05]  /*d170*/  BSYNC B0 ;  /* 0x0000000000007941 */ /* 0x000fea0003800000 */
.L_x_5824:
[----:B------:R-:W-:-:S04]  /*d180*/  LOP3.LUT R3, R7, 0x80000000, RZ, 0xc0, !PT ;  /* 0x8000000007037812 */ /* 0x000fc800078ec0ff */
[----:B------:R-:W-:-:S04]  /*d190*/  SHF.R.U32.HI R3, RZ, 0x18, R3 ;  /* 0x00000018ff037819 */ /* 0x000fc80000011603 */
[----:B------:R-:W-:-:S05]  /*d1a0*/  LOP3.LUT R3, R0, R3, RZ, 0xfc, !PT ;  /* 0x0000000300037212 */ /* 0x000fca00078efcff */
[----:B------:R0:W-:Y:S01]  /*d1b0*/  STG.E.U8 desc[UR36][R4.64], R3 ;  /* 0x0000000304007986 */ /* 0x0001e2000c101124 */
[----:B------:R-:W-:Y:S05]  /*d1c0*/  BRA `(.L_x_5810) ;  /* 0x0000000400e47947 */ /* 0x000fea0003800000 */
.L_x_5820:
        /* <DEDUP_REMOVED lines=8> */
.L_x_5817:
        /* <DEDUP_REMOVED lines=11> */
.L_x_5829:
        /* <DEDUP_REMOVED lines=21> */
.L_x_5832:
[----:B------:R-:W-:-:S04]  /*d450*/  LOP3.LUT R0, R7, 0x80000000, RZ, 0xc0, !PT ;  /* 0x8000000007007812 */ /* 0x000fc800078ec0ff */
[----:B------:R-:W-:-:S04]  /*d460*/  SHF.R.U32.HI R0, RZ, 0x18, R0 ;  /* 0x00000018ff007819 */ /* 0x000fc80000011600 */
[----:B------:R-:W-:-:S07]  /*d470*/  LOP3.LUT R0, R3, R0, RZ, 0xfc, !PT ;  /* 0x0000000003007212 */ /* 0x000fce00078efcff */
.L_x_5831:
[----:B------:R-:W-:Y:S05]  /*d480*/  BSYNC B0 ;  /* 0x0000000000007941 */ /* 0x000fea0003800000 */
.L_x_5830:
[----:B------:R0:W-:Y:S01]  /*d490*/  STG.E.U8 desc[UR36][R4.64], R0 ;  /* 0x0000000004007986 */ /* 0x0001e2000c101124 */
[----:B------:R-:W-:Y:S05]  /*d4a0*/  BRA `(.L_x_5810) ;  /* 0x00000004002c7947 */ /* 0x000fea0003800000 */
.L_x_5828:
        /* <DEDUP_REMOVED lines=21> */
.L_x_5835:
[----:B------:R-:W-:-:S04]  /*d600*/  LOP3.LUT R0, R7, 0x80000000, RZ, 0xc0, !PT ;  /* 0x8000000007007812 */ /* 0x000fc800078ec0ff */
[----:B------:R-:W-:-:S04]  /*d610*/  SHF.R.U32.HI R0, RZ, 0x18, R0 ;  /* 0x00000018ff007819 */ /* 0x000fc80000011600 */
[----:B------:R-:W-:-:S07]  /*d620*/  LOP3.LUT R0, R3, R0, RZ, 0xfc, !PT ;  /* 0x0000000003007212 */ /* 0x000fce00078efcff */
.L_x_5834:
[----:B------:R-:W-:Y:S05]  /*d630*/  BSYNC B0 ;  /* 0x0000000000007941 */ /* 0x000fea0003800000 */
.L_x_5833:
[----:B------:R3:W-:Y:S01]  /*d640*/  STG.E.U8 desc[UR36][R4.64], R0 ;  /* 0x0000000004007986 */ /* 0x0007e2000c101124 */
[----:B------:R-:W-:Y:S05]  /*d650*/  BRA `(.L_x_5810) ;  /* 0x0000000000c07947 */ /* 0x000fea0003800000 */
.L_x_5827:
        /* <DEDUP_REMOVED lines=26> */
.L_x_5809:
        /* <DEDUP_REMOVED lines=16> */
.L_x_5838:
[----:B------:R-:W-:Y:S05]  /*d900*/  BRA `(.L_x_5810) ;  /* 0x0000000000147947 */ /* 0x000fea0003800000 */
.L_x_5837:
[----:B------:R-:W0:Y:S02]  /*d910*/  F2I.U64.F64.TRUNC R28, R28 ;  /* 0x0000001c001c7311 */ /* 0x000e24000030d800 */
[----:B0-----:R1:W-:Y:S01]  /*d920*/  STG.E.64 desc[UR36][R4.64], R28 ;  /* 0x0000001c04007986 */ /* 0x0013e2000c101b24 */
[----:B------:R-:W-:Y:S05]  /*d930*/  BRA `(.L_x_5810) ;  /* 0x0000000000087947 */ /* 0x000fea0003800000 */
.L_x_5836:
[----:B------:R-:W0:Y:S02]  /*d940*/  F2I.U32.F64.TRUNC R29, R28 ;  /* 0x0000001c001d7311 */ /* 0x000e24000030d000 */
[----:B0-----:R0:W-:Y:S02]  /*d950*/  STG.E desc[UR36][R4.64], R29 ;  /* 0x0000001d04007986 */ /* 0x0011e4000c101924 */
.L_x_5810:
[----:B------:R-:W-:-:S05]  /*d960*/  VIADD R23, R23, 0x80 ;  /* 0x0000008017177836 */ /* 0x000fca0000000000 */
[----:B------:R-:W-:-:S13]  /*d970*/  ISETP.GE.AND P0, PT, R23, R2, PT ;  /* 0x000000021700720c */ /* 0x000fda0003f06270 */
[----:B------:R-:W-:Y:S05]  /*d980*/  @P0 BRA `(.L_x_5804) ;  /* 0x00000010006c0947 */ /* 0x000fea0003800000 */
[----:B0--3--:R-:W0:Y:S01]  /*d990*/  S2R R0, SR_CTAID.X ;  /* 0x0000000000007919 */ /* 0x009e220000002500 */
[----:B-12-4-:R-:W1:Y:S01]  /*d9a0*/  LDC.64 R4, c[0x0][0x218] ;  /* 0x00008600ff047b82 */ /* 0x016e620000000a00 */
[----:B------:R-:W-:Y:S01]  /*d9b0*/  PRMT R6, R22, 0x9910, RZ ;  /* 0x0000991016067816 */ /* 0x000fe200000000ff */
[----:B------:R-:W-:Y:S01]  /*d9c0*/  ULDC UR4, c[0x0][0x238] ;  /* 0x00008e0000047ab9 */ /* 0x000fe20000000800 */
[----:B0-----:R-:W-:-:S04]  /*d9d0*/  IMAD R0, R0, 0x200, R23 ;  /* 0x0000020000007824 */ /* 0x001fc800078e0217 */
[----:B------:R-:W-:Y:S02]  /*d9e0*/  IMAD R3, R0, UR4, RZ ;  /* 0x0000000400037c24 */ /* 0x000fe4000f8e02ff */
[----:B------:R-:W-:-:S03]  /*d9f0*/  IMAD.MOV.U32 R0, RZ, RZ, R6 ;  /* 0x000000ffff007224 */ /* 0x000fc600078e0006 */
[----:B-1----:R-:W-:Y:S02]  /*da00*/  IADD3 R4, P0, R3, R4, RZ ;  /* 0x0000000403047210 */ /* 0x002fe40007f1e0ff */
        /* <DEDUP_REMOVED lines=14> */
.L_x_5842:
[----:B------:R-:W0:Y:S02]  /*daf0*/  F2I.S64.F64.TRUNC R24, R24 ;  /* 0x0000001800187311 */ /* 0x000e24000030d900 */
[----:B0-----:R-:W-:-:S05]  /*db00*/  IMAD.MOV.U32 R3, RZ, RZ, R24 ;  /* 0x000000ffff037224 */ /* 0x001fca00078e0018 */
[----:B------:R0:W-:Y:S01]  /*db10*/  STG.E.U8 desc[UR36][R4.64], R3 ;  /* 0x0000000304007986 */ /* 0x0001e2000c101124 */
[----:B------:R-:W-:Y:S05]  /*db20*/  BRA `(.L_x_5844) ;  /* 0x0000001000007947 */ /* 0x000fea0003800000 */
.L_x_5841:
        /* <DEDUP_REMOVED lines=9> */
.L_x_5846:
[----:B------:R-:W0:Y:S02]  /*dbc0*/  F2I.F64.TRUNC R25, R24 ;  /* 0x0000001800197311 */ /* 0x000e24000030d100 */
[----:B0-----:R0:W-:Y:S01]  /*dbd0*/  STG.E desc[UR36][R4.64], R25 ;  /* 0x0000001904007986 */ /* 0x0011e2000c101924 */
[----:B------:R-:W-:Y:S05]  /*dbe0*/  BRA `(.L_x_5844) ;  /* 0x0000000c00d07947 */ /* 0x000fea0003800000 */
.L_x_5845:
[----:B------:R-:W0:Y:S02]  /*dbf0*/  F2I.F64.TRUNC R25, R24 ;  /* 0x0000001800197311 */ /* 0x000e24000030d100 */
[----:B0-----:R0:W-:Y:S01]  /*dc00*/  STG.E.U16 desc[UR36][R4.64], R25 ;  /* 0x0000001904007986 */ /* 0x0011e2000c101524 */
[----:B------:R-:W-:Y:S05]  /*dc10*/  BRA `(.L_x_5844) ;  /* 0x0000000c00c47947 */ /* 0x000fea0003800000 */
.L_x_5840:
        /* <DEDUP_REMOVED lines=13> */
.L_x_5848:
        /* <DEDUP_REMOVED lines=8> */
.L_x_5847:
        /* <DEDUP_REMOVED lines=16> */
.L_x_5850:
        /* <DEDUP_REMOVED lines=11> */
.L_x_5849:
[----:B------:R0:W-:Y:S01]  /*df20*/  STG.E.64 desc[UR36][R4.64], R24 ;  /* 0x0000001804007986 */ /* 0x0001e2000c101b24 */
[----:B------:R-:W-:Y:S05]  /*df30*/  BRA `(.L_x_5844) ;  /* 0x0000000800fc7947 */ /* 0x000fea0003800000 */
.L_x_5839:
        /* <DEDUP_REMOVED lines=13> */
.L_x_5853:
[----:B------:R0:W-:Y:S01]  /*e010*/  STG.E.128 desc[UR36][R4.64], R24 ;  /* 0x0000001804007986 */ /* 0x0001e2000c101d24 */
[----:B------:R-:W-:Y:S05]  /*e020*/  BRA `(.L_x_5844) ;  /* 0x0000000800c07947 */ /* 0x000fea0003800000 */
.L_x_5852:
        /* <DEDUP_REMOVED lines=25> */
.L_x_5857:
[----:B------:R-:W-:Y:S05]  /*e1c0*/  BSYNC B0 ;  /* 0x0000000000007941 */ /* 0x000fea0003800000 */
.L_x_5856:
[----:B------:R-:W-:-:S05]  /*e1d0*/  LOP3.LUT R7, R0, R7, RZ, 0xfc, !PT ;  /* 0x0000000700077212 */ /* 0x000fca00078efcff */
[----:B------:R0:W-:Y:S01]  /*e1e0*/  STG.E.U8 desc[UR36][R4.64], R7 ;  /* 0x0000000704007986 */ /* 0x0001e2000c101124 */
[----:B------:R-:W-:Y:S05]  /*e1f0*/  BRA `(.L_x_5844) ;  /* 0x00000008004c7947 */ /* 0x000fea0003800000 */
.L_x_5855:
        /* <DEDUP_REMOVED lines=17> */
.L_x_5859:
[----:B------:R-:W-:Y:S01]  /*e310*/  IMAD.MOV.U32 R0, RZ, RZ, 0x7f ;  /* 0x0000007fff007424 */ /* 0x000fe200078e00ff */
[----:B------:R-:W-:-:S04]  /*e320*/  ISETP.GT.U32.AND P0, PT, R3, 0x7f800000, PT ;  /* 0x7f8000000300780c */ /* 0x000fc80003f04070 */
[----:B------:R-:W-:-:S09]  /*e330*/  SEL R0, R0, 0x7c, P0 ;  /* 0x0000007c00007807 */ /* 0x000fd20000000000 */
.L_x_5860:
[----:B------:R-:W-:Y:S05]  /*e340*/  BSYNC B0 ;  /* 0x0000000000007941 */ /* 0x000fea0003800000 */
.L_x_5858:
[----:B------:R-:W-:-:S04]  /*e350*/  LOP3.LUT R3, R7, 0x80000000, RZ, 0xc0, !PT ;  /* 0x8000000007037812 */ /* 0x000fc800078ec0ff */
[----:B------:R-:W-:-:S04]  /*e360*/  SHF.R.U32.HI R3, RZ, 0x18, R3 ;  /* 0x00000018ff037819 */ /* 0x000fc80000011603 */
[----:B------:R-:W-:-:S05]  /*e370*/  LOP3.LUT R3, R0, R3, RZ, 0xfc, !PT ;  /* 0x0000000300037212 */ /* 0x000fca00078efcff */
[----:B------:R0:W-:Y:S01]  /*e380*/  STG.E.U8 desc[UR36][R4.64], R3 ;  /* 0x0000000304007986 */ /* 0x0001e2000c101124 */
[----:B------:R-:W-:Y:S05]  /*e390*/  BRA `(.L_x_5844) ;  /* 0x0000000400e47947 */ /* 0x000fea0003800000 */
.L_x_5854:
        /* <DEDUP_REMOVED lines=8> */
.L_x_5851:
        /* <DEDUP_REMOVED lines=11> */
.L_x_5863:
        /* <DEDUP_REMOVED lines=21> */
.L_x_5866:
[----:B------:R-:W-:-:S04]  /*e620*/  LOP3.LUT R0, R7, 0x80000000, RZ, 0xc0, !PT ;  /* 0x8000000007007812 */ /* 0x000fc800078ec0ff */
[----:B------:R-:W-:-:S04]  /*e630*/  SHF.R.U32.HI R0, RZ, 0x18, R0 ;  /* 0x00000018ff007819 */ /* 0x000fc80000011600 */
[----:B------:R-:W-:-:S07]  /*e640*/  LOP3.LUT R0, R3, R0, RZ, 0xfc, !PT ;  /* 0x0000000003007212 */ /* 0x000fce00078efcff */
.L_x_5865:
[----:B------:R-:W-:Y:S05]  /*e650*/  BSYNC B0 ;  /* 0x0000000000007941 */ /* 0x000fea0003800000 */
.L_x_5864:
[----:B------:R0:W-:Y:S01]  /*e660*/  STG.E.U8 desc[UR36][R4.64], R0 ;  /* 0x0000000004007986 */ /* 0x0001e2000c101124 */
[----:B------:R-:W-:Y:S05]  /*e670*/  BRA `(.L_x_5844) ;  /* 0x00000004002c7947 */ /* 0x000fea0003800000 */
.L_x_5862:
        /* <DEDUP_REMOVED lines=21> */
.L_x_5869:
[----:B------:R-:W-:-:S04]  /*e7d0*/  LOP3.LUT R0, R7, 0x80000000, RZ, 0xc0, !PT ;  /* 0x8000000007007812 */ /* 0x000fc800078ec0ff */
[----:B------:R-:W-:-:S04]  /*e7e0*/  SHF.R.U32.HI R0, RZ, 0x18, R0 ;  /* 0x00000018ff007819 */ /* 0x000fc80000011600 */
[----:B------:R-:W-:-:S07]  /*e7f0*/  LOP3.LUT R0, R3, R0, RZ, 0xfc, !PT ;  /* 0x0000000003007212 */ /* 0x000fce00078efcff */
.L_x_5868:
[----:B------:R-:W-:Y:S05]  /*e800*/  BSYNC B0 ;  /* 0x0000000000007941 */ /* 0x000fea0003800000 */
.L_x_5867:
[----:B------:R0:W-:Y:S01]  /*e810*/  STG.E.U8 desc[UR36][R4.64], R0 ;  /* 0x0000000004007986 */ /* 0x0001e2000c101124 */
[----:B------:R-:W-:Y:S05]  /*e820*/  BRA `(.L_x_5844) ;  /* 0x0000000000c07947 */ /* 0x000fea0003800000 */
.L_x_5861:
        /* <DEDUP_REMOVED lines=26> */
.L_x_5843:
        /* <DEDUP_REMOVED lines=16> */
.L_x_5872:
[----:B------:R-:W-:Y:S05]  /*ead0*/  BRA `(.L_x_5844) ;  /* 0x0000000000147947 */ /* 0x000fea0003800000 */
.L_x_5871:
[----:B------:R-:W0:Y:S02]  /*eae0*/  F2I.U64.F64.TRUNC R24, R24 ;  /* 0x0000001800187311 */ /* 0x000e24000030d800 */
[----:B0-----:R0:W-:Y:S01]  /*eaf0*/  STG.E.64 desc[UR36][R4.64], R24 ;  /* 0x0000001804007986 */ /* 0x0011e2000c101b24 */
[----:B------:R-:W-:Y:S05]  /*eb00*/  BRA `(.L_x_5844) ;  /* 0x0000000000087947 */ /* 0x000fea0003800000 */
.L_x_5870:
[----:B------:R-:W0:Y:S02]  /*eb10*/  F2I.U32.F64.TRUNC R25, R24 ;  /* 0x0000001800197311 */ /* 0x000e24000030d000 */
[----:B0-----:R0:W-:Y:S02]  /*eb20*/  STG.E desc[UR36][R4.64], R25 ;  /* 0x0000001904007986 */ /* 0x0011e4000c101924 */
.L_x_5844:
[----:B------:R-:W-:-:S07]  /*eb30*/  VIADD R23, R23, 0x80 ;  /* 0x0000008017177836 */ /* 0x000fce0000000000 */
.L_x_5804:
[----:B------:R-:W-:Y:S05]  /*eb40*/  BSYNC B6 ;  /* 0x0000000000067941 */ /* 0x000fea0003800000 */
.L_x_5803:
[----:B------:R-:W-:-:S13]  /*eb50*/  ISETP.GE.AND P0, PT, R23, R2, PT ;  /* 0x000000021700720c */ /* 0x000fda0003f06270 */
[----:B------:R-:W-:Y:S05]  /*eb60*/  @P0 EXIT ;  /* 0x000000000000094d */ /* 0x000fea0003800000 */
[----:B0--34-:R-:W0:Y:S01]  /*eb70*/  S2R R0, SR_CTAID.X ;  /* 0x0000000000007919 */ /* 0x019e220000002500 */
[----:B--2---:R-:W2:Y:S01]  /*eb80*/  LDC.64 R2, c[0x0][0x218] ;  /* 0x00008600ff027b82 */ /* 0x004ea20000000a00 */
[----:B------:R-:W-:Y:S01]  /*eb90*/  ULDC UR4, c[0x0][0x238] ;  /* 0x00008e0000047ab9 */ /* 0x000fe20000000800 */
[----:B0-----:R-:W-:Y:S01]  /*eba0*/  IMAD R23, R0, 0x200, R23 ;  /* 0x0000020000177824 */ /* 0x001fe200078e0217 */
[----:B-1----:R-:W-:-:S03]  /*ebb0*/  PRMT R0, R22, 0x9910, RZ ;  /* 0x0000991016007816 */ /* 0x002fc600000000ff */
[----:B------:R-:W-:Y:S01]  /*ebc0*/  IMAD R23, R23, UR4, RZ ;  /* 0x0000000417177c24 */ /* 0x000fe2000f8e02ff */
[----:B------:R-:W-:-:S04]  /*ebd0*/  ISETP.GT.AND P1, PT, R0, 0x9, PT ;  /* 0x000000090000780c */ /* 0x000fc80003f24270 */
[----:B--2---:R-:W-:-:S05]  /*ebe0*/  IADD3 R2, P0, R23, R2, RZ ;  /* 0x0000000217027210 */ /* 0x004fca0007f1e0ff */
[----:B------:R-:W-:-:S04]  /*ebf0*/  IMAD.X R3, RZ, RZ, R3, P0 ;  /* 0x000000ffff037224 */ /* 0x000fc800000e0603 */
        /* <DEDUP_REMOVED lines=12> */
.L_x_5876:
[----:B------:R-:W0:Y:S02]  /*ecc0*/  F2I.S64.F64.TRUNC R16, R16 ;  /* 0x0000001000107311 */ /* 0x000e24000030d900 */
[----:B0-----:R-:W-:-:S05]  /*ecd0*/  IMAD.MOV.U32 R5, RZ, RZ, R16 ;  /* 0x000000ffff057224 */ /* 0x001fca00078e0010 */
[----:B------:R-:W-:Y:S01]  /*ece0*/  STG.E.U8 desc[UR36][R2.64], R5 ;  /* 0x0000000502007986 */ /* 0x000fe2000c101124 */
[----:B------:R-:W-:Y:S05]  /*ecf0*/  EXIT ;  /* 0x000000000000794d */ /* 0x000fea0003800000 */
.L_x_5875:
        /* <DEDUP_REMOVED lines=9> */
.L_x_5879:
[----:B------:R-:W0:Y:S02]  /*ed90*/  F2I.F64.TRUNC R17, R16 ;  /* 0x0000001000117311 */ /* 0x000e24000030d100 */
[----:B0-----:R-:W-:Y:S01]  /*eda0*/  STG.E desc[UR36][R2.64], R17 ;  /* 0x0000001102007986 */ /* 0x001fe2000c101924 */
[----:B------:R-:W-:Y:S05]  /*edb0*/  EXIT ;  /* 0x000000000000794d */ /* 0x000fea0003800000 */
.L_x_5878:
[----:B------:R-:W0:Y:S02]  /*edc0*/  F2I.F64.TRUNC R17, R16 ;  /* 0x0000001000117311 */ /* 0x000e24000030d100 */
[----:B0-----:R-:W-:Y:S01]  /*edd0*/  STG.E.U16 desc[UR36][R2.64], R17 ;  /* 0x0000001102007986 */ /* 0x001fe2000c101524 */
[----:B------:R-:W-:Y:S05]  /*ede0*/  EXIT ;  /* 0x000000000000794d */ /* 0x000fea0003800000 */
.L_x_5874:
        /* <DEDUP_REMOVED lines=13> */
.L_x_5881:
        /* <DEDUP_REMOVED lines=8> */
.L_x_5880:
        /* <DEDUP_REMOVED lines=16> */
.L_x_5883:
        /* <DEDUP_REMOVED lines=11> */
.L_x_5882:
[----:B------:R-:W-:Y:S01]  /*f0f0*/  STG.E.64 desc[UR36][R2.64], R16 ;  /* 0x0000001002007986 */ /* 0x000fe2000c101b24 */
[----:B------:R-:W-:Y:S05]  /*f100*/  EXIT ;  /* 0x000000000000794d */ /* 0x000fea0003800000 */
.L_x_5873:
        /* <DEDUP_REMOVED lines=13> */
.L_x_5886:
[----:B------:R-:W-:Y:S01]  /*f1e0*/  STG.E.128 desc[UR36][R2.64], R16 ;  /* 0x0000001002007986 */ /* 0x000fe2000c101d24 */
[----:B------:R-:W-:Y:S05]  /*f1f0*/  EXIT ;  /* 0x000000000000794d */ /* 0x000fea0003800000 */
.L_x_5885:
        /* <DEDUP_REMOVED lines=25> */
.L_x_5890:
[----:B------:R-:W-:Y:S05]  /*f390*/  BSYNC B0 ;  /* 0x0000000000007941 */ /* 0x000fea0003800000 */
.L_x_5889:
[----:B------:R-:W-:-:S05]  /*f3a0*/  LOP3.LUT R5, R0, R5, RZ, 0xfc, !PT ;  /* 0x0000000500057212 */ /* 0x000fca00078efcff */
[----:B------:R-:W-:Y:S01]  /*f3b0*/  STG.E.U8 desc[UR36][R2.64], R5 ;  /* 0x0000000502007986 */ /* 0x000fe2000c101124 */
[----:B------:R-:W-:Y:S05]  /*f3c0*/  EXIT ;  /* 0x000000000000794d */ /* 0x000fea0003800000 */
.L_x_5888:
        /* <DEDUP_REMOVED lines=17> */
.L_x_5892:
[----:B------:R-:W-:Y:S01]  /*f4e0*/  IMAD.MOV.U32 R0, RZ, RZ, 0x7f ;  /* 0x0000007fff007424 */ /* 0x000fe200078e00ff */
[----:B------:R-:W-:-:S04]  /*f4f0*/  ISETP.GT.U32.AND P0, PT, R4, 0x7f800000, PT ;  /* 0x7f8000000400780c */ /* 0x000fc80003f04070 */
[----:B------:R-:W-:-:S09]  /*f500*/  SEL R0, R0, 0x7c, P0 ;  /* 0x0000007c00007807 */ /* 0x000fd20000000000 */
.L_x_5893:
[----:B------:R-:W-:Y:S05]  /*f510*/  BSYNC B0 ;  /* 0x0000000000007941 */ /* 0x000fea0003800000 */
.L_x_5891:
[----:B------:R-:W-:-:S04]  /*f520*/  LOP3.LUT R4, R5, 0x80000000, RZ, 0xc0, !PT ;  /* 0x8000000005047812 */ /* 0x000fc800078ec0ff */
[----:B------:R-:W-:-:S04]  /*f530*/  SHF.R.U32.HI R5, RZ, 0x18, R4 ;  /* 0x00000018ff057819 */ /* 0x000fc80000011604 */
[----:B------:R-:W-:-:S05]  /*f540*/  LOP3.LUT R5, R0, R5, RZ, 0xfc, !PT ;  /* 0x0000000500057212 */ /* 0x000fca00078efcff */
[----:B------:R-:W-:Y:S01]  /*f550*/  STG.E.U8 desc[UR36][R2.64], R5 ;  /* 0x0000000502007986 */ /* 0x000fe2000c101124 */
[----:B------:R-:W-:Y:S05]  /*f560*/  EXIT ;  /* 0x000000000000794d */ /* 0x000fea0003800000 */
.L_x_5887:
        /* <DEDUP_REMOVED lines=8> */
.L_x_5884:
        /* <DEDUP_REMOVED lines=11> */
.L_x_5896:
        /* <DEDUP_REMOVED lines=21> */
.L_x_5899:
[----:B------:R-:W-:-:S04]  /*f7f0*/  LOP3.LUT R0, R7, 0x80000000, RZ, 0xc0, !PT ;  /* 0x8000000007007812 */ /* 0x000fc800078ec0ff */
[----:B------:R-:W-:-:S04]  /*f800*/  SHF.R.U32.HI R5, RZ, 0x18, R0 ;  /* 0x00000018ff057819 */ /* 0x000fc80000011600 */
[----:B------:R-:W-:-:S04]  /*f810*/  LOP3.LUT R4, R4, R5, RZ, 0xfc, !PT ;  /* 0x0000000504047212 */ /* 0x000fc800078efcff */
[----:B------:R-:W-:-:S07]  /*f820*/  PRMT R0, R4, 0x7610, R0 ;  /* 0x0000761004007816 */ /* 0x000fce0000000000 */
.L_x_5898:
[----:B------:R-:W-:Y:S05]  /*f830*/  BSYNC B0 ;  /* 0x0000000000007941 */ /* 0x000fea0003800000 */
.L_x_5897:
[----:B------:R-:W-:Y:S01]  /*f840*/  STG.E.U8 desc[UR36][R2.64], R0 ;  /* 0x0000000002007986 */ /* 0x000fe2000c101124 */
[----:B------:R-:W-:Y:S05]  /*f850*/  EXIT ;  /* 0x000000000000794d */ /* 0x000fea0003800000 */
.L_x_5895:
        /* <DEDUP_REMOVED lines=21> */
.L_x_5902:
[----:B------:R-:W-:-:S04]  /*f9b0*/  LOP3.LUT R0, R7, 0x80000000, RZ, 0xc0, !PT ;  /* 0x8000000007007812 */ /* 0x000fc800078ec0ff */
[----:B------:R-:W-:-:S04]  /*f9c0*/  SHF.R.U32.HI R5, RZ, 0x18, R0 ;  /* 0x00000018ff057819 */ /* 0x000fc80000011600 */
[----:B------:R-:W-:-:S04]  /*f9d0*/  LOP3.LUT R4, R4, R5, RZ, 0xfc, !PT ;  /* 0x0000000504047212 */ /* 0x000fc800078efcff */
[----:B------:R-:W-:-:S07]  /*f9e0*/  PRMT R0, R4, 0x7610, R0 ;  /* 0x0000761004007816 */ /* 0x000fce0000000000 */
.L_x_5901:
[----:B------:R-:W-:Y:S05]  /*f9f0*/  BSYNC B0 ;  /* 0x0000000000007941 */ /* 0x000fea0003800000 */
.L_x_5900:
[----:B------:R-:W-:Y:S01]  /*fa00*/  STG.E.U8 desc[UR36][R2.64], R0 ;  /* 0x0000000002007986 */ /* 0x000fe2000c101124 */
[----:B------:R-:W-:Y:S05]  /*fa10*/  EXIT ;  /* 0x000000000000794d */ /* 0x000fea0003800000 */
.L_x_5894:
        /* <DEDUP_REMOVED lines=26> */
.L_x_5877:
        /* <DEDUP_REMOVED lines=16> */
.L_x_5905:
[----:B------:R-:W-:Y:S05]  /*fcc0*/  EXIT ;  /* 0x000000000000794d */ /* 0x000fea0003800000 */
.L_x_5904:
[----:B------:R-:W0:Y:S02]  /*fcd0*/  F2I.U64.F64.TRUNC R16, R16 ;  /* 0x0000001000107311 */ /* 0x000e24000030d800 */
[----:B0-----:R-:W-:Y:S01]  /*fce0*/  STG.E.64 desc[UR36][R2.64], R16 ;  /* 0x0000001002007986 */ /* 0x001fe2000c101b24 */
[----:B------:R-:W-:Y:S05]  /*fcf0*/  EXIT ;  /* 0x000000000000794d */ /* 0x000fea0003800000 */
.L_x_5903:
[----:B------:R-:W0:Y:S02]  /*fd00*/  F2I.U32.F64.TRUNC R17, R16 ;  /* 0x0000001000117311 */ /* 0x000e24000030d000 */
[----:B0-----:R-:W-:Y:S01]  /*fd10*/  STG.E desc[UR36][R2.64], R17 ;  /* 0x0000001102007986 */ /* 0x001fe2000c101924 */
[----:B------:R-:W-:Y:S05]  /*fd20*/  EXIT ;  /* 0x000000000000794d */ /* 0x000fea0003800000 */
        .weak           $__internal_8_$__cuda_sm20_div_rn_f64_full
        .type           $__internal_8_$__cuda_sm20_div_rn_f64_full,@function
        .size           $__internal_8_$__cuda_sm20_div_rn_f64_full,(.L_x_13238 - $__internal_8_$__cuda_sm20_div_rn_f64_full)
$__internal_8_$__cuda_sm20_div_rn_f64_full:
[C---:B------:R-:W-:Y:S01]  /*fd30*/  FSETP.GEU.AND P0, PT, |R11|.reuse, 1.469367938527859385e-39, PT ;  /* 0x001000000b00780b */ /* 0x040fe20003f0e200 */
[----:B------:R-:W-:Y:S01]  /*fd40*/  IMAD.MOV.U32 R35, RZ, RZ, R3 ;  /* 0x000000ffff237224 */ /* 0x000fe200078e0003 */
[C---:B------:R-:W-:Y:S01]  /*fd50*/  LOP3.LUT R12, R11.reuse, 0x800fffff, RZ, 0xc0, !PT ;  /* 0x800fffff0b0c7812 */ /* 0x040fe200078ec0ff */
[----:B------:R-:W-:Y:S01]  /*fd60*/  IMAD.MOV.U32 R34, RZ, RZ, R8 ;  /* 0x000000ffff227224 */ /* 0x000fe200078e0008 */
[----:B------:R-:W-:Y:S01]  /*fd70*/  LOP3.LUT R14, R11, 0x7ff00000, RZ, 0xc0, !PT ;  /* 0x7ff000000b0e7812 */ /* 0x000fe200078ec0ff */
[----:B------:R-:W-:Y:S01]  /*fd80*/  IMAD.MOV.U32 R40, RZ, RZ, 0x1 ;  /* 0x00000001ff287424 */ /* 0x000fe200078e00ff */
[----:B------:R-:W-:Y:S01]  /*fd90*/  LOP3.LUT R13, R12, 0x3ff00000, RZ, 0xfc, !PT ;  /* 0x3ff000000c0d7812 */ /* 0x000fe200078efcff */
[----:B------:R-:W-:Y:S01]  /*fda0*/  IMAD.MOV.U32 R12, RZ, RZ, R10 ;  /* 0x000000ffff0c7224 */ /* 0x000fe200078e000a */
[C---:B------:R-:W-:Y:S01]  /*fdb0*/  FSETP.GEU.AND P1, PT, |R35|.reuse, 1.469367938527859385e-39, PT ;  /* 0x001000002300780b */ /* 0x040fe20003f2e200 */
[----:B------:R-:W-:Y:S01]  /*fdc0*/  IMAD.MOV.U32 R36, RZ, RZ, R34 ;  /* 0x000000ffff247224 */ /* 0x000fe200078e0022 */
[----:B------:R-:W-:Y:S01]  /*fdd0*/  LOP3.LUT R3, R35, 0x7ff00000, RZ, 0xc0, !PT ;  /* 0x7ff0000023037812 */ /* 0x000fe200078ec0ff */
[----:B------:R-:W-:Y:S02]  /*fde0*/  BSSY B0, `(.L_x_5906) ;  /* 0x0000053000007945 */ /* 0x000fe40003800000 */
[----:B------:R-:W-:Y:S01]  /*fdf0*/  @!P0 DMUL R12, R10, 8.98846567431157953865e+307 ;  /* 0x7fe000000a0c8828 */ /* 0x000fe20000000000 */
[----:B------:R-:W-:-:S05]  /*fe00*/  ISETP.GE.U32.AND P3, PT, R3, R14, PT ;  /* 0x0000000e0300720c */ /* 0x000fca0003f66070 */
[----:B------:R-:W0:Y:S02]  /*fe10*/  MUFU.RCP64H R41, R13 ;  /* 0x0000000d00297308 */ /* 0x000e240000001800 */
[----:B------:R-:W-:Y:S01]  /*fe20*/  @!P1 LOP3.LUT R8, R11, 0x7ff00000, RZ, 0xc0, !PT ;  /* 0x7ff000000b089812 */ /* 0x000fe200078ec0ff */
[----:B------:R-:W-:Y:S01]  /*fe30*/  @!P1 IMAD.MOV.U32 R38, RZ, RZ, RZ ;  /* 0x000000ffff269224 */ /* 0x000fe200078e00ff */
[----:B------:R-:W-:Y:S02]  /*fe40*/  @!P0 LOP3.LUT R14, R13, 0x7ff00000, RZ, 0xc0, !PT ;  /* 0x7ff000000d0e8812 */ /* 0x000fe400078ec0ff */
[----:B------:R-:W-:Y:S01]  /*fe50*/  @!P1 ISETP.GE.U32.AND P2, PT, R3, R8, PT ;  /* 0x000000080300920c */ /* 0x000fe20003f46070 */
[----:B------:R-:W-:-:S05]  /*fe60*/  IMAD.MOV.U32 R8, RZ, RZ, 0x1ca00000 ;  /* 0x1ca00000ff087424 */ /* 0x000fca00078e00ff */
[C---:B------:R-:W-:Y:S02]  /*fe70*/  @!P1 SEL R15, R8.reuse, 0x63400000, !P2 ;  /* 0x63400000080f9807 */ /* 0x040fe40005000000 */
[----:B------:R-:W-:Y:S02]  /*fe80*/  SEL R9, R8, 0x63400000, !P3 ;  /* 0x6340000008097807 */ /* 0x000fe40005800000 */
[--C-:B------:R-:W-:Y:S01]  /*fe90*/  @!P1 LOP3.LUT R15, R15, 0x80000000, R35.reuse, 0xf8, !PT ;  /* 0x800000000f0f9812 */ /* 0x100fe200078ef823 */
[----:B0-----:R-:W-:Y:S01]  /*fea0*/  DFMA R32, R40, -R12, 1 ;  /* 0x3ff000002820742b */ /* 0x001fe2000000080c */
[----:B------:R-:W-:Y:S01]  /*feb0*/  LOP3.LUT R37, R9, 0x800fffff, R35, 0xf8, !PT ;  /* 0x800fffff09257812 */ /* 0x000fe200078ef823 */
[----:B------:R-:W-:Y:S01]  /*fec0*/  IMAD.MOV.U32 R9, RZ, RZ, R3 ;  /* 0x000000ffff097224 */ /* 0x000fe200078e0003 */
[----:B------:R-:W-:-:S05]  /*fed0*/  @!P1 LOP3.LUT R39, R15, 0x100000, RZ, 0xfc, !PT ;  /* 0x001000000f279812 */ /* 0x000fca00078efcff */
[----:B------:R-:W-:Y:S02]  /*fee0*/  DFMA R32, R32, R32, R32 ;  /* 0x000000202020722b */ /* 0x000fe40000000020 */
[----:B------:R-:W-:-:S06]  /*fef0*/  @!P1 DFMA R36, R36, 2, -R38 ;  /* 0x400000002424982b */ /* 0x000fcc0000000826 */
[----:B------:R-:W-:-:S04]  /*ff00*/  DFMA R40, R40, R32, R40 ;  /* 0x000000202828722b */ /* 0x000fc80000000028 */
[----:B------:R-:W-:-:S04]  /*ff10*/  @!P1 LOP3.LUT R9, R37, 0x7ff00000, RZ, 0xc0, !PT ;  /* 0x7ff0000025099812 */ /* 0x000fc800078ec0ff */
[----:B------:R-:W-:Y:S01]  /*ff20*/  DFMA R32, R40, -R12, 1 ;  /* 0x3ff000002820742b */ /* 0x000fe2000000080c */
[----:B------:R-:W-:-:S05]  /*ff30*/  VIADD R15, R9, 0xffffffff ;  /* 0xffffffff090f7836 */ /* 0x000fca0000000000 */
[----:B------:R-:W-:Y:S02]  /*ff40*/  ISETP.GT.U32.AND P0, PT, R15, 0x7feffffe, PT ;  /* 0x7feffffe0f00780c */ /* 0x000fe40003f04070 */
[----:B------:R-:W-:Y:S01]  /*ff50*/  DFMA R40, R40, R32, R40 ;  /* 0x000000202828722b */ /* 0x000fe20000000028 */
[----:B------:R-:W-:-:S05]  /*ff60*/  VIADD R32, R14, 0xffffffff ;  /* 0xffffffff0e207836 */ /* 0x000fca0000000000 */
[----:B------:R-:W-:Y:S02]  /*ff70*/  ISETP.GT.U32.OR P0, PT, R32, 0x7feffffe, P0 ;  /* 0x7feffffe2000780c */ /* 0x000fe40000704470 */
[----:B------:R-:W-:-:S08]  /*ff80*/  DMUL R38, R40, R36 ;  /* 0x0000002428267228 */ /* 0x000fd00000000000 */
[----:B------:R-:W-:-:S08]  /*ff90*/  DFMA R42, R38, -R12, R36 ;  /* 0x8000000c262a722b */ /* 0x000fd00000000024 */
[----:B------:R-:W-:Y:S01]  /*ffa0*/  DFMA R32, R40, R42, R38 ;  /* 0x0000002a2820722b */ /* 0x000fe20000000026 */
[----:B------:R-:W-:Y:S10]  /*ffb0*/  @P0 BRA `(.L_x_5907) ;  /* 0x0000000000740947 */ /* 0x000ff40003800000 */
[----:B------:R-:W-:-:S04]  /*ffc0*/  LOP3.LUT R14, R11, 0x7ff00000, RZ, 0xc0, !PT ;  /* 0x7ff000000b0e7812 */ /* 0x000fc800078ec0ff */
[CC--:B------:R-:W-:Y:S02]  /*ffd0*/  VIADDMNMX R9, R3.reuse, -R14.reuse, 0xb9600000, !PT ;  /* 0xb960000003097446 */ /* 0x0c0fe4000780090e */
[----:B------:R-:W-:Y:S01]  /*ffe0*/  ISETP.GE.U32.AND P0, PT, R3, R14, PT ;  /* 0x0000000e0300720c */ /* 0x000fe20003f06070 */
[----:B------:R-:W-:Y:S01]  /*fff0*/  IMAD.MOV.U32 R14, RZ, RZ, RZ ;  /* 0x000000ffff0e7224 */ /* 0x000fe200078e00ff */
[----:B------:R-:W-:Y:S02]  /*10000*/  VIMNMX R9, R9, 0x46a00000, PT ;  /* 0x46a0000009097848 */ /* 0x000fe40003fe0100 */
[----:B------:R-:W-:-:S05]  /*10010*/  SEL R8, R8, 0x63400000, !P0 ;  /* 0x6340000008087807 */ /* 0x000fca0004000000 */
[----:B------:R-:W-:-:S04]  /*10020*/  IMAD.IADD R8, R9, 0x1, -R8 ;  /* 0x0000000109087824 */ /* 0x000fc800078e0a08 */
[----:B------:R-:W-:-:S06]  /*10030*/  VIADD R15, R8, 0x7fe00000 ;  /* 0x7fe00000080f7836 */ /* 0x000fcc0000000000 */
[----:B------:R-:W-:-:S10]  /*10040*/  DMUL R38, R32, R14 ;  /* 0x0000000e20267228 */ /* 0x000fd40000000000 */
[----:B------:R-:W-:-:S13]  /*10050*/  FSETP.GTU.AND P0, PT, |R39|, 1.469367938527859385e-39, PT ;  /* 0x001000002700780b */ /* 0x000fda0003f0c200 */
[----:B------:R-:W-:Y:S05]  /*10060*/  @P0 BRA `(.L_x_5908) ;  /* 0x0000000000a80947 */ /* 0x000fea0003800000 */
[----:B------:R-:W-:Y:S01]  /*10070*/  DFMA R12, R32, -R12, R36 ;  /* 0x8000000c200c722b */ /* 0x000fe20000000024 */
[----:B------:R-:W-:-:S09]  /*10080*/  IMAD.MOV.U32 R14, RZ, RZ, RZ ;  /* 0x000000ffff0e7224 */ /* 0x000fd200078e00ff */
[C---:B------:R-:W-:Y:S02]  /*10090*/  FSETP.NEU.AND P0, PT, R13.reuse, RZ, PT ;  /* 0x000000ff0d00720b */ /* 0x040fe40003f0d000 */
[----:B------:R-:W-:-:S04]  /*100a0*/  LOP3.LUT R10, R13, 0x80000000, R11, 0x48, !PT ;  /* 0x800000000d0a7812 */ /* 0x000fc800078e480b */
[----:B------:R-:W-:-:S07]  /*100b0*/  LOP3.LUT R15, R10, R15, RZ, 0xfc, !PT ;  /* 0x0000000f0a0f7212 */ /* 0x000fce00078efcff */
[----:B------:R-:W-:Y:S05]  /*100c0*/  @!P0 BRA `(.L_x_5908) ;  /* 0x0000000000908947 */ /* 0x000fea0003800000 */
[----:B------:R-:W-:Y:S01]  /*100d0*/  IMAD.MOV R13, RZ, RZ, -R8 ;  /* 0x000000ffff0d7224 */ /* 0x000fe200078e0a08 */
[----:B------:R-:W-:Y:S01]  /*100e0*/  IADD3 R8, -R8, -0x43300000, RZ ;  /* 0xbcd0000008087810 */ /* 0x000fe20007ffe1ff */
[----:B------:R-:W-:-:S06]  /*100f0*/  IMAD.MOV.U32 R12, RZ, RZ, RZ ;  /* 0x000000ffff0c7224 */ /* 0x000fcc00078e00ff */
[----:B------:R-:W-:Y:S02]  /*10100*/  DFMA R12, R38, -R12, R32 ;  /* 0x8000000c260c722b */ /* 0x000fe40000000020 */
[----:B------:R-:W-:-:S08]  /*10110*/  DMUL.RP R32, R32, R14 ;  /* 0x0000000e20207228 */ /* 0x000fd00000008000 */
[----:B------:R-:W-:Y:S02]  /*10120*/  FSETP.NEU.AND P0, PT, |R13|, R8, PT ;  /* 0x000000080d00720b */ /* 0x000fe40003f0d200 */
[----:B------:R-:W-:Y:S02]  /*10130*/  LOP3.LUT R10, R33, R10, RZ, 0x3c, !PT ;  /* 0x0000000a210a7212 */ /* 0x000fe400078e3cff */
[----:B------:R-:W-:Y:S02]  /*10140*/  FSEL R8, R32, R38, !P0 ;  /* 0x0000002620087208 */ /* 0x000fe40004000000 */
[----:B------:R-:W-:-:S03]  /*10150*/  FSEL R9, R10, R39, !P0 ;  /* 0x000000270a097208 */ /* 0x000fc60004000000 */
[----:B------:R-:W-:Y:S02]  /*10160*/  IMAD.MOV.U32 R38, RZ, RZ, R8 ;  /* 0x000000ffff267224 */ /* 0x000fe400078e0008 */
[----:B------:R-:W-:Y:S01]  /*10170*/  IMAD.MOV.U32 R39, RZ, RZ, R9 ;  /* 0x000000ffff277224 */ /* 0x000fe200078e0009 */
[----:B------:R-:W-:Y:S06]  /*10180*/  BRA `(.L_x_5908) ;  /* 0x0000000000607947 */ /* 0x000fec0003800000 */
.L_x_5907:
        /* <DEDUP_REMOVED lines=13> */
[----:B------:R-:W-:Y:S02]  /*10260*/  @!P0 IMAD.MOV.U32 R39, RZ, RZ, R11 ;  /* 0x000000ffff278224 */ /* 0x000fe400078e000b */
[----:B------:R-:W-:Y:S02]  /*10270*/  @P0 IMAD.MOV.U32 R38, RZ, RZ, RZ ;  /* 0x000000ffff260224 */ /* 0x000fe400078e00ff */
[----:B------:R-:W-:Y:S01]  /*10280*/  @P0 IMAD.MOV.U32 R39, RZ, RZ, R3 ;  /* 0x000000ffff270224 */ /* 0x000fe200078e0003 */
[----:B------:R-:W-:Y:S06]  /*10290*/  BRA `(.L_x_5908) ;  /* 0x00000000001c7947 */ /* 0x000fec0003800000 */
.L_x_5910:
[----:B------:R-:W-:Y:S01]  /*102a0*/  LOP3.LUT R3, R11, 0x80000, RZ, 0xfc, !PT ;  /* 0x000800000b037812 */ /* 0x000fe200078efcff */
[----:B------:R-:W-:-:S04]  /*102b0*/  IMAD.MOV.U32 R38, RZ, RZ, R10 ;  /* 0x000000ffff267224 */ /* 0x000fc800078e000a */
[----:B------:R-:W-:Y:S01]  /*102c0*/  IMAD.MOV.U32 R39, RZ, RZ, R3 ;  /* 0x000000ffff277224 */ /* 0x000fe200078e0003 */
[----:B------:R-:W-:Y:S06]  /*102d0*/  BRA `(.L_x_5908) ;  /* 0x00000000000c7947 */ /* 0x000fec0003800000 */
.L_x_5909:
[----:B------:R-:W-:Y:S01]  /*102e0*/  LOP3.LUT R3, R35, 0x80000, RZ, 0xfc, !PT ;  /* 0x0008000023037812 */ /* 0x000fe200078efcff */
[----:B------:R-:W-:-:S04]  /*102f0*/  IMAD.MOV.U32 R38, RZ, RZ, R34 ;  /* 0x000000ffff267224 */ /* 0x000fc800078e0022 */
[----:B------:R-:W-:-:S07]  /*10300*/  IMAD.MOV.U32 R39, RZ, RZ, R3 ;  /* 0x000000ffff277224 */ /* 0x000fce00078e0003 */
.L_x_5908:
[----:B------:R-:W-:Y:S05]  /*10310*/  BSYNC B0 ;  /* 0x0000000000007941 */ /* 0x000fea0003800000 */
.L_x_5906:
[----:B------:R-:W-:Y:S02]  /*10320*/  IMAD.MOV.U32 R10, RZ, RZ, R0 ;  /* 0x000000ffff0a7224 */ /* 0x000fe400078e0000 */
[----:B------:R-:W-:Y:S02]  /*10330*/  IMAD.MOV.U32 R11, RZ, RZ, 0x0 ;  /* 0x00000000ff0b7424 */ /* 0x000fe400078e00ff */
[----:B------:R-:W-:Y:S02]  /*10340*/  IMAD.MOV.U32 R8, RZ, RZ, R38 ;  /* 0x000000ffff087224 */ /* 0x000fe400078e0026 */
[----:B------:R-:W-:Y:S01]  /*10350*/  IMAD.MOV.U32 R3, RZ, RZ, R39 ;  /* 0x000000ffff037224 */ /* 0x000fe200078e0027 */
[----:B------:R-:W-:Y:S06]  /*10360*/  RET.REL.NODEC R10 `(_ZN2at6native27unrolled_elementwise_kernelIZZZNS0_17log1p_kernel_cudaERNS_18TensorIteratorBaseEENKUlvE_clEvENKUlvE1_clEvEUlN3c107complexIdEEE_St5arrayIPcLm2EELi4E23TrivialOffsetCalculatorILi1EjESE_NS0_6memory12LoadWithCastILi1EEENSF_13StoreWithCastILi1EEEEEviT_T0_T2_T3_T4_T5_) ;  /* 0xfffffefc0a247950 */ /* 0x000fec0003c3ffff */
.L_x_5911:
        /* <DEDUP_REMOVED lines=9> */
.L_x_13238:


//--------------------- .text._ZN2at6native18elementwise_kernelILi128ELi2EZNS0_22gpu_kernel_impl_nocastIZZZNS0_17log1p_kernel_cudaERNS_18TensorIteratorBaseEENKUlvE_clEvENKUlvE1_clEvEUlN3c107complexIdEEE_EEvS4_RKT_EUliE_EEviT1_ --------------------------
	.section	.text._ZN2at6native18elementwise_kernelILi128ELi2EZNS0_22gpu_kernel_impl_nocastIZZZNS0_17log1p_kernel_cudaERNS_18TensorIteratorBaseEENKUlvE_clEvENKUlvE1_clEvEUlN3c107complexIdEEE_EEvS4_RKT_EUliE_EEviT1_,"ax",@progbits
	.align	128
        .global         _ZN2at6native18elementwise_kernelILi128ELi2EZNS0_22gpu_kernel_impl_nocastIZZZNS0_17log1p_kernel_cudaERNS_18TensorIteratorBaseEENKUlvE_clEvENKUlvE1_clEvEUlN3c107complexIdEEE_EEvS4_RKT_EUliE_EEviT1_
        .type           _ZN2at6native18elementwise_kernelILi128ELi2EZNS0_22gpu_kernel_impl_nocastIZZZNS0_17log1p_kernel_cudaERNS_18TensorIteratorBaseEENKUlvE_clEvENKUlvE1_clEvEUlN3c107complexIdEEE_EEvS4_RKT_EUliE_EEviT1_,@function
        .size           _ZN2at6native18elementwise_kernelILi128ELi2EZNS0_22gpu_kernel_impl_nocastIZZZNS0_17log1p_kernel_cudaERNS_18TensorIteratorBaseEENKUlvE_clEvENKUlvE1_clEvEUlN3c107complexIdEEE_EEvS4_RKT_EUliE_EEviT1_,(.L_x_13239 - _ZN2at6native18elementwise_kernelILi128ELi2EZNS0_22gpu_kernel_impl_nocastIZZZNS0_17log1p_kernel_cudaERNS_18TensorIteratorBaseEENKUlvE_clEvENKUlvE1_clEvEUlN3c107complexIdEEE_EEvS4_RKT_EUliE_EEviT1_)
        .other          _ZN2at6native18elementwise_kernelILi128ELi2EZNS0_22gpu_kernel_impl_nocastIZZZNS0_17log1p_kernel_cudaERNS_18TensorIteratorBaseEENKUlvE_clEvENKUlvE1_clEvEUlN3c107complexIdEEE_EEvS4_RKT_EUliE_EEviT1_,@"STO_CUDA_ENTRY STV_DEFAULT"
_ZN2at6native18elementwise_kernelILi128ELi2EZNS0_22gpu_kernel_impl_nocastIZZZNS0_17log1p_kernel_cudaERNS_18TensorIteratorBaseEENKUlvE_clEvENKUlvE1_clEvEUlN3c107complexIdEEE_EEvS4_RKT_EUliE_EEviT1_:
.text._ZN2at6native18elementwise_kernelILi128ELi2EZNS0_22gpu_kernel_impl_nocastIZZZNS0_17log1p_kernel_cudaERNS_18TensorIteratorBaseEENKUlvE_clEvENKUlvE1_clEvEUlN3c107complexIdEEE_EEvS4_RKT_EUliE_EEviT1_:
[----:B------:R-:W-:Y:S01]  /*0000*/  LDC R1, c[0x0][0x28] ;  /* 0x00000a00ff017b82 */ /* 0x000fe20000000800 */
[----:B------:R-:W0:Y:S01]  /*0010*/  S2R R5, SR_CTAID.X ;  /* 0x0000000000057919 */ /* 0x000e220000002500 */
[----:B------:R-:W-:Y:S01]  /*0020*/  ULDC UR4, c[0x0][0x210] ;  /* 0x0000840000047ab9 */ /* 0x000fe20000000800 */
[----:B------:R-:W-:Y:S01]  /*0030*/  ULDC.64 UR8, c[0x0][0x208] ;  /* 0x0000820000087ab9 */ /* 0x000fe20000000a00 */
[----:B------:R-:W-:Y:S01]  /*0040*/  BSSY B0, `(.L_x_5912) ;  /* 0x00002ec000007945 */ /* 0x000fe20003800000 */
[----:B------:R-:W0:Y:S02]  /*0050*/  S2R R0, SR_TID.X ;  /* 0x0000000000007919 */ /* 0x000e240000002100 */
[----:B0-----:R-:W-:-:S05]  /*0060*/  IMAD R5, R5, 0x100, R0 ;  /* 0x0000010005057824 */ /* 0x001fca00078e0200 */
[----:B------:R-:W-:-:S13]  /*0070*/  ISETP.GE.AND P0, PT, R5, UR4, PT ;  /* 0x0000000405007c0c */ /* 0x000fda000bf06270 */
[----:B------:R-:W-:Y:S05]  /*0080*/  @P0 BRA `(.L_x_5913) ;  /* 0x0000002c009c0947 */ /* 0x000fea0003800000 */
[----:B------:R-:W0:Y:S01]  /*0090*/  LDC R6, c[0x0][0x218] ;  /* 0x00008600ff067b82 */ /* 0x000e220000000800 */
[----:B------:R-:W-:Y:S02]  /*00a0*/  IMAD.MOV.U32 R0, RZ, RZ, RZ ;  /* 0x000000ffff007224 */ /* 0x000fe400078e00ff */
[----:B------:R-:W-:Y:S01]  /*00b0*/  IMAD.MOV.U32 R21, RZ, RZ, RZ ;  /* 0x000000ffff157224 */ /* 0x000fe200078e00ff */
[----:B0-----:R-:W-:-:S13]  /*00c0*/  ISETP.NE.AND P0, PT, R6, RZ, PT ;  /* 0x000000ff0600720c */ /* 0x001fda0003f05270 */
[----:B------:R-:W-:Y:S05]  /*00d0*/  @!P0 BRA `(.L_x_5914) ;  /* 0x0000001000a88947 */ /* 0x000fea0003800000 */
[----:B------:R-:W-:Y:S01]  /*00e0*/  HFMA2.MMA R2, -RZ, RZ, 0, 0 ;  /* 0x00000000ff027435 */ /* 0x000fe200000001ff */
[----:B------:R-:W-:Y:S01]  /*00f0*/  IMAD.MOV.U32 R3, RZ, RZ, R5 ;  /* 0x000000ffff037224 */ /* 0x000fe200078e0005 */
        /* <DEDUP_REMOVED lines=283> */
[----:B------:R-:W-:Y:S01]  /*12b0*/  @P0 MOV R4, RZ ;  /* 0x000000ff00040202 */ /* 0x000fe20000000f00 */
[----:B------:R-:W-:-:S06]  /*12c0*/  IMAD.MOV R7, RZ, RZ, -R5 ;  /* 0x000000ffff077224 */ /* 0x000fcc00078e0a05 */
[----:B------:R-:W1:Y:S08]  /*12d0*/  @P0 LDC R11, c[0x0][0x33c] ;  /* 0x0000cf00ff0b0b82 */ /* 0x000e700000000800 */
[----:B------:R-:W2:Y:S01]  /*12e0*/  @P0 LDC.64 R12, c[0x0][0x408] ;  /* 0x00010200ff0c0b82 */ /* 0x000ea20000000a00 */
[----:B0-----:R-:W-:-:S05]  /*12f0*/  @P0 IMAD.HI.U32 R2, R5, R8, R4 ;  /* 0x0000000805020227 */ /* 0x001fca00078e0004 */
[----:B------:R-:W-:Y:S01]  /*1300*/  @P0 SHF.R.U32.HI R4, RZ, R9, R2 ;  /* 0x00000009ff040219 */ /* 0x000fe20000011602 */
[----:B------:R-:W-:-:S04]  /*1310*/  IMAD R2, R7, UR6, R3 ;  /* 0x0000000607027c24 */ /* 0x000fc8000f8e0203 */
[----:B------:R-:W-:Y:S02]  /*1320*/  @P0 IMAD.MOV R4, RZ, RZ, -R4 ;  /* 0x000000ffff040224 */ /* 0x000fe400078e0a04 */
[----:B------:R-:W-:Y:S02]  /*1330*/  IMAD R21, R2, UR4, R21 ;  /* 0x0000000402157c24 */ /* 0x000fe4000f8e0215 */
[----:B-1----:R-:W-:Y:S02]  /*1340*/  @P0 IMAD R4, R4, R11, R5 ;  /* 0x0000000b04040224 */ /* 0x002fe400078e0205 */
[----:B------:R-:W-:Y:S02]  /*1350*/  IMAD R0, R2, UR5, R0 ;  /* 0x0000000502007c24 */ /* 0x000fe4000f8e0200 */
[C---:B--2---:R-:W-:Y:S02]  /*1360*/  @P0 IMAD R21, R4.reuse, R12, R21 ;  /* 0x0000000c04150224 */ /* 0x044fe400078e0215 */
[----:B------:R-:W-:-:S07]  /*1370*/  @P0 IMAD R0, R4, R13, R0 ;  /* 0x0000000d04000224 */ /* 0x000fce00078e0200 */
.L_x_5914:
[----:B------:R-:W-:Y:S02]  /*1380*/  ULDC.64 UR4, c[0x0][0x418] ;  /* 0x0001060000047ab9 */ /* 0x000fe40000000a00 */
[----:B------:R-:W-:-:S05]  /*1390*/  IADD3 R10, P0, R0, UR4, RZ ;  /* 0x00000004000a7c10 */ /* 0x000fca000ff1e0ff */
[----:B------:R-:W-:Y:S01]  /*13a0*/  IMAD.X R11, RZ, RZ, UR5, P0 ;  /* 0x00000005ff0b7e24 */ /* 0x000fe200080e06ff */
[----:B------:R-:W-:-:S05]  /*13b0*/  ULDC.64 UR4, c[0x0][0x410] ;  /* 0x0001040000047ab9 */ /* 0x000fca0000000a00 */
[----:B------:R-:W2:Y:S01]  /*13c0*/  LDG.E.128 R8, desc[UR8][R10.64] ;  /* 0x000000080a087981 */ /* 0x000ea2000c1e1d00 */
[----:B------:R-:W-:Y:S01]  /*13d0*/  IADD3 R20, P2, R21, UR4, RZ ;  /* 0x0000000415147c10 */ /* 0x000fe2000ff5e0ff */
[----:B------:R-:W-:Y:S03]  /*13e0*/  BSSY B1, `(.L_x_5915) ;  /* 0x0000070000017945 */ /* 0x000fe60003800000 */
[----:B------:R-:W-:Y:S01]  /*13f0*/  IADD3.X R21, RZ, UR5, RZ, P2, !PT ;  /* 0x00000005ff157c10 */ /* 0x000fe200097fe4ff */
[----:B--2---:R-:W-:Y:S02]  /*1400*/  DADD R22, R8, 1 ;  /* 0x3ff0000008167429 */ /* 0x004fe40000000000 */
        /* <DEDUP_REMOVED lines=25> */
[----:B------:R-:W-:Y:S05]  /*15a0*/  CALL.REL.NOINC `($__internal_9_$__cuda_sm20_div_rn_f64_full) ;  /* 0x0000004800047944 */ /* 0x000fea0003c00000 */
.L_x_5918:
[----:B------:R-:W-:Y:S05]  /*15b0*/  BSYNC B2 ;  /* 0x0000000000027941 */ /* 0x000fea0003800000 */
.L_x_5917:
        /* <DEDUP_REMOVED lines=74> */
[----:B------:R-:W-:Y:S01]  /*1a60*/  IMAD.MOV.U32 R0, RZ, RZ, 0x4002d97c ;  /* 0x4002d97cff007424 */ /* 0x000fe200078e00ff */
[----:B------:R-:W-:-:S04]  /*1a70*/  MOV R22, 0x7f3321d2 ;  /* 0x7f3321d200167802 */ /* 0x000fc80000000f00 */
[----:B------:R-:W-:Y:S02]  /*1a80*/  FSEL R22, R22, 3.37028055040000000000e+12, !P2 ;  /* 0x54442d1816167808 */ /* 0x000fe40005000000 */
[----:B------:R-:W-:Y:S01]  /*1a90*/  FSEL R23, R0, 1.8213495016098022461, !P2 ;  /* 0x3fe921fb00177808 */ /* 0x000fe20005000000 */
[----:B------:R-:W-:Y:S06]  /*1aa0*/  BRA `(.L_x_5919) ;  /* 0x00000000000c7947 */ /* 0x000fec0003800000 */
.L_x_5916:
[----:B------:R-:W-:-:S04]  /*1ab0*/  ISETP.GE.AND P0, PT, R23, RZ, PT ;  /* 0x000000ff1700720c */ /* 0x000fc80003f06270 */
[----:B------:R-:W-:Y:S02]  /*1ac0*/  FSEL R22, RZ, 3.37028055040000000000e+12, P0 ;  /* 0x54442d18ff167808 */ /* 0x000fe40000000000 */
[----:B------:R-:W-:-:S07]  /*1ad0*/  FSEL R23, RZ, 2.1426990032196044922, P0 ;  /* 0x400921fbff177808 */ /* 0x000fce0000000000 */
.L_x_5919:
[----:B------:R-:W-:Y:S05]  /*1ae0*/  BSYNC B1 ;  /* 0x0000000000017941 */ /* 0x000fea0003800000 */
.L_x_5915:
        /* <DEDUP_REMOVED lines=20> */
[----:B------:R-:W-:Y:S01]  /*1c30*/  IMAD.MOV.U32 R4, RZ, RZ, -0x1 ;  /* 0xffffffffff047424 */ /* 0x000fe200078e00ff */
[----:B------:R-:W-:-:S03]  /*1c40*/  MOV R5, 0x7fefffff ;  /* 0x7fefffff00057802 */ /* 0x000fc60000000f00 */
[----:B------:R-:W-:Y:S02]  /*1c50*/  IMAD.MOV.U32 R7, RZ, RZ, R4 ;  /* 0x000000ffff077224 */ /* 0x000fe400078e0004 */
[----:B------:R-:W-:Y:S01]  /*1c60*/  IMAD.MOV.U32 R19, RZ, RZ, R5 ;  /* 0x000000ffff137224 */ /* 0x000fe200078e0005 */
[----:B------:R-:W-:Y:S02]  /*1c70*/  DSETP.MIN.AND P0, P1, R16, R4, PT ;  /* 0x000000041000722a */ /* 0x000fe40003900000 */
[----:B------:R-:W-:-:S05]  /*1c80*/  IMAD.MOV.U32 R6, RZ, RZ, R17 ;  /* 0x000000ffff067224 */ /* 0x000fca00078e0011 */
[----:B------:R-:W-:Y:S02]  /*1c90*/  FSEL R29, R6, R19, P0 ;  /* 0x00000013061d7208 */ /* 0x000fe40000000000 */
[----:B------:R-:W-:-:S04]  /*1ca0*/  MOV R6, R16 ;  /* 0x0000001000067202 */ /* 0x000fc80000000f00 */
[----:B------:R-:W-:Y:S01]  /*1cb0*/  SEL R28, R6, R7, P0 ;  /* 0x00000007061c7207 */ /* 0x000fe20000000000 */
[----:B------:R-:W-:Y:S01]  /*1cc0*/  IMAD.MOV.U32 R6, RZ, RZ, 0x0 ;  /* 0x00000000ff067424 */ /* 0x000fe200078e00ff */
[----:B------:R-:W-:Y:S01]  /*1cd0*/  @P1 LOP3.LUT R29, R19, 0x80000, RZ, 0xfc, !PT ;  /* 0x00080000131d1812 */ /* 0x000fe200078efcff */
[----:B------:R-:W-:Y:S01]  /*1ce0*/  IMAD.MOV.U32 R7, RZ, RZ, 0x3fd80000 ;  /* 0x3fd80000ff077424 */ /* 0x000fe200078e00ff */
[----:B------:R-:W-:Y:S01]  /*1cf0*/  ISETP.GE.U32.AND P0, PT, R15, 0x7ff00000, PT ;  /* 0x7ff000000f00780c */ /* 0x000fe20003f06070 */
[----:B------:R-:W-:Y:S01]  /*1d00*/  DSETP.NEU.AND P1, PT, R14, RZ, PT ;  /* 0x000000ff0e00722a */ /* 0x000fe20003f2d000 */
[----:B------:R-:W0:Y:S02]  /*1d10*/  MUFU.RSQ64H R19, R29 ;  /* 0x0000001d00137308 */ /* 0x000e240000001c00 */
[----:B0-----:R-:W-:-:S08]  /*1d20*/  DMUL R26, R18, R18 ;  /* 0x00000012121a7228 */ /* 0x001fd00000000000 */
[----:B------:R-:W-:-:S08]  /*1d30*/  DFMA R26, R28, -R26, 1 ;  /* 0x3ff000001c1a742b */ /* 0x000fd0000000081a */
[----:B------:R-:W-:Y:S02]  /*1d40*/  DMUL R24, R18, R26 ;  /* 0x0000001a12187228 */ /* 0x000fe40000000000 */
[----:B------:R-:W-:-:S08]  /*1d50*/  DFMA R26, R26, R6, 0.5 ;  /* 0x3fe000001a1a742b */ /* 0x000fd00000000006 */
[----:B------:R-:W-:Y:S01]  /*1d60*/  DFMA R18, R24, R26, R18 ;  /* 0x0000001a1812722b */ /* 0x000fe20000000012 */
[----:B------:R-:W-:Y:S02]  /*1d70*/  LOP3.LUT R25, R0, 0x100000, RZ, 0xfc, !PT ;  /* 0x0010000000197812 */ /* 0x000fe400078efcff */
[----:B------:R-:W-:-:S05]  /*1d80*/  MOV R24, RZ ;  /* 0x000000ff00187202 */ /* 0x000fca0000000f00 */
[----:B------:R-:W-:Y:S02]  /*1d90*/  DMUL R18, R16, R18 ;  /* 0x0000001210127228 */ /* 0x000fe40000000000 */
[----:B------:R-:W-:-:S06]  /*1da0*/  DADD R16, R8, 1 ;  /* 0x3ff0000008107429 */ /* 0x000fcc0000000000 */
        /* <DEDUP_REMOVED lines=23> */
[----:B------:R-:W-:-:S06]  /*1f20*/  DMUL R14, R14, R8 ;  /* 0x000000080e0e7228 */ /* 0x000fcc0000000000 */
[----:B------:R-:W-:-:S08]  /*1f30*/  DMUL R12, R12, R12 ;  /* 0x0000000c0c0c7228 */ /* 0x000fd00000000000 */
[----:B------:R-:W-:Y:S01]  /*1f40*/  DFMA R12, R14, R14, R12 ;  /* 0x0000000e0e0c722b */ /* 0x000fe2000000000c */
[----:B------:R-:W-:-:S07]  /*1f50*/  IMAD.MOV.U32 R15, RZ, RZ, R5 ;  /* 0x000000ffff0f7224 */ /* 0x000fce00078e0005 */
[----:B------:R-:W-:Y:S02]  /*1f60*/  DSETP.MIN.AND P0, P1, R12, R4, PT ;  /* 0x000000040c00722a */ /* 0x000fe40003900000 */
[----:B------:R-:W-:-:S04]  /*1f70*/  MOV R2, R13 ;  /* 0x0000000d00027202 */ /* 0x000fc80000000f00 */
[----:B------:R-:W-:Y:S01]  /*1f80*/  FSEL R17, R2, R15, P0 ;  /* 0x0000000f02117208 */ /* 0x000fe20000000000 */
[----:B------:R-:W-:-:S05]  /*1f90*/  IMAD.MOV.U32 R2, RZ, RZ, R12 ;  /* 0x000000ffff027224 */ /* 0x000fca00078e000c */
[----:B------:R-:W-:Y:S01]  /*1fa0*/  SEL R14, R2, R4, P0 ;  /* 0x00000004020e7207 */ /* 0x000fe20000000000 */
[----:B------:R-:W-:Y:S01]  /*1fb0*/  IMAD.MOV.U32 R4, RZ, RZ, RZ ;  /* 0x000000ffff047224 */ /* 0x000fe200078e00ff */
[----:B------:R-:W-:Y:S01]  /*1fc0*/  @P1 LOP3.LUT R17, R15, 0x80000, RZ, 0xfc, !PT ;  /* 0x000800000f111812 */ /* 0x000fe200078efcff */
[----:B------:R-:W-:Y:S01]  /*1fd0*/  DSETP.NEU.AND P0, PT, R10, RZ, PT ;  /* 0x000000ff0a00722a */ /* 0x000fe20003f0d000 */
        /* <DEDUP_REMOVED lines=14> */
[----:B------:R-:W-:Y:S01]  /*20c0*/  IMAD.MOV.U32 R5, RZ, RZ, R3 ;  /* 0x000000ffff057224 */ /* 0x000fe200078e0003 */
[----:B------:R-:W-:-:S11]  /*20d0*/  MOV R4, R10 ;  /* 0x0000000a00047202 */ /* 0x000fd60000000f00 */
[----:B------:R-:W-:-:S10]  /*20e0*/  @!P2 DMUL R4, R4, 1.80143985094819840000e+16 ;  /* 0x435000000404a828 */ /* 0x000fd40000000000 */
[----:B------:R-:W-:Y:S01]  /*20f0*/  @!P2 IMAD.MOV.U32 R3, RZ, RZ, R5 ;  /* 0x000000ffff03a224 */ /* 0x000fe200078e0005 */
[----:B------:R-:W-:-:S03]  /*2100*/  @!P2 MOV R10, R4 ;  /* 0x00000004000aa202 */ /* 0x000fc60000000f00 */
[----:B------:R-:W-:-:S05]  /*2110*/  VIADD R0, R3, 0xffffffff ;  /* 0xffffffff03007836 */ /* 0x000fca0000000000 */
[----:B------:R-:W-:Y:S01]  /*2120*/  ISETP.GE.U32.AND P0, PT, R0, 0x7fefffff, PT ;  /* 0x7fefffff0000780c */ /* 0x000fe20003f06070 */
[----:B------:R-:W-:Y:S02]  /*2130*/  IMAD.MOV.U32 R0, RZ, RZ, -0x3ff ;  /* 0xfffffc01ff007424 */ /* 0x000fe400078e00ff */
[----:B------:R-:W-:-:S10]  /*2140*/  @!P2 IMAD.MOV.U32 R0, RZ, RZ, -0x435 ;  /* 0xfffffbcbff00a424 */ /* 0x000fd400078e00ff */
[----:B------:R-:W-:Y:S01]  /*2150*/  @P0 MOV R6, 0x0 ;  /* 0x0000000000060802 */ /* 0x000fe20000000f00 */
[----:B------:R-:W-:Y:S01]  /*2160*/  @P0 IMAD.MOV.U32 R7, RZ, RZ, 0x7ff00000 ;  /* 0x7ff00000ff070424 */ /* 0x000fe200078e00ff */
[----:B------:R-:W-:-:S05]  /*2170*/  @P0 FSETP.NEU.FTZ.AND P1, PT, R5, RZ, PT ;  /* 0x000000ff0500020b */ /* 0x000fca0003f3d000 */
[----:B------:R-:W-:-:S10]  /*2180*/  @P0 DFMA R6, R4, R6, +INF ;  /* 0x7ff000000406042b */ /* 0x000fd40000000006 */
[----:B------:R-:W-:Y:S02]  /*2190*/  @P0 FSEL R8, R6, RZ, P1 ;  /* 0x000000ff06080208 */ /* 0x000fe40000800000 */
[----:B------:R-:W-:Y:S01]  /*21a0*/  @P0 FSEL R9, R7, -QNAN , P1 ;  /* 0xfff0000007090808 */ /* 0x000fe20000800000 */
[----:B------:R-:W-:Y:S06]  /*21b0*/  @P0 BRA `(.L_x_5922) ;  /* 0x0000000c00300947 */ /* 0x000fec0003800000 */
[C---:B------:R-:W-:Y:S01]  /*21c0*/  LOP3.LUT R2, R3.reuse, 0x800fffff, RZ, 0xc0, !PT ;  /* 0x800fffff03027812 */ /* 0x040fe200078ec0ff */
[----:B------:R-:W-:Y:S01]  /*21d0*/  IMAD.MOV.U32 R6, RZ, RZ, RZ ;  /* 0x000000ffff067224 */ /* 0x000fe200078e00ff */
[----:B------:R-:W-:Y:S01]  /*21e0*/  MOV R15, 0x3ed0ee25 ;  /* 0x3ed0ee25000f7802 */ /* 0x000fe20000000f00 */
[----:B------:R-:W-:Y:S01]  /*21f0*/  IMAD.MOV.U32 R14, RZ, RZ, -0x748574fc ;  /* 0x8b7a8b04ff0e7424 */ /* 0x000fe200078e00ff */
[----:B------:R-:W-:Y:S01]  /*2200*/  LOP3.LUT R11, R2, 0x3ff00000, RZ, 0xfc, !PT ;  /* 0x3ff00000020b7812 */ /* 0x000fe200078efcff */
[----:B------:R-:W-:Y:S01]  /*2210*/  UMOV UR4, 0x3ae80f1e ;  /* 0x3ae80f1e00047882 */ /* 0x000fe20000000000 */
[----:B------:R-:W-:Y:S01]  /*2220*/  UMOV UR5, 0x3eb1380b ;  /* 0x3eb1380b00057882 */ /* 0x000fe20000000000 */
[----:B------:R-:W-:Y:S01]  /*2230*/  LEA.HI R0, R3, R0, RZ, 0xc ;  /* 0x0000000003007211 */ /* 0x000fe200078f60ff */
[----:B------:R-:W-:Y:S01]  /*2240*/  IMAD.MOV.U32 R17, RZ, RZ, 0x43300000 ;  /* 0x43300000ff117424 */ /* 0x000fe200078e00ff */
[----:B------:R-:W-:Y:S01]  /*2250*/  ISETP.GE.AND P0, PT, R11, 0x3ff6a09f, PT ;  /* 0x3ff6a09f0b00780c */ /* 0x000fe20003f06270 */
[----:B------:R-:W-:Y:S01]  /*2260*/  UMOV UR6, 0x80000000 ;  /* 0x8000000000067882 */ /* 0x000fe20000000000 */
[----:B------:R-:W-:-:S11]  /*2270*/  UMOV UR7, 0x43300000 ;  /* 0x4330000000077882 */ /* 0x000fd60000000000 */
[----:B------:R-:W-:Y:S02]  /*2280*/  @P0 VIADD R5, R11, 0xfff00000 ;  /* 0xfff000000b050836 */ /* 0x000fe40000000000 */
[----:B------:R-:W-:-:S03]  /*2290*/  @P0 VIADD R0, R0, 0x1 ;  /* 0x0000000100000836 */ /* 0x000fc60000000000 */
[----:B------:R-:W-:Y:S02]  /*22a0*/  @P0 MOV R11, R5 ;  /* 0x00000005000b0202 */ /* 0x000fe40000000f00 */
[----:B------:R-:W-:-:S04]  /*22b0*/  LOP3.LUT R16, R0, 0x80000000, RZ, 0x3c, !PT ;  /* 0x8000000000107812 */ /* 0x000fc800078e3cff */
[----:B------:R-:W-:-:S06]  /*22c0*/  DADD R12, R10, 1 ;  /* 0x3ff000000a0c7429 */ /* 0x000fcc0000000000 */
[----:B------:R-:W0:Y:S02]  /*22d0*/  MUFU.RCP64H R7, R13 ;  /* 0x0000000d00077308 */ /* 0x000e240000001800 */
[----:B0-----:R-:W-:-:S08]  /*22e0*/  DFMA R4, -R12, R6, 1 ;  /* 0x3ff000000c04742b */ /* 0x001fd00000000106 */
[----:B------:R-:W-:Y:S02]  /*22f0*/  DFMA R8, R4, R4, R4 ;  /* 0x000000040408722b */ /* 0x000fe40000000004 */
[----:B------:R-:W-:-:S06]  /*2300*/  DADD R4, R10, -1 ;  /* 0xbff000000a047429 */ /* 0x000fcc0000000000 */
        /* <DEDUP_REMOVED lines=41> */
.L_x_5921:
[----:B------:R-:W-:-:S08]  /*25a0*/  DADD R2, R8, 2 ;  /* 0x4000000008027429 */ /* 0x000fd00000000000 */
[----:B------:R-:W-:-:S08]  /*25b0*/  DMUL R2, R8, R2 ;  /* 0x0000000208027228 */ /* 0x000fd00000000000 */
[----:B------:R-:W-:-:S08]  /*25c0*/  DFMA R10, R10, R10, R2 ;  /* 0x0000000a0a0a722b */ /* 0x000fd00000000002 */
[----:B------:R-:W-:-:S14]  /*25d0*/  DSETP.NEU.AND P0, PT, R10, RZ, PT ;  /* 0x000000ff0a00722a */ /* 0x000fdc0003f0d000 */
[----:B------:R-:W-:Y:S05]  /*25e0*/  @!P0 BRA `(.L_x_5922) ;  /* 0x0000000800248947 */ /* 0x000fea0003800000 */
[C---:B------:R-:W-:Y:S01]  /*25f0*/  FSETP.GEU.FTZ.AND P1, PT, R11.reuse, 1.7916666269302368164, PT ;  /* 0x3fe555550b00780b */ /* 0x040fe20003f3e000 */
[----:B------:R-:W-:Y:S01]  /*2600*/  BSSY B2, `(.L_x_5923) ;  /* 0x0000086000027945 */ /* 0x000fe20003800000 */
[----:B------:R-:W-:-:S13]  /*2610*/  FSETP.GT.FTZ.AND P0, PT, R11, -1.6999999284744262695, PT ;  /* 0xbfd999990b00780b */ /* 0x000fda0003f14000 */
[----:B------:R-:W-:Y:S05]  /*2620*/  @P0 BRA !P1, `(.L_x_5924) ;  /* 0x0000000400440947 */ /* 0x000fea0004800000 */
[----:B------:R-:W-:-:S10]  /*2630*/  DADD R2, R10, 1 ;  /* 0x3ff000000a027429 */ /* 0x000fd40000000000 */
[----:B------:R-:W-:Y:S01]  /*2640*/  ISETP.GT.AND P0, PT, R3, 0xfffff, PT ;  /* 0x000fffff0300780c */ /* 0x000fe20003f04270 */
[----:B------:R-:W-:Y:S01]  /*2650*/  IMAD.MOV.U32 R7, RZ, RZ, R3 ;  /* 0x000000ffff077224 */ /* 0x000fe200078e0003 */
[----:B------:R-:W-:-:S11]  /*2660*/  MOV R6, R2 ;  /* 0x0000000200067202 */ /* 0x000fd60000000f00 */
[----:B------:R-:W-:-:S10]  /*2670*/  @!P0 DMUL R6, R6, 1.80143985094819840000e+16 ;  /* 0x4350000006068828 */ /* 0x000fd40000000000 */
[----:B------:R-:W-:Y:S02]  /*2680*/  @!P0 IMAD.MOV.U32 R3, RZ, RZ, R7 ;  /* 0x000000ffff038224 */ /* 0x000fe400078e0007 */
[----:B------:R-:W-:-:S03]  /*2690*/  @!P0 IMAD.MOV.U32 R2, RZ, RZ, R6 ;  /* 0x000000ffff028224 */ /* 0x000fc600078e0006 */
[----:B------:R-:W-:-:S04]  /*26a0*/  IADD3 R0, R3, -0x1, RZ ;  /* 0xffffffff03007810 */ /* 0x000fc80007ffe0ff */
        /* <DEDUP_REMOVED lines=11> */
[----:B------:R-:W-:Y:S01]  /*2760*/  IMAD.MOV.U32 R14, RZ, RZ, -0x748574fc ;  /* 0x8b7a8b04ff0e7424 */ /* 0x000fe200078e00ff */
[----:B------:R-:W-:Y:S01]  /*2770*/  MOV R6, RZ ;  /* 0x000000ff00067202 */ /* 0x000fe20000000f00 */
[----:B------:R-:W-:Y:S01]  /*2780*/  IMAD.MOV.U32 R15, RZ, RZ, 0x3ed0ee25 ;  /* 0x3ed0ee25ff0f7424 */ /* 0x000fe200078e00ff */
[----:B------:R-:W-:Y:S01]  /*2790*/  LOP3.LUT R5, R4, 0x3ff00000, RZ, 0xfc, !PT ;  /* 0x3ff0000004057812 */ /* 0x000fe200078efcff */
[----:B------:R-:W-:Y:S01]  /*27a0*/  UMOV UR4, 0x3ae80f1e ;  /* 0x3ae80f1e00047882 */ /* 0x000fe20000000000 */
[----:B------:R-:W-:Y:S01]  /*27b0*/  MOV R4, R2 ;  /* 0x0000000200047202 */ /* 0x000fe20000000f00 */
[----:B------:R-:W-:Y:S01]  /*27c0*/  UMOV UR5, 0x3eb1380b ;  /* 0x3eb1380b00057882 */ /* 0x000fe20000000000 */
[----:B------:R-:W-:Y:S01]  /*27d0*/  ISETP.GE.AND P0, PT, R5, 0x3ff6a09f, PT ;  /* 0x3ff6a09f0500780c */ /* 0x000fe20003f06270 */
[----:B------:R-:W-:Y:S01]  /*27e0*/  IMAD.MOV.U32 R17, RZ, RZ, 0x43300000 ;  /* 0x43300000ff117424 */ /* 0x000fe200078e00ff */
[----:B------:R-:W-:Y:S01]  /*27f0*/  LEA.HI R0, R3, R0, RZ, 0xc ;  /* 0x0000000003007211 */ /* 0x000fe200078f60ff */
[----:B------:R-:W-:Y:S01]  /*2800*/  UMOV UR6, 0x80000000 ;  /* 0x8000000000067882 */ /* 0x000fe20000000000 */
[----:B------:R-:W-:-:S09]  /*2810*/  UMOV UR7, 0x43300000 ;  /* 0x4330000000077882 */ /* 0x000fd20000000000 */
[----:B------:R-:W-:Y:S01]  /*2820*/  @P0 VIADD R7, R5, 0xfff00000 ;  /* 0xfff0000005070836 */ /* 0x000fe20000000000 */
[----:B------:R-:W-:-:S03]  /*2830*/  @P0 IADD3 R0, R0, 0x1, RZ ;  /* 0x0000000100000810 */ /* 0x000fc60007ffe0ff */
        /* <DEDUP_REMOVED lines=48> */
.L_x_5924:
        /* <DEDUP_REMOVED lines=16> */
[----:B------:R-:W-:Y:S01]  /*2c40*/  MOV R16, R10 ;  /* 0x0000000a00107202 */ /* 0x000fe20000000f00 */
[----:B------:R-:W-:Y:S01]  /*2c50*/  IMAD.MOV.U32 R17, RZ, RZ, R11 ;  /* 0x000000ffff117224 */ /* 0x000fe200078e000b */
[----:B------:R-:W-:-:S07]  /*2c60*/  MOV R4, 0x2c80 ;  /* 0x00002c8000047802 */ /* 0x000fce0000000f00 */
[----:B------:R-:W-:Y:S05]  /*2c70*/  CALL.REL.NOINC `($__internal_9_$__cuda_sm20_div_rn_f64_full) ;  /* 0x0000003000507944 */ /* 0x000fea0003c00000 */
.L_x_5927:
[----:B------:R-:W-:Y:S05]  /*2c80*/  BSYNC B3 ;  /* 0x0000000000037941 */ /* 0x000fea0003800000 */
.L_x_5926:
[----:B------:R-:W-:Y:S01]  /*2c90*/  DMUL R24, R10, R24 ;  /* 0x000000180a187228 */ /* 0x000fe20000000000 */
[----:B------:R-:W-:Y:S01]  /*2ca0*/  IMAD.MOV.U32 R6, RZ, RZ, -0x314d23bc ;  /* 0xceb2dc44ff067424 */ /* 0x000fe200078e00ff */
[----:B------:R-:W-:Y:S01]  /*2cb0*/  MOV R7, 0x3ed087ff ;  /* 0x3ed087ff00077802 */ /* 0x000fe20000000f00 */
[----:B------:R-:W-:Y:S01]  /*2cc0*/  UMOV UR4, 0x2fbe14b5 ;  /* 0x2fbe14b500047882 */ /* 0x000fe20000000000 */
        /* <DEDUP_REMOVED lines=24> */
[----:B------:R-:W-:-:S11]  /*2e50*/  DADD R4, R10, R6 ;  /* 0x000000000a047229 */ /* 0x000fd60000000006 */
.L_x_5925:
[----:B------:R-:W-:Y:S05]  /*2e60*/  BSYNC B2 ;  /* 0x0000000000027941 */ /* 0x000fea0003800000 */
.L_x_5923:
[----:B------:R-:W-:-:S11]  /*2e70*/  DMUL R8, R4, 0.5 ;  /* 0x3fe0000004087828 */ /* 0x000fd60000000000 */
.L_x_5922:
[----:B------:R-:W-:Y:S05]  /*2e80*/  BSYNC B1 ;  /* 0x0000000000017941 */ /* 0x000fea0003800000 */
.L_x_5920:
[----:B------:R-:W0:Y:S01]  /*2e90*/  S2R R0, SR_CTAID.X ;  /* 0x0000000000007919 */ /* 0x000e220000002500 */
[----:B------:R-:W-:Y:S02]  /*2ea0*/  IMAD.MOV.U32 R10, RZ, RZ, R22 ;  /* 0x000000ffff0a7224 */ /* 0x000fe400078e0016 */
[----:B------:R-:W-:Y:S01]  /*2eb0*/  IMAD.MOV.U32 R11, RZ, RZ, R23 ;  /* 0x000000ffff0b7224 */ /* 0x000fe200078e0017 */
[----:B------:R-:W0:Y:S04]  /*2ec0*/  S2R R3, SR_TID.X ;  /* 0x0000000000037919 */ /* 0x000e280000002100 */
[----:B------:R1:W-:Y:S01]  /*2ed0*/  STG.E.128 desc[UR8][R20.64], R8 ;  /* 0x0000000814007986 */ /* 0x0003e2000c101d08 */
[----:B0-----:R-:W-:-:S05]  /*2ee0*/  LEA R0, R0, R3, 0x8 ;  /* 0x0000000300007211 */ /* 0x001fca00078e40ff */
[----:B-1----:R-:W-:-:S07]  /*2ef0*/  VIADD R5, R0, 0x80 ;  /* 0x0000008000057836 */ /* 0x002fce0000000000 */
.L_x_5913:
[----:B------:R-:W-:Y:S05]  /*2f00*/  BSYNC B0 ;  /* 0x0000000000007941 */ /* 0x000fea0003800000 */
.L_x_5912:
[----:B------:R-:W-:Y:S02]  /*2f10*/  ULDC UR4, c[0x0][0x210] ;  /* 0x0000840000047ab9 */ /* 0x000fe40000000800 */
[----:B------:R-:W-:-:S13]  /*2f20*/  ISETP.GE.AND P0, PT, R5, UR4, PT ;  /* 0x0000000405007c0c */ /* 0x000fda000bf06270 */
[----:B------:R-:W-:Y:S05]  /*2f30*/  @P0 EXIT ;  /* 0x000000000000094d */ /* 0x000fea0003800000 */
[----:B------:R-:W0:Y:S01]  /*2f40*/  LDC R6, c[0x0][0x218] ;  /* 0x00008600ff067b82 */ /* 0x000e220000000800 */
[----:B------:R-:W-:Y:S01]  /*2f50*/  IMAD.MOV.U32 R0, RZ, RZ, RZ ;  /* 0x000000ffff007224 */ /* 0x000fe200078e00ff */
[----:B------:R-:W-:Y:S02]  /*2f60*/  MOV R21, RZ ;  /* 0x000000ff00157202 */ /* 0x000fe40000000f00 */
        /* <DEDUP_REMOVED lines=287> */
[----:B------:R-:W-:Y:S02]  /*4160*/  ULDC.64 UR4, c[0x0][0x400] ;  /* 0x0001000000047ab9 */ /* 0x000fe40000000a00 */
[----:B------:R-:W-:-:S04]  /*4170*/  IMAD.MOV R7, RZ, RZ, -R5 ;  /* 0x000000ffff077224 */ /* 0x000fc800078e0a05 */
        /* <DEDUP_REMOVED lines=11> */
.L_x_5928:
[----:B------:R-:W-:Y:S02]  /*4230*/  ULDC.64 UR4, c[0x0][0x418] ;  /* 0x0001060000047ab9 */ /* 0x000fe40000000a00 */
[----:B------:R-:W-:-:S05]  /*4240*/  IADD3 R10, P0, R0, UR4, RZ ;  /* 0x00000004000a7c10 */ /* 0x000fca000ff1e0ff */
[----:B------:R-:W-:Y:S01]  /*4250*/  IMAD.X R11, RZ, RZ, UR5, P0 ;  /* 0x00000005ff0b7e24 */ /* 0x000fe200080e06ff */
[----:B------:R-:W-:-:S05]  /*4260*/  ULDC.64 UR4, c[0x0][0x410] ;  /* 0x0001040000047ab9 */ /* 0x000fca0000000a00 */
[----:B------:R-:W2:Y:S01]  /*4270*/  LDG.E.128 R8, desc[UR8][R10.64] ;  /* 0x000000080a087981 */ /* 0x000ea2000c1e1d00 */
[----:B------:R-:W-:Y:S01]  /*4280*/  IADD3 R20, P2, R21, UR4, RZ ;  /* 0x0000000415147c10 */ /* 0x000fe2000ff5e0ff */
[----:B------:R-:W-:Y:S04]  /*4290*/  BSSY B0, `(.L_x_5929) ;  /* 0x0000070000007945 */ /* 0x000fe80003800000 */
[----:B------:R-:W-:Y:S01]  /*42a0*/  IMAD.X R21, RZ, RZ, UR5, P2 ;  /* 0x00000005ff157e24 */ /* 0x000fe200090e06ff */
        /* <DEDUP_REMOVED lines=9> */
[----:B------:R-:W-:Y:S01]  /*4340*/  MOV R2, 0x1 ;  /* 0x0000000100027802 */ /* 0x000fe20000000f00 */
[----:B------:R-:W-:Y:S01]  /*4350*/  BSSY B1, `(.L_x_5931) ;  /* 0x0000011000017945 */ /* 0x000fe20003800000 */
[----:B------:R-:W-:Y:S02]  /*4360*/  FSEL R16, R12, R6, P1 ;  /* 0x000000060c107208 */ /* 0x000fe40000800000 */
        /* <DEDUP_REMOVED lines=15> */
.L_x_5932:
[----:B------:R-:W-:Y:S05]  /*4460*/  BSYNC B1 ;  /* 0x0000000000017941 */ /* 0x000fea0003800000 */
.L_x_5931:
        /* <DEDUP_REMOVED lines=79> */
.L_x_5930:
[----:B------:R-:W-:-:S04]  /*4960*/  ISETP.GE.AND P0, PT, R23, RZ, PT ;  /* 0x000000ff1700720c */ /* 0x000fc80003f06270 */
[----:B------:R-:W-:Y:S02]  /*4970*/  FSEL R22, RZ, 3.37028055040000000000e+12, P0 ;  /* 0x54442d18ff167808 */ /* 0x000fe40000000000 */
[----:B------:R-:W-:-:S07]  /*4980*/  FSEL R23, RZ, 2.1426990032196044922, P0 ;  /* 0x400921fbff177808 */ /* 0x000fce0000000000 */
.L_x_5933:
[----:B------:R-:W-:Y:S05]  /*4990*/  BSYNC B0 ;  /* 0x0000000000007941 */ /* 0x000fea0003800000 */
.L_x_5929:
[----:B------:R-:W-:Y:S01]  /*49a0*/  DADD R2, -RZ, |R10| ;  /* 0x00000000ff027229 */ /* 0x000fe2000000050a */
[----:B------:R-:W-:Y:S01]  /*49b0*/  IMAD.MOV.U32 R4, RZ, RZ, RZ ;  /* 0x000000ffff047224 */ /* 0x000fe200078e00ff */
[----:B------:R-:W-:Y:S01]  /*49c0*/  DADD R16, -RZ, |R8| ;  /* 0x00000000ff107229 */ /* 0x000fe20000000508 */
[----:B------:R-:W-:Y:S01]  /*49d0*/  UMOV UR4, 0xffffffff ;  /* 0xffffffff00047882 */ /* 0x000fe20000000000 */
[----:B------:R-:W-:Y:S01]  /*49e0*/  UMOV UR5, 0x7fefffff ;  /* 0x7fefffff00057882 */ /* 0x000fe20000000000 */
[----:B------:R-:W-:Y:S01]  /*49f0*/  LOP3.LUT R23, R23, 0x80000000, R11, 0xb8, !PT ;  /* 0x8000000017177812 */ /* 0x000fe200078eb80b */
[----:B------:R-:W-:Y:S01]  /*4a00*/  UMOV UR6, UR5 ;  /* 0x0000000500067c82 */ /* 0x000fe20008000000 */
[----:B------:R-:W-:Y:S05]  /*4a10*/  BSSY B0, `(.L_x_5934) ;  /* 0x0000136000007945 */ /* 0x000fea0003800000 */
        /* <DEDUP_REMOVED lines=9> */
[----:B------:R-:W-:Y:S01]  /*4ab0*/  SEL R6, R2, R16, P1 ;  /* 0x0000001002067207 */ /* 0x000fe20000800000 */
[----:B------:R-:W-:-:S03]  /*4ac0*/  HFMA2.MMA R16, -RZ, RZ, 0, 0 ;  /* 0x00000000ff107435 */ /* 0x000fc600000001ff */
[C---:B------:R-:W-:Y:S02]  /*4ad0*/  DMUL R14, R4.reuse, R12 ;  /* 0x0000000c040e7228 */ /* 0x040fe40000000000 */
[----:B------:R-:W-:-:S06]  /*4ae0*/  DMUL R4, R4, R6 ;  /* 0x0000000604047228 */ /* 0x000fcc0000000000 */
[----:B------:R-:W-:-:S08]  /*4af0*/  DMUL R14, R14, R14 ;  /* 0x0000000e0e0e7228 */ /* 0x000fd00000000000 */
[----:B------:R-:W-:Y:S01]  /*4b00*/  DFMA R14, R4, R4, R14 ;  /* 0x00000004040e722b */ /* 0x000fe2000000000e */
[----:B------:R-:W-:-:S07]  /*4b10*/  MOV R5, UR6 ;  /* 0x0000000600057c02 */ /* 0x000fce0008000f00 */
[----:B------:R-:W-:Y:S02]  /*4b20*/  DSETP.MIN.AND P0, P1, R14, UR4, PT ;  /* 0x000000040e007e2a */ /* 0x000fe4000b900000 */
[----:B------:R-:W-:-:S05]  /*4b30*/  IMAD.MOV.U32 R4, RZ, RZ, R15 ;  /* 0x000000ffff047224 */ /* 0x000fca00078e000f */
[----:B------:R-:W-:Y:S01]  /*4b40*/  FSEL R27, R4, UR6, P0 ;  /* 0x00000006041b7c08 */ /* 0x000fe20008000000 */
[----:B------:R-:W-:Y:S01]  /*4b50*/  IMAD.MOV.U32 R4, RZ, RZ, R14 ;  /* 0x000000ffff047224 */ /* 0x000fe200078e000e */
[----:B------:R-:W-:-:S04]  /*4b60*/  UMOV UR6, UR4 ;  /* 0x0000000400067c82 */ /* 0x000fc80008000000 */
[----:B------:R-:W-:Y:S01]  /*4b70*/  SEL R26, R4, UR6, P0 ;  /* 0x00000006041a7c07 */ /* 0x000fe20008000000 */
        /* <DEDUP_REMOVED lines=11> */
[----:B------:R-:W-:-:S07]  /*4c30*/  LOP3.LUT R17, R0, 0x100000, RZ, 0xfc, !PT ;  /* 0x0010000000117812 */ /* 0x000fce00078efcff */
        /* <DEDUP_REMOVED lines=12> */
[----:B------:R-:W-:Y:S01]  /*4d00*/  IMAD.MOV.U32 R12, RZ, RZ, RZ ;  /* 0x000000ffff0c7224 */ /* 0x000fe200078e00ff */
[----:B------:R-:W-:Y:S02]  /*4d10*/  UMOV UR6, UR5 ;  /* 0x0000000500067c82 */ /* 0x000fe40008000000 */
[----:B------:R-:W-:-:S06]  /*4d20*/  MOV R11, UR6 ;  /* 0x00000006000b7c02 */ /* 0x000fcc0008000f00 */
[CC--:B------:R-:W-:Y:S02]  /*4d30*/  ISETP.GT.U32.AND P1, PT, R2.reuse, R16.reuse, PT ;  /* 0x000000100200720c */ /* 0x0c0fe40003f24070 */
[----:B------:R-:W-:Y:S02]  /*4d40*/  ISETP.LT.U32.AND P0, PT, R2, R16, PT ;  /* 0x000000100200720c */ /* 0x000fe40003f01070 */
[CC--:B------:R-:W-:Y:S02]  /*4d50*/  ISETP.GT.U32.AND.EX P1, PT, R3.reuse, R17.reuse, PT, P1 ;  /* 0x000000110300720c */ /* 0x0c0fe40003f24110 */
[CC--:B------:R-:W-:Y:S02]  /*4d60*/  ISETP.LT.U32.AND.EX P0, PT, R3.reuse, R17.reuse, PT, P0 ;  /* 0x000000110300720c */ /* 0x0c0fe40003f01100 */
[CC--:B------:R-:W-:Y:S02]  /*4d70*/  SEL R7, R3.reuse, R17.reuse, P1 ;  /* 0x0000001103077207 */ /* 0x0c0fe40000800000 */
[----:B------:R-:W-:-:S02]  /*4d80*/  SEL R3, R3, R17, P0 ;  /* 0x0000001103037207 */ /* 0x000fc40000000000 */
[----:B------:R-:W-:Y:S02]  /*4d90*/  LOP3.LUT R10, R7, 0xffc00000, RZ, 0xc0, !PT ;  /* 0xffc00000070a7812 */ /* 0x000fe400078ec0ff */
[----:B------:R-:W-:Y:S01]  /*4da0*/  SEL R0, R2, R16, P0 ;  /* 0x0000001002007207 */ /* 0x000fe20000000000 */
[----:B------:R-:W-:Y:S01]  /*4db0*/  IMAD.MOV.U32 R9, RZ, RZ, R3 ;  /* 0x000000ffff097224 */ /* 0x000fe200078e0003 */
[----:B------:R-:W-:Y:S02]  /*4dc0*/  IADD3 R13, -R10, 0x7fd00000, RZ ;  /* 0x7fd000000a0d7810 */ /* 0x000fe40007ffe1ff */
[----:B------:R-:W-:Y:S02]  /*4dd0*/  MOV R8, R0 ;  /* 0x0000000000087202 */ /* 0x000fe40000000f00 */
[----:B------:R-:W-:-:S04]  /*4de0*/  SEL R6, R2, R16, P1 ;  /* 0x0000001002067207 */ /* 0x000fc80000800000 */
[C---:B------:R-:W-:Y:S02]  /*4df0*/  DMUL R14, R12.reuse, R8 ;  /* 0x000000080c0e7228 */ /* 0x040fe40000000000 */
[----:B------:R-:W-:-:S06]  /*4e00*/  DMUL R12, R12, R6 ;  /* 0x000000060c0c7228 */ /* 0x000fcc0000000000 */
[----:B------:R-:W-:-:S08]  /*4e10*/  DMUL R14, R14, R14 ;  /* 0x0000000e0e0e7228 */ /* 0x000fd00000000000 */
[----:B------:R-:W-:Y:S01]  /*4e20*/  DFMA R12, R12, R12, R14 ;  /* 0x0000000c0c0c722b */ /* 0x000fe2000000000e */
[----:B------:R-:W-:-:S07]  /*4e30*/  MOV R14, RZ ;  /* 0x000000ff000e7202 */ /* 0x000fce0000000f00 */
[----:B------:R-:W-:Y:S02]  /*4e40*/  DSETP.MIN.AND P0, P1, R12, UR4, PT ;  /* 0x000000040c007e2a */ /* 0x000fe4000b900000 */
[----:B------:R-:W-:-:S05]  /*4e50*/  IMAD.MOV.U32 R2, RZ, RZ, R13 ;  /* 0x000000ffff027224 */ /* 0x000fca00078e000d */
[----:B------:R-:W-:Y:S01]  /*4e60*/  FSEL R17, R2, UR6, P0 ;  /* 0x0000000602117c08 */ /* 0x000fe20008000000 */
[----:B------:R-:W-:Y:S01]  /*4e70*/  IMAD.MOV.U32 R2, RZ, RZ, R12 ;  /* 0x000000ffff027224 */ /* 0x000fe200078e000c */
[----:B------:R-:W-:-:S04]  /*4e80*/  UMOV UR6, UR4 ;  /* 0x0000000400067c82 */ /* 0x000fc80008000000 */
[----:B------:R-:W-:Y:S01]  /*4e90*/  SEL R16, R2, UR6, P0 ;  /* 0x0000000602107c07 */ /* 0x000fe20008000000 */
[----:B------:R-:W-:Y:S01]  /*4ea0*/  DSETP.NEU.AND P0, PT, R8, RZ, PT ;  /* 0x000000ff0800722a */ /* 0x000fe20003f0d000 */
[----:B------:R-:W-:Y:S02]  /*4eb0*/  @P1 LOP3.LUT R17, R11, 0x80000, RZ, 0xfc, !PT ;  /* 0x000800000b111812 */ /* 0x000fe400078efcff */
[----:B------:R-:W-:Y:S01]  /*4ec0*/  LOP3.LUT R11, R10, 0x100000, RZ, 0xfc, !PT ;  /* 0x001000000a0b7812 */ /* 0x000fe200078efcff */
[----:B------:R-:W-:Y:S01]  /*4ed0*/  IMAD.MOV.U32 R10, RZ, RZ, RZ ;  /* 0x000000ffff0a7224 */ /* 0x000fe200078e00ff */
[----:B------:R-:W0:Y:S01]  /*4ee0*/  MUFU.RSQ64H R15, R17 ;  /* 0x00000011000f7308 */ /* 0x000e220000001c00 */
[----:B------:R-:W-:Y:S01]  /*4ef0*/  ISETP.GE.U32.AND P1, PT, R3, 0x7ff00000, PT ;  /* 0x7ff000000300780c */ /* 0x000fe20003f26070 */
        /* <DEDUP_REMOVED lines=9> */
[----:B------:R-:W-:Y:S02]  /*4f90*/  ISETP.GT.AND P2, PT, R3, 0xfffff, PT ;  /* 0x000fffff0300780c */ /* 0x000fe40003f44270 */
[----:B------:R-:W-:Y:S01]  /*4fa0*/  MOV R5, R3 ;  /* 0x0000000300057202 */ /* 0x000fe20000000f00 */
[----:B------:R-:W-:-:S10]  /*4fb0*/  IMAD.MOV.U32 R4, RZ, RZ, R0 ;  /* 0x000000ffff047224 */ /* 0x000fd400078e0000 */
        /* <DEDUP_REMOVED lines=16> */
[----:B------:R-:W-:Y:S01]  /*50c0*/  MOV R14, 0x8b7a8b04 ;  /* 0x8b7a8b04000e7802 */ /* 0x000fe20000000f00 */
[----:B------:R-:W-:Y:S01]  /*50d0*/  IMAD.MOV.U32 R15, RZ, RZ, 0x3ed0ee25 ;  /* 0x3ed0ee25ff0f7424 */ /* 0x000fe200078e00ff */
[----:B------:R-:W-:Y:S01]  /*50e0*/  LOP3.LUT R5, R4, 0x3ff00000, RZ, 0xfc, !PT ;  /* 0x3ff0000004057812 */ /* 0x000fe200078efcff */
[----:B------:R-:W-:Y:S01]  /*50f0*/  IMAD.MOV.U32 R4, RZ, RZ, R0 ;  /* 0x000000ffff047224 */ /* 0x000fe200078e0000 */
[----:B------:R-:W-:Y:S01]  /*5100*/  UMOV UR6, 0x3ae80f1e ;  /* 0x3ae80f1e00067882 */ /* 0x000fe20000000000 */
[----:B------:R-:W-:Y:S01]  /*5110*/  UMOV UR7, 0x3eb1380b ;  /* 0x3eb1380b00077882 */ /* 0x000fe20000000000 */
[----:B------:R-:W-:Y:S01]  /*5120*/  ISETP.GE.AND P0, PT, R5, 0x3ff6a09f, PT ;  /* 0x3ff6a09f0500780c */ /* 0x000fe20003f06270 */
[----:B------:R-:W-:Y:S01]  /*5130*/  UMOV UR10, 0x80000000 ;  /* 0x80000000000a7882 */ /* 0x000fe20000000000 */
[----:B------:R-:W-:Y:S01]  /*5140*/  LEA.HI R16, R3, R2, RZ, 0xc ;  /* 0x0000000203107211 */ /* 0x000fe200078f60ff */
[----:B------:R-:W-:Y:S01]  /*5150*/  UMOV UR11, 0x43300000 ;  /* 0x43300000000b7882 */ /* 0x000fe20000000000 */
[----:B------:R-:W-:-:S09]  /*5160*/  MOV R17, 0x43300000 ;  /* 0x4330000000117802 */ /* 0x000fd20000000f00 */
        /* <DEDUP_REMOVED lines=50> */
.L_x_5935:
        /* <DEDUP_REMOVED lines=11> */
[----:B------:R-:W-:Y:S02]  /*5540*/  IMAD.MOV.U32 R6, RZ, RZ, R2 ;  /* 0x000000ffff067224 */ /* 0x000fe400078e0002 */
[----:B------:R-:W-:-:S10]  /*5550*/  IMAD.MOV.U32 R7, RZ, RZ, R3 ;  /* 0x000000ffff077224 */ /* 0x000fd400078e0003 */
[----:B------:R-:W-:-:S10]  /*5560*/  @!P0 DMUL R6, R6, 1.80143985094819840000e+16 ;  /* 0x4350000006068828 */ /* 0x000fd40000000000 */
[----:B------:R-:W-:Y:S01]  /*5570*/  @!P0 MOV R3, R7 ;  /* 0x0000000700038202 */ /* 0x000fe20000000f00 */
[----:B------:R-:W-:-:S04]  /*5580*/  @!P0 IMAD.MOV.U32 R2, RZ, RZ, R6 ;  /* 0x000000ffff028224 */ /* 0x000fc800078e0006 */
[----:B------:R-:W-:-:S05]  /*5590*/  VIADD R0, R3, 0xffffffff ;  /* 0xffffffff03007836 */ /* 0x000fca0000000000 */
[----:B------:R-:W-:Y:S01]  /*55a0*/  ISETP.GE.U32.AND P1, PT, R0, 0x7fefffff, PT ;  /* 0x7fefffff0000780c */ /* 0x000fe20003f26070 */
[----:B------:R-:W-:Y:S01]  /*55b0*/  IMAD.MOV.U32 R0, RZ, RZ, -0x3ff ;  /* 0xfffffc01ff007424 */ /* 0x000fe200078e00ff */
[----:B------:R-:W-:-:S11]  /*55c0*/  @!P0 MOV R0, 0xfffffbcb ;  /* 0xfffffbcb00008802 */ /* 0x000fd60000000f00 */
[----:B------:R-:W-:Y:S01]  /*55d0*/  @P1 IMAD.MOV.U32 R4, RZ, RZ, 0x0 ;  /* 0x00000000ff041424 */ /* 0x000fe200078e00ff */
[----:B------:R-:W-:Y:S02]  /*55e0*/  @P1 MOV R5, 0x7ff00000 ;  /* 0x7ff0000000051802 */ /* 0x000fe40000000f00 */
[----:B------:R-:W-:-:S04]  /*55f0*/  @P1 FSETP.NEU.FTZ.AND P2, PT, R7, RZ, PT ;  /* 0x000000ff0700120b */ /* 0x000fc80003f5d000 */
[----:B------:R-:W-:-:S10]  /*5600*/  @P1 DFMA R4, R6, R4, +INF ;  /* 0x7ff000000604142b */ /* 0x000fd40000000004 */
[----:B------:R-:W-:Y:S02]  /*5610*/  @P1 FSEL R4, R4, RZ, P2 ;  /* 0x000000ff04041208 */ /* 0x000fe40001000000 */
[----:B------:R-:W-:Y:S01]  /*5620*/  @P1 FSEL R5, R5, -QNAN , P2 ;  /* 0xfff0000005051808 */ /* 0x000fe20001000000 */
[----:B------:R-:W-:Y:S06]  /*5630*/  @P1 BRA `(.L_x_5939) ;  /* 0x0000000400c41947 */ /* 0x000fec0003800000 */
[----:B------:R-:W-:Y:S01]  /*5640*/  LOP3.LUT R4, R3, 0x800fffff, RZ, 0xc0, !PT ;  /* 0x800fffff03047812 */ /* 0x000fe200078ec0ff */
[----:B------:R-:W-:Y:S01]  /*5650*/  IMAD.MOV.U32 R6, RZ, RZ, RZ ;  /* 0x000000ffff067224 */ /* 0x000fe200078e00ff */
[----:B------:R-:W-:Y:S01]  /*5660*/  MOV R15, 0x3ed0ee25 ;  /* 0x3ed0ee25000f7802 */ /* 0x000fe20000000f00 */
[----:B------:R-:W-:Y:S01]  /*5670*/  IMAD.MOV.U32 R14, RZ, RZ, -0x748574fc ;  /* 0x8b7a8b04ff0e7424 */ /* 0x000fe200078e00ff */
[----:B------:R-:W-:Y:S01]  /*5680*/  LOP3.LUT R5, R4, 0x3ff00000, RZ, 0xfc, !PT ;  /* 0x3ff0000004057812 */ /* 0x000fe200078efcff */
[----:B------:R-:W-:Y:S01]  /*5690*/  IMAD.MOV.U32 R4, RZ, RZ, R2 ;  /* 0x000000ffff047224 */ /* 0x000fe200078e0002 */
[----:B------:R-:W-:Y:S01]  /*56a0*/  UMOV UR6, 0x3ae80f1e ;  /* 0x3ae80f1e00067882 */ /* 0x000fe20000000000 */
[----:B------:R-:W-:Y:S01]  /*56b0*/  UMOV UR7, 0x3eb1380b ;  /* 0x3eb1380b00077882 */ /* 0x000fe20000000000 */
        /* <DEDUP_REMOVED lines=55> */
.L_x_5938:
[----:B------:R-:W-:Y:S01]  /*5a30*/  DADD R14, R10, 2 ;  /* 0x400000000a0e7429 */ /* 0x000fe20000000000 */
[----:B------:R-:W-:Y:S01]  /*5a40*/  MOV R2, 0x1 ;  /* 0x0000000100027802 */ /* 0x000fe20000000f00 */
[----:B------:R-:W-:Y:S01]  /*5a50*/  BSSY B2, `(.L_x_5940) ;  /* 0x0000012000027945 */ /* 0x000fe20003800000 */
[----:B------:R-:W-:-:S03]  /*5a60*/  FSETP.GEU.AND P1, PT, |R11|, 6.5827683646048100446e-37, PT ;  /* 0x036000000b00780b */ /* 0x000fc60003f2e200 */
        /* <DEDUP_REMOVED lines=15> */
[----:B------:R-:W-:Y:S05]  /*5b60*/  CALL.REL.NOINC `($__internal_9_$__cuda_sm20_div_rn_f64_full) ;  /* 0x0000000000947944 */ /* 0x000fea0003c00000 */
.L_x_5941:
[----:B------:R-:W-:Y:S05]  /*5b70*/  BSYNC B2 ;  /* 0x0000000000027941 */ /* 0x000fea0003800000 */
.L_x_5940:
[----:B------:R-:W-:Y:S01]  /*5b80*/  DMUL R24, R10, R24 ;  /* 0x000000180a187228 */ /* 0x000fe20000000000 */
[----:B------:R-:W-:Y:S01]  /*5b90*/  MOV R6, 0xceb2dc44 ;  /* 0xceb2dc4400067802 */ /* 0x000fe20000000f00 */
[----:B------:R-:W-:Y:S01]  /*5ba0*/  IMAD.MOV.U32 R7, RZ, RZ, 0x3ed087ff ;  /* 0x3ed087ffff077424 */ /* 0x000fe200078e00ff */
        /* <DEDUP_REMOVED lines=26> */
.L_x_5939:
[----:B------:R-:W-:Y:S05]  /*5d50*/  BSYNC B1 ;  /* 0x0000000000017941 */ /* 0x000fea0003800000 */
.L_x_5937:
[----:B------:R-:W-:-:S11]  /*5d60*/  DMUL R8, R4, 0.5 ;  /* 0x3fe0000004087828 */ /* 0x000fd60000000000 */
.L_x_5936:
[----:B------:R-:W-:Y:S05]  /*5d70*/  BSYNC B0 ;  /* 0x0000000000007941 */ /* 0x000fea0003800000 */
.L_x_5934:
[----:B------:R-:W-:Y:S01]  /*5d80*/  IMAD.MOV.U32 R10, RZ, RZ, R22 ;  /* 0x000000ffff0a7224 */ /* 0x000fe200078e0016 */
[----:B------:R-:W-:-:S05]  /*5d90*/  MOV R11, R23 ;  /* 0x00000017000b7202 */ /* 0x000fca0000000f00 */
[----:B------:R-:W-:Y:S01]  /*5da0*/  STG.E.128 desc[UR8][R20.64], R8 ;  /* 0x0000000814007986 */ /* 0x000fe2000c101d08 */
[----:B------:R-:W-:Y:S05]  /*5db0*/  EXIT ;  /* 0x000000000000794d */ /* 0x000fea0003800000 */
        .weak           $__internal_9_$__cuda_sm20_div_rn_f64_full
        .type           $__internal_9_$__cuda_sm20_div_rn_f64_full,@function
        .size           $__internal_9_$__cuda_sm20_div_rn_f64_full,(.L_x_13239 - $__internal_9_$__cuda_sm20_div_rn_f64_full)
$__internal_9_$__cuda_sm20_div_rn_f64_full:
        /* <DEDUP_REMOVED lines=9> */
[----:B------:R-:W-:-:S02]  /*5e50*/  LOP3.LUT R5, R15, 0x7ff00000, RZ, 0xc0, !PT ;  /* 0x7ff000000f057812 */ /* 0x000fc400078ec0ff */
[----:B------:R-:W-:Y:S01]  /*5e60*/  MOV R2, 0x1ca00000 ;  /* 0x1ca0000000027802 */ /* 0x000fe20000000f00 */
[----:B------:R-:W-:Y:S01]  /*5e70*/  @!P0 DMUL R12, R14, 8.98846567431157953865e+307 ;  /* 0x7fe000000e0c8828 */ /* 0x000fe20000000000 */
[----:B------:R-:W-:-:S03]  /*5e80*/  ISETP.GE.U32.AND P2, PT, R3, R5, PT ;  /* 0x000000050300720c */ /* 0x000fc60003f46070 */
[----:B------:R-:W-:Y:S01]  /*5e90*/  @!P3 LOP3.LUT R0, R15, 0x7ff00000, RZ, 0xc0, !PT ;  /* 0x7ff000000f00b812 */ /* 0x000fe200078ec0ff */
[----:B------:R-:W-:Y:S01]  /*5ea0*/  @!P3 IMAD.MOV.U32 R24, RZ, RZ, RZ ;  /* 0x000000ffff18b224 */ /* 0x000fe200078e00ff */
[----:B------:R-:W0:Y:S01]  /*5eb0*/  MUFU.RCP64H R27, R13 ;  /* 0x0000000d001b7308 */ /* 0x000e220000001800 */
[----:B------:R-:W-:Y:S02]  /*5ec0*/  SEL R19, R2, 0x63400000, !P2 ;  /* 0x6340000002137807 */ /* 0x000fe40005000000 */
[----:B------:R-:W-:Y:S02]  /*5ed0*/  @!P3 ISETP.GE.U32.AND P4, PT, R3, R0, PT ;  /* 0x000000000300b20c */ /* 0x000fe40003f86070 */
[----:B------:R-:W-:Y:S02]  /*5ee0*/  LOP3.LUT R19, R19, 0x800fffff, R17, 0xf8, !PT ;  /* 0x800fffff13137812 */ /* 0x000fe400078ef811 */
[----:B------:R-:W-:Y:S01]  /*5ef0*/  @!P0 LOP3.LUT R5, R13, 0x7ff00000, RZ, 0xc0, !PT ;  /* 0x7ff000000d058812 */ /* 0x000fe200078ec0ff */
[----:B0-----:R-:W-:-:S08]  /*5f00*/  DFMA R6, R26, -R12, 1 ;  /* 0x3ff000001a06742b */ /* 0x001fd0000000080c */
[----:B------:R-:W-:-:S08]  /*5f10*/  DFMA R6, R6, R6, R6 ;  /* 0x000000060606722b */ /* 0x000fd00000000006 */
[----:B------:R-:W-:Y:S01]  /*5f20*/  DFMA R26, R26, R6, R26 ;  /* 0x000000061a1a722b */ /* 0x000fe2000000001a */
[----:B------:R-:W-:-:S04]  /*5f30*/  @!P3 SEL R7, R2, 0x63400000, !P4 ;  /* 0x634000000207b807 */ /* 0x000fc80006000000 */
[----:B------:R-:W-:-:S03]  /*5f40*/  @!P3 LOP3.LUT R0, R7, 0x80000000, R17, 0xf8, !PT ;  /* 0x800000000700b812 */ /* 0x000fc600078ef811 */
[----:B------:R-:W-:Y:S01]  /*5f50*/  DFMA R6, R26, -R12, 1 ;  /* 0x3ff000001a06742b */ /* 0x000fe2000000080c */
[----:B------:R-:W-:Y:S02]  /*5f60*/  @!P3 LOP3.LUT R25, R0, 0x100000, RZ, 0xfc, !PT ;  /* 0x001000000019b812 */ /* 0x000fe400078efcff */
[----:B------:R-:W-:-:S04]  /*5f70*/  MOV R0, R3 ;  /* 0x0000000300007202 */ /* 0x000fc80000000f00 */
        /* <DEDUP_REMOVED lines=16> */
[----:B------:R-:W-:-:S04]  /*6080*/  SEL R2, R2, 0x63400000, !P0 ;  /* 0x6340000002027807 */ /* 0x000fc80004000000 */
[----:B------:R-:W-:-:S05]  /*6090*/  IADD3 R2, -R2, R5, RZ ;  /* 0x0000000502027210 */ /* 0x000fca0007ffe1ff */
[----:B------:R-:W-:-:S06]  /*60a0*/  VIADD R17, R2, 0x7fe00000 ;  /* 0x7fe0000002117836 */ /* 0x000fcc0000000000 */
[----:B------:R-:W-:-:S10]  /*60b0*/  DMUL R24, R6, R16 ;  /* 0x0000001006187228 */ /* 0x000fd40000000000 */
[----:B------:R-:W-:-:S13]  /*60c0*/  FSETP.GTU.AND P0, PT, |R25|, 1.469367938527859385e-39, PT ;  /* 0x001000001900780b */ /* 0x000fda0003f0c200 */
[----:B------:R-:W-:Y:S05]  /*60d0*/  @P0 BRA `(.L_x_5944) ;  /* 0x0000000000940947 */ /* 0x000fea0003800000 */
[----:B------:R-:W-:Y:S01]  /*60e0*/  DFMA R12, R6, -R12, R18 ;  /* 0x8000000c060c722b */ /* 0x000fe20000000012 */
[----:B------:R-:W-:-:S09]  /*60f0*/  MOV R16, RZ ;  /* 0x000000ff00107202 */ /* 0x000fd20000000f00 */
        /* <DEDUP_REMOVED lines=12> */
[----:B------:R-:W-:Y:S01]  /*61c0*/  FSEL R25, R3, R25, !P0 ;  /* 0x0000001903197208 */ /* 0x000fe20004000000 */
[----:B------:R-:W-:Y:S06]  /*61d0*/  BRA `(.L_x_5944) ;  /* 0x0000000000547947 */ /* 0x000fec0003800000 */
.L_x_5943:
[----:B------:R-:W-:-:S14]  /*61e0*/  DSETP.NAN.AND P0, PT, R16, R16, PT ;  /* 0x000000101000722a */ /* 0x000fdc0003f08000 */
[----:B------:R-:W-:Y:S05]  /*61f0*/  @P0 BRA `(.L_x_5945) ;  /* 0x0000000000440947 */ /* 0x000fea0003800000 */
[----:B------:R-:W-:-:S14]  /*6200*/  DSETP.NAN.AND P0, PT, R14, R14, PT ;  /* 0x0000000e0e00722a */ /* 0x000fdc0003f08000 */
[----:B------:R-:W-:Y:S05]  /*6210*/  @P0 BRA `(.L_x_5946) ;  /* 0x0000000000300947 */ /* 0x000fea0003800000 */
[----:B------:R-:W-:Y:S01]  /*6220*/  ISETP.NE.AND P0, PT, R0, R5, PT ;  /* 0x000000050000720c */ /* 0x000fe20003f05270 */
[----:B------:R-:W-:Y:S01]  /*6230*/  IMAD.MOV.U32 R25, RZ, RZ, -0x80000 ;  /* 0xfff80000ff197424 */ /* 0x000fe200078e00ff */
[----:B------:R-:W-:-:S11]  /*6240*/  MOV R24, 0x0 ;  /* 0x0000000000187802 */ /* 0x000fd60000000f00 */
[----:B------:R-:W-:Y:S05]  /*6250*/  @!P0 BRA `(.L_x_5944) ;  /* 0x0000000000348947 */ /* 0x000fea0003800000 */
[----:B------:R-:W-:Y:S02]  /*6260*/  ISETP.NE.AND P0, PT, R0, 0x7ff00000, PT ;  /* 0x7ff000000000780c */ /* 0x000fe40003f05270 */
[----:B------:R-:W-:Y:S02]  /*6270*/  LOP3.LUT R25, R17, 0x80000000, R15, 0x48, !PT ;  /* 0x8000000011197812 */ /* 0x000fe400078e480f */
[----:B------:R-:W-:-:S13]  /*6280*/  ISETP.EQ.OR P0, PT, R5, RZ, !P0 ;  /* 0x000000ff0500720c */ /* 0x000fda0004702670 */
[----:B------:R-:W-:Y:S01]  /*6290*/  @P0 LOP3.LUT R0, R25, 0x7ff00000, RZ, 0xfc, !PT ;  /* 0x7ff0000019000812 */ /* 0x000fe200078efcff */
[----:B------:R-:W-:Y:S01]  /*62a0*/  @!P0 IMAD.MOV.U32 R24, RZ, RZ, RZ ;  /* 0x000000ffff188224 */ /* 0x000fe200078e00ff */
[----:B------:R-:W-:-:S03]  /*62b0*/  @P0 MOV R24, RZ ;  /* 0x000000ff00180202 */ /* 0x000fc60000000f00 */
[----:B------:R-:W-:Y:S01]  /*62c0*/  @P0 IMAD.MOV.U32 R25, RZ, RZ, R0 ;  /* 0x000000ffff190224 */ /* 0x000fe200078e0000 */
[----:B------:R-:W-:Y:S06]  /*62d0*/  BRA `(.L_x_5944) ;  /* 0x0000000000147947 */ /* 0x000fec0003800000 */
.L_x_5946:
[----:B------:R-:W-:Y:S01]  /*62e0*/  LOP3.LUT R25, R15, 0x80000, RZ, 0xfc, !PT ;  /* 0x000800000f197812 */ /* 0x000fe200078efcff */
[----:B------:R-:W-:Y:S01]  /*62f0*/  IMAD.MOV.U32 R24, RZ, RZ, R14 ;  /* 0x000000ffff187224 */ /* 0x000fe200078e000e */
[----:B------:R-:W-:Y:S06]  /*6300*/  BRA `(.L_x_5944) ;  /* 0x0000000000087947 */ /* 0x000fec0003800000 */
.L_x_5945:
[----:B------:R-:W-:Y:S02]  /*6310*/  LOP3.LUT R25, R17, 0x80000, RZ, 0xfc, !PT ;  /* 0x0008000011197812 */ /* 0x000fe400078efcff */
[----:B------:R-:W-:-:S07]  /*6320*/  MOV R24, R16 ;  /* 0x0000001000187202 */ /* 0x000fce0000000f00 */
.L_x_5944:
[----:B------:R-:W-:Y:S05]  /*6330*/  BSYNC B4 ;  /* 0x0000000000047941 */ /* 0x000fea0003800000 */
.L_x_5942:
[----:B------:R-:W-:-:S04]  /*6340*/  IMAD.MOV.U32 R5, RZ, RZ, 0x0 ;  /* 0x00000000ff057424 */ /* 0x000fc800078e00ff */
[----:B------:R-:W-:Y:S05]  /*6350*/  RET.REL.NODEC R4 `(_ZN2at6native18elementwise_kernelILi128ELi2EZNS0_22gpu_kernel_impl_nocastIZZZNS0_17log1p_kernel_cudaERNS_18TensorIteratorBaseEENKUlvE_clEvENKUlvE1_clEvEUlN3c107complexIdEEE_EEvS4_RKT_EUliE_EEviT1_) ;  /* 0xffffff9c04287950 */ /* 0x000fea0003c3ffff */
.L_x_5947:
        /* <DEDUP_REMOVED lines=10> */
.L_x_13239:


//--------------------- .text._ZN2at6native27unrolled_elementwise_kernelIZZZNS0_17log1p_kernel_cudaERNS_18TensorIteratorBaseEENKUlvE_clEvENKUlvE1_clEvEUlN3c107complexIdEEE_St5arrayIPcLm2EELi4E23TrivialOffsetCalculatorILi1EjESE_NS0_6memory15LoadWithoutCastENSF_16StoreWithoutCastEEEviT_T0_T2_T3_T4_T5_ --------------------------
	.section	.text._ZN2at6native27unrolled_elementwise_kernelIZZZNS0_17log1p_kernel_cudaERNS_18TensorIteratorBaseEENKUlvE_clEvENKUlvE1_clEvEUlN3c107complexIdEEE_St5arrayIPcLm2EELi4E23TrivialOffsetCalculatorILi1EjESE_NS0_6memory15LoadWithoutCastENSF_16StoreWithoutCastEEEviT_T0_T2_T3_T4_T5_,"ax",@progbits
	.align	128
        .global         _ZN2at6native27unrolled_elementwise_kernelIZZZNS0_17log1p_kernel_cudaERNS_18TensorIteratorBaseEENKUlvE_clEvENKUlvE1_clEvEUlN3c107complexIdEEE_St5arrayIPcLm2EELi4E23TrivialOffsetCalculatorILi1EjESE_NS0_6memory15LoadWithoutCastENSF_16StoreWithoutCastEEEviT_T0_T2_T3_T4_T5_
        .type           _ZN2at6native27unrolled_elementwise_kernelIZZZNS0_17log1p_kernel_cudaERNS_18TensorIteratorBaseEENKUlvE_clEvENKUlvE1_clEvEUlN3c107complexIdEEE_St5arrayIPcLm2EELi4E23TrivialOffsetCalculatorILi1EjESE_NS0_6memory15LoadWithoutCastENSF_16StoreWithoutCastEEEviT_T0_T2_T3_T4_T5_,@function
        .size           _ZN2at6native27unrolled_elementwise_kernelIZZZNS0_17log1p_kernel_cudaERNS_18TensorIteratorBaseEENKUlvE_clEvENKUlvE1_clEvEUlN3c107complexIdEEE_St5arrayIPcLm2EELi4E23TrivialOffsetCalculatorILi1EjESE_NS0_6memory15LoadWithoutCastENSF_16StoreWithoutCastEEEviT_T0_T2_T3_T4_T5_,(.L_x_13240 - _ZN2at6native27unrolled_elementwise_kernelIZZZNS0_17log1p_kernel_cudaERNS_18TensorIteratorBaseEENKUlvE_clEvENKUlvE1_clEvEUlN3c107complexIdEEE_St5arrayIPcLm2EELi4E23TrivialOffsetCalculatorILi1EjESE_NS0_6memory15LoadWithoutCastENSF_16StoreWithoutCastEEEviT_T0_T2_T3_T4_T5_)
        .other          _ZN2at6native27unrolled_elementwise_kernelIZZZNS0_17log1p_kernel_cudaERNS_18TensorIteratorBaseEENKUlvE_clEvENKUlvE1_clEvEUlN3c107complexIdEEE_St5arrayIPcLm2EELi4E23TrivialOffsetCalculatorILi1EjESE_NS0_6memory15LoadWithoutCastENSF_16StoreWithoutCastEEEviT_T0_T2_T3_T4_T5_,@"STO_CUDA_ENTRY STV_DEFAULT"
_ZN2at6native27unrolled_elementwise_kernelIZZZNS0_17log1p_kernel_cudaERNS_18TensorIteratorBaseEENKUlvE_clEvENKUlvE1_clEvEUlN3c107complexIdEEE_St5arrayIPcLm2EELi4E23TrivialOffsetCalculatorILi1EjESE_NS0_6memory15LoadWithoutCastENSF_16StoreWithoutCastEEEviT_T0_T2_T3_T4_T5_:
.text._ZN2at6native27unrolled_elementwise_kernelIZZZNS0_17log1p_kernel_cudaERNS_18TensorIteratorBaseEENKUlvE_clEvENKUlvE1_clEvEUlN3c107complexIdEEE_St5arrayIPcLm2EELi4E23TrivialOffsetCalculatorILi1EjESE_NS0_6memory15LoadWithoutCastENSF_16StoreWithoutCastEEEviT_T0_T2_T3_T4_T5_:
[----:B------:R-:W-:Y:S01]  /*0000*/  LDC R1, c[0x0][0x28] ;  /* 0x00000a00ff017b82 */ /* 0x000fe20000000800 */
[----:B------:R-:W0:Y:S07]  /*0010*/  S2R R6, SR_CTAID.X ;  /* 0x0000000000067919 */ /* 0x000e2e0000002500 */
[----:B------:R-:W0:Y:S01]  /*0020*/  LDC R3, c[0x0][0x210] ;  /* 0x00008400ff037b82 */ /* 0x000e220000000800 */
[----:B------:R-:W-:Y:S02]  /*0030*/  CS2R R26, SRZ ;  /* 0x00000000001a7805 */ /* 0x000fe4000001ff00 */
[----:B------:R-:W-:Y:S01]  /*0040*/  CS2R R24, SRZ ;  /* 0x0000000000187805 */ /* 0x000fe2000001ff00 */
[----:B------:R-:W1:Y:S01]  /*0050*/  S2R R7, SR_TID.X ;  /* 0x0000000000077919 */ /* 0x000e620000002100 */
[----:B------:R-:W-:-:S02]  /*0060*/  CS2R R22, SRZ ;  /* 0x0000000000167805 */ /* 0x000fc4000001ff00 */
[----:B------:R-:W-:Y:S01]  /*0070*/  CS2R R20, SRZ ;  /* 0x0000000000147805 */ /* 0x000fe2000001ff00 */
[----:B------:R-:W-:Y:S01]  /*0080*/  ULDC.64 UR4, c[0x0][0x208] ;  /* 0x0000820000047ab9 */ /* 0x000fe20000000a00 */
[----:B0-----:R-:W-:-:S05]  /*0090*/  IMAD R0, R6, -0x200, R3 ;  /* 0xfffffe0006007824 */ /* 0x001fca00078e0203 */
[----:B-1----:R-:W-:-:S13]  /*00a0*/  ISETP.GE.AND P2, PT, R7, R0, PT ;  /* 0x000000000700720c */ /* 0x002fda0003f46270 */
[----:B------:R-:W-:Y:S01]  /*00b0*/  @!P2 IMAD R13, R6, 0x200, R7 ;  /* 0x00000200060da824 */ /* 0x000fe200078e0207 */
[----:B------:R-:W0:Y:S01]  /*00c0*/  @!P2 LDC.64 R2, c[0x0][0x220] ;  /* 0x00008800ff02ab82 */ /* 0x000e220000000a00 */
[----:B------:R-:W-:-:S05]  /*00d0*/  @!P2 VIADD R7, R7, 0x80 ;  /* 0x000000800707a836 */ /* 0x000fca0000000000 */
[----:B------:R-:W-:-:S13]  /*00e0*/  ISETP.GE.AND P0, PT, R7, R0, PT ;  /* 0x000000000700720c */ /* 0x000fda0003f06270 */
[C---:B------:R-:W-:Y:S01]  /*00f0*/  @!P0 IMAD R17, R6.reuse, 0x200, R7 ;  /* 0x0000020006118824 */ /* 0x040fe200078e0207 */
[----:B------:R-:W1:Y:S01]  /*0100*/  @!P0 LDC.64 R4, c[0x0][0x220] ;  /* 0x00008800ff048b82 */ /* 0x000e620000000a00 */
[----:B------:R-:W-:Y:S02]  /*0110*/  @!P0 VIADD R7, R7, 0x80 ;  /* 0x0000008007078836 */ /* 0x000fe40000000000 */
[----:B0-----:R-:W-:Y:S01]  /*0120*/  @!P2 IMAD.WIDE.U32 R2, R13, 0x10, R2 ;  /* 0x000000100d02a825 */ /* 0x001fe200078e0002 */
[----:B------:R-:W-:Y:S02]  /*0130*/  CS2R R12, SRZ ;  /* 0x00000000000c7805 */ /* 0x000fe4000001ff00 */
[C---:B------:R-:W-:Y:S02]  /*0140*/  ISETP.GE.AND P3, PT, R7.reuse, R0, PT ;  /* 0x000000000700720c */ /* 0x040fe40003f66270 */
[----:B------:R0:W5:Y:S11]  /*0150*/  @!P2 LDG.E.128 R20, desc[UR4][R2.64] ;  /* 0x000000040214a981 */ /* 0x000176000c1e1d00 */
[----:B------:R-:W-:Y:S01]  /*0160*/  @!P3 IMAD R29, R6, 0x200, R7 ;  /* 0x00000200061db824 */ /* 0x000fe200078e0207 */
[----:B------:R-:W2:Y:S01]  /*0170*/  @!P3 LDC.64 R8, c[0x0][0x220] ;  /* 0x00008800ff08bb82 */ /* 0x000ea20000000a00 */
[----:B------:R-:W-:-:S05]  /*0180*/  @!P3 VIADD R7, R7, 0x80 ;  /* 0x000000800707b836 */ /* 0x000fca0000000000 */
[----:B------:R-:W-:-:S13]  /*0190*/  ISETP.GE.AND P1, PT, R7, R0, PT ;  /* 0x000000000700720c */ /* 0x000fda0003f26270 */
[----:B------:R-:W3:Y:S01]  /*01a0*/  @!P1 LDC.64 R10, c[0x0][0x220] ;  /* 0x00008800ff0a9b82 */ /* 0x000ee20000000a00 */
[----:B------:R-:W-:Y:S02]  /*01b0*/  @!P1 IMAD R15, R6, 0x200, R7 ;  /* 0x00000200060f9824 */ /* 0x000fe400078e0207 */
[----:B-1----:R-:W-:-:S04]  /*01c0*/  @!P0 IMAD.WIDE.U32 R6, R17, 0x10, R4 ;  /* 0x0000001011068825 */ /* 0x002fc800078e0004 */
[----:B--2---:R-:W-:Y:S01]  /*01d0*/  @!P3 IMAD.WIDE.U32 R28, R29, 0x10, R8 ;  /* 0x000000101d1cb825 */ /* 0x004fe200078e0008 */
[----:B------:R-:W-:Y:S01]  /*01e0*/  CS2R R8, SRZ ;  /* 0x0000000000087805 */ /* 0x000fe2000001ff00 */
[----:B------:R0:W5:Y:S02]  /*01f0*/  @!P0 LDG.E.128 R24, desc[UR4][R6.64] ;  /* 0x0000000406188981 */ /* 0x000164000c1e1d00 */
[----:B---3--:R-:W-:Y:S01]  /*0200*/  @!P1 IMAD.WIDE.U32 R4, R15, 0x10, R10 ;  /* 0x000000100f049825 */ /* 0x008fe200078e000a */
[----:B------:R-:W-:Y:S02]  /*0210*/  CS2R R10, SRZ ;  /* 0x00000000000a7805 */ /* 0x000fe4000001ff00 */
[----:B------:R-:W-:-:S04]  /*0220*/  CS2R R14, SRZ ;  /* 0x00000000000e7805 */ /* 0x000fc8000001ff00 */
[----:B------:R0:W5:Y:S04]  /*0230*/  @!P3 LDG.E.128 R8, desc[UR4][R28.64] ;  /* 0x000000041c08b981 */ /* 0x000168000c1e1d00 */
[----:B------:R0:W5:Y:S01]  /*0240*/  @!P1 LDG.E.128 R12, desc[UR4][R4.64] ;  /* 0x00000004040c9981 */ /* 0x000162000c1e1d00 */
[----:B------:R-:W-:Y:S01]  /*0250*/  BSSY B1, `(.L_x_5948) ;  /* 0x00001b5000017945 */ /* 0x000fe20003800000 */
[----:B------:R-:W-:Y:S02]  /*0260*/  CS2R R18, SRZ ;  /* 0x0000000000127805 */ /* 0x000fe4000001ff00 */
[----:B------:R-:W-:Y:S01]  /*0270*/  CS2R R16, SRZ ;  /* 0x0000000000107805 */ /* 0x000fe2000001ff00 */
[----:B------:R-:W-:Y:S06]  /*0280*/  @P2 BRA `(.L_x_5949) ;  /* 0x0000001800c42947 */ /* 0x000fec0003800000 */
[----:B0----5:R-:W-:Y:S01]  /*0290*/  DADD R6, R20, 1 ;  /* 0x3ff0000014067429 */ /* 0x021fe20000000000 */
        /* <DEDUP_REMOVED lines=28> */
[----:B------:R-:W-:Y:S05]  /*0460*/  CALL.REL.NOINC `($__internal_10_$__cuda_sm20_div_rn_f64_full) ;  /* 0x0000006c00807944 */ /* 0x000fea0003c00000 */
[----:B------:R-:W-:-:S07]  /*0470*/  IMAD.MOV.U32 R5, RZ, RZ, R3 ;  /* 0x000000ffff057224 */ /* 0x000fce00078e0003 */
.L_x_5953:
[----:B------:R-:W-:Y:S05]  /*0480*/  BSYNC B3 ;  /* 0x0000000000037941 */ /* 0x000fea0003800000 */
.L_x_5952:
        /* <DEDUP_REMOVED lines=79> */
.L_x_5951:
[----:B------:R-:W-:-:S04]  /*0980*/  ISETP.GE.AND P0, PT, R7, RZ, PT ;  /* 0x000000ff0700720c */ /* 0x000fc80003f06270 */
[----:B------:R-:W-:Y:S02]  /*0990*/  FSEL R18, RZ, 3.37028055040000000000e+12, P0 ;  /* 0x54442d18ff127808 */ /* 0x000fe40000000000 */
[----:B------:R-:W-:-:S07]  /*09a0*/  FSEL R19, RZ, 2.1426990032196044922, P0 ;  /* 0x400921fbff137808 */ /* 0x000fce0000000000 */
.L_x_5954:
[----:B------:R-:W-:Y:S05]  /*09b0*/  BSYNC B2 ;  /* 0x0000000000027941 */ /* 0x000fea0003800000 */
.L_x_5950:
[----:B------:R-:W-:Y:S01]  /*09c0*/  DADD R6, -RZ, |R22| ;  /* 0x00000000ff067229 */ /* 0x000fe20000000516 */
[----:B------:R-:W-:Y:S01]  /*09d0*/  IMAD.MOV.U32 R2, RZ, RZ, RZ ;  /* 0x000000ffff027224 */ /* 0x000fe200078e00ff */
[----:B------:R-:W-:Y:S01]  /*09e0*/  DADD R32, -RZ, |R20| ;  /* 0x00000000ff207229 */ /* 0x000fe20000000514 */
[----:B------:R-:W-:-:S09]  /*09f0*/  LOP3.LUT R19, R19, 0x80000000, R23, 0xb8, !PT ;  /* 0x8000000013137812 */ /* 0x000fd200078eb817 */
        /* <DEDUP_REMOVED lines=9> */
[----:B------:R-:W-:Y:S01]  /*0a90*/  SEL R28, R6, R32, P1 ;  /* 0x00000020061c7207 */ /* 0x000fe20000800000 */
[----:B------:R-:W-:-:S03]  /*0aa0*/  IMAD.MOV.U32 R32, RZ, RZ, RZ ;  /* 0x000000ffff207224 */ /* 0x000fc600078e00ff */
        /* <DEDUP_REMOVED lines=14> */
[----:B------:R-:W-:Y:S01]  /*0b90*/  DSETP.NEU.AND P1, PT, R16, RZ, PT ;  /* 0x000000ff1000722a */ /* 0x000fe20003f2d000 */
[----:B------:R-:W-:Y:S02]  /*0ba0*/  ISETP.GE.U32.AND P0, PT, R17, 0x7ff00000, PT ;  /* 0x7ff000001100780c */ /* 0x000fe40003f06070 */
[----:B------:R-:W0:Y:S02]  /*0bb0*/  MUFU.RSQ64H R33, R39 ;  /* 0x0000002700217308 */ /* 0x000e240000001c00 */
[----:B0-----:R-:W-:-:S08]  /*0bc0*/  DMUL R2, R32, R32 ;  /* 0x0000002020027228 */ /* 0x001fd00000000000 */
[----:B------:R-:W-:Y:S01]  /*0bd0*/  DFMA R40, R38, -R2, 1 ;  /* 0x3ff000002628742b */ /* 0x000fe20000000802 */
[----:B------:R-:W-:Y:S02]  /*0be0*/  IMAD.MOV.U32 R2, RZ, RZ, 0x0 ;  /* 0x00000000ff027424 */ /* 0x000fe400078e00ff */
[----:B------:R-:W-:-:S05]  /*0bf0*/  IMAD.MOV.U32 R3, RZ, RZ, 0x3fd80000 ;  /* 0x3fd80000ff037424 */ /* 0x000fca00078e00ff */
[----:B------:R-:W-:Y:S02]  /*0c00*/  DMUL R36, R32, R40 ;  /* 0x0000002820247228 */ /* 0x000fe40000000000 */
[----:B------:R-:W-:-:S08]  /*0c10*/  DFMA R40, R40, R2, 0.5 ;  /* 0x3fe000002828742b */ /* 0x000fd00000000002 */
[----:B------:R-:W-:Y:S01]  /*0c20*/  DFMA R36, R36, R40, R32 ;  /* 0x000000282424722b */ /* 0x000fe20000000020 */
[----:B------:R-:W-:Y:S01]  /*0c30*/  LOP3.LUT R33, R30, 0x100000, RZ, 0xfc, !PT ;  /* 0x001000001e217812 */ /* 0x000fe200078efcff */
[----:B------:R-:W-:-:S06]  /*0c40*/  DADD R30, R20, 1 ;  /* 0x3ff00000141e7429 */ /* 0x000fcc0000000000 */
[----:B------:R-:W-:-:S08]  /*0c50*/  DMUL R36, R34, R36 ;  /* 0x0000002422247228 */ /* 0x000fd00000000000 */
        /* <DEDUP_REMOVED lines=10> */
[----:B------:R-:W-:Y:S02]  /*0d00*/  IMAD.MOV.U32 R28, RZ, RZ, RZ ;  /* 0x000000ffff1c7224 */ /* 0x000fe400078e00ff */
[----:B------:R-:W-:-:S07]  /*0d10*/  IMAD.MOV.U32 R23, RZ, RZ, R4 ;  /* 0x000000ffff177224 */ /* 0x000fce00078e0004 */
        /* <DEDUP_REMOVED lines=15> */
[----:B------:R-:W-:Y:S02]  /*0e10*/  IMAD.MOV.U32 R31, RZ, RZ, R5 ;  /* 0x000000ffff1f7224 */ /* 0x000fe400078e0005 */
[----:B------:R-:W-:-:S05]  /*0e20*/  IMAD.MOV.U32 R30, RZ, RZ, RZ ;  /* 0x000000ffff1e7224 */ /* 0x000fca00078e00ff */
[----:B------:R-:W-:Y:S02]  /*0e30*/  DSETP.MIN.AND P0, P1, R28, R4, PT ;  /* 0x000000041c00722a */ /* 0x000fe40003900000 */
[----:B------:R-:W-:Y:S02]  /*0e40*/  IMAD.MOV.U32 R6, RZ, RZ, R29 ;  /* 0x000000ffff067224 */ /* 0x000fe400078e001d */
[----:B------:R-:W-:-:S03]  /*0e50*/  IMAD.MOV.U32 R4, RZ, RZ, R28 ;  /* 0x000000ffff047224 */ /* 0x000fc600078e001c */
[----:B------:R-:W-:Y:S02]  /*0e60*/  FSEL R33, R6, R31, P0 ;  /* 0x0000001f06217208 */ /* 0x000fe40000000000 */
[----:B------:R-:W-:Y:S01]  /*0e70*/  SEL R4, R4, R23, P0 ;  /* 0x0000001704047207 */ /* 0x000fe20000000000 */
[----:B------:R-:W-:Y:S01]  /*0e80*/  DSETP.NEU.AND P0, PT, R20, RZ, PT ;  /* 0x000000ff1400722a */ /* 0x000fe20003f0d000 */
[----:B------:R-:W-:Y:S01]  /*0e90*/  LOP3.LUT R23, R22, 0x100000, RZ, 0xfc, !PT ;  /* 0x0010000016177812 */ /* 0x000fe200078efcff */
[----:B------:R-:W-:Y:S02]  /*0ea0*/  IMAD.MOV.U32 R22, RZ, RZ, RZ ;  /* 0x000000ffff167224 */ /* 0x000fe400078e00ff */
        /* <DEDUP_REMOVED lines=92> */
.L_x_5955:
        /* <DEDUP_REMOVED lines=13> */
[----:B------:R-:W-:-:S04]  /*1540*/  @!P0 IMAD.MOV.U32 R3, RZ, RZ, R5 ;  /* 0x000000ffff038224 */ /* 0x000fc800078e0005 */
[----:B------:R-:W-:-:S05]  /*1550*/  VIADD R6, R3, 0xffffffff ;  /* 0xffffffff03067836 */ /* 0x000fca0000000000 */
[----:B------:R-:W-:-:S13]  /*1560*/  ISETP.GE.U32.AND P1, PT, R6, 0x7fefffff, PT ;  /* 0x7fefffff0600780c */ /* 0x000fda0003f26070 */
[----:B------:R-:W-:Y:S01]  /*1570*/  @P1 IMAD.MOV.U32 R6, RZ, RZ, 0x0 ;  /* 0x00000000ff061424 */ /* 0x000fe200078e00ff */
[----:B------:R-:W-:Y:S01]  /*1580*/  @P1 FSETP.NEU.FTZ.AND P2, PT, R5, RZ, PT ;  /* 0x000000ff0500120b */ /* 0x000fe20003f5d000 */
[----:B------:R-:W-:-:S06]  /*1590*/  @P1 IMAD.MOV.U32 R7, RZ, RZ, 0x7ff00000 ;  /* 0x7ff00000ff071424 */ /* 0x000fcc00078e00ff */
[----:B------:R-:W-:-:S10]  /*15a0*/  @P1 DFMA R6, R4, R6, +INF ;  /* 0x7ff000000406142b */ /* 0x000fd40000000006 */
[----:B------:R-:W-:Y:S01]  /*15b0*/  @P1 FSEL R16, R6, RZ, P2 ;  /* 0x000000ff06101208 */ /* 0x000fe20001000000 */
[----:B------:R-:W-:Y:S01]  /*15c0*/  IMAD.MOV.U32 R6, RZ, RZ, R2 ;  /* 0x000000ffff067224 */ /* 0x000fe200078e0002 */
[----:B------:R-:W-:Y:S01]  /*15d0*/  @P1 FSEL R17, R7, -QNAN , P2 ;  /* 0xfff0000007111808 */ /* 0x000fe20001000000 */
[----:B------:R-:W-:Y:S02]  /*15e0*/  IMAD.MOV.U32 R2, RZ, RZ, -0x3ff ;  /* 0xfffffc01ff027424 */ /* 0x000fe400078e00ff */
[----:B------:R-:W-:Y:S02]  /*15f0*/  @!P0 IMAD.MOV.U32 R2, RZ, RZ, -0x435 ;  /* 0xfffffbcbff028424 */ /* 0x000fe400078e00ff */
[----:B------:R-:W-:Y:S01]  /*1600*/  @!P0 IMAD.MOV.U32 R6, RZ, RZ, R4 ;  /* 0x000000ffff068224 */ /* 0x000fe200078e0004 */
[----:B------:R-:W-:Y:S01]  /*1610*/  @P1 DMUL R16, R16, 0.5 ;  /* 0x3fe0000010101828 */ /* 0x000fe20000000000 */
[----:B------:R-:W-:Y:S10]  /*1620*/  @P1 BRA `(.L_x_5949) ;  /* 0x0000000400dc1947 */ /* 0x000ff40003800000 */
[----:B------:R-:W-:Y:S01]  /*1630*/  LOP3.LUT R4, R3, 0x800fffff, RZ, 0xc0, !PT ;  /* 0x800fffff03047812 */ /* 0x000fe200078ec0ff */
[----:B------:R-:W-:Y:S01]  /*1640*/  IMAD.MOV.U32 R28, RZ, RZ, -0x748574fc ;  /* 0x8b7a8b04ff1c7424 */ /* 0x000fe200078e00ff */
[----:B------:R-:W-:Y:S01]  /*1650*/  UMOV UR6, 0x3ae80f1e ;  /* 0x3ae80f1e00067882 */ /* 0x000fe20000000000 */
[----:B------:R-:W-:Y:S01]  /*1660*/  IMAD.MOV.U32 R29, RZ, RZ, 0x3ed0ee25 ;  /* 0x3ed0ee25ff1d7424 */ /* 0x000fe200078e00ff */
[----:B------:R-:W-:Y:S01]  /*1670*/  LOP3.LUT R5, R4, 0x3ff00000, RZ, 0xfc, !PT ;  /* 0x3ff0000004057812 */ /* 0x000fe200078efcff */
[----:B------:R-:W-:Y:S01]  /*1680*/  IMAD.MOV.U32 R4, RZ, RZ, R6 ;  /* 0x000000ffff047224 */ /* 0x000fe200078e0006 */
[----:B------:R-:W-:Y:S01]  /*1690*/  UMOV UR7, 0x3eb1380b ;  /* 0x3eb1380b00077882 */ /* 0x000fe20000000000 */
[----:B------:R-:W-:Y:S01]  /*16a0*/  IMAD.MOV.U32 R6, RZ, RZ, RZ ;  /* 0x000000ffff067224 */ /* 0x000fe200078e00ff */
        /* <DEDUP_REMOVED lines=56> */
.L_x_5957:
        /* <DEDUP_REMOVED lines=21> */
.L_x_5959:
[----:B------:R-:W-:Y:S05]  /*1b80*/  BSYNC B2 ;  /* 0x0000000000027941 */ /* 0x000fea0003800000 */
.L_x_5958:
        /* <DEDUP_REMOVED lines=31> */
.L_x_5956:
[----:B------:R-:W-:Y:S02]  /*1d80*/  IMAD.MOV.U32 R16, RZ, RZ, R20 ;  /* 0x000000ffff107224 */ /* 0x000fe400078e0014 */
[----:B------:R-:W-:-:S07]  /*1d90*/  IMAD.MOV.U32 R17, RZ, RZ, R21 ;  /* 0x000000ffff117224 */ /* 0x000fce00078e0015 */
.L_x_5949:
[----:B------:R-:W-:Y:S05]  /*1da0*/  BSYNC B1 ;  /* 0x0000000000017941 */ /* 0x000fea0003800000 */
.L_x_5948:
[----:B0-----:R-:W0:Y:S01]  /*1db0*/  S2R R3, SR_TID.X ;  /* 0x0000000000037919 */ /* 0x001e220000002100 */
[----:B------:R-:W-:Y:S01]  /*1dc0*/  BSSY B1, `(.L_x_5960) ;  /* 0x00001b7000017945 */ /* 0x000fe20003800000 */
[----:B-----5:R-:W-:Y:S02]  /*1dd0*/  CS2R R22, SRZ ;  /* 0x0000000000167805 */ /* 0x020fe4000001ff00 */
        /* <DEDUP_REMOVED lines=35> */
.L_x_5965:
[----:B------:R-:W-:Y:S05]  /*2010*/  BSYNC B3 ;  /* 0x0000000000037941 */ /* 0x000fea0003800000 */
.L_x_5964:
        /* <DEDUP_REMOVED lines=79> */
.L_x_5963:
[----:B------:R-:W-:-:S04]  /*2510*/  ISETP.GE.AND P0, PT, R7, RZ, PT ;  /* 0x000000ff0700720c */ /* 0x000fc80003f06270 */
[----:B------:R-:W-:Y:S02]  /*2520*/  FSEL R22, RZ, 3.37028055040000000000e+12, P0 ;  /* 0x54442d18ff167808 */ /* 0x000fe40000000000 */
[----:B------:R-:W-:-:S07]  /*2530*/  FSEL R23, RZ, 2.1426990032196044922, P0 ;  /* 0x400921fbff177808 */ /* 0x000fce0000000000 */
.L_x_5966:
[----:B------:R-:W-:Y:S05]  /*2540*/  BSYNC B2 ;  /* 0x0000000000027941 */ /* 0x000fea0003800000 */
.L_x_5962:
        /* <DEDUP_REMOVED lines=171> */
.L_x_5967:
        /* <DEDUP_REMOVED lines=92> */
.L_x_5969:
        /* <DEDUP_REMOVED lines=21> */
.L_x_5971:
[----:B------:R-:W-:Y:S05]  /*3710*/  BSYNC B2 ;  /* 0x0000000000027941 */ /* 0x000fea0003800000 */
.L_x_5970:
        /* <DEDUP_REMOVED lines=31> */
.L_x_5968:
[----:B------:R-:W-:Y:S02]  /*3910*/  IMAD.MOV.U32 R20, RZ, RZ, R24 ;  /* 0x000000ffff147224 */ /* 0x000fe400078e0018 */
[----:B------:R-:W-:-:S07]  /*3920*/  IMAD.MOV.U32 R21, RZ, RZ, R25 ;  /* 0x000000ffff157224 */ /* 0x000fce00078e0019 */
.L_x_5961:
[----:B------:R-:W-:Y:S05]  /*3930*/  BSYNC B1 ;  /* 0x0000000000017941 */ /* 0x000fea0003800000 */
.L_x_5960:
        /* <DEDUP_REMOVED lines=38> */
.L_x_5977:
[----:B------:R-:W-:Y:S05]  /*3ba0*/  BSYNC B3 ;  /* 0x0000000000037941 */ /* 0x000fea0003800000 */
.L_x_5976:
        /* <DEDUP_REMOVED lines=79> */
.L_x_5975:
[----:B------:R-:W-:-:S04]  /*40a0*/  ISETP.GE.AND P0, PT, R7, RZ, PT ;  /* 0x000000ff0700720c */ /* 0x000fc80003f06270 */
[----:B------:R-:W-:Y:S02]  /*40b0*/  FSEL R26, RZ, 3.37028055040000000000e+12, P0 ;  /* 0x54442d18ff1a7808 */ /* 0x000fe40000000000 */
[----:B------:R-:W-:-:S07]  /*40c0*/  FSEL R27, RZ, 2.1426990032196044922, P0 ;  /* 0x400921fbff1b7808 */ /* 0x000fce0000000000 */
.L_x_5978:
[----:B------:R-:W-:Y:S05]  /*40d0*/  BSYNC B2 ;  /* 0x0000000000027941 */ /* 0x000fea0003800000 */
.L_x_5974:
        /* <DEDUP_REMOVED lines=171> */
.L_x_5979:
        /* <DEDUP_REMOVED lines=92> */
.L_x_5981:
        /* <DEDUP_REMOVED lines=21> */
.L_x_5983:
[----:B------:R-:W-:Y:S05]  /*52a0*/  BSYNC B2 ;  /* 0x0000000000027941 */ /* 0x000fea0003800000 */
.L_x_5982:
        /* <DEDUP_REMOVED lines=31> */
.L_x_5980:
[----:B------:R-:W-:Y:S02]  /*54a0*/  IMAD.MOV.U32 R24, RZ, RZ, R8 ;  /* 0x000000ffff187224 */ /* 0x000fe400078e0008 */
[----:B------:R-:W-:-:S07]  /*54b0*/  IMAD.MOV.U32 R25, RZ, RZ, R9 ;  /* 0x000000ffff197224 */ /* 0x000fce00078e0009 */
.L_x_5973:
[----:B------:R-:W-:Y:S05]  /*54c0*/  BSYNC B1 ;  /* 0x0000000000017941 */ /* 0x000fea0003800000 */
.L_x_5972:
        /* <DEDUP_REMOVED lines=38> */
.L_x_5989:
[----:B------:R-:W-:Y:S05]  /*5730*/  BSYNC B3 ;  /* 0x0000000000037941 */ /* 0x000fea0003800000 */
.L_x_5988:
        /* <DEDUP_REMOVED lines=79> */
.L_x_5987:
[----:B------:R-:W-:-:S04]  /*5c30*/  ISETP.GE.AND P0, PT, R7, RZ, PT ;  /* 0x000000ff0700720c */ /* 0x000fc80003f06270 */
[----:B------:R-:W-:Y:S02]  /*5c40*/  FSEL R10, RZ, 3.37028055040000000000e+12, P0 ;  /* 0x54442d18ff0a7808 */ /* 0x000fe40000000000 */
[----:B------:R-:W-:-:S07]  /*5c50*/  FSEL R11, RZ, 2.1426990032196044922, P0 ;  /* 0x400921fbff0b7808 */ /* 0x000fce0000000000 */
.L_x_5990:
[----:B------:R-:W-:Y:S05]  /*5c60*/  BSYNC B2 ;  /* 0x0000000000027941 */ /* 0x000fea0003800000 */
.L_x_5986:
        /* <DEDUP_REMOVED lines=172> */
.L_x_5991:
        /* <DEDUP_REMOVED lines=19> */
[----:B------:R-:W-:Y:S01]  /*6860*/  @P1 DFMA R4, R8, R4, +INF ;  /* 0x7ff000000804142b */ /* 0x000fe20000000004 */
[----:B------:R-:W-:Y:S02]  /*6870*/  IMAD.MOV.U32 R9, RZ, RZ, R2 ;  /* 0x000000ffff097224 */ /* 0x000fe400078e0002 */
[----:B------:R-:W-:Y:S02]  /*6880*/  IMAD.MOV.U32 R2, RZ, RZ, -0x3ff ;  /* 0xfffffc01ff027424 */ /* 0x000fe400078e00ff */
[----:B------:R-:W-:Y:S02]  /*6890*/  @!P0 IMAD.MOV.U32 R2, RZ, RZ, -0x435 ;  /* 0xfffffbcbff028424 */ /* 0x000fe400078e00ff */
[----:B------:R-:W-:-:S03]  /*68a0*/  @!P0 IMAD.MOV.U32 R9, RZ, RZ, R8 ;  /* 0x000000ffff098224 */ /* 0x000fc600078e0008 */
        /* <DEDUP_REMOVED lines=68> */
.L_x_5993:
        /* <DEDUP_REMOVED lines=21> */
.L_x_5995:
[----:B------:R-:W-:Y:S05]  /*6e40*/  BSYNC B2 ;  /* 0x0000000000027941 */ /* 0x000fea0003800000 */
.L_x_5994:
        /* <DEDUP_REMOVED lines=31> */
.L_x_5992:
[----:B------:R-:W-:Y:S02]  /*7040*/  IMAD.MOV.U32 R4, RZ, RZ, R12 ;  /* 0x000000ffff047224 */ /* 0x000fe400078e000c */
[----:B------:R-:W-:-:S07]  /*7050*/  IMAD.MOV.U32 R5, RZ, RZ, R13 ;  /* 0x000000ffff057224 */ /* 0x000fce00078e000d */
.L_x_5985:
[----:B------:R-:W-:Y:S05]  /*7060*/  BSYNC B1 ;  /* 0x0000000000017941 */ /* 0x000fea0003800000 */
.L_x_5984:
[----:B------:R-:W0:Y:S01]  /*7070*/  S2R R9, SR_TID.X ;  /* 0x0000000000097919 */ /* 0x000e220000002100 */
[----:B------:R-:W-:Y:S01]  /*7080*/  BSSY B0, `(.L_x_5996) ;  /* 0x0000016000007945 */ /* 0x000fe20003800000 */
[----:B0-----:R-:W-:Y:S01]  /*7090*/  ISETP.GE.AND P1, PT, R9, R0, PT ;  /* 0x000000000900720c */ /* 0x001fe20003f26270 */
[----:B------:R-:W-:-:S12]  /*70a0*/  IMAD.MOV.U32 R11, RZ, RZ, R9 ;  /* 0x000000ffff0b7224 */ /* 0x000fd800078e0009 */
[----:B------:R-:W0:Y:S01]  /*70b0*/  @!P1 S2R R8, SR_CTAID.X ;  /* 0x0000000000089919 */ /* 0x000e220000002500 */
[----:B------:R-:W1:Y:S01]  /*70c0*/  @!P1 LDC.64 R2, c[0x0][0x218] ;  /* 0x00008600ff029b82 */ /* 0x000e620000000a00 */
[----:B------:R-:W-:-:S05]  /*70d0*/  @!P1 VIADD R11, R9, 0x80 ;  /* 0x00000080090b9836 */ /* 0x000fca0000000000 */
[----:B------:R-:W-:Y:S01]  /*70e0*/  ISETP.GE.AND P0, PT, R11, R0, PT ;  /* 0x000000000b00720c */ /* 0x000fe20003f06270 */
[----:B0-----:R-:W-:-:S04]  /*70f0*/  @!P1 IMAD R9, R8, 0x200, R9 ;  /* 0x0000020008099824 */ /* 0x001fc800078e0209 */
[----:B-1----:R-:W-:-:S05]  /*7100*/  @!P1 IMAD.WIDE.U32 R2, R9, 0x10, R2 ;  /* 0x0000001009029825 */ /* 0x002fca00078e0002 */
[----:B------:R0:W-:Y:S03]  /*7110*/  @!P1 STG.E.128 desc[UR4][R2.64], R16 ;  /* 0x0000001002009986 */ /* 0x0001e6000c101d04 */
[----:B------:R-:W-:Y:S05]  /*7120*/  @P0 BRA `(.L_x_5997) ;  /* 0x00000000002c0947 */ /* 0x000fea0003800000 */
[----:B0-----:R-:W0:Y:S01]  /*7130*/  S2R R2, SR_CTAID.X ;  /* 0x0000000000027919 */ /* 0x001e220000002500 */
[----:B------:R-:W1:Y:S01]  /*7140*/  LDC.64 R8, c[0x0][0x218] ;  /* 0x00008600ff087b82 */ /* 0x000e620000000a00 */
[----:B0-----:R-:W-:Y:S02]  /*7150*/  IMAD R3, R2, 0x200, R11 ;  /* 0x0000020002037824 */ /* 0x001fe400078e020b */
[----:B------:R-:W-:-:S05]  /*7160*/  VIADD R11, R11, 0x80 ;  /* 0x000000800b0b7836 */ /* 0x000fca0000000000 */
[----:B------:R-:W-:-:S13]  /*7170*/  ISETP.GE.AND P0, PT, R11, R0, PT ;  /* 0x000000000b00720c */ /* 0x000fda0003f06270 */
[----:B------:R-:W-:Y:S02]  /*7180*/  @!P0 IMAD R13, R2, 0x200, R11 ;  /* 0x00000200020d8824 */ /* 0x000fe400078e020b */
[----:B-1----:R-:W-:-:S04]  /*7190*/  IMAD.WIDE.U32 R2, R3, 0x10, R8 ;  /* 0x0000001003027825 */ /* 0x002fc800078e0008 */
[----:B------:R-:W-:Y:S01]  /*71a0*/  @!P0 IMAD.WIDE.U32 R8, R13, 0x10, R8 ;  /* 0x000000100d088825 */ /* 0x000fe200078e0008 */
[----:B------:R1:W-:Y:S03]  /*71b0*/  STG.E.128 desc[UR4][R2.64], R20 ;  /* 0x0000001402007986 */ /* 0x0003e6000c101d04 */
[----:B------:R-:W-:Y:S01]  /*71c0*/  @!P0 VIADD R11, R11, 0x80 ;  /* 0x000000800b0b8836 */ /* 0x000fe20000000000 */
[----:B------:R1:W-:Y:S06]  /*71d0*/  @!P0 STG.E.128 desc[UR4][R8.64], R24 ;  /* 0x0000001808008986 */ /* 0x0003ec000c101d04 */
.L_x_5997:
[----:B------:R-:W-:Y:S05]  /*71e0*/  BSYNC B0 ;  /* 0x0000000000007941 */ /* 0x000fea0003800000 */
.L_x_5996:
[----:B------:R-:W-:-:S13]  /*71f0*/  ISETP.GE.AND P0, PT, R11, R0, PT ;  /* 0x000000000b00720c */ /* 0x000fda0003f06270 */
[----:B------:R-:W-:Y:S05]  /*7200*/  @P0 EXIT ;  /* 0x000000000000094d */ /* 0x000fea0003800000 */
[----:B------:R-:W2:Y:S01]  /*7210*/  S2R R0, SR_CTAID.X ;  /* 0x0000000000007919 */ /* 0x000ea20000002500 */
[----:B01----:R-:W0:Y:S01]  /*7220*/  LDC.64 R2, c[0x0][0x218] ;  /* 0x00008600ff027b82 */ /* 0x003e220000000a00 */
[----:B--2---:R-:W-:-:S04]  /*7230*/  IMAD R11, R0, 0x200, R11 ;  /* 0x00000200000b7824 */ /* 0x004fc800078e020b */
[----:B0-----:R-:W-:-:S05]  /*7240*/  IMAD.WIDE.U32 R2, R11, 0x10, R2 ;  /* 0x000000100b027825 */ /* 0x001fca00078e0002 */
[----:B------:R-:W-:Y:S01]  /*7250*/  STG.E.128 desc[UR4][R2.64], R4 ;  /* 0x0000000402007986 */ /* 0x000fe2000c101d04 */
[----:B------:R-:W-:Y:S05]  /*7260*/  EXIT ;  /* 0x000000000000794d */ /* 0x000fea0003800000 */
        .weak           $__internal_10_$__cuda_sm20_div_rn_f64_full
        .type           $__internal_10_$__cuda_sm20_div_rn_f64_full,@function
        .size           $__internal_10_$__cuda_sm20_div_rn_f64_full,(.L_x_13240 - $__internal_10_$__cuda_sm20_div_rn_f64_full)
$__internal_10_$__cuda_sm20_div_rn_f64_full:
        /* <DEDUP_REMOVED lines=70> */
.L_x_5999:
        /* <DEDUP_REMOVED lines=17> */
.L_x_6002:
[----:B------:R-:W-:Y:S01]  /*77e0*/  LOP3.LUT R3, R29, 0x80000, RZ, 0xfc, !PT ;  /* 0x000800001d037812 */ /* 0x000fe200078efcff */
[----:B------:R-:W-:-:S04]  /*77f0*/  IMAD.MOV.U32 R40, RZ, RZ, R28 ;  /* 0x000000ffff287224 */ /* 0x000fc800078e001c */
[----:B------:R-:W-:Y:S01]  /*7800*/  IMAD.MOV.U32 R41, RZ, RZ, R3 ;  /* 0x000000ffff297224 */ /* 0x000fe200078e0003 */
[----:B------:R-:W-:Y:S06]  /*7810*/  BRA `(.L_x_6000) ;  /* 0x00000000000c7947 */ /* 0x000fec0003800000 */
.L_x_6001:
[----:B------:R-:W-:Y:S01]  /*7820*/  LOP3.LUT R3, R37, 0x80000, RZ, 0xfc, !PT ;  /* 0x0008000025037812 */ /* 0x000fe200078efcff */
[----:B------:R-:W-:-:S04]  /*7830*/  IMAD.MOV.U32 R40, RZ, RZ, R36 ;  /* 0x000000ffff287224 */ /* 0x000fc800078e0024 */
[----:B------:R-:W-:-:S07]  /*7840*/  IMAD.MOV.U32 R41, RZ, RZ, R3 ;  /* 0x000000ffff297224 */ /* 0x000fce00078e0003 */
.L_x_6000:
[----:B------:R-:W-:Y:S05]  /*7850*/  BSYNC B0 ;  /* 0x0000000000007941 */ /* 0x000fea0003800000 */
.L_x_5998:
[----:B------:R-:W-:Y:S02]  /*7860*/  IMAD.MOV.U32 R28, RZ, RZ, R2 ;  /* 0x000000ffff1c7224 */ /* 0x000fe400078e0002 */
[----:B------:R-:W-:Y:S02]  /*7870*/  IMAD.MOV.U32 R29, RZ, RZ, 0x0 ;  /* 0x00000000ff1d7424 */ /* 0x000fe400078e00ff */
[----:B------:R-:W-:Y:S02]  /*7880*/  IMAD.MOV.U32 R4, RZ, RZ, R40 ;  /* 0x000000ffff047224 */ /* 0x000fe400078e0028 */
[----:B------:R-:W-:Y:S01]  /*7890*/  IMAD.MOV.U32 R3, RZ, RZ, R41 ;  /* 0x000000ffff037224 */ /* 0x000fe200078e0029 */
[----:B------:R-:W-:Y:S06]  /*78a0*/  RET.REL.NODEC R28 `(_ZN2at6native27unrolled_elementwise_kernelIZZZNS0_17log1p_kernel_cudaERNS_18TensorIteratorBaseEENKUlvE_clEvENKUlvE1_clEvEUlN3c107complexIdEEE_St5arrayIPcLm2EELi4E23TrivialOffsetCalculatorILi1EjESE_NS0_6memory15LoadWithoutCastENSF_16StoreWithoutCastEEEviT_T0_T2_T3_T4_T5_) ;  /* 0xffffff841cd47950 */ /* 0x000fec0003c3ffff */
.L_x_6003:
        /* <DEDUP_REMOVED lines=13> */
.L_x_13240:


//--------------------- .text._ZN2at6native29vectorized_elementwise_kernelILi2EZZZNS0_17log1p_kernel_cudaERNS_18TensorIteratorBaseEENKUlvE_clEvENKUlvE1_clEvEUlN3c107complexIdEEE_St5arrayIPcLm2EEEEviT0_T1_ --------------------------
	.section	.text._ZN2at6native29vectorized_elementwise_kernelILi2EZZZNS0_17log1p_kernel_cudaERNS_18TensorIteratorBaseEENKUlvE_clEvENKUlvE1_clEvEUlN3c107complexIdEEE_St5arrayIPcLm2EEEEviT0_T1_,"ax",@progbits
	.align	128
        .global         _ZN2at6native29vectorized_elementwise_kernelILi2EZZZNS0_17log1p_kernel_cudaERNS_18TensorIteratorBaseEENKUlvE_clEvENKUlvE1_clEvEUlN3c107complexIdEEE_St5arrayIPcLm2EEEEviT0_T1_
        .type           _ZN2at6native29vectorized_elementwise_kernelILi2EZZZNS0_17log1p_kernel_cudaERNS_18TensorIteratorBaseEENKUlvE_clEvENKUlvE1_clEvEUlN3c107complexIdEEE_St5arrayIPcLm2EEEEviT0_T1_,@function
        .size           _ZN2at6native29vectorized_elementwise_kernelILi2EZZZNS0_17log1p_kernel_cudaERNS_18TensorIteratorBaseEENKUlvE_clEvENKUlvE1_clEvEUlN3c107complexIdEEE_St5arrayIPcLm2EEEEviT0_T1_,(.L_x_13241 - _ZN2at6native29vectorized_elementwise_kernelILi2EZZZNS0_17log1p_kernel_cudaERNS_18TensorIteratorBaseEENKUlvE_clEvENKUlvE1_clEvEUlN3c107complexIdEEE_St5arrayIPcLm2EEEEviT0_T1_)
        .other          _ZN2at6native29vectorized_elementwise_kernelILi2EZZZNS0_17log1p_kernel_cudaERNS_18TensorIteratorBaseEENKUlvE_clEvENKUlvE1_clEvEUlN3c107complexIdEEE_St5arrayIPcLm2EEEEviT0_T1_,@"STO_CUDA_ENTRY STV_DEFAULT"
_ZN2at6native29vectorized_elementwise_kernelILi2EZZZNS0_17log1p_kernel_cudaERNS_18TensorIteratorBaseEENKUlvE_clEvENKUlvE1_clEvEUlN3c107complexIdEEE_St5arrayIPcLm2EEEEviT0_T1_:
.text._ZN2at6native29vectorized_elementwise_kernelILi2EZZZNS0_17log1p_kernel_cudaERNS_18TensorIteratorBaseEENKUlvE_clEvENKUlvE1_clEvEUlN3c107complexIdEEE_St5arrayIPcLm2EEEEviT0_T1_:
        /* <DEDUP_REMOVED lines=12> */
[----:B------:R-:W-:Y:S02]  /*00c0*/  IMAD.U32 R2, RZ, RZ, UR6 ;  /* 0x00000006ff027e24 */ /* 0x000fe4000f8e00ff */
[----:B------:R-:W-:Y:S02]  /*00d0*/  IMAD.U32 R3, RZ, RZ, UR7 ;  /* 0x00000007ff037e24 */ /* 0x000fe4000f8e00ff */
[----:B0-----:R-:W-:-:S05]  /*00e0*/  IMAD.WIDE.U32 R2, R48, 0x20, R2 ;  /* 0x0000002030027825 */ /* 0x001fca00078e0002 */
[----:B------:R-:W2:Y:S04]  /*00f0*/  LDG.E.128 R36, desc[UR10][R2.64] ;  /* 0x0000000a02247981 */ /* 0x000ea8000c1e1d00 */
[----:B------:R0:W5:Y:S04]  /*0100*/  LDG.E.128 R32, desc[UR10][R2.64+0x10] ;  /* 0x0000100a02207981 */ /* 0x000168000c1e1d00 */
[----:B------:R0:W5:Y:S04]  /*0110*/  LDG.E.128 R28, desc[UR10][R2.64+0x1000] ;  /* 0x0010000a021c7981 */ /* 0x000168000c1e1d00 */
[----:B------:R0:W5:Y:S04]  /*0120*/  LDG.E.128 R24, desc[UR10][R2.64+0x1010] ;  /* 0x0010100a02187981 */ /* 0x000168000c1e1d00 */
[----:B------:R0:W5:Y:S04]  /*0130*/  LDG.E.128 R20, desc[UR10][R2.64+0x2000] ;  /* 0x0020000a02147981 */ /* 0x000168000c1e1d00 */
[----:B------:R0:W5:Y:S04]  /*0140*/  LDG.E.128 R16, desc[UR10][R2.64+0x2010] ;  /* 0x0020100a02107981 */ /* 0x000168000c1e1d00 */
[----:B------:R0:W5:Y:S04]  /*0150*/  LDG.E.128 R12, desc[UR10][R2.64+0x3000] ;  /* 0x0030000a020c7981 */ /* 0x000168000c1e1d00 */
[----:B------:R0:W5:Y:S01]  /*0160*/  LDG.E.128 R8, desc[UR10][R2.64+0x3010] ;  /* 0x0030100a02087981 */ /* 0x000162000c1e1d00 */
[----:B------:R-:W-:Y:S01]  /*0170*/  BSSY B1, `(.L_x_6005) ;  /* 0x0000073000017945 */ /* 0x000fe20003800000 */
[----:B--2---:R-:W-:-:S02]  /*0180*/  DADD R40, R36, 1 ;  /* 0x3ff0000024287429 */ /* 0x004fc40000000000 */
[----:B------:R-:W-:-:S06]  /*0190*/  DADD R6, -RZ, |R38| ;  /* 0x00000000ff067229 */ /* 0x000fcc0000000526 */
[--C-:B------:R-:W-:Y:S02]  /*01a0*/  DADD R44, -RZ, |R40|.reuse ;  /* 0x00000000ff2c7229 */ /* 0x100fe40000000528 */
[----:B------:R-:W-:-:S08]  /*01b0*/  DSETP.GT.AND P4, PT, |R38|, |R40|, PT ;  /* 0x400000282600722a */ /* 0x000fd00003f84200 */
[----:B------:R-:W-:Y:S02]  /*01c0*/  FSEL R42, R6, R44, P4 ;  /* 0x0000002c062a7208 */ /* 0x000fe40002000000 */
[----:B------:R-:W-:-:S06]  /*01d0*/  FSEL R43, R7, R45, P4 ;  /* 0x0000002d072b7208 */ /* 0x000fcc0002000000 */
[----:B------:R-:W-:-:S14]  /*01e0*/  DSETP.NEU.AND P0, PT, R42, RZ, PT ;  /* 0x000000ff2a00722a */ /* 0x000fdc0003f0d000 */
[----:B0-----:R-:W-:Y:S05]  /*01f0*/  @!P0 BRA `(.L_x_6006) ;  /* 0x00000004009c8947 */ /* 0x001fea0003800000 */
        /* <DEDUP_REMOVED lines=22> */
[----:B-----5:R-:W-:Y:S05]  /*0360*/  CALL.REL.NOINC `($__internal_11_$__cuda_sm20_div_rn_f64_full) ;  /* 0x000001bc006c7944 */ /* 0x020fea0003c00000 */
.L_x_6008:
[----:B------:R-:W-:Y:S05]  /*0370*/  BSYNC B2 ;  /* 0x0000000000027941 */ /* 0x000fea0003800000 */
.L_x_6007:
        /* <DEDUP_REMOVED lines=79> */
.L_x_6006:
[----:B------:R-:W-:-:S04]  /*0870*/  ISETP.GE.AND P0, PT, R41, RZ, PT ;  /* 0x000000ff2900720c */ /* 0x000fc80003f06270 */
[----:B------:R-:W-:Y:S02]  /*0880*/  FSEL R4, RZ, 3.37028055040000000000e+12, P0 ;  /* 0x54442d18ff047808 */ /* 0x000fe40000000000 */
[----:B------:R-:W-:-:S07]  /*0890*/  FSEL R5, RZ, 2.1426990032196044922, P0 ;  /* 0x400921fbff057808 */ /* 0x000fce0000000000 */
.L_x_6009:
[----:B------:R-:W-:Y:S05]  /*08a0*/  BSYNC B1 ;  /* 0x0000000000017941 */ /* 0x000fea0003800000 */
.L_x_6005:
[----:B------:R-:W-:Y:S01]  /*08b0*/  DADD R50, -RZ, |R36| ;  /* 0x00000000ff327229 */ /* 0x000fe20000000524 */
[----:B------:R-:W-:Y:S01]  /*08c0*/  IMAD.MOV.U32 R2, RZ, RZ, RZ ;  /* 0x000000ffff027224 */ /* 0x000fe200078e00ff */
[----:B------:R-:W-:Y:S01]  /*08d0*/  UMOV UR6, 0xffffffff ;  /* 0xffffffff00067882 */ /* 0x000fe20000000000 */
[----:B------:R-:W-:Y:S01]  /*08e0*/  UMOV UR7, 0x7fefffff ;  /* 0x7fefffff00077882 */ /* 0x000fe20000000000 */
[----:B------:R-:W-:Y:S01]  /*08f0*/  DADD R40, |R38|, |R40| ;  /* 0x0000000026287229 */ /* 0x000fe20000000628 */
[----:B------:R-:W-:Y:S01]  /*0900*/  UMOV UR5, UR7 ;  /* 0x0000000700057c82 */ /* 0x000fe20008000000 */
[----:B------:R-:W-:Y:S01]  /*0910*/  LOP3.LUT R5, R5, 0x80000000, R39, 0xb8, !PT ;  /* 0x8000000005057812 */ /* 0x000fe200078eb827 */
[----:B------:R-:W-:Y:S03]  /*0920*/  BSSY B1, `(.L_x_6010) ;  /* 0x0000137000017945 */ /* 0x000fe60003800000 */
        /* <DEDUP_REMOVED lines=10> */
[----:B------:R-:W-:-:S03]  /*09d0*/  IMAD.MOV.U32 R50, RZ, RZ, RZ ;  /* 0x000000ffff327224 */ /* 0x000fc600078e00ff */
[C---:B------:R-:W-:Y:S02]  /*09e0*/  DMUL R46, R2.reuse, R44 ;  /* 0x0000002c022e7228 */ /* 0x040fe40000000000 */
[----:B------:R-:W-:-:S06]  /*09f0*/  DMUL R2, R2, R42 ;  /* 0x0000002a02027228 */ /* 0x000fcc0000000000 */
[----:B------:R-:W-:-:S08]  /*0a00*/  DMUL R46, R46, R46 ;  /* 0x0000002e2e2e7228 */ /* 0x000fd00000000000 */
[----:B------:R-:W-:Y:S01]  /*0a10*/  DFMA R46, R2, R2, R46 ;  /* 0x00000002022e722b */ /* 0x000fe2000000002e */
[----:B------:R-:W-:-:S07]  /*0a20*/  IMAD.U32 R3, RZ, RZ, UR5 ;  /* 0x00000005ff037e24 */ /* 0x000fce000f8e00ff */
        /* <DEDUP_REMOVED lines=16> */
[----:B------:R-:W-:-:S08]  /*0b30*/  DFMA R52, R52, R54, R50 ;  /* 0x000000363434722b */ /* 0x000fd00000000032 */
[----:B------:R-:W-:Y:S01]  /*0b40*/  DMUL R52, R46, R52 ;  /* 0x000000342e347228 */ /* 0x000fe20000000000 */
[----:B------:R-:W-:Y:S01]  /*0b50*/  LOP3.LUT R47, R0, 0x100000, RZ, 0xfc, !PT ;  /* 0x00100000002f7812 */ /* 0x000fe200078efcff */
[----:B------:R-:W-:-:S06]  /*0b60*/  IMAD.MOV.U32 R46, RZ, RZ, RZ ;  /* 0x000000ffff2e7224 */ /* 0x000fcc00078e00ff */
[----:B------:R-:W-:-:S10]  /*0b70*/  DMUL R52, R46, R52 ;  /* 0x000000342e347228 */ /* 0x000fd40000000000 */
[----:B------:R-:W-:Y:S02]  /*0b80*/  @!P0 FSEL R44, R42, R52, !P1 ;  /* 0x000000342a2c8208 */ /* 0x000fe40004800000 */
[----:B------:R-:W-:Y:S01]  /*0b90*/  @!P0 FSEL R45, R43, R53, !P1 ;  /* 0x000000352b2d8208 */ /* 0x000fe20004800000 */
[----:B------:R-:W-:-:S05]  /*0ba0*/  DSETP.GTU.AND P0, PT, |R40|, +INF , PT ;  /* 0x7ff000002800742a */ /* 0x000fca0003f0c200 */
[----:B------:R-:W-:Y:S01]  /*0bb0*/  DSETP.GEU.AND P1, PT, R44, 0.5, PT ;  /* 0x3fe000002c00742a */ /* 0x000fe20003f2e000 */
[----:B------:R-:W-:Y:S02]  /*0bc0*/  FSEL R43, R40, R4, P0 ;  /* 0x00000004282b7208 */ /* 0x000fe40000000000 */
[----:B------:R-:W-:-:S11]  /*0bd0*/  FSEL R42, R41, R5, P0 ;  /* 0x00000005292a7208 */ /* 0x000fd60000000000 */
[----:B------:R-:W-:Y:S05]  /*0be0*/  @!P1 BRA `(.L_x_6011) ;  /* 0x0000000400e49947 */ /* 0x000fea0003800000 */
[----:B------:R-:W-:Y:S01]  /*0bf0*/  DADD R36, R36, 1 ;  /* 0x3ff0000024247429 */ /* 0x000fe20000000000 */
[----:B------:R-:W-:Y:S01]  /*0c00*/  IMAD.MOV.U32 R38, RZ, RZ, RZ ;  /* 0x000000ffff267224 */ /* 0x000fe200078e00ff */
[----:B------:R-:W-:-:S06]  /*0c10*/  UMOV UR5, UR7 ;  /* 0x0000000700057c82 */ /* 0x000fcc0008000000 */
        /* <DEDUP_REMOVED lines=22> */
[----:B------:R-:W-:Y:S01]  /*0d80*/  DSETP.NEU.AND P0, PT, R4, RZ, PT ;  /* 0x000000ff0400722a */ /* 0x000fe20003f0d000 */
[----:B------:R-:W-:Y:S01]  /*0d90*/  @P1 LOP3.LUT R39, R40, 0x80000, RZ, 0xfc, !PT ;  /* 0x0008000028271812 */ /* 0x000fe200078efcff */
[----:B------:R-:W-:Y:S01]  /*0da0*/  IMAD.MOV.U32 R40, RZ, RZ, RZ ;  /* 0x000000ffff287224 */ /* 0x000fe200078e00ff */
[----:B------:R-:W-:Y:S02]  /*0db0*/  ISETP.GE.U32.AND P1, PT, R5, 0x7ff00000, PT ;  /* 0x7ff000000500780c */ /* 0x000fe40003f26070 */
[----:B------:R-:W0:Y:S03]  /*0dc0*/  MUFU.RSQ64H R41, R39 ;  /* 0x0000002700297308 */ /* 0x000e260000001c00 */
        /* <DEDUP_REMOVED lines=91> */
.L_x_6011:
        /* <DEDUP_REMOVED lines=84> */
.L_x_6014:
        /* <DEDUP_REMOVED lines=8> */
.L_x_6013:
        /* <DEDUP_REMOVED lines=22> */
.L_x_6016:
[----:B------:R-:W-:Y:S05]  /*1aa0*/  BSYNC B2 ;  /* 0x0000000000027941 */ /* 0x000fea0003800000 */
.L_x_6015:
        /* <DEDUP_REMOVED lines=30> */
.L_x_6012:
[----:B------:R-:W-:Y:S05]  /*1c90*/  BSYNC B1 ;  /* 0x0000000000017941 */ /* 0x000fea0003800000 */
.L_x_6010:
[----:B-----5:R-:W-:Y:S01]  /*1ca0*/  DADD R40, R32, 1 ;  /* 0x3ff0000020287429 */ /* 0x020fe20000000000 */
        /* <DEDUP_REMOVED lines=12> */
[----:B------:R-:W-:Y:S02]  /*1d70*/  FSEL R50, R6, R38, P4 ;  /* 0x0000002606327208 */ /* 0x000fe40002000000 */
        /* <DEDUP_REMOVED lines=17> */
[----:B------:R-:W-:Y:S05]  /*1e90*/  CALL.REL.NOINC `($__internal_11_$__cuda_sm20_div_rn_f64_full) ;  /* 0x000001a000a07944 */ /* 0x000fea0003c00000 */
.L_x_6020:
[----:B------:R-:W-:Y:S05]  /*1ea0*/  BSYNC B2 ;  /* 0x0000000000027941 */ /* 0x000fea0003800000 */
.L_x_6019:
        /* <DEDUP_REMOVED lines=79> */
.L_x_6018:
[----:B------:R-:W-:-:S04]  /*23a0*/  ISETP.GE.AND P0, PT, R41, RZ, PT ;  /* 0x000000ff2900720c */ /* 0x000fc80003f06270 */
[----:B------:R-:W-:Y:S02]  /*23b0*/  FSEL R4, RZ, 3.37028055040000000000e+12, P0 ;  /* 0x54442d18ff047808 */ /* 0x000fe40000000000 */
[----:B------:R-:W-:-:S07]  /*23c0*/  FSEL R5, RZ, 2.1426990032196044922, P0 ;  /* 0x400921fbff057808 */ /* 0x000fce0000000000 */
.L_x_6021:
[----:B------:R-:W-:Y:S05]  /*23d0*/  BSYNC B1 ;  /* 0x0000000000017941 */ /* 0x000fea0003800000 */
.L_x_6017:
[----:B------:R-:W-:Y:S01]  /*23e0*/  DADD R52, -RZ, |R32| ;  /* 0x00000000ff347229 */ /* 0x000fe20000000520 */
[----:B------:R-:W-:Y:S01]  /*23f0*/  IMAD.MOV.U32 R50, RZ, RZ, RZ ;  /* 0x000000ffff327224 */ /* 0x000fe200078e00ff */
[----:B------:R-:W-:Y:S01]  /*2400*/  UMOV UR6, 0xffffffff ;  /* 0xffffffff00067882 */ /* 0x000fe20000000000 */
[----:B------:R-:W-:Y:S01]  /*2410*/  UMOV UR7, 0x7fefffff ;  /* 0x7fefffff00077882 */ /* 0x000fe20000000000 */
[----:B------:R-:W-:Y:S01]  /*2420*/  LOP3.LUT R5, R5, 0x80000000, R35, 0xb8, !PT ;  /* 0x8000000005057812 */ /* 0x000fe200078eb823 */
[----:B------:R-:W-:Y:S01]  /*2430*/  UMOV UR5, UR7 ;  /* 0x0000000700057c82 */ /* 0x000fe20008000000 */
[----:B------:R-:W-:Y:S04]  /*2440*/  BSSY B1, `(.L_x_6022) ;  /* 0x0000136000017945 */ /* 0x000fe80003800000 */
        /* <DEDUP_REMOVED lines=45> */
[CC--:B------:R-:W-:Y:S01]  /*2720*/  ISETP.GT.U32.AND P1, PT, R38.reuse, R6.reuse, PT ;  /* 0x000000062600720c */ /* 0x0c0fe20003f24070 */
[----:B------:R-:W-:Y:S01]  /*2730*/  IMAD.MOV.U32 R34, RZ, RZ, RZ ;  /* 0x000000ffff227224 */ /* 0x000fe200078e00ff */
[CC--:B------:R-:W-:Y:S01]  /*2740*/  ISETP.LT.U32.AND P0, PT, R38.reuse, R6.reuse, PT ;  /* 0x000000062600720c */ /* 0x0c0fe20003f01070 */
[----:B------:R-:W-:Y:S01]  /*2750*/  UMOV UR5, UR7 ;  /* 0x0000000700057c82 */ /* 0x000fe20008000000 */
        /* <DEDUP_REMOVED lines=9> */
[----:B------:R-:W-:Y:S01]  /*27f0*/  DMUL R6, R34, R32 ;  /* 0x0000002022067228 */ /* 0x000fe20000000000 */
[----:B------:R-:W-:-:S05]  /*2800*/  IMAD.U32 R35, RZ, RZ, UR5 ;  /* 0x00000005ff237e24 */ /* 0x000fca000f8e00ff */
[----:B------:R-:W-:-:S08]  /*2810*/  DMUL R44, R44, R44 ;  /* 0x0000002c2c2c7228 */ /* 0x000fd00000000000 */
[----:B------:R-:W-:-:S08]  /*2820*/  DFMA R6, R6, R6, R44 ;  /* 0x000000060606722b */ /* 0x000fd0000000002c */
[----:B------:R-:W-:Y:S02]  /*2830*/  DSETP.MIN.AND P0, P1, R6, UR6, PT ;  /* 0x0000000606007e2a */ /* 0x000fe4000b900000 */
[----:B------:R-:W-:-:S05]  /*2840*/  IMAD.MOV.U32 R34, RZ, RZ, R7 ;  /* 0x000000ffff227224 */ /* 0x000fca00078e0007 */
[----:B------:R-:W-:Y:S01]  /*2850*/  FSEL R39, R34, UR5, P0 ;  /* 0x0000000522277c08 */ /* 0x000fe20008000000 */
[----:B------:R-:W-:Y:S01]  /*2860*/  IMAD.MOV.U32 R34, RZ, RZ, R6 ;  /* 0x000000ffff227224 */ /* 0x000fe200078e0006 */
[----:B------:R-:W-:-:S04]  /*2870*/  UMOV UR5, UR6 ;  /* 0x0000000600057c82 */ /* 0x000fc80008000000 */
[----:B------:R-:W-:Y:S01]  /*2880*/  SEL R38, R34, UR5, P0 ;  /* 0x0000000522267c07 */ /* 0x000fe20008000000 */
[----:B------:R-:W-:Y:S01]  /*2890*/  IMAD.MOV.U32 R34, RZ, RZ, RZ ;  /* 0x000000ffff227224 */ /* 0x000fe200078e00ff */
[----:B------:R-:W-:Y:S01]  /*28a0*/  @P1 LOP3.LUT R39, R35, 0x80000, RZ, 0xfc, !PT ;  /* 0x0008000023271812 */ /* 0x000fe200078efcff */
[----:B------:R-:W-:Y:S01]  /*28b0*/  DSETP.NEU.AND P0, PT, R4, RZ, PT ;  /* 0x000000ff0400722a */ /* 0x000fe20003f0d000 */
[----:B------:R-:W-:Y:S02]  /*28c0*/  ISETP.GE.U32.AND P1, PT, R5, 0x7ff00000, PT ;  /* 0x7ff000000500780c */ /* 0x000fe40003f26070 */
        /* <DEDUP_REMOVED lines=92> */
.L_x_6023:
        /* <DEDUP_REMOVED lines=84> */
.L_x_6026:
        /* <DEDUP_REMOVED lines=8> */
.L_x_6025:
        /* <DEDUP_REMOVED lines=22> */
.L_x_6028:
[----:B------:R-:W-:Y:S05]  /*35b0*/  BSYNC B2 ;  /* 0x0000000000027941 */ /* 0x000fea0003800000 */
.L_x_6027:
        /* <DEDUP_REMOVED lines=30> */
.L_x_6024:
[----:B------:R-:W-:Y:S05]  /*37a0*/  BSYNC B1 ;  /* 0x0000000000017941 */ /* 0x000fea0003800000 */
.L_x_6022:
        /* <DEDUP_REMOVED lines=32> */
.L_x_6032:
[----:B------:R-:W-:Y:S05]  /*39b0*/  BSYNC B2 ;  /* 0x0000000000027941 */ /* 0x000fea0003800000 */
.L_x_6031:
        /* <DEDUP_REMOVED lines=79> */
.L_x_6030:
[----:B------:R-:W-:-:S04]  /*3eb0*/  ISETP.GE.AND P0, PT, R7, RZ, PT ;  /* 0x000000ff0700720c */ /* 0x000fc80003f06270 */
[----:B------:R-:W-:Y:S02]  /*3ec0*/  FSEL R4, RZ, 3.37028055040000000000e+12, P0 ;  /* 0x54442d18ff047808 */ /* 0x000fe40000000000 */
[----:B------:R-:W-:-:S07]  /*3ed0*/  FSEL R5, RZ, 2.1426990032196044922, P0 ;  /* 0x400921fbff057808 */ /* 0x000fce0000000000 */
.L_x_6033:
[----:B------:R-:W-:Y:S05]  /*3ee0*/  BSYNC B1 ;  /* 0x0000000000017941 */ /* 0x000fea0003800000 */
.L_x_6029:
[----:B------:R-:W-:Y:S01]  /*3ef0*/  DADD R2, -RZ, |R28| ;  /* 0x00000000ff027229 */ /* 0x000fe2000000051c */
[----:B------:R-:W-:Y:S01]  /*3f00*/  IMAD.MOV.U32 R52, RZ, RZ, RZ ;  /* 0x000000ffff347224 */ /* 0x000fe200078e00ff */
[----:B------:R-:W-:Y:S01]  /*3f10*/  UMOV UR6, 0xffffffff ;  /* 0xffffffff00067882 */ /* 0x000fe20000000000 */
[----:B------:R-:W-:Y:S01]  /*3f20*/  UMOV UR7, 0x7fefffff ;  /* 0x7fefffff00077882 */ /* 0x000fe20000000000 */
[----:B------:R-:W-:Y:S01]  /*3f30*/  IMAD.MOV.U32 R54, RZ, RZ, RZ ;  /* 0x000000ffff367224 */ /* 0x000fe200078e00ff */
[----:B------:R-:W-:Y:S01]  /*3f40*/  UMOV UR5, UR7 ;  /* 0x0000000700057c82 */ /* 0x000fe20008000000 */
[----:B------:R-:W-:Y:S01]  /*3f50*/  DADD R6, |R30|, |R6| ;  /* 0x000000001e067229 */ /* 0x000fe20000000606 */
[----:B------:R-:W-:Y:S01]  /*3f60*/  LOP3.LUT R5, R5, 0x80000000, R31, 0xb8, !PT ;  /* 0x8000000005057812 */ /* 0x000fe200078eb81f */
[----:B------:R-:W-:Y:S02]  /*3f70*/  BSSY B1, `(.L_x_6034) ;  /* 0x0000134000017945 */ /* 0x000fe40003800000 */
[----:B------:R-:W-:-:S02]  /*3f80*/  ISETP.GT.U32.AND P1, PT, R38, R2, PT ;  /* 0x000000022600720c */ /* 0x000fc40003f24070 */
[CC--:B------:R-:W-:Y:S02]  /*3f90*/  ISETP.LT.U32.AND P0, PT, R38.reuse, R2.reuse, PT ;  /* 0x000000022600720c */ /* 0x0c0fe40003f01070 */
[CC--:B------:R-:W-:Y:S02]  /*3fa0*/  ISETP.GT.U32.AND.EX P1, PT, R39.reuse, R3.reuse, PT, P1 ;  /* 0x000000032700720c */ /* 0x0c0fe40003f24110 */
[CC--:B------:R-:W-:Y:S02]  /*3fb0*/  ISETP.LT.U32.AND.EX P0, PT, R39.reuse, R3.reuse, PT, P0 ;  /* 0x000000032700720c */ /* 0x0c0fe40003f01100 */
[----:B------:R-:W-:Y:S02]  /*3fc0*/  SEL R47, R39, R3, P1 ;  /* 0x00000003272f7207 */ /* 0x000fe40000800000 */
[----:B------:R-:W-:Y:S02]  /*3fd0*/  SEL R44, R38, R2, P0 ;  /* 0x00000002262c7207 */ /* 0x000fe40000000000 */
[----:B------:R-:W-:-:S02]  /*3fe0*/  LOP3.LUT R0, R47, 0xffc00000, RZ, 0xc0, !PT ;  /* 0xffc000002f007812 */ /* 0x000fc400078ec0ff */
[----:B------:R-:W-:Y:S01]  /*3ff0*/  SEL R45, R39, R3, P0 ;  /* 0x00000003272d7207 */ /* 0x000fe20000000000 */
[----:B------:R-:W-:Y:S01]  /*4000*/  IMAD.U32 R3, RZ, RZ, UR5 ;  /* 0x00000005ff037e24 */ /* 0x000fe2000f8e00ff */
[----:B------:R-:W-:Y:S02]  /*4010*/  IADD3 R53, -R0, 0x7fd00000, RZ ;  /* 0x7fd0000000357810 */ /* 0x000fe40007ffe1ff */
[----:B------:R-:W-:-:S04]  /*4020*/  SEL R46, R38, R2, P1 ;  /* 0x00000002262e7207 */ /* 0x000fc80000800000 */
[C---:B------:R-:W-:Y:S02]  /*4030*/  DMUL R50, R52.reuse, R44 ;  /* 0x0000002c34327228 */ /* 0x040fe40000000000 */
[----:B------:R-:W-:-:S06]  /*4040*/  DMUL R52, R52, R46 ;  /* 0x0000002e34347228 */ /* 0x000fcc0000000000 */
        /* <DEDUP_REMOVED lines=149> */
.L_x_6035:
        /* <DEDUP_REMOVED lines=84> */
.L_x_6038:
        /* <DEDUP_REMOVED lines=8> */
.L_x_6037:
        /* <DEDUP_REMOVED lines=22> */
.L_x_6040:
[----:B------:R-:W-:Y:S05]  /*50c0*/  BSYNC B2 ;  /* 0x0000000000027941 */ /* 0x000fea0003800000 */
.L_x_6039:
        /* <DEDUP_REMOVED lines=30> */
.L_x_6036:
[----:B------:R-:W-:Y:S05]  /*52b0*/  BSYNC B1 ;  /* 0x0000000000017941 */ /* 0x000fea0003800000 */
.L_x_6034:
        /* <DEDUP_REMOVED lines=11> */
[----:B------:R-:W-:Y:S05]  /*5370*/  BSSY B2, `(.L_x_6043) ;  /* 0x0000013000027945 */ /* 0x000fea0003800000 */
[----:B0-----:R-:W-:-:S08]  /*5380*/  DFMA R4, -R44, R2, 1 ;  /* 0x3ff000002c04742b */ /* 0x001fd00000000102 */
[----:B------:R-:W-:-:S08]  /*5390*/  DFMA R4, R4, R4, R4 ;  /* 0x000000040404722b */ /* 0x000fd00000000004 */
[----:B------:R-:W-:-:S08]  /*53a0*/  DFMA R4, R2, R4, R2 ;  /* 0x000000040204722b */ /* 0x000fd00000000002 */
[----:B------:R-:W-:-:S08]  /*53b0*/  DFMA R2, -R44, R4, 1 ;  /* 0x3ff000002c02742b */ /* 0x000fd00000000104 */
[----:B------:R-:W-:Y:S01]  /*53c0*/  DFMA R2, R4, R2, R4 ;  /* 0x000000020402722b */ /* 0x000fe20000000004 */
[----:B------:R-:W-:Y:S02]  /*53d0*/  FSEL R5, R35, R39, P4 ;  /* 0x0000002723057208 */ /* 0x000fe40002000000 */
[----:B------:R-:W-:Y:S02]  /*53e0*/  FSEL R4, R34, R38, P4 ;  /* 0x0000002622047208 */ /* 0x000fe40002000000 */
[----:B------:R-:W-:-:S04]  /*53f0*/  FSETP.GEU.AND P1, PT, |R5|, 6.5827683646048100446e-37, PT ;  /* 0x036000000500780b */ /* 0x000fc80003f2e200 */
        /* <DEDUP_REMOVED lines=9> */
[----:B------:R-:W-:Y:S05]  /*5490*/  CALL.REL.NOINC `($__internal_11_$__cuda_sm20_div_rn_f64_full) ;  /* 0x0000016c00207944 */ /* 0x000fea0003c00000 */
.L_x_6044:
[----:B------:R-:W-:Y:S05]  /*54a0*/  BSYNC B2 ;  /* 0x0000000000027941 */ /* 0x000fea0003800000 */
.L_x_6043:
        /* <DEDUP_REMOVED lines=79> */
.L_x_6042:
[----:B------:R-:W-:-:S04]  /*59a0*/  ISETP.GE.AND P0, PT, R31, RZ, PT ;  /* 0x000000ff1f00720c */ /* 0x000fc80003f06270 */
[----:B------:R-:W-:Y:S02]  /*59b0*/  FSEL R56, RZ, 3.37028055040000000000e+12, P0 ;  /* 0x54442d18ff387808 */ /* 0x000fe40000000000 */
[----:B------:R-:W-:-:S07]  /*59c0*/  FSEL R57, RZ, 2.1426990032196044922, P0 ;  /* 0x400921fbff397808 */ /* 0x000fce0000000000 */
.L_x_6045:
[----:B------:R-:W-:Y:S05]  /*59d0*/  BSYNC B1 ;  /* 0x0000000000017941 */ /* 0x000fea0003800000 */
.L_x_6041:
[----:B------:R-:W-:Y:S01]  /*59e0*/  DADD R2, -RZ, |R24| ;  /* 0x00000000ff027229 */ /* 0x000fe20000000518 */
[----:B------:R-:W-:Y:S01]  /*59f0*/  IMAD.MOV.U32 R50, RZ, RZ, RZ ;  /* 0x000000ffff327224 */ /* 0x000fe200078e00ff */
[----:B------:R-:W-:Y:S01]  /*5a00*/  UMOV UR6, 0xffffffff ;  /* 0xffffffff00067882 */ /* 0x000fe20000000000 */
[----:B------:R-:W-:Y:S01]  /*5a10*/  UMOV UR7, 0x7fefffff ;  /* 0x7fefffff00077882 */ /* 0x000fe20000000000 */
[----:B------:R-:W-:Y:S01]  /*5a20*/  DADD R30, |R26|, |R30| ;  /* 0x000000001a1e7229 */ /* 0x000fe2000000061e */
        /* <DEDUP_REMOVED lines=16> */
[----:B------:R-:W-:Y:S01]  /*5b30*/  DFMA R46, R50, R50, R46 ;  /* 0x00000032322e722b */ /* 0x000fe2000000002e */
[----:B------:R-:W-:-:S07]  /*5b40*/  IMAD.MOV.U32 R50, RZ, RZ, RZ ;  /* 0x000000ffff327224 */ /* 0x000fce00078e00ff */
        /* <DEDUP_REMOVED lines=23> */
[----:B------:R-:W-:Y:S01]  /*5cc0*/  DSETP.GTU.AND P0, PT, |R30|, +INF , PT ;  /* 0x7ff000001e00742a */ /* 0x000fe20003f0c200 */
[----:B------:R-:W-:-:S04]  /*5cd0*/  LOP3.LUT R5, R57, 0x80000000, R27, 0xb8, !PT ;  /* 0x8000000039057812 */ /* 0x000fc800078eb81b */
        /* <DEDUP_REMOVED lines=12> */
[----:B------:R-:W-:Y:S01]  /*5da0*/  SEL R27, R39, R35, P0 ;  /* 0x00000023271b7207 */ /* 0x000fe20000000000 */
[----:B------:R-:W-:Y:S01]  /*5db0*/  IMAD.U32 R39, RZ, RZ, UR5 ;  /* 0x00000005ff277e24 */ /* 0x000fe2000f8e00ff */
        /* <DEDUP_REMOVED lines=111> */
.L_x_6047:
        /* <DEDUP_REMOVED lines=84> */
.L_x_6050:
        /* <DEDUP_REMOVED lines=8> */
.L_x_6049:
        /* <DEDUP_REMOVED lines=22> */
.L_x_6052:
[----:B------:R-:W-:Y:S05]  /*6bd0*/  BSYNC B2 ;  /* 0x0000000000027941 */ /* 0x000fea0003800000 */
.L_x_6051:
        /* <DEDUP_REMOVED lines=30> */
.L_x_6048:
[----:B------:R-:W-:Y:S05]  /*6dc0*/  BSYNC B1 ;  /* 0x0000000000017941 */ /* 0x000fea0003800000 */
.L_x_6046:
        /* <DEDUP_REMOVED lines=30> */
.L_x_6056:
[----:B------:R-:W-:Y:S05]  /*6fb0*/  BSYNC B2 ;  /* 0x0000000000027941 */ /* 0x000fea0003800000 */
.L_x_6055:
        /* <DEDUP_REMOVED lines=79> */
.L_x_6054:
[----:B------:R-:W-:-:S04]  /*74b0*/  ISETP.GE.AND P0, PT, R27, RZ, PT ;  /* 0x000000ff1b00720c */ /* 0x000fc80003f06270 */
[----:B------:R-:W-:Y:S02]  /*74c0*/  FSEL R56, RZ, 3.37028055040000000000e+12, P0 ;  /* 0x54442d18ff387808 */ /* 0x000fe40000000000 */
[----:B------:R-:W-:-:S07]  /*74d0*/  FSEL R57, RZ, 2.1426990032196044922, P0 ;  /* 0x400921fbff397808 */ /* 0x000fce0000000000 */
.L_x_6057:
[----:B------:R-:W-:Y:S05]  /*74e0*/  BSYNC B1 ;  /* 0x0000000000017941 */ /* 0x000fea0003800000 */
.L_x_6053:
        /* <DEDUP_REMOVED lines=20> */
[----:B------:R-:W-:Y:S01]  /*7630*/  DMUL R54, R46, R46 ;  /* 0x0000002e2e367228 */ /* 0x000fe20000000000 */
[----:B------:R-:W-:-:S07]  /*7640*/  IMAD.MOV.U32 R46, RZ, RZ, RZ ;  /* 0x000000ffff2e7224 */ /* 0x000fce00078e00ff */
        /* <DEDUP_REMOVED lines=19> */
[----:B------:R-:W-:-:S08]  /*7780*/  DMUL R50, R54, R50 ;  /* 0x0000003236327228 */ /* 0x000fd00000000000 */
[----:B------:R-:W-:-:S10]  /*7790*/  DMUL R50, R46, R50 ;  /* 0x000000322e327228 */ /* 0x000fd40000000000 */
[----:B------:R-:W-:Y:S02]  /*77a0*/  @!P0 FSEL R4, R44, R50, !P1 ;  /* 0x000000322c048208 */ /* 0x000fe40004800000 */
[----:B------:R-:W-:Y:S01]  /*77b0*/  @!P0 FSEL R5, R45, R51, !P1 ;  /* 0x000000332d058208 */ /* 0x000fe20004800000 */
[----:B------:R-:W-:-:S05]  /*77c0*/  DSETP.GTU.AND P0, PT, |R26|, +INF , PT ;  /* 0x7ff000001a00742a */ /* 0x000fca0003f0c200 */
[----:B------:R-:W-:Y:S01]  /*77d0*/  DSETP.GEU.AND P1, PT, R4, 0.5, PT ;  /* 0x3fe000000400742a */ /* 0x000fe20003f2e000 */
[----:B------:R-:W-:Y:S02]  /*77e0*/  FSEL R26, R26, R56, P0 ;  /* 0x000000381a1a7208 */ /* 0x000fe40000000000 */
[----:B------:R-:W-:-:S04]  /*77f0*/  LOP3.LUT R5, R57, 0x80000000, R23, 0xb8, !PT ;  /* 0x8000000039057812 */ /* 0x000fc800078eb817 */
[----:B------:R-:W-:-:S07]  /*7800*/  FSEL R27, R27, R5, P0 ;  /* 0x000000051b1b7208 */ /* 0x000fce0000000000 */
        /* <DEDUP_REMOVED lines=122> */
.L_x_6059:
        /* <DEDUP_REMOVED lines=81> */
[----:B------:R-:W-:-:S08]  /*84c0*/  DADD R38, R2, R38 ;  /* 0x0000000002267229 */ /* 0x000fd00000000026 */
[----:B------:R-:W-:Y:S01]  /*84d0*/  DMUL R20, R38, 0.5 ;  /* 0x3fe0000026147828 */ /* 0x000fe20000000000 */
[----:B------:R-:W-:Y:S10]  /*84e0*/  BRA `(.L_x_6060) ;  /* 0x0000000000f47947 */ /* 0x000ff40003800000 */
.L_x_6062:
        /* <DEDUP_REMOVED lines=8> */
.L_x_6061:
        /* <DEDUP_REMOVED lines=22> */
.L_x_6064:
[----:B------:R-:W-:Y:S05]  /*86d0*/  BSYNC B2 ;  /* 0x0000000000027941 */ /* 0x000fea0003800000 */
.L_x_6063:
        /* <DEDUP_REMOVED lines=30> */
.L_x_6060:
[----:B------:R-:W-:Y:S05]  /*88c0*/  BSYNC B1 ;  /* 0x0000000000017941 */ /* 0x000fea0003800000 */
.L_x_6058:
        /* <DEDUP_REMOVED lines=30> */
.L_x_6068:
[----:B------:R-:W-:Y:S05]  /*8ab0*/  BSYNC B2 ;  /* 0x0000000000027941 */ /* 0x000fea0003800000 */
.L_x_6067:
        /* <DEDUP_REMOVED lines=79> */
.L_x_6066:
[----:B------:R-:W-:-:S04]  /*8fb0*/  ISETP.GE.AND P0, PT, R23, RZ, PT ;  /* 0x000000ff1700720c */ /* 0x000fc80003f06270 */
[----:B------:R-:W-:Y:S02]  /*8fc0*/  FSEL R56, RZ, 3.37028055040000000000e+12, P0 ;  /* 0x54442d18ff387808 */ /* 0x000fe40000000000 */
[----:B------:R-:W-:-:S07]  /*8fd0*/  FSEL R57, RZ, 2.1426990032196044922, P0 ;  /* 0x400921fbff397808 */ /* 0x000fce0000000000 */
.L_x_6069:
[----:B------:R-:W-:Y:S05]  /*8fe0*/  BSYNC B1 ;  /* 0x0000000000017941 */ /* 0x000fea0003800000 */
.L_x_6065:
[----:B------:R-:W-:Y:S01]  /*8ff0*/  DADD R2, -RZ, |R16| ;  /* 0x00000000ff027229 */ /* 0x000fe20000000510 */
[----:B------:R-:W-:Y:S01]  /*9000*/  IMAD.MOV.U32 R50, RZ, RZ, RZ ;  /* 0x000000ffff327224 */ /* 0x000fe200078e00ff */
[----:B------:R-:W-:Y:S01]  /*9010*/  UMOV UR6, 0xffffffff ;  /* 0xffffffff00067882 */ /* 0x000fe20000000000 */
[----:B------:R-:W-:Y:S01]  /*9020*/  UMOV UR7, 0x7fefffff ;  /* 0x7fefffff00077882 */ /* 0x000fe20000000000 */
[----:B------:R-:W-:Y:S01]  /*9030*/  IMAD.MOV.U32 R52, RZ, RZ, RZ ;  /* 0x000000ffff347224 */ /* 0x000fe200078e00ff */
[----:B------:R-:W-:Y:S01]  /*9040*/  UMOV UR5, UR7 ;  /* 0x0000000700057c82 */ /* 0x000fe20008000000 */
[----:B------:R-:W-:Y:S01]  /*9050*/  DADD R22, |R18|, |R22| ;  /* 0x0000000012167229 */ /* 0x000fe20000000616 */
        /* <DEDUP_REMOVED lines=33> */
[----:B------:R-:W-:Y:S01]  /*9270*/  LOP3.LUT R51, R0, 0x100000, RZ, 0xfc, !PT ;  /* 0x0010000000337812 */ /* 0x000fe200078efcff */
[----:B------:R-:W-:-:S06]  /*9280*/  IMAD.MOV.U32 R50, RZ, RZ, RZ ;  /* 0x000000ffff327224 */ /* 0x000fcc00078e00ff */
        /* <DEDUP_REMOVED lines=22> */
[----:B------:R-:W-:-:S03]  /*93f0*/  IMAD.U32 R38, RZ, RZ, UR5 ;  /* 0x00000005ff267e24 */ /* 0x000fc6000f8e00ff */
        /* <DEDUP_REMOVED lines=46> */
[----:B------:R-:W-:Y:S01]  /*96e0*/  IMAD.MOV.U32 R38, RZ, RZ, -0x748574fc ;  /* 0x8b7a8b04ff267424 */ /* 0x000fe200078e00ff */
[----:B------:R-:W-:Y:S01]  /*96f0*/  LOP3.LUT R45, R2, 0x3ff00000, RZ, 0xfc, !PT ;  /* 0x3ff00000022d7812 */ /* 0x000fe200078efcff */
[----:B------:R-:W-:Y:S01]  /*9700*/  IMAD.MOV.U32 R2, RZ, RZ, RZ ;  /* 0x000000ffff027224 */ /* 0x000fe200078e00ff */
        /* <DEDUP_REMOVED lines=55> */
[----:B------:R-:W-:Y:S01]  /*9a80*/  DADD R16, R38, R34 ;  /* 0x0000000026107229 */ /* 0x000fe20000000022 */
[----:B------:R-:W-:Y:S10]  /*9a90*/  BRA `(.L_x_6072) ;  /* 0x0000000800447947 */ /* 0x000ff40003800000 */
.L_x_6071:
        /* <DEDUP_REMOVED lines=10> */
[--C-:B------:R-:W-:Y:S02]  /*9b40*/  IMAD.MOV.U32 R2, RZ, RZ, R18.reuse ;  /* 0x000000ffff027224 */ /* 0x100fe400078e0012 */
[----:B------:R-:W-:Y:S02]  /*9b50*/  IMAD.MOV.U32 R3, RZ, RZ, R19 ;  /* 0x000000ffff037224 */ /* 0x000fe400078e0013 */
        /* <DEDUP_REMOVED lines=9> */
[C---:B------:R-:W-:Y:S01]  /*9bf0*/  LOP3.LUT R2, R19.reuse, 0x800fffff, RZ, 0xc0, !PT ;  /* 0x800fffff13027812 */ /* 0x040fe200078ec0ff */
[----:B------:R-:W-:Y:S01]  /*9c00*/  IMAD.MOV.U32 R38, RZ, RZ, -0x748574fc ;  /* 0x8b7a8b04ff267424 */ /* 0x000fe200078e00ff */
[----:B------:R-:W-:Y:S01]  /*9c10*/  UMOV UR8, 0x3ae80f1e ;  /* 0x3ae80f1e00087882 */ /* 0x000fe20000000000 */
[----:B------:R-:W-:Y:S01]  /*9c20*/  IMAD.MOV.U32 R39, RZ, RZ, 0x3ed0ee25 ;  /* 0x3ed0ee25ff277424 */ /* 0x000fe200078e00ff */
[----:B------:R-:W-:Y:S01]  /*9c30*/  LOP3.LUT R45, R2, 0x3ff00000, RZ, 0xfc, !PT ;  /* 0x3ff00000022d7812 */ /* 0x000fe200078efcff */
[----:B------:R-:W-:Y:S01]  /*9c40*/  IMAD.MOV.U32 R2, RZ, RZ, RZ ;  /* 0x000000ffff027224 */ /* 0x000fe200078e00ff */
[----:B------:R-:W-:Y:S01]  /*9c50*/  UMOV UR9, 0x3eb1380b ;  /* 0x3eb1380b00097882 */ /* 0x000fe20000000000 */
[----:B------:R-:W-:Y:S01]  /*9c60*/  LEA.HI R19, R19, R0, RZ, 0xc ;  /* 0x0000000013137211 */ /* 0x000fe200078f60ff */
[----:B------:R-:W-:Y:S01]  /*9c70*/  UMOV UR12, 0x80000000 ;  /* 0x80000000000c7882 */ /* 0x000fe20000000000 */
[----:B------:R-:W-:Y:S01]  /*9c80*/  ISETP.GE.AND P0, PT, R45, 0x3ff6a09f, PT ;  /* 0x3ff6a09f2d00780c */ /* 0x000fe20003f06270 */
[----:B------:R-:W-:-:S12]  /*9c90*/  UMOV UR13, 0x43300000 ;  /* 0x43300000000d7882 */ /* 0x000fd80000000000 */
        /* <DEDUP_REMOVED lines=52> */
.L_x_6074:
        /* <DEDUP_REMOVED lines=8> */
.L_x_6073:
        /* <DEDUP_REMOVED lines=22> */
.L_x_6076:
[----:B------:R-:W-:Y:S05]  /*a1c0*/  BSYNC B2 ;  /* 0x0000000000027941 */ /* 0x000fea0003800000 */
.L_x_6075:
        /* <DEDUP_REMOVED lines=30> */
.L_x_6072:
[----:B------:R-:W-:Y:S05]  /*a3b0*/  BSYNC B1 ;  /* 0x0000000000017941 */ /* 0x000fea0003800000 */
.L_x_6070:
        /* <DEDUP_REMOVED lines=14> */
[----:B------:R-:W-:Y:S01]  /*a4a0*/  DFMA R44, R4, R44, R4 ;  /* 0x0000002c042c722b */ /* 0x000fe20000000004 */
[----:B------:R-:W-:Y:S02]  /*a4b0*/  FSEL R5, R35, R39, P4 ;  /* 0x0000002723057208 */ /* 0x000fe40002000000 */
[----:B------:R-:W-:Y:S02]  /*a4c0*/  FSEL R4, R34, R38, P4 ;  /* 0x0000002622047208 */ /* 0x000fe40002000000 */
[----:B------:R-:W-:-:S03]  /*a4d0*/  FSETP.GEU.AND P1, PT, |R5|, 6.5827683646048100446e-37, PT ;  /* 0x036000000500780b */ /* 0x000fc60003f2e200 */
        /* <DEDUP_REMOVED lines=9> */
[----:B------:R-:W-:Y:S05]  /*a570*/  CALL.REL.NOINC `($__internal_11_$__cuda_sm20_div_rn_f64_full) ;  /* 0x0000011800e87944 */ /* 0x000fea0003c00000 */
[----:B------:R-:W-:Y:S02]  /*a580*/  IMAD.MOV.U32 R44, RZ, RZ, R2 ;  /* 0x000000ffff2c7224 */ /* 0x000fe400078e0002 */
[----:B------:R-:W-:-:S07]  /*a590*/  IMAD.MOV.U32 R45, RZ, RZ, R3 ;  /* 0x000000ffff2d7224 */ /* 0x000fce00078e0003 */
.L_x_6080:
[----:B------:R-:W-:Y:S05]  /*a5a0*/  BSYNC B2 ;  /* 0x0000000000027941 */ /* 0x000fea0003800000 */
.L_x_6079:
        /* <DEDUP_REMOVED lines=63> */
[----:B------:R-:W-:-:S10]  /*a9a0*/  DADD R2, -RZ, -R44 ;  /* 0x00000000ff027229 */ /* 0x000fd4000000092c */
[----:B------:R-:W-:Y:S02]  /*a9b0*/  FSEL R4, R44, R2, !P1 ;  /* 0x000000022c047208 */ /* 0x000fe40004800000 */
[----:B------:R-:W-:Y:S01]  /*a9c0*/  FSEL R5, R45, R3, !P1 ;  /* 0x000000032d057208 */ /* 0x000fe20004800000 */
[----:B------:R-:W-:Y:S01]  /*a9d0*/  DADD R2, -R44, UR6 ;  /* 0x000000062c027e29 */ /* 0x000fe20008000100 */
[----:B------:R-:W-:-:S04]  /*a9e0*/  UMOV UR7, 0x3ff921fb ;  /* 0x3ff921fb00077882 */ /* 0x000fc80000000000 */
[----:B------:R-:W-:-:S05]  /*a9f0*/  DADD R4, R4, UR6 ;  /* 0x0000000604047e29 */ /* 0x000fca0008000000 */
[----:B------:R-:W-:Y:S02]  /*aa00*/  FSEL R57, R2, R44, !P1 ;  /* 0x0000002c02397208 */ /* 0x000fe40004800000 */
[----:B------:R-:W-:-:S03]  /*aa10*/  FSEL R3, R3, R45, !P1 ;  /* 0x0000002d03037208 */ /* 0x000fc60004800000 */
        /* <DEDUP_REMOVED lines=8> */
.L_x_6078:
[----:B------:R-:W-:-:S04]  /*aaa0*/  ISETP.GE.AND P0, PT, R19, RZ, PT ;  /* 0x000000ff1300720c */ /* 0x000fc80003f06270 */
[----:B------:R-:W-:Y:S02]  /*aab0*/  FSEL R56, RZ, 3.37028055040000000000e+12, P0 ;  /* 0x54442d18ff387808 */ /* 0x000fe40000000000 */
[----:B------:R-:W-:-:S07]  /*aac0*/  FSEL R57, RZ, 2.1426990032196044922, P0 ;  /* 0x400921fbff397808 */ /* 0x000fce0000000000 */
.L_x_6081:
[----:B------:R-:W-:Y:S05]  /*aad0*/  BSYNC B1 ;  /* 0x0000000000017941 */ /* 0x000fea0003800000 */
.L_x_6077:
        /* <DEDUP_REMOVED lines=65> */
[----:B------:R-:W-:Y:S01]  /*aef0*/  IADD3 R15, -R0, 0x7fd00000, RZ ;  /* 0x7fd00000000f7810 */ /* 0x000fe20007ffe1ff */
[----:B------:R-:W-:-:S05]  /*af00*/  IMAD.U32 R38, RZ, RZ, UR5 ;  /* 0x00000005ff267e24 */ /* 0x000fca000f8e00ff */
        /* <DEDUP_REMOVED lines=70> */
[----:B------:R-:W-:Y:S01]  /*b370*/  LOP3.LUT R34, R0, 0x80000000, RZ, 0x3c, !PT ;  /* 0x8000000000227812 */ /* 0x000fe200078e3cff */
[----:B------:R-:W-:-:S04]  /*b380*/  IMAD.MOV.U32 R35, RZ, RZ, 0x43300000 ;  /* 0x43300000ff237424 */ /* 0x000fc800078e00ff */
        /* <DEDUP_REMOVED lines=27> */
[----:B------:R-:W-:-:S05]  /*b540*/  DMUL R46, R4, R46 ;  /* 0x0000002e042e7228 */ /* 0x000fca0000000000 */
[----:B------:R-:W-:-:S03]  /*b550*/  DADD R44, -R2, R44 ;  /* 0x00000000022c7229 */ /* 0x000fc6000000012c */
[----:B------:R-:W-:-:S08]  /*b560*/  DFMA R38, R2, R46, R38 ;  /* 0x0000002e0226722b */ /* 0x000fd00000000026 */
[----:B------:R-:W-:-:S08]  /*b570*/  DADD R38, R38, -R44 ;  /* 0x0000000026267229 */ /* 0x000fd0000000082c */
[----:B------:R-:W-:-:S08]  /*b580*/  DFMA R38, R34, UR8, R38 ;  /* 0x0000000822267c2b */ /* 0x000fd00008000026 */
[----:B------:R-:W-:Y:S01]  /*b590*/  DADD R12, R14, R38 ;  /* 0x000000000e0c7229 */ /* 0x000fe20000000026 */
[----:B------:R-:W-:Y:S10]  /*b5a0*/  BRA `(.L_x_6084) ;  /* 0x0000000800447947 */ /* 0x000ff40003800000 */
.L_x_6083:
        /* <DEDUP_REMOVED lines=81> */
[----:B------:R-:W-:-:S08]  /*bac0*/  DADD R14, R34, R14 ;  /* 0x00000000220e7229 */ /* 0x000fd0000000000e */
[----:B------:R-:W-:Y:S01]  /*bad0*/  DMUL R12, R14, 0.5 ;  /* 0x3fe000000e0c7828 */ /* 0x000fe20000000000 */
[----:B------:R-:W-:Y:S10]  /*bae0*/  BRA `(.L_x_6084) ;  /* 0x0000000000f47947 */ /* 0x000ff40003800000 */
.L_x_6086:
        /* <DEDUP_REMOVED lines=8> */
.L_x_6085:
        /* <DEDUP_REMOVED lines=22> */
.L_x_6088:
[----:B------:R-:W-:Y:S05]  /*bcd0*/  BSYNC B2 ;  /* 0x0000000000027941 */ /* 0x000fea0003800000 */
.L_x_6087:
        /* <DEDUP_REMOVED lines=30> */
.L_x_6084:
[----:B------:R-:W-:Y:S05]  /*bec0*/  BSYNC B1 ;  /* 0x0000000000017941 */ /* 0x000fea0003800000 */
.L_x_6082:
        /* <DEDUP_REMOVED lines=30> */
.L_x_6092:
[----:B------:R-:W-:Y:S05]  /*c0b0*/  BSYNC B2 ;  /* 0x0000000000027941 */ /* 0x000fea0003800000 */
.L_x_6091:
        /* <DEDUP_REMOVED lines=79> */
.L_x_6090:
[----:B------:R-:W-:-:S04]  /*c5b0*/  ISETP.GE.AND P0, PT, R15, RZ, PT ;  /* 0x000000ff0f00720c */ /* 0x000fc80003f06270 */
[----:B------:R-:W-:Y:S02]  /*c5c0*/  FSEL R56, RZ, 3.37028055040000000000e+12, P0 ;  /* 0x54442d18ff387808 */ /* 0x000fe40000000000 */
[----:B------:R-:W-:-:S07]  /*c5d0*/  FSEL R57, RZ, 2.1426990032196044922, P0 ;  /* 0x400921fbff397808 */ /* 0x000fce0000000000 */
.L_x_6093:
[----:B------:R-:W-:Y:S05]  /*c5e0*/  BSYNC B1 ;  /* 0x0000000000017941 */ /* 0x000fea0003800000 */
.L_x_6089:
        /* <DEDUP_REMOVED lines=172> */
.L_x_6095:
        /* <DEDUP_REMOVED lines=84> */
.L_x_6098:
        /* <DEDUP_REMOVED lines=8> */
.L_x_6097:
        /* <DEDUP_REMOVED lines=22> */
.L_x_6100:
[----:B------:R-:W-:Y:S05]  /*d7d0*/  BSYNC B2 ;  /* 0x0000000000027941 */ /* 0x000fea0003800000 */
.L_x_6099:
        /* <DEDUP_REMOVED lines=30> */
.L_x_6096:
[----:B------:R-:W-:Y:S05]  /*d9c0*/  BSYNC B1 ;  /* 0x0000000000017941 */ /* 0x000fea0003800000 */
.L_x_6094:
[----:B------:R-:W-:Y:S01]  /*d9d0*/  ULDC.64 UR8, c[0x0][0x218] ;  /* 0x0000860000087ab9 */ /* 0x000fe20000000a00 */
[----:B------:R-:W-:Y:S01]  /*d9e0*/  IMAD.MOV.U32 R4, RZ, RZ, R28 ;  /* 0x000000ffff047224 */ /* 0x000fe200078e001c */
[----:B------:R-:W-:Y:S01]  /*d9f0*/  UIMAD.WIDE.U32 UR8, UR4, 0x10, UR8 ;  /* 0x00000010040878a5 */ /* 0x000fe2000f8e0008 */
[----:B------:R-:W-:Y:S02]  /*da00*/  IMAD.MOV.U32 R5, RZ, RZ, R29 ;  /* 0x000000ffff057224 */ /* 0x000fe400078e001d */
[----:B------:R-:W-:Y:S02]  /*da10*/  IMAD.MOV.U32 R28, RZ, RZ, R24 ;  /* 0x000000ffff1c7224 */ /* 0x000fe400078e0018 */
[----:B------:R-:W-:Y:S02]  /*da20*/  IMAD.MOV.U32 R29, RZ, RZ, R25 ;  /* 0x000000ffff1d7224 */ /* 0x000fe400078e0019 */
[----:B------:R-:W-:Y:S02]  /*da30*/  IMAD.U32 R2, RZ, RZ, UR8 ;  /* 0x00000008ff027e24 */ /* 0x000fe4000f8e00ff */
[----:B------:R-:W-:-:S02]  /*da40*/  IMAD.U32 R3, RZ, RZ, UR9 ;  /* 0x00000009ff037e24 */ /* 0x000fc4000f8e00ff */
[----:B------:R-:W-:Y:S02]  /*da50*/  IMAD.MOV.U32 R24, RZ, RZ, R20 ;  /* 0x000000ffff187224 */ /* 0x000fe400078e0014 */
[----:B------:R-:W-:Y:S02]  /*da60*/  IMAD.MOV.U32 R25, RZ, RZ, R21 ;  /* 0x000000ffff197224 */ /* 0x000fe400078e0015 */
[----:B------:R-:W-:Y:S02]  /*da70*/  IMAD.MOV.U32 R20, RZ, RZ, R16 ;  /* 0x000000ffff147224 */ /* 0x000fe400078e0010 */
[----:B------:R-:W-:Y:S02]  /*da80*/  IMAD.MOV.U32 R21, RZ, RZ, R17 ;  /* 0x000000ffff157224 */ /* 0x000fe400078e0011 */
[----:B------:R-:W-:Y:S02]  /*da90*/  IMAD.MOV.U32 R16, RZ, RZ, R12 ;  /* 0x000000ffff107224 */ /* 0x000fe400078e000c */
[----:B------:R-:W-:-:S02]  /*daa0*/  IMAD.MOV.U32 R17, RZ, RZ, R13 ;  /* 0x000000ffff117224 */ /* 0x000fc400078e000d */
[----:B------:R-:W-:-:S04]  /*dab0*/  IMAD.WIDE R48, R48, 0x20, R2 ;  /* 0x0000002030307825 */ /* 0x000fc800078e0202 */
[----:B------:R-:W-:Y:S01]  /*dac0*/  IMAD.MOV.U32 R38, RZ, RZ, R43 ;  /* 0x000000ffff267224 */ /* 0x000fe200078e002b */
[----:B------:R-:W-:Y:S01]  /*dad0*/  STG.E.128 desc[UR10][R48.64+0x1000], R4 ;  /* 0x0010000430007986 */ /* 0x000fe2000c101d0a */
[----:B------:R-:W-:Y:S02]  /*dae0*/  IMAD.MOV.U32 R39, RZ, RZ, R42 ;  /* 0x000000ffff277224 */ /* 0x000fe400078e002a */
[----:B------:R-:W-:Y:S01]  /*daf0*/  IMAD.MOV.U32 R34, RZ, RZ, R41 ;  /* 0x000000ffff227224 */ /* 0x000fe200078e0029 */
[----:B------:R-:W-:Y:S01]  /*db00*/  STG.E.128 desc[UR10][R48.64+0x1010], R28 ;  /* 0x0010101c30007986 */ /* 0x000fe2000c101d0a */
[----:B------:R-:W-:Y:S02]  /*db10*/  IMAD.MOV.U32 R35, RZ, RZ, R40 ;  /* 0x000000ffff237224 */ /* 0x000fe400078e0028 */
[----:B------:R-:W-:Y:S01]  /*db20*/  IMAD.MOV.U32 R12, RZ, RZ, R8 ;  /* 0x000000ffff0c7224 */ /* 0x000fe200078e0008 */
[----:B------:R-:W-:Y:S01]  /*db30*/  STG.E.128 desc[UR10][R48.64], R36 ;  /* 0x0000002430007986 */ /* 0x000fe2000c101d0a */
[----:B------:R-:W-:-:S03]  /*db40*/  IMAD.MOV.U32 R13, RZ, RZ, R9 ;  /* 0x000000ffff0d7224 */ /* 0x000fc600078e0009 */
[----:B------:R-:W-:Y:S04]  /*db50*/  STG.E.128 desc[UR10][R48.64+0x10], R32 ;  /* 0x0000102030007986 */ /* 0x000fe8000c101d0a */
[----:B------:R-:W-:Y:S04]  /*db60*/  STG.E.128 desc[UR10][R48.64+0x2000], R24 ;  /* 0x0020001830007986 */ /* 0x000fe8000c101d0a */
[----:B------:R-:W-:Y:S04]  /*db70*/  STG.E.128 desc[UR10][R48.64+0x2010], R20 ;  /* 0x0020101430007986 */ /* 0x000fe8000c101d0a */
[----:B------:R-:W-:Y:S04]  /*db80*/  STG.E.128 desc[UR10][R48.64+0x3000], R16 ;  /* 0x0030001030007986 */ /* 0x000fe8000c101d0a */
[----:B------:R-:W-:Y:S01]  /*db90*/  STG.E.128 desc[UR10][R48.64+0x3010], R12 ;  /* 0x0030100c30007986 */ /* 0x000fe2000c101d0a */
[----:B------:R-:W-:Y:S05]  /*dba0*/  EXIT ;  /* 0x000000000000794d */ /* 0x000fea0003800000 */
.L_x_6004:
[----:B------:R-:W0:Y:S01]  /*dbb0*/  S2R R0, SR_TID.X ;  /* 0x0000000000007919 */ /* 0x000e220000002100 */
[----:B------:R-:W-:Y:S02]  /*dbc0*/  CS2R R26, SRZ ;  /* 0x00000000001a7805 */ /* 0x000fe4000001ff00 */
[----:B------:R-:W-:Y:S02]  /*dbd0*/  CS2R R24, SRZ ;  /* 0x0000000000187805 */ /* 0x000fe4000001ff00 */
[----:B0-----:R-:W-:-:S13]  /*dbe0*/  ISETP.GE.AND P0, PT, R0, UR5, PT ;  /* 0x0000000500007c0c */ /* 0x001fda000bf06270 */
[C---:B------:R-:W-:Y:S02]  /*dbf0*/  @!P0 VIADD R23, R0.reuse, UR4 ;  /* 0x0000000400178c36 */ /* 0x040fe40008000000 */
[----:B------:R-:W-:-:S05]  /*dc00*/  @!P0 VIADD R0, R0, 0x80 ;  /* 0x0000008000008836 */ /* 0x000fca0000000000 */
[----:B------:R-:W-:-:S13]  /*dc10*/  ISETP.GE.AND P6, PT, R0, UR5, PT ;  /* 0x0000000500007c0c */ /* 0x000fda000bfc6270 */
[C---:B------:R-:W-:Y:S01]  /*dc20*/  @!P6 VIADD R5, R0.reuse, UR4 ;  /* 0x000000040005ec36 */ /* 0x040fe20008000000 */
[----:B------:R-:W0:Y:S01]  /*dc30*/  @!P6 LDC.64 R2, c[0x0][0x220] ;  /* 0x00008800ff02eb82 */ /* 0x000e220000000a00 */
[----:B------:R-:W-:-:S05]  /*dc40*/  @!P6 VIADD R0, R0, 0x80 ;  /* 0x000000800000e836 */ /* 0x000fca0000000000 */
[----:B------:R-:W-:-:S13]  /*dc50*/  ISETP.GE.AND P5, PT, R0, UR5, PT ;  /* 0x0000000500007c0c */ /* 0x000fda000bfa6270 */
[C---:B------:R-:W-:Y:S01]  /*dc60*/  @!P5 VIADD R17, R0.reuse, UR4 ;  /* 0x000000040011dc36 */ /* 0x040fe20008000000 */
[----:B------:R-:W1:Y:S01]  /*dc70*/  @!P5 LDC.64 R6, c[0x0][0x220] ;  /* 0x00008800ff06db82 */ /* 0x000e620000000a00 */
[----:B------:R-:W-:Y:S02]  /*dc80*/  @!P5 VIADD R0, R0, 0x80 ;  /* 0x000000800000d836 */ /* 0x000fe40000000000 */
[----:B0-----:R-:W-:-:S03]  /*dc90*/  @!P6 IMAD.WIDE.U32 R2, R5, 0x10, R2 ;  /* 0x000000100502e825 */ /* 0x001fc600078e0002 */
[C---:B------:R-:W-:Y:S02]  /*dca0*/  ISETP.GE.AND P4, PT, R0.reuse, UR5, PT ;  /* 0x0000000500007c0c */ /* 0x040fe4000bf86270 */
[----:B------:R-:W0:Y:S01]  /*dcb0*/  @!P0 LDC.64 R4, c[0x0][0x220] ;  /* 0x00008800ff048b82 */ /* 0x000e220000000a00 */
[----:B------:R2:W5:Y:S10]  /*dcc0*/  @!P6 LDG.E.128 R24, desc[UR10][R2.64] ;  /* 0x0000000a0218e981 */ /* 0x000574000c1e1d00 */
[C---:B------:R-:W-:Y:S01]  /*dcd0*/  @!P4 VIADD R19, R0.reuse, UR4 ;  /* 0x000000040013cc36 */ /* 0x040fe20008000000 */
[----:B------:R-:W3:Y:S01]  /*dce0*/  @!P4 LDC.64 R8, c[0x0][0x220] ;  /* 0x00008800ff08cb82 */ /* 0x000ee20000000a00 */
[----:B------:R-:W-:-:S05]  /*dcf0*/  @!P4 VIADD R0, R0, 0x80 ;  /* 0x000000800000c836 */ /* 0x000fca0000000000 */
[----:B------:R-:W-:-:S13]  /*dd00*/  ISETP.GE.AND P3, PT, R0, UR5, PT ;  /* 0x0000000500007c0c */ /* 0x000fda000bf66270 */
[C---:B------:R-:W-:Y:S01]  /*dd10*/  @!P3 VIADD R29, R0.reuse, UR4 ;  /* 0x00000004001dbc36 */ /* 0x040fe20008000000 */
[----:B------:R-:W2:Y:S01]  /*dd20*/  @!P3 LDC.64 R10, c[0x0][0x220] ;  /* 0x00008800ff0abb82 */ /* 0x000ea20000000a00 */
[----:B------:R-:W-:-:S05]  /*dd30*/  @!P3 VIADD R0, R0, 0x80 ;  /* 0x000000800000b836 */ /* 0x000fca0000000000 */
[----:B------:R-:W-:-:S13]  /*dd40*/  ISETP.GE.AND P2, PT, R0, UR5, PT ;  /* 0x0000000500007c0c */ /* 0x000fda000bf46270 */
[C---:B------:R-:W-:Y:S01]  /*dd50*/  @!P2 VIADD R45, R0.reuse, UR4 ;  /* 0x00000004002dac36 */ /* 0x040fe20008000000 */
[----:B------:R-:W4:Y:S01]  /*dd60*/  @!P2 LDC.64 R12, c[0x0][0x220] ;  /* 0x00008800ff0cab82 */ /* 0x000f220000000a00 */
[----:B------:R-:W-:-:S05]  /*dd70*/  @!P2 VIADD R0, R0, 0x80 ;  /* 0x000000800000a836 */ /* 0x000fca0000000000 */
[----:B------:R-:W-:-:S13]  /*dd80*/  ISETP.GE.AND P1, PT, R0, UR5, PT ;  /* 0x0000000500007c0c */ /* 0x000fda000bf26270 */
[C---:B------:R-:W-:Y:S01]  /*dd90*/  @!P1 VIADD R47, R0.reuse, UR4 ;  /* 0x00000004002f9c36 */ /* 0x040fe20008000000 */
[----:B------:R-:W0:Y:S01]  /*dda0*/  @!P1 LDC.64 R14, c[0x0][0x220] ;  /* 0x00008800ff0e9b82 */ /* 0x000e220000000a00 */
[----:B------:R-:W-:-:S05]  /*ddb0*/  @!P1 VIADD R0, R0, 0x80 ;  /* 0x0000008000009836 */ /* 0x000fca0000000000 */
[----:B------:R-:W-:-:S13]  /*ddc0*/  ISETP.GE.AND P6, PT, R0, UR5, PT ;  /* 0x0000000500007c0c */ /* 0x000fda000bfc6270 */
[----:B------:R-:W0:Y:S01]  /*ddd0*/  @!P6 LDC.64 R20, c[0x0][0x220] ;  /* 0x00008800ff14eb82 */ /* 0x000e220000000a00 */
[----:B-1----:R-:W-:-:S04]  /*dde0*/  @!P5 IMAD.WIDE.U32 R16, R17, 0x10, R6 ;  /* 0x000000101110d825 */ /* 0x002fc800078e0006 */
[----:B------:R-:W-:Y:S01]  /*ddf0*/  @!P6 VIADD R7, R0, UR4 ;  /* 0x000000040007ec36 */ /* 0x000fe20008000000 */
[----:B------:R-:W-:Y:S01]  /*de00*/  CS2R R38, SRZ ;  /* 0x0000000000267805 */ /* 0x000fe2000001ff00 */
[----:B---3--:R-:W-:Y:S01]  /*de10*/  @!P4 IMAD.WIDE.U32 R18, R19, 0x10, R8 ;  /* 0x000000101312c825 */ /* 0x008fe200078e0008 */
[----:B------:R-:W-:Y:S02]  /*de20*/  CS2R R36, SRZ ;  /* 0x0000000000247805 */ /* 0x000fe4000001ff00 */
[----:B------:R-:W-:Y:S02]  /*de30*/  CS2R R42, SRZ ;  /* 0x00000000002a7805 */ /* 0x000fe4000001ff00 */
[----:B------:R-:W-:Y:S01]  /*de40*/  CS2R R40, SRZ ;  /* 0x0000000000287805 */ /* 0x000fe2000001ff00 */
[----:B--2---:R-:W-:Y:S01]  /*de50*/  @!P3 IMAD.WIDE.U32 R2, R29, 0x10, R10 ;  /* 0x000000101d02b825 */ /* 0x004fe200078e000a */
[----:B------:R-:W-:Y:S02]  /*de60*/  CS2R R10, SRZ ;  /* 0x00000000000a7805 */ /* 0x000fe4000001ff00 */
[----:B------:R-:W-:Y:S01]  /*de70*/  CS2R R8, SRZ ;  /* 0x0000000000087805 */ /* 0x000fe2000001ff00 */
[----:B----4-:R-:W-:Y:S01]  /*de80*/  @!P2 IMAD.WIDE.U32 R44, R45, 0x10, R12 ;  /* 0x000000102d2ca825 */ /* 0x010fe200078e000c */
[----:B------:R-:W-:Y:S01]  /*de90*/  CS2R R12, SRZ ;  /* 0x00000000000c7805 */ /* 0x000fe2000001ff00 */
[----:B------:R-:W5:Y:S02]  /*dea0*/  @!P3 LDG.E.128 R36, desc[UR10][R2.64] ;  /* 0x0000000a0224b981 */ /* 0x000f64000c1e1d00 */
[----:B0-----:R-:W-:Y:S01]  /*deb0*/  @!P1 IMAD.WIDE.U32 R46, R47, 0x10, R14 ;  /* 0x000000102f2e9825 */ /* 0x001fe200078e000e */
[----:B------:R-:W-:Y:S01]  /*dec0*/  CS2R R14, SRZ ;  /* 0x00000000000e7805 */ /* 0x000fe2000001ff00 */
[----:B------:R-:W5:Y:S02]  /*ded0*/  @!P2 LDG.E.128 R40, desc[UR10][R44.64] ;  /* 0x0000000a2c28a981 */ /* 0x000f64000c1e1d00 */
[----:B------:R-:W-:Y:S01]  /*dee0*/  @!P0 IMAD.WIDE.U32 R4, R23, 0x10, R4 ;  /* 0x0000001017048825 */ /* 0x000fe200078e0004 */
[----:B------:R-:W-:Y:S01]  /*def0*/  CS2R R22, SRZ ;  /* 0x0000000000167805 */ /* 0x000fe2000001ff00 */
[----:B------:R-:W5:Y:S02]  /*df00*/  @!P1 LDG.E.128 R8, desc[UR10][R46.64] ;  /* 0x0000000a2e089981 */ /* 0x000f64000c1e1d00 */
[----:B------:R-:W-:Y:S01]  /*df10*/  @!P6 IMAD.WIDE.U32 R6, R7, 0x10, R20 ;  /* 0x000000100706e825 */ /* 0x000fe200078e0014 */
[----:B------:R-:W-:-:S04]  /*df20*/  CS2R R20, SRZ ;  /* 0x0000000000147805 */ /* 0x000fc8000001ff00 */
[----:B------:R-:W5:Y:S04]  /*df30*/  @!P6 LDG.E.128 R12, desc[UR10][R6.64] ;  /* 0x0000000a060ce981 */ /* 0x000f68000c1e1d00 */
[----:B------:R-:W5:Y:S01]  /*df40*/  @!P0 LDG.E.128 R20, desc[UR10][R4.64] ;  /* 0x0000000a04148981 */ /* 0x000f62000c1e1d00 */
[----:B------:R-:W-:Y:S02]  /*df50*/  CS2R R30, SRZ ;  /* 0x00000000001e7805 */ /* 0x000fe4000001ff00 */
[----:B------:R-:W-:Y:S02]  /*df60*/  CS2R R28, SRZ ;  /* 0x00000000001c7805 */ /* 0x000fe4000001ff00 */
[----:B------:R-:W-:Y:S02]  /*df70*/  CS2R R34, SRZ ;  /* 0x0000000000227805 */ /* 0x000fe4000001ff00 */
[----:B------:R-:W-:Y:S01]  /*df80*/  CS2R R32, SRZ ;  /* 0x0000000000207805 */ /* 0x000fe2000001ff00 */
[----:B------:R-:W-:Y:S01]  /*df90*/  BSSY B1, `(.L_x_6101) ;  /* 0x00001ba000017945 */ /* 0x000fe20003800000 */
[----:B------:R0:W5:Y:S04]  /*dfa0*/  @!P5 LDG.E.128 R28, desc[UR10][R16.64] ;  /* 0x0000000a101cd981 */ /* 0x000168000c1e1d00 */
[----:B------:R1:W5:Y:S01]  /*dfb0*/  @!P4 LDG.E.128 R32, desc[UR10][R18.64] ;  /* 0x0000000a1220c981 */ /* 0x000362000c1e1d00 */
[----:B0-----:R-:W-:-:S02]  /*dfc0*/  CS2R R16, SRZ ;  /* 0x0000000000107805 */ /* 0x001fc4000001ff00 */
[----:B-1----:R-:W-:Y:S01]  /*dfd0*/  CS2R R18, SRZ ;  /* 0x0000000000127805 */ /* 0x002fe2000001ff00 */
[----:B------:R-:W-:Y:S06]  /*dfe0*/  @P0 BRA `(.L_x_6102) ;  /* 0x0000001800d00947 */ /* 0x000fec0003800000 */
        /* <DEDUP_REMOVED lines=32> */
.L_x_6106:
[----:B------:R-:W-:Y:S05]  /*e1f0*/  BSYNC B3 ;  /* 0x0000000000037941 */ /* 0x000fea0003800000 */
.L_x_6105:
        /* <DEDUP_REMOVED lines=79> */
.L_x_6104:
[----:B------:R-:W-:-:S04]  /*e6f0*/  ISETP.GE.AND P0, PT, R7, RZ, PT ;  /* 0x000000ff0700720c */ /* 0x000fc80003f06270 */
[----:B------:R-:W-:Y:S02]  /*e700*/  FSEL R44, RZ, 3.37028055040000000000e+12, P0 ;  /* 0x54442d18ff2c7808 */ /* 0x000fe40000000000 */
[----:B------:R-:W-:-:S07]  /*e710*/  FSEL R45, RZ, 2.1426990032196044922, P0 ;  /* 0x400921fbff2d7808 */ /* 0x000fce0000000000 */
.L_x_6107:
[----:B------:R-:W-:Y:S05]  /*e720*/  BSYNC B2 ;  /* 0x0000000000027941 */ /* 0x000fea0003800000 */
.L_x_6103:
[----:B------:R-:W-:Y:S01]  /*e730*/  DADD R6, -RZ, |R22| ;  /* 0x00000000ff067229 */ /* 0x000fe20000000516 */
[----:B------:R-:W-:Y:S01]  /*e740*/  IMAD.MOV.U32 R2, RZ, RZ, RZ ;  /* 0x000000ffff027224 */ /* 0x000fe200078e00ff */
        /* <DEDUP_REMOVED lines=171> */
.L_x_6108:
        /* <DEDUP_REMOVED lines=91> */
.L_x_6110:
        /* <DEDUP_REMOVED lines=22> */
.L_x_6112:
[----:B------:R-:W-:Y:S05]  /*f910*/  BSYNC B2 ;  /* 0x0000000000027941 */ /* 0x000fea0003800000 */
.L_x_6111:
        /* <DEDUP_REMOVED lines=31> */
.L_x_6109:
[----:B------:R-:W-:Y:S02]  /*fb10*/  IMAD.MOV.U32 R16, RZ, RZ, R20 ;  /* 0x000000ffff107224 */ /* 0x000fe400078e0014 */
[----:B------:R-:W-:-:S07]  /*fb20*/  IMAD.MOV.U32 R17, RZ, RZ, R21 ;  /* 0x000000ffff117224 */ /* 0x000fce00078e0015 */
.L_x_6102:
[----:B------:R-:W-:Y:S05]  /*fb30*/  BSYNC B1 ;  /* 0x0000000000017941 */ /* 0x000fea0003800000 */
.L_x_6101:
[----:B------:R-:W0:Y:S01]  /*fb40*/  S2R R0, SR_TID.X ;  /* 0x0000000000007919 */ /* 0x000e220000002100 */
[----:B------:R-:W-:Y:S01]  /*fb50*/  BSSY B1, `(.L_x_6113) ;  /* 0x00001ba000017945 */ /* 0x000fe20003800000 */
[----:B-----5:R-:W-:Y:S02]  /*fb60*/  CS2R R22, SRZ ;  /* 0x0000000000167805 */ /* 0x020fe4000001ff00 */
[----:B------:R-:W-:Y:S01]  /*fb70*/  CS2R R20, SRZ ;  /* 0x0000000000147805 */ /* 0x000fe2000001ff00 */
[----:B0-----:R-:W-:-:S05]  /*fb80*/  VIADD R0, R0, 0x80 ;  /* 0x0000008000007836 */ /* 0x001fca0000000000 */
[----:B------:R-:W-:-:S13]  /*fb90*/  ISETP.GE.AND P0, PT, R0, UR5, PT ;  /* 0x0000000500007c0c */ /* 0x000fda000bf06270 */
        /* <DEDUP_REMOVED lines=33> */
.L_x_6118:
[----:B------:R-:W-:Y:S05]  /*fdb0*/  BSYNC B3 ;  /* 0x0000000000037941 */ /* 0x000fea0003800000 */
.L_x_6117:
        /* <DEDUP_REMOVED lines=79> */
.L_x_6116:
[----:B------:R-:W-:-:S04]  /*102b0*/  ISETP.GE.AND P0, PT, R7, RZ, PT ;  /* 0x000000ff0700720c */ /* 0x000fc80003f06270 */
[----:B------:R-:W-:Y:S02]  /*102c0*/  FSEL R44, RZ, 3.37028055040000000000e+12, P0 ;  /* 0x54442d18ff2c7808 */ /* 0x000fe40000000000 */
[----:B------:R-:W-:-:S07]  /*102d0*/  FSEL R45, RZ, 2.1426990032196044922, P0 ;  /* 0x400921fbff2d7808 */ /* 0x000fce0000000000 */
.L_x_6119:
[----:B------:R-:W-:Y:S05]  /*102e0*/  BSYNC B2 ;  /* 0x0000000000027941 */ /* 0x000fea0003800000 */
.L_x_6115:
        /* <DEDUP_REMOVED lines=173> */
.L_x_6120:
        /* <DEDUP_REMOVED lines=91> */
.L_x_6122:
        /* <DEDUP_REMOVED lines=22> */
.L_x_6124:
[----:B------:R-:W-:Y:S05]  /*114d0*/  BSYNC B2 ;  /* 0x0000000000027941 */ /* 0x000fea0003800000 */
.L_x_6123:
        /* <DEDUP_REMOVED lines=31> */
.L_x_6121:
[----:B------:R-:W-:Y:S02]  /*116d0*/  IMAD.MOV.U32 R20, RZ, RZ, R24 ;  /* 0x000000ffff147224 */ /* 0x000fe400078e0018 */
[----:B------:R-:W-:-:S07]  /*116e0*/  IMAD.MOV.U32 R21, RZ, RZ, R25 ;  /* 0x000000ffff157224 */ /* 0x000fce00078e0019 */
.L_x_6114:
[----:B------:R-:W-:Y:S05]  /*116f0*/  BSYNC B1 ;  /* 0x0000000000017941 */ /* 0x000fea0003800000 */
.L_x_6113:
[----:B------:R-:W0:Y:S01]  /*11700*/  S2R R0, SR_TID.X ;  /* 0x0000000000007919 */ /* 0x000e220000002100 */
[----:B------:R-:W-:Y:S01]  /*11710*/  BSSY B1, `(.L_x_6125) ;  /* 0x00001ba000017945 */ /* 0x000fe20003800000 */
[----:B------:R-:W-:Y:S02]  /*11720*/  CS2R R26, SRZ ;  /* 0x00000000001a7805 */ /* 0x000fe4000001ff00 */
        /* <DEDUP_REMOVED lines=36> */
.L_x_6130:
[----:B------:R-:W-:Y:S05]  /*11970*/  BSYNC B3 ;  /* 0x0000000000037941 */ /* 0x000fea0003800000 */
.L_x_6129:
        /* <DEDUP_REMOVED lines=79> */
.L_x_6128:
[----:B------:R-:W-:-:S04]  /*11e70*/  ISETP.GE.AND P0, PT, R7, RZ, PT ;  /* 0x000000ff0700720c */ /* 0x000fc80003f06270 */
[----:B------:R-:W-:Y:S02]  /*11e80*/  FSEL R44, RZ, 3.37028055040000000000e+12, P0 ;  /* 0x54442d18ff2c7808 */ /* 0x000fe40000000000 */
[----:B------:R-:W-:-:S07]  /*11e90*/  FSEL R45, RZ, 2.1426990032196044922, P0 ;  /* 0x400921fbff2d7808 */ /* 0x000fce0000000000 */
.L_x_6131:
[----:B------:R-:W-:Y:S05]  /*11ea0*/  BSYNC B2 ;  /* 0x0000000000027941 */ /* 0x000fea0003800000 */
.L_x_6127:
        /* <DEDUP_REMOVED lines=173> */
.L_x_6132:
        /* <DEDUP_REMOVED lines=91> */
.L_x_6134:
        /* <DEDUP_REMOVED lines=22> */
.L_x_6136:
[----:B------:R-:W-:Y:S05]  /*13090*/  BSYNC B2 ;  /* 0x0000000000027941 */ /* 0x000fea0003800000 */
.L_x_6135:
        /* <DEDUP_REMOVED lines=31> */
.L_x_6133:
[----:B------:R-:W-:Y:S02]  /*13290*/  IMAD.MOV.U32 R24, RZ, RZ, R28 ;  /* 0x000000ffff187224 */ /* 0x000fe400078e001c */
[----:B------:R-:W-:-:S07]  /*132a0*/  IMAD.MOV.U32 R25, RZ, RZ, R29 ;  /* 0x000000ffff197224 */ /* 0x000fce00078e001d */
.L_x_6126:
[----:B------:R-:W-:Y:S05]  /*132b0*/  BSYNC B1 ;  /* 0x0000000000017941 */ /* 0x000fea0003800000 */
.L_x_6125:
        /* <DEDUP_REMOVED lines=39> */
.L_x_6142:
[----:B------:R-:W-:Y:S05]  /*13530*/  BSYNC B3 ;  /* 0x0000000000037941 */ /* 0x000fea0003800000 */
.L_x_6141:
        /* <DEDUP_REMOVED lines=79> */
.L_x_6140:
[----:B------:R-:W-:-:S04]  /*13a30*/  ISETP.GE.AND P0, PT, R7, RZ, PT ;  /* 0x000000ff0700720c */ /* 0x000fc80003f06270 */
[----:B------:R-:W-:Y:S02]  /*13a40*/  FSEL R44, RZ, 3.37028055040000000000e+12, P0 ;  /* 0x54442d18ff2c7808 */ /* 0x000fe40000000000 */
[----:B------:R-:W-:-:S07]  /*13a50*/  FSEL R45, RZ, 2.1426990032196044922, P0 ;  /* 0x400921fbff2d7808 */ /* 0x000fce0000000000 */
.L_x_6143:
[----:B------:R-:W-:Y:S05]  /*13a60*/  BSYNC B2 ;  /* 0x0000000000027941 */ /* 0x000fea0003800000 */
.L_x_6139:
        /* <DEDUP_REMOVED lines=173> */
.L_x_6144:
        /* <DEDUP_REMOVED lines=91> */
.L_x_6146:
        /* <DEDUP_REMOVED lines=22> */
.L_x_6148:
[----:B------:R-:W-:Y:S05]  /*14c50*/  BSYNC B2 ;  /* 0x0000000000027941 */ /* 0x000fea0003800000 */
.L_x_6147:
        /* <DEDUP_REMOVED lines=31> */
.L_x_6145:
[----:B------:R-:W-:Y:S02]  /*14e50*/  IMAD.MOV.U32 R28, RZ, RZ, R32 ;  /* 0x000000ffff1c7224 */ /* 0x000fe400078e0020 */
[----:B------:R-:W-:-:S07]  /*14e60*/  IMAD.MOV.U32 R29, RZ, RZ, R33 ;  /* 0x000000ffff1d7224 */ /* 0x000fce00078e0021 */
.L_x_6138:
[----:B------:R-:W-:Y:S05]  /*14e70*/  BSYNC B1 ;  /* 0x0000000000017941 */ /* 0x000fea0003800000 */
.L_x_6137:
        /* <DEDUP_REMOVED lines=39> */
.L_x_6154:
[----:B------:R-:W-:Y:S05]  /*150f0*/  BSYNC B3 ;  /* 0x0000000000037941 */ /* 0x000fea0003800000 */
.L_x_6153:
        /* <DEDUP_REMOVED lines=79> */
.L_x_6152:
[----:B------:R-:W-:-:S04]  /*155f0*/  ISETP.GE.AND P0, PT, R7, RZ, PT ;  /* 0x000000ff0700720c */ /* 0x000fc80003f06270 */
[----:B------:R-:W-:Y:S02]  /*15600*/  FSEL R44, RZ, 3.37028055040000000000e+12, P0 ;  /* 0x54442d18ff2c7808 */ /* 0x000fe40000000000 */
[----:B------:R-:W-:-:S07]  /*15610*/  FSEL R45, RZ, 2.1426990032196044922, P0 ;  /* 0x400921fbff2d7808 */ /* 0x000fce0000000000 */
.L_x_6155:
[----:B------:R-:W-:Y:S05]  /*15620*/  BSYNC B2 ;  /* 0x0000000000027941 */ /* 0x000fea0003800000 */
.L_x_6151:
        /* <DEDUP_REMOVED lines=173> */
.L_x_6156:
        /* <DEDUP_REMOVED lines=91> */
.L_x_6158:
        /* <DEDUP_REMOVED lines=22> */
.L_x_6160:
[----:B------:R-:W-:Y:S05]  /*16810*/  BSYNC B2 ;  /* 0x0000000000027941 */ /* 0x000fea0003800000 */
.L_x_6159:
        /* <DEDUP_REMOVED lines=31> */
.L_x_6157:
[----:B------:R-:W-:Y:S02]  /*16a10*/  IMAD.MOV.U32 R32, RZ, RZ, R36 ;  /* 0x000000ffff207224 */ /* 0x000fe400078e0024 */
[----:B------:R-:W-:-:S07]  /*16a20*/  IMAD.MOV.U32 R33, RZ, RZ, R37 ;  /* 0x000000ffff217224 */ /* 0x000fce00078e0025 */
.L_x_6150:
[----:B------:R-:W-:Y:S05]  /*16a30*/  BSYNC B1 ;  /* 0x0000000000017941 */ /* 0x000fea0003800000 */
.L_x_6149:
        /* <DEDUP_REMOVED lines=39> */
.L_x_6166:
[----:B------:R-:W-:Y:S05]  /*16cb0*/  BSYNC B3 ;  /* 0x0000000000037941 */ /* 0x000fea0003800000 */
.L_x_6165:
        /* <DEDUP_REMOVED lines=79> */
.L_x_6164:
[----:B------:R-:W-:-:S04]  /*171b0*/  ISETP.GE.AND P0, PT, R7, RZ, PT ;  /* 0x000000ff0700720c */ /* 0x000fc80003f06270 */
[----:B------:R-:W-:Y:S02]  /*171c0*/  FSEL R44, RZ, 3.37028055040000000000e+12, P0 ;  /* 0x54442d18ff2c7808 */ /* 0x000fe40000000000 */
[----:B------:R-:W-:-:S07]  /*171d0*/  FSEL R45, RZ, 2.1426990032196044922, P0 ;  /* 0x400921fbff2d7808 */ /* 0x000fce0000000000 */
.L_x_6167:
[----:B------:R-:W-:Y:S05]  /*171e0*/  BSYNC B2 ;  /* 0x0000000000027941 */ /* 0x000fea0003800000 */
.L_x_6163:
        /* <DEDUP_REMOVED lines=173> */
.L_x_6168:
        /* <DEDUP_REMOVED lines=91> */
.L_x_6170:
        /* <DEDUP_REMOVED lines=22> */
.L_x_6172:
[----:B------:R-:W-:Y:S05]  /*183d0*/  BSYNC B2 ;  /* 0x0000000000027941 */ /* 0x000fea0003800000 */
.L_x_6171:
        /* <DEDUP_REMOVED lines=31> */
.L_x_6169:
[----:B------:R-:W-:Y:S02]  /*185d0*/  IMAD.MOV.U32 R36, RZ, RZ, R40 ;  /* 0x000000ffff247224 */ /* 0x000fe400078e0028 */
[----:B------:R-:W-:-:S07]  /*185e0*/  IMAD.MOV.U32 R37, RZ, RZ, R41 ;  /* 0x000000ffff257224 */ /* 0x000fce00078e0029 */
.L_x_6162:
[----:B------:R-:W-:Y:S05]  /*185f0*/  BSYNC B1 ;  /* 0x0000000000017941 */ /* 0x000fea0003800000 */
.L_x_6161:
[----:B------:R-:W0:Y:S01]  /*18600*/  S2R R0, SR_TID.X ;  /* 0x0000000000007919 */ /* 0x000e220000002100 */
[----:B------:R-:W-:Y:S01]  /*18610*/  BSSY B1, `(.L_x_6173) ;  /* 0x00001ba000017945 */ /* 0x000fe20003800000 */
[----:B------:R-:W-:Y:S02]  /*18620*/  CS2R R6, SRZ ;  /* 0x0000000000067805 */ /* 0x000fe4000001ff00 */
        /* <DEDUP_REMOVED lines=37> */
.L_x_6178:
[----:B------:R-:W-:Y:S05]  /*18880*/  BSYNC B3 ;  /* 0x0000000000037941 */ /* 0x000fea0003800000 */
.L_x_6177:
        /* <DEDUP_REMOVED lines=79> */
.L_x_6176:
[----:B------:R-:W-:-:S04]  /*18d80*/  ISETP.GE.AND P0, PT, R43, RZ, PT ;  /* 0x000000ff2b00720c */ /* 0x000fc80003f06270 */
[----:B------:R-:W-:Y:S02]  /*18d90*/  FSEL R54, RZ, 3.37028055040000000000e+12, P0 ;  /* 0x54442d18ff367808 */ /* 0x000fe40000000000 */
[----:B------:R-:W-:-:S07]  /*18da0*/  FSEL R55, RZ, 2.1426990032196044922, P0 ;  /* 0x400921fbff377808 */ /* 0x000fce0000000000 */
.L_x_6179:
[----:B------:R-:W-:Y:S05]  /*18db0*/  BSYNC B2 ;  /* 0x0000000000027941 */ /* 0x000fea0003800000 */
.L_x_6175:
[----:B------:R-:W-:Y:S01]  /*18dc0*/  DADD R52, -RZ, |R8| ;  /* 0x00000000ff347229 */ /* 0x000fe20000000508 */
[----:B------:R-:W-:Y:S01]  /*18dd0*/  IMAD.MOV.U32 R4, RZ, RZ, RZ ;  /* 0x000000ffff047224 */ /* 0x000fe200078e00ff */
[----:B------:R-:W-:Y:S01]  /*18de0*/  DADD R42, |R42|, |R10| ;  /* 0x000000002a2a7229 */ /* 0x000fe2000000060a */
[----:B------:R-:W-:-:S07]  /*18df0*/  LOP3.LUT R55, R55, 0x80000000, R11, 0xb8, !PT ;  /* 0x8000000037377812 */ /* 0x000fce00078eb80b */
        /* <DEDUP_REMOVED lines=16> */
[----:B------:R-:W-:Y:S02]  /*18f00*/  IMAD.MOV.U32 R4, RZ, RZ, -0x1 ;  /* 0xffffffffff047424 */ /* 0x000fe400078e00ff */
[----:B------:R-:W-:-:S04]  /*18f10*/  IMAD.MOV.U32 R5, RZ, RZ, 0x7fefffff ;  /* 0x7fefffffff057424 */ /* 0x000fc800078e00ff */
[----:B------:R-:W-:Y:S02]  /*18f20*/  IMAD.MOV.U32 R53, RZ, RZ, R5 ;  /* 0x000000ffff357224 */ /* 0x000fe400078e0005 */
[----:B------:R-:W-:Y:S01]  /*18f30*/  DSETP.MIN.AND P0, P1, R50, R4, PT ;  /* 0x000000043200722a */ /* 0x000fe20003900000 */
[----:B------:R-:W-:-:S05]  /*18f40*/  IMAD.MOV.U32 R52, RZ, RZ, R51 ;  /* 0x000000ffff347224 */ /* 0x000fca00078e0033 */
[----:B------:R-:W-:Y:S01]  /*18f50*/  FSEL R59, R52, R53, P0 ;  /* 0x00000035343b7208 */ /* 0x000fe20000000000 */
[----:B------:R-:W-:-:S07]  /*18f60*/  IMAD.MOV.U32 R52, RZ, RZ, R50 ;  /* 0x000000ffff347224 */ /* 0x000fce00078e0032 */
[----:B------:R-:W-:Y:S01]  /*18f70*/  @P1 LOP3.LUT R59, R53, 0x80000, RZ, 0xfc, !PT ;  /* 0x00080000353b1812 */ /* 0x000fe200078efcff */
[----:B------:R-:W-:Y:S01]  /*18f80*/  IMAD.MOV.U32 R53, RZ, RZ, R4 ;  /* 0x000000ffff357224 */ /* 0x000fe200078e0004 */
[----:B------:R-:W-:Y:S01]  /*18f90*/  DSETP.NEU.AND P1, PT, R44, RZ, PT ;  /* 0x000000ff2c00722a */ /* 0x000fe20003f2d000 */
[----:B------:R-:W-:-:S03]  /*18fa0*/  IMAD.MOV.U32 R44, RZ, RZ, 0x0 ;  /* 0x00000000ff2c7424 */ /* 0x000fc600078e00ff */
[----:B------:R-:W-:Y:S01]  /*18fb0*/  SEL R58, R52, R53, P0 ;  /* 0x00000035343a7207 */ /* 0x000fe20000000000 */
[----:B------:R-:W-:Y:S01]  /*18fc0*/  DSETP.GTU.AND P0, PT, |R42|, +INF , PT ;  /* 0x7ff000002a00742a */ /* 0x000fe20003f0c200 */
[----:B------:R-:W0:Y:S01]  /*18fd0*/  MUFU.RSQ64H R53, R59 ;  /* 0x0000003b00357308 */ /* 0x000e220000001c00 */
[----:B------:R-:W-:Y:S02]  /*18fe0*/  IMAD.MOV.U32 R52, RZ, RZ, RZ ;  /* 0x000000ffff347224 */ /* 0x000fe400078e00ff */
[----:B------:R-:W-:Y:S02]  /*18ff0*/  IMAD.MOV.U32 R45, RZ, RZ, 0x3fd80000 ;  /* 0x3fd80000ff2d7424 */ /* 0x000fe400078e00ff */
[----:B------:R-:W-:Y:S02]  /*19000*/  FSEL R42, R42, R54, P0 ;  /* 0x000000362a2a7208 */ /* 0x000fe40000000000 */
[----:B------:R-:W-:Y:S02]  /*19010*/  FSEL R43, R43, R55, P0 ;  /* 0x000000372b2b7208 */ /* 0x000fe40000000000 */
[----:B------:R-:W-:Y:S01]  /*19020*/  ISETP.GE.U32.AND P0, PT, R3, 0x7ff00000, PT ;  /* 0x7ff000000300780c */ /* 0x000fe20003f06070 */
        /* <DEDUP_REMOVED lines=10> */
[----:B------:R-:W-:-:S03]  /*190d0*/  @!P0 FSEL R3, R47, R55, !P1 ;  /* 0x000000372f038208 */ /* 0x000fc60004800000 */
[----:B------:R-:W-:-:S06]  /*190e0*/  IMAD.MOV.U32 R2, RZ, RZ, R0 ;  /* 0x000000ffff027224 */ /* 0x000fcc00078e0000 */
[----:B------:R-:W-:-:S14]  /*190f0*/  DSETP.GEU.AND P0, PT, R2, 0.5, PT ;  /* 0x3fe000000200742a */ /* 0x000fdc0003f0e000 */
[----:B------:R-:W-:Y:S05]  /*19100*/  @!P0 BRA `(.L_x_6180) ;  /* 0x0000000400dc8947 */ /* 0x000fea0003800000 */
[CC--:B------:R-:W-:Y:S01]  /*19110*/  ISETP.GT.U32.AND P1, PT, R48.reuse, R40.reuse, PT ;  /* 0x000000283000720c */ /* 0x0c0fe20003f24070 */
[----:B------:R-:W-:Y:S01]  /*19120*/  IMAD.MOV.U32 R10, RZ, RZ, RZ ;  /* 0x000000ffff0a7224 */ /* 0x000fe200078e00ff */
[CC--:B------:R-:W-:Y:S02]  /*19130*/  ISETP.LT.U32.AND P0, PT, R48.reuse, R40.reuse, PT ;  /* 0x000000283000720c */ /* 0x0c0fe40003f01070 */
[CC--:B------:R-:W-:Y:S02]  /*19140*/  ISETP.GT.U32.AND.EX P1, PT, R49.reuse, R41.reuse, PT, P1 ;  /* 0x000000293100720c */ /* 0x0c0fe40003f24110 */
[CC--:B------:R-:W-:Y:S02]  /*19150*/  ISETP.LT.U32.AND.EX P0, PT, R49.reuse, R41.reuse, PT, P0 ;  /* 0x000000293100720c */ /* 0x0c0fe40003f01100 */
[----:B------:R-:W-:Y:S02]  /*19160*/  SEL R9, R49, R41, P1 ;  /* 0x0000002931097207 */ /* 0x000fe40000800000 */
[----:B------:R-:W-:-:S02]  /*19170*/  SEL R2, R48, R40, P0 ;  /* 0x0000002830027207 */ /* 0x000fc40000000000 */
[----:B------:R-:W-:Y:S02]  /*19180*/  LOP3.LUT R0, R9, 0xffc00000, RZ, 0xc0, !PT ;  /* 0xffc0000009007812 */ /* 0x000fe400078ec0ff */
[----:B------:R-:W-:Y:S01]  /*19190*/  SEL R3, R49, R41, P0 ;  /* 0x0000002931037207 */ /* 0x000fe20000000000 */
        /* <DEDUP_REMOVED lines=110> */
.L_x_6180:
        /* <DEDUP_REMOVED lines=91> */
.L_x_6182:
        /* <DEDUP_REMOVED lines=22> */
.L_x_6184:
[----:B------:R-:W-:Y:S05]  /*19f90*/  BSYNC B2 ;  /* 0x0000000000027941 */ /* 0x000fea0003800000 */
.L_x_6183:
        /* <DEDUP_REMOVED lines=31> */
.L_x_6181:
[----:B------:R-:W-:Y:S02]  /*1a190*/  IMAD.MOV.U32 R40, RZ, RZ, R8 ;  /* 0x000000ffff287224 */ /* 0x000fe400078e0008 */
[----:B------:R-:W-:-:S07]  /*1a1a0*/  IMAD.MOV.U32 R41, RZ, RZ, R9 ;  /* 0x000000ffff297224 */ /* 0x000fce00078e0009 */
.L_x_6174:
[----:B------:R-:W-:Y:S05]  /*1a1b0*/  BSYNC B1 ;  /* 0x0000000000017941 */ /* 0x000fea0003800000 */
.L_x_6173:
[----:B------:R-:W0:Y:S01]  /*1a1c0*/  S2R R0, SR_TID.X ;  /* 0x0000000000007919 */ /* 0x000e220000002100 */
[----:B------:R-:W-:Y:S01]  /*1a1d0*/  BSSY B1, `(.L_x_6185) ;  /* 0x00001b7000017945 */ /* 0x000fe20003800000 */
        /* <DEDUP_REMOVED lines=36> */
.L_x_6190:
[----:B------:R-:W-:Y:S05]  /*1a420*/  BSYNC B3 ;  /* 0x0000000000037941 */ /* 0x000fea0003800000 */
.L_x_6189:
        /* <DEDUP_REMOVED lines=79> */
.L_x_6188:
[----:B------:R-:W-:-:S04]  /*1a920*/  ISETP.GE.AND P0, PT, R7, RZ, PT ;  /* 0x000000ff0700720c */ /* 0x000fc80003f06270 */
[----:B------:R-:W-:Y:S02]  /*1a930*/  FSEL R44, RZ, 3.37028055040000000000e+12, P0 ;  /* 0x54442d18ff2c7808 */ /* 0x000fe40000000000 */
[----:B------:R-:W-:-:S07]  /*1a940*/  FSEL R45, RZ, 2.1426990032196044922, P0 ;  /* 0x400921fbff2d7808 */ /* 0x000fce0000000000 */
.L_x_6191:
[----:B------:R-:W-:Y:S05]  /*1a950*/  BSYNC B2 ;  /* 0x0000000000027941 */ /* 0x000fea0003800000 */
.L_x_6187:
[----:B------:R-:W-:Y:S01]  /*1a960*/  DADD R48, -RZ, |R12| ;  /* 0x00000000ff307229 */ /* 0x000fe2000000050c */
[----:B------:R-:W-:Y:S01]  /*1a970*/  IMAD.MOV.U32 R2, RZ, RZ, RZ ;  /* 0x000000ffff027224 */ /* 0x000fe200078e00ff */
[----:B------:R-:W-:Y:S01]  /*1a980*/  DADD R6, |R6|, |R14| ;  /* 0x0000000006067229 */ /* 0x000fe2000000060e */
[----:B------:R-:W-:Y:S01]  /*1a990*/  IMAD.MOV.U32 R50, RZ, RZ, RZ ;  /* 0x000000ffff327224 */ /* 0x000fe200078e00ff */
[----:B------:R-:W-:-:S06]  /*1a9a0*/  LOP3.LUT R45, R45, 0x80000000, R15, 0xb8, !PT ;  /* 0x800000002d2d7812 */ /* 0x000fcc00078eb80f */
        /* <DEDUP_REMOVED lines=48> */
[----:B------:R-:W-:Y:S01]  /*1acb0*/  IMAD.MOV.U32 R45, RZ, RZ, R2 ;  /* 0x000000ffff2d7224 */ /* 0x000fe200078e0002 */
        /* <DEDUP_REMOVED lines=117> */
.L_x_6192:
        /* <DEDUP_REMOVED lines=91> */
.L_x_6194:
        /* <DEDUP_REMOVED lines=22> */
.L_x_6196:
[----:B------:R-:W-:Y:S05]  /*1bb20*/  BSYNC B2 ;  /* 0x0000000000027941 */ /* 0x000fea0003800000 */
.L_x_6195:
        /* <DEDUP_REMOVED lines=31> */
.L_x_6193:
[----:B------:R-:W-:Y:S02]  /*1bd20*/  IMAD.MOV.U32 R4, RZ, RZ, R12 ;  /* 0x000000ffff047224 */ /* 0x000fe400078e000c */
[----:B------:R-:W-:-:S07]  /*1bd30*/  IMAD.MOV.U32 R5, RZ, RZ, R13 ;  /* 0x000000ffff057224 */ /* 0x000fce00078e000d */
.L_x_6186:
[----:B------:R-:W-:Y:S05]  /*1bd40*/  BSYNC B1 ;  /* 0x0000000000017941 */ /* 0x000fea0003800000 */
.L_x_6185:
[----:B------:R-:W0:Y:S01]  /*1bd50*/  S2R R0, SR_TID.X ;  /* 0x0000000000007919 */ /* 0x000e220000002100 */
[----:B------:R-:W-:Y:S04]  /*1bd60*/  BSSY B0, `(.L_x_6197) ;  /* 0x0000033000007945 */ /* 0x000fe80003800000 */
[----:B------:R-:W-:Y:S01]  /*1bd70*/  BSSY B1, `(.L_x_6198) ;  /* 0x000002b000017945 */ /* 0x000fe20003800000 */
[----:B0-----:R-:W-:-:S13]  /*1bd80*/  ISETP.GE.AND P0, PT, R0, UR5, PT ;  /* 0x0000000500007c0c */ /* 0x001fda000bf06270 */
[----:B------:R-:W0:Y:S01]  /*1bd90*/  @!P0 LDC.64 R2, c[0x0][0x218] ;  /* 0x00008600ff028b82 */ /* 0x000e220000000a00 */
[C---:B------:R-:W-:Y:S02]  /*1bda0*/  @!P0 VIADD R9, R0.reuse, UR4 ;  /* 0x0000000400098c36 */ /* 0x040fe40008000000 */
[----:B------:R-:W-:Y:S02]  /*1bdb0*/  @!P0 VIADD R0, R0, 0x80 ;  /* 0x0000008000008836 */ /* 0x000fe40000000000 */
[----:B0-----:R-:W-:-:S05]  /*1bdc0*/  @!P0 IMAD.WIDE.U32 R2, R9, 0x10, R2 ;  /* 0x0000001009028825 */ /* 0x001fca00078e0002 */
[----:B------:R0:W-:Y:S01]  /*1bdd0*/  @!P0 STG.E.128 desc[UR10][R2.64], R16 ;  /* 0x0000001002008986 */ /* 0x0001e2000c101d0a */
[----:B------:R-:W-:-:S13]  /*1bde0*/  ISETP.GE.AND P0, PT, R0, UR5, PT ;  /* 0x0000000500007c0c */ /* 0x000fda000bf06270 */
[----:B------:R-:W-:Y:S05]  /*1bdf0*/  @P0 BRA `(.L_x_6199) ;  /* 0x0000000000300947 */ /* 0x000fea0003800000 */
[----:B0-----:R-:W0:Y:S01]  /*1be00*/  LDC.64 R2, c[0x0][0x218] ;  /* 0x00008600ff027b82 */ /* 0x001e220000000a00 */
[C---:B------:R-:W-:Y:S02]  /*1be10*/  VIADD R9, R0.reuse, UR4 ;  /* 0x0000000400097c36 */ /* 0x040fe40008000000 */
[----:B------:R-:W-:-:S05]  /*1be20*/  VIADD R0, R0, 0x80 ;  /* 0x0000008000007836 */ /* 0x000fca0000000000 */
[----:B------:R-:W-:Y:S01]  /*1be30*/  ISETP.GE.AND P0, PT, R0, UR5, PT ;  /* 0x0000000500007c0c */ /* 0x000fe2000bf06270 */
[----:B0-----:R-:W-:-:S05]  /*1be40*/  IMAD.WIDE.U32 R2, R9, 0x10, R2 ;  /* 0x0000001009027825 */ /* 0x001fca00078e0002 */
[----:B------:R0:W-:Y:S07]  /*1be50*/  STG.E.128 desc[UR10][R2.64], R20 ;  /* 0x0000001402007986 */ /* 0x0001ee000c101d0a */
[----:B------:R-:W-:Y:S05]  /*1be60*/  @P0 BRA `(.L_x_6200) ;  /* 0x0000000000300947 */ /* 0x000fea0003800000 */
[----:B0-----:R-:W0:Y:S01]  /*1be70*/  LDC.64 R2, c[0x0][0x218] ;  /* 0x00008600ff027b82 */ /* 0x001e220000000a00 */
[C---:B------:R-:W-:Y:S02]  /*1be80*/  VIADD R9, R0.reuse, UR4 ;  /* 0x0000000400097c36 */ /* 0x040fe40008000000 */
[----:B------:R-:W-:Y:S02]  /*1be90*/  VIADD R0, R0, 0x80 ;  /* 0x0000008000007836 */ /* 0x000fe40000000000 */
[----:B0-----:R-:W-:-:S05]  /*1bea0*/  IMAD.WIDE.U32 R2, R9, 0x10, R2 ;  /* 0x0000001009027825 */ /* 0x001fca00078e0002 */
[----:B------:R1:W-:Y:S02]  /*1beb0*/  STG.E.128 desc[UR10][R2.64], R24 ;  /* 0x0000001802007986 */ /* 0x0003e4000c101d0a */
.L_x_6199:
[----:B------:R-:W-:-:S13]  /*1bec0*/  ISETP.GE.AND P0, PT, R0, UR5, PT ;  /* 0x0000000500007c0c */ /* 0x000fda000bf06270 */
[----:B------:R-:W-:Y:S05]  /*1bed0*/  @P0 BRA `(.L_x_6201) ;  /* 0x0000000000300947 */ /* 0x000fea0003800000 */
[----:B01----:R-:W0:Y:S01]  /*1bee0*/  LDC.64 R2, c[0x0][0x218] ;  /* 0x00008600ff027b82 */ /* 0x003e220000000a00 */
[C---:B------:R-:W-:Y:S02]  /*1bef0*/  VIADD R9, R0.reuse, UR4 ;  /* 0x0000000400097c36 */ /* 0x040fe40008000000 */
[----:B------:R-:W-:Y:S02]  /*1bf00*/  VIADD R0, R0, 0x80 ;  /* 0x0000008000007836 */ /* 0x000fe40000000000 */
[----:B0-----:R-:W-:-:S05]  /*1bf10*/  IMAD.WIDE.U32 R2, R9, 0x10, R2 ;  /* 0x0000001009027825 */ /* 0x001fca00078e0002 */
[----:B------:R1:W-:Y:S02]  /*1bf20*/  STG.E.128 desc[UR10][R2.64], R28 ;  /* 0x0000001c02007986 */ /* 0x0003e4000c101d0a */
.L_x_6200:
[----:B------:R-:W-:-:S13]  /*1bf30*/  ISETP.GE.AND P0, PT, R0, UR5, PT ;  /* 0x0000000500007c0c */ /* 0x000fda000bf06270 */
[----:B------:R-:W-:Y:S05]  /*1bf40*/  @P0 BRA `(.L_x_6202) ;  /* 0x0000000000340947 */ /* 0x000fea0003800000 */
[----:B01----:R-:W0:Y:S01]  /*1bf50*/  LDC.64 R2, c[0x0][0x218] ;  /* 0x00008600ff027b82 */ /* 0x003e220000000a00 */
[C---:B------:R-:W-:Y:S02]  /*1bf60*/  VIADD R9, R0.reuse, UR4 ;  /* 0x0000000400097c36 */ /* 0x040fe40008000000 */
[----:B------:R-:W-:Y:S02]  /*1bf70*/  VIADD R0, R0, 0x80 ;  /* 0x0000008000007836 */ /* 0x000fe40000000000 */
[----:B0-----:R-:W-:-:S05]  /*1bf80*/  IMAD.WIDE.U32 R2, R9, 0x10, R2 ;  /* 0x0000001009027825 */ /* 0x001fca00078e0002 */
[----:B------:R2:W-:Y:S02]  /*1bf90*/  STG.E.128 desc[UR10][R2.64], R32 ;  /* 0x0000002002007986 */ /* 0x0005e4000c101d0a */
.L_x_6201:
[----:B------:R-:W-:-:S13]  /*1bfa0*/  ISETP.GE.AND P0, PT, R0, UR5, PT ;  /* 0x0000000500007c0c */ /* 0x000fda000bf06270 */
[----:B------:R-:W-:Y:S05]  /*1bfb0*/  @P0 BREAK B1 ;  /* 0x0000000000010942 */ /* 0x000fea0003800000 */
[----:B------:R-:W-:Y:S05]  /*1bfc0*/  @P0 BRA `(.L_x_6203) ;  /* 0x0000000000300947 */ /* 0x000fea0003800000 */
[----:B012---:R-:W0:Y:S01]  /*1bfd0*/  LDC.64 R2, c[0x0][0x218] ;  /* 0x00008600ff027b82 */ /* 0x007e220000000a00 */
[C---:B------:R-:W-:Y:S02]  /*1bfe0*/  VIADD R9, R0.reuse, UR4 ;  /* 0x0000000400097c36 */ /* 0x040fe40008000000 */
[----:B------:R-:W-:Y:S02]  /*1bff0*/  VIADD R0, R0, 0x80 ;  /* 0x0000008000007836 */ /* 0x000fe40000000000 */
[----:B0-----:R-:W-:-:S05]  /*1c000*/  IMAD.WIDE.U32 R2, R9, 0x10, R2 ;  /* 0x0000001009027825 */ /* 0x001fca00078e0002 */
[----:B------:R2:W-:Y:S02]  /*1c010*/  STG.E.128 desc[UR10][R2.64], R36 ;  /* 0x0000002402007986 */ /* 0x0005e4000c101d0a */
.L_x_6202:
[----:B------:R-:W-:Y:S05]  /*1c020*/  BSYNC B1 ;  /* 0x0000000000017941 */ /* 0x000fea0003800000 */
.L_x_6198:
[----:B------:R-:W-:-:S13]  /*1c030*/  ISETP.GE.AND P0, PT, R0, UR5, PT ;  /* 0x0000000500007c0c */ /* 0x000fda000bf06270 */
[----:B012---:R-:W0:Y:S01]  /*1c040*/  @!P0 LDC.64 R2, c[0x0][0x218] ;  /* 0x00008600ff028b82 */ /* 0x007e220000000a00 */
[C---:B------:R-:W-:Y:S02]  /*1c050*/  @!P0 VIADD R9, R0.reuse, UR4 ;  /* 0x0000000400098c36 */ /* 0x040fe40008000000 */
[----:B------:R-:W-:Y:S02]  /*1c060*/  @!P0 VIADD R0, R0, 0x80 ;  /* 0x0000008000008836 */ /* 0x000fe40000000000 */
[----:B0-----:R-:W-:-:S05]  /*1c070*/  @!P0 IMAD.WIDE.U32 R2, R9, 0x10, R2 ;  /* 0x0000001009028825 */ /* 0x001fca00078e0002 */
[----:B------:R3:W-:Y:S02]  /*1c080*/  @!P0 STG.E.128 desc[UR10][R2.64], R40 ;  /* 0x0000002802008986 */ /* 0x0007e4000c101d0a */
.L_x_6203:
[----:B------:R-:W-:Y:S05]  /*1c090*/  BSYNC B0 ;  /* 0x0000000000007941 */ /* 0x000fea0003800000 */
.L_x_6197:
[----:B------:R-:W-:Y:S05]  /*1c0a0*/  WARPSYNC.ALL ;  /* 0x0000000000007948 */ /* 0x000fea0003800000 */
[----:B------:R-:W-:-:S13]  /*1c0b0*/  ISETP.GE.AND P0, PT, R0, UR5, PT ;  /* 0x0000000500007c0c */ /* 0x000fda000bf06270 */
[----:B------:R-:W-:Y:S05]  /*1c0c0*/  @P0 EXIT ;  /* 0x000000000000094d */ /* 0x000fea0003800000 */
[----:B0123--:R-:W0:Y:S01]  /*1c0d0*/  LDC.64 R2, c[0x0][0x218] ;  /* 0x00008600ff027b82 */ /* 0x00fe220000000a00 */
[----:B------:R-:W-:-:S04]  /*1c0e0*/  VIADD R9, R0, UR4 ;  /* 0x0000000400097c36 */ /* 0x000fc80008000000 */
[----:B0-----:R-:W-:-:S05]  /*1c0f0*/  IMAD.WIDE.U32 R2, R9, 0x10, R2 ;  /* 0x0000001009027825 */ /* 0x001fca00078e0002 */
[----:B------:R-:W-:Y:S01]  /*1c100*/  STG.E.128 desc[UR10][R2.64], R4 ;  /* 0x0000000402007986 */ /* 0x000fe2000c101d0a */
[----:B------:R-:W-:Y:S05]  /*1c110*/  EXIT ;  /* 0x000000000000794d */ /* 0x000fea0003800000 */
        .weak           $__internal_11_$__cuda_sm20_div_rn_f64_full
        .type           $__internal_11_$__cuda_sm20_div_rn_f64_full,@function
        .size           $__internal_11_$__cuda_sm20_div_rn_f64_full,(.L_x_13241 - $__internal_11_$__cuda_sm20_div_rn_f64_full)
$__internal_11_$__cuda_sm20_div_rn_f64_full:
[C---:B------:R-:W-:Y:S01]  /*1c120*/  FSETP.GEU.AND P0, PT, |R3|.reuse, 1.469367938527859385e-39, PT ;  /* 0x001000000300780b */ /* 0x040fe20003f0e200 */
[--C-:B------:R-:W-:Y:S01]  /*1c130*/  IMAD.MOV.U32 R46, RZ, RZ, R2.reuse ;  /* 0x000000ffff2e7224 */ /* 0x100fe200078e0002 */
[C---:B------:R-:W-:Y:S01]  /*1c140*/  LOP3.LUT R44, R3.reuse, 0x800fffff, RZ, 0xc0, !PT ;  /* 0x800fffff032c7812 */ /* 0x040fe200078ec0ff */
[----:B------:R-:W-:Y:S01]  /*1c150*/  IMAD.MOV.U32 R47, RZ, RZ, R3 ;  /* 0x000000ffff2f7224 */ /* 0x000fe200078e0003 */
[----:B------:R-:W-:Y:S01]  /*1c160*/  LOP3.LUT R45, R3, 0x7ff00000, RZ, 0xc0, !PT ;  /* 0x7ff00000032d7812 */ /* 0x000fe200078ec0ff */
[----:B------:R-:W-:Y:S01]  /*1c170*/  IMAD.MOV.U32 R50, RZ, RZ, R2 ;  /* 0x000000ffff327224 */ /* 0x000fe200078e0002 */
[----:B------:R-:W-:Y:S01]  /*1c180*/  LOP3.LUT R51, R44, 0x3ff00000, RZ, 0xfc, !PT ;  /* 0x3ff000002c337812 */ /* 0x000fe200078efcff */
[----:B------:R-:W-:Y:S01]  /*1c190*/  IMAD.MOV.U32 R55, RZ, RZ, R5 ;  /* 0x000000ffff377224 */ /* 0x000fe200078e0005 */
[----:B------:R-:W-:Y:S01]  /*1c1a0*/  BSSY B0, `(.L_x_6204) ;  /* 0x0000058000007945 */ /* 0x000fe20003800000 */
[----:B------:R-:W-:Y:S02]  /*1c1b0*/  IMAD.MOV.U32 R52, RZ, RZ, 0x1 ;  /* 0x00000001ff347424 */ /* 0x000fe400078e00ff */
[----:B------:R-:W-:Y:S01]  /*1c1c0*/  IMAD.MOV.U32 R3, RZ, RZ, 0x1ca00000 ;  /* 0x1ca00000ff037424 */ /* 0x000fe200078e00ff */
[C---:B------:R-:W-:Y:S01]  /*1c1d0*/  FSETP.GEU.AND P1, PT, |R55|.reuse, 1.469367938527859385e-39, PT ;  /* 0x001000003700780b */ /* 0x040fe20003f2e200 */
[----:B------:R-:W-:Y:S01]  /*1c1e0*/  @!P0 DMUL R50, R46, 8.98846567431157953865e+307 ;  /* 0x7fe000002e328828 */ /* 0x000fe20000000000 */
[----:B------:R-:W-:Y:S01]  /*1c1f0*/  LOP3.LUT R2, R55, 0x7ff00000, RZ, 0xc0, !PT ;  /* 0x7ff0000037027812 */ /* 0x000fe200078ec0ff */
[----:B------:R-:W-:-:S03]  /*1c200*/  IMAD.MOV.U32 R54, RZ, RZ, R4 ;  /* 0x000000ffff367224 */ /* 0x000fc600078e0004 */
[----:B------:R-:W-:Y:S01]  /*1c210*/  ISETP.GE.U32.AND P3, PT, R2, R45, PT ;  /* 0x0000002d0200720c */ /* 0x000fe20003f66070 */
[----:B------:R-:W0:Y:S04]  /*1c220*/  MUFU.RCP64H R53, R51 ;  /* 0x0000003300357308 */ /* 0x000e280000001800 */
[----:B------:R-:W-:Y:S02]  /*1c230*/  @!P0 LOP3.LUT R45, R51, 0x7ff00000, RZ, 0xc0, !PT ;  /* 0x7ff00000332d8812 */ /* 0x000fe400078ec0ff */
[----:B------:R-:W-:-:S04]  /*1c240*/  @!P1 LOP3.LUT R5, R47, 0x7ff00000, RZ, 0xc0, !PT ;  /* 0x7ff000002f059812 */ /* 0x000fc800078ec0ff */
[----:B------:R-:W-:Y:S02]  /*1c250*/  @!P1 ISETP.GE.U32.AND P2, PT, R2, R5, PT ;  /* 0x000000050200920c */ /* 0x000fe40003f46070 */
[C---:B------:R-:W-:Y:S02]  /*1c260*/  SEL R5, R3.reuse, 0x63400000, !P3 ;  /* 0x6340000003057807 */ /* 0x040fe40005800000 */
[----:B------:R-:W-:Y:S01]  /*1c270*/  @!P1 SEL R4, R3, 0x63400000, !P2 ;  /* 0x6340000003049807 */ /* 0x000fe20005000000 */
[----:B0-----:R-:W-:-:S03]  /*1c280*/  DFMA R56, R52, -R50, 1 ;  /* 0x3ff000003438742b */ /* 0x001fc60000000832 */
[----:B------:R-:W-:-:S05]  /*1c290*/  @!P1 LOP3.LUT R4, R4, 0x80000000, R55, 0xf8, !PT ;  /* 0x8000000004049812 */ /* 0x000fca00078ef837 */
[----:B------:R-:W-:-:S08]  /*1c2a0*/  DFMA R56, R56, R56, R56 ;  /* 0x000000383838722b */ /* 0x000fd00000000038 */
[----:B------:R-:W-:Y:S01]  /*1c2b0*/  DFMA R52, R52, R56, R52 ;  /* 0x000000383434722b */ /* 0x000fe20000000034 */
[----:B------:R-:W-:Y:S01]  /*1c2c0*/  LOP3.LUT R57, R5, 0x800fffff, R55, 0xf8, !PT ;  /* 0x800fffff05397812 */ /* 0x000fe200078ef837 */
[----:B------:R-:W-:Y:S01]  /*1c2d0*/  IMAD.MOV.U32 R56, RZ, RZ, R54 ;  /* 0x000000ffff387224 */ /* 0x000fe200078e0036 */
[----:B------:R-:W-:Y:S01]  /*1c2e0*/  @!P1 LOP3.LUT R5, R4, 0x100000, RZ, 0xfc, !PT ;  /* 0x0010000004059812 */ /* 0x000fe200078efcff */
[----:B------:R-:W-:-:S04]  /*1c2f0*/  @!P1 IMAD.MOV.U32 R4, RZ, RZ, RZ ;  /* 0x000000ffff049224 */ /* 0x000fc800078e00ff */
[----:B------:R-:W-:Y:S02]  /*1c300*/  DFMA R58, R52, -R50, 1 ;  /* 0x3ff00000343a742b */ /* 0x000fe40000000832 */
[----:B------:R-:W-:-:S06]  /*1c310*/  @!P1 DFMA R56, R56, 2, -R4 ;  /* 0x400000003838982b */ /* 0x000fcc0000000804 */
[----:B------:R-:W-:-:S08]  /*1c320*/  DFMA R58, R52, R58, R52 ;  /* 0x0000003a343a722b */ /* 0x000fd00000000034 */
[----:B------:R-:W-:-:S08]  /*1c330*/  DMUL R4, R58, R56 ;  /* 0x000000383a047228 */ /* 0x000fd00000000000 */
[----:B------:R-:W-:-:S08]  /*1c340*/  DFMA R52, R4, -R50, R56 ;  /* 0x800000320434722b */ /* 0x000fd00000000038 */
[----:B------:R-:W-:Y:S01]  /*1c350*/  DFMA R52, R58, R52, R4 ;  /* 0x000000343a34722b */ /* 0x000fe20000000004 */
[----:B------:R-:W-:Y:S01]  /*1c360*/  IMAD.MOV.U32 R4, RZ, RZ, R2 ;  /* 0x000000ffff047224 */ /* 0x000fe200078e0002 */
[----:B------:R-:W-:-:S05]  /*1c370*/  @!P1 LOP3.LUT R4, R57, 0x7ff00000, RZ, 0xc0, !PT ;  /* 0x7ff0000039049812 */ /* 0x000fca00078ec0ff */
[----:B------:R-:W-:-:S05]  /*1c380*/  VIADD R5, R4, 0xffffffff ;  /* 0xffffffff04057836 */ /* 0x000fca0000000000 */
[----:B------:R-:W-:Y:S01]  /*1c390*/  ISETP.GT.U32.AND P0, PT, R5, 0x7feffffe, PT ;  /* 0x7feffffe0500780c */ /* 0x000fe20003f04070 */
[----:B------:R-:W-:-:S05]  /*1c3a0*/  VIADD R5, R45, 0xffffffff ;  /* 0xffffffff2d057836 */ /* 0x000fca0000000000 */
[----:B------:R-:W-:-:S13]  /*1c3b0*/  ISETP.GT.U32.OR P0, PT, R5, 0x7feffffe, P0 ;  /* 0x7feffffe0500780c */ /* 0x000fda0000704470 */
[----:B------:R-:W-:Y:S05]  /*1c3c0*/  @P0 BRA `(.L_x_6205) ;  /* 0x0000000000740947 */ /* 0x000fea0003800000 */
[----:B------:R-:W-:-:S04]  /*1c3d0*/  LOP3.LUT R5, R47, 0x7ff00000, RZ, 0xc0, !PT ;  /* 0x7ff000002f057812 */ /* 0x000fc800078ec0ff */
[CC--:B------:R-:W-:Y:S02]  /*1c3e0*/  VIADDMNMX R4, R2.reuse, -R5.reuse, 0xb9600000, !PT ;  /* 0xb960000002047446 */ /* 0x0c0fe40007800905 */
[----:B------:R-:W-:Y:S02]  /*1c3f0*/  ISETP.GE.U32.AND P0, PT, R2, R5, PT ;  /* 0x000000050200720c */ /* 0x000fe40003f06070 */
[----:B------:R-:W-:Y:S02]  /*1c400*/  VIMNMX R4, R4, 0x46a00000, PT ;  /* 0x46a0000004047848 */ /* 0x000fe40003fe0100 */
[----:B------:R-:W-:-:S05]  /*1c410*/  SEL R3, R3, 0x63400000, !P0 ;  /* 0x6340000003037807 */ /* 0x000fca0004000000 */
[----:B------:R-:W-:Y:S02]  /*1c420*/  IMAD.IADD R3, R4, 0x1, -R3 ;  /* 0x0000000104037824 */ /* 0x000fe400078e0a03 */
[----:B------:R-:W-:Y:S02]  /*1c430*/  IMAD.MOV.U32 R4, RZ, RZ, RZ ;  /* 0x000000ffff047224 */ /* 0x000fe400078e00ff */
        /* <DEDUP_REMOVED lines=18> */
[----:B------:R-:W-:-:S03]  /*1c560*/  FSEL R5, R2, R59, !P0 ;  /* 0x0000003b02057208 */ /* 0x000fc60004000000 */
[----:B------:R-:W-:Y:S02]  /*1c570*/  IMAD.MOV.U32 R58, RZ, RZ, R4 ;  /* 0x000000ffff3a7224 */ /* 0x000fe400078e0004 */
[----:B------:R-:W-:Y:S01]  /*1c580*/  IMAD.MOV.U32 R59, RZ, RZ, R5 ;  /* 0x000000ffff3b7224 */ /* 0x000fe200078e0005 */
[----:B------:R-:W-:Y:S06]  /*1c590*/  BRA `(.L_x_6206) ;  /* 0x0000000000607947 */ /* 0x000fec0003800000 */
.L_x_6205:
        /* <DEDUP_REMOVED lines=17> */
.L_x_6208:
[----:B------:R-:W-:Y:S01]  /*1c6b0*/  LOP3.LUT R3, R47, 0x80000, RZ, 0xfc, !PT ;  /* 0x000800002f037812 */ /* 0x000fe200078efcff */
[----:B------:R-:W-:-:S04]  /*1c6c0*/  IMAD.MOV.U32 R58, RZ, RZ, R46 ;  /* 0x000000ffff3a7224 */ /* 0x000fc800078e002e */
[----:B------:R-:W-:Y:S01]  /*1c6d0*/  IMAD.MOV.U32 R59, RZ, RZ, R3 ;  /* 0x000000ffff3b7224 */ /* 0x000fe200078e0003 */
[----:B------:R-:W-:Y:S06]  /*1c6e0*/  BRA `(.L_x_6206) ;  /* 0x00000000000c7947 */ /* 0x000fec0003800000 */
.L_x_6207:
[----:B------:R-:W-:Y:S01]  /*1c6f0*/  LOP3.LUT R3, R55, 0x80000, RZ, 0xfc, !PT ;  /* 0x0008000037037812 */ /* 0x000fe200078efcff */
[----:B------:R-:W-:-:S04]  /*1c700*/  IMAD.MOV.U32 R58, RZ, RZ, R54 ;  /* 0x000000ffff3a7224 */ /* 0x000fc800078e0036 */
[----:B------:R-:W-:-:S07]  /*1c710*/  IMAD.MOV.U32 R59, RZ, RZ, R3 ;  /* 0x000000ffff3b7224 */ /* 0x000fce00078e0003 */
.L_x_6206:
[----:B------:R-:W-:Y:S05]  /*1c720*/  BSYNC B0 ;  /* 0x0000000000007941 */ /* 0x000fea0003800000 */
.L_x_6204:
[----:B------:R-:W-:Y:S02]  /*1c730*/  IMAD.MOV.U32 R4, RZ, RZ, R0 ;  /* 0x000000ffff047224 */ /* 0x000fe400078e0000 */
[----:B------:R-:W-:Y:S02]  /*1c740*/  IMAD.MOV.U32 R5, RZ, RZ, 0x0 ;  /* 0x00000000ff057424 */ /* 0x000fe400078e00ff */
[----:B------:R-:W-:Y:S02]  /*1c750*/  IMAD.MOV.U32 R2, RZ, RZ, R58 ;  /* 0x000000ffff027224 */ /* 0x000fe400078e003a */
[----:B------:R-:W-:Y:S01]  /*1c760*/  IMAD.MOV.U32 R3, RZ, RZ, R59 ;  /* 0x000000ffff037224 */ /* 0x000fe200078e003b */
[----:B------:R-:W-:Y:S06]  /*1c770*/  RET.REL.NODEC R4 `(_ZN2at6native29vectorized_elementwise_kernelILi2EZZZNS0_17log1p_kernel_cudaERNS_18TensorIteratorBaseEENKUlvE_clEvENKUlvE1_clEvEUlN3c107complexIdEEE_St5arrayIPcLm2EEEEviT0_T1_) ;  /* 0xfffffe3804207950 */ /* 0x000fec0003c3ffff */
.L_x_6209:
        /* <DEDUP_REMOVED lines=16> */
.L_x_13241:


//--------------------- .text._ZN2at6native29vectorized_elementwise_kernelILi4EZZZNS0_17log1p_kernel_cudaERNS_18TensorIteratorBaseEENKUlvE_clEvENKUlvE1_clEvEUlN3c107complexIdEEE_St5arrayIPcLm2EEEEviT0_T1_ --------------------------
	.section	.text._ZN2at6native29vectorized_elementwise_kernelILi4EZZZNS0_17log1p_kernel_cudaERNS_18TensorIteratorBaseEENKUlvE_clEvENKUlvE1_clEvEUlN3c107complexIdEEE_St5arrayIPcLm2EEEEviT0_T1_,"ax",@progbits
	.align	128
        .global         _ZN2at6native29vectorized_elementwise_kernelILi4EZZZNS0_17log1p_kernel_cudaERNS_18TensorIteratorBaseEENKUlvE_clEvENKUlvE1_clEvEUlN3c107complexIdEEE_St5arrayIPcLm2EEEEviT0_T1_
        .type           _ZN2at6native29vectorized_elementwise_kernelILi4EZZZNS0_17log1p_kernel_cudaERNS_18TensorIteratorBaseEENKUlvE_clEvENKUlvE1_clEvEUlN3c107complexIdEEE_St5arrayIPcLm2EEEEviT0_T1_,@function
        .size           _ZN2at6native29vectorized_elementwise_kernelILi4EZZZNS0_17log1p_kernel_cudaERNS_18TensorIteratorBaseEENKUlvE_clEvENKUlvE1_clEvEUlN3c107complexIdEEE_St5arrayIPcLm2EEEEviT0_T1_,(.L_x_13242 - _ZN2at6native29vectorized_elementwise_kernelILi4EZZZNS0_17log1p_kernel_cudaERNS_18TensorIteratorBaseEENKUlvE_clEvENKUlvE1_clEvEUlN3c107complexIdEEE_St5arrayIPcLm2EEEEviT0_T1_)
        .other          _ZN2at6native29vectorized_elementwise_kernelILi4EZZZNS0_17log1p_kernel_cudaERNS_18TensorIteratorBaseEENKUlvE_clEvENKUlvE1_clEvEUlN3c107complexIdEEE_St5arrayIPcLm2EEEEviT0_T1_,@"STO_CUDA_ENTRY STV_DEFAULT"
_ZN2at6native29vectorized_elementwise_kernelILi4EZZZNS0_17log1p_kernel_cudaERNS_18TensorIteratorBaseEENKUlvE_clEvENKUlvE1_clEvEUlN3c107complexIdEEE_St5arrayIPcLm2EEEEviT0_T1_:
.text._ZN2at6native29vectorized_elementwise_kernelILi4EZZZNS0_17log1p_kernel_cudaERNS_18TensorIteratorBaseEENKUlvE_clEvENKUlvE1_clEvEUlN3c107complexIdEEE_St5arrayIPcLm2EEEEviT0_T1_:
        /* <DEDUP_REMOVED lines=54> */
[----:B-----5:R-:W-:Y:S05]  /*0360*/  CALL.REL.NOINC `($__internal_12_$__cuda_sm20_div_rn_f64_full) ;  /* 0x000001bc006c7944 */ /* 0x020fea0003c00000 */
.L_x_6214:
[----:B------:R-:W-:Y:S05]  /*0370*/  BSYNC B2 ;  /* 0x0000000000027941 */ /* 0x000fea0003800000 */
.L_x_6213:
        /* <DEDUP_REMOVED lines=79> */
.L_x_6212:
[----:B------:R-:W-:-:S04]  /*0870*/  ISETP.GE.AND P0, PT, R41, RZ, PT ;  /* 0x000000ff2900720c */ /* 0x000fc80003f06270 */
[----:B------:R-:W-:Y:S02]  /*0880*/  FSEL R4, RZ, 3.37028055040000000000e+12, P0 ;  /* 0x54442d18ff047808 */ /* 0x000fe40000000000 */
[----:B------:R-:W-:-:S07]  /*0890*/  FSEL R5, RZ, 2.1426990032196044922, P0 ;  /* 0x400921fbff057808 */ /* 0x000fce0000000000 */
.L_x_6215:
[----:B------:R-:W-:Y:S05]  /*08a0*/  BSYNC B1 ;  /* 0x0000000000017941 */ /* 0x000fea0003800000 */
.L_x_6211:
        /* <DEDUP_REMOVED lines=173> */
.L_x_6217:
        /* <DEDUP_REMOVED lines=84> */
.L_x_6220:
        /* <DEDUP_REMOVED lines=8> */
.L_x_6219:
        /* <DEDUP_REMOVED lines=22> */
.L_x_6222:
[----:B------:R-:W-:Y:S05]  /*1aa0*/  BSYNC B2 ;  /* 0x0000000000027941 */ /* 0x000fea0003800000 */
.L_x_6221:
        /* <DEDUP_REMOVED lines=30> */
.L_x_6218:
[----:B------:R-:W-:Y:S05]  /*1c90*/  BSYNC B1 ;  /* 0x0000000000017941 */ /* 0x000fea0003800000 */
.L_x_6216:
        /* <DEDUP_REMOVED lines=31> */
[----:B------:R-:W-:Y:S05]  /*1e90*/  CALL.REL.NOINC `($__internal_12_$__cuda_sm20_div_rn_f64_full) ;  /* 0x000001a000a07944 */ /* 0x000fea0003c00000 */
.L_x_6226:
[----:B------:R-:W-:Y:S05]  /*1ea0*/  BSYNC B2 ;  /* 0x0000000000027941 */ /* 0x000fea0003800000 */
.L_x_6225:
        /* <DEDUP_REMOVED lines=79> */
.L_x_6224:
[----:B------:R-:W-:-:S04]  /*23a0*/  ISETP.GE.AND P0, PT, R41, RZ, PT ;  /* 0x000000ff2900720c */ /* 0x000fc80003f06270 */
[----:B------:R-:W-:Y:S02]  /*23b0*/  FSEL R4, RZ, 3.37028055040000000000e+12, P0 ;  /* 0x54442d18ff047808 */ /* 0x000fe40000000000 */
[----:B------:R-:W-:-:S07]  /*23c0*/  FSEL R5, RZ, 2.1426990032196044922, P0 ;  /* 0x400921fbff057808 */ /* 0x000fce0000000000 */
.L_x_6227:
[----:B------:R-:W-:Y:S05]  /*23d0*/  BSYNC B1 ;  /* 0x0000000000017941 */ /* 0x000fea0003800000 */
.L_x_6223:
        /* <DEDUP_REMOVED lines=171> */
.L_x_6229:
        /* <DEDUP_REMOVED lines=84> */
.L_x_6232:
        /* <DEDUP_REMOVED lines=8> */
.L_x_6231:
        /* <DEDUP_REMOVED lines=22> */
.L_x_6234:
[----:B------:R-:W-:Y:S05]  /*35b0*/  BSYNC B2 ;  /* 0x0000000000027941 */ /* 0x000fea0003800000 */
.L_x_6233:
        /* <DEDUP_REMOVED lines=30> */
.L_x_6230:
[----:B------:R-:W-:Y:S05]  /*37a0*/  BSYNC B1 ;  /* 0x0000000000017941 */ /* 0x000fea0003800000 */
.L_x_6228:
        /* <DEDUP_REMOVED lines=32> */
.L_x_6238:
[----:B------:R-:W-:Y:S05]  /*39b0*/  BSYNC B2 ;  /* 0x0000000000027941 */ /* 0x000fea0003800000 */
.L_x_6237:
        /* <DEDUP_REMOVED lines=79> */
.L_x_6236:
[----:B------:R-:W-:-:S04]  /*3eb0*/  ISETP.GE.AND P0, PT, R7, RZ, PT ;  /* 0x000000ff0700720c */ /* 0x000fc80003f06270 */
[----:B------:R-:W-:Y:S02]  /*3ec0*/  FSEL R4, RZ, 3.37028055040000000000e+12, P0 ;  /* 0x54442d18ff047808 */ /* 0x000fe40000000000 */
[----:B------:R-:W-:-:S07]  /*3ed0*/  FSEL R5, RZ, 2.1426990032196044922, P0 ;  /* 0x400921fbff057808 */ /* 0x000fce0000000000 */
.L_x_6239:
[----:B------:R-:W-:Y:S05]  /*3ee0*/  BSYNC B1 ;  /* 0x0000000000017941 */ /* 0x000fea0003800000 */
.L_x_6235:
        /* <DEDUP_REMOVED lines=171> */
.L_x_6241:
        /* <DEDUP_REMOVED lines=84> */
.L_x_6244:
        /* <DEDUP_REMOVED lines=8> */
.L_x_6243:
        /* <DEDUP_REMOVED lines=22> */
.L_x_6246:
[----:B------:R-:W-:Y:S05]  /*50c0*/  BSYNC B2 ;  /* 0x0000000000027941 */ /* 0x000fea0003800000 */
.L_x_6245:
        /* <DEDUP_REMOVED lines=30> */
.L_x_6242:
[----:B------:R-:W-:Y:S05]  /*52b0*/  BSYNC B1 ;  /* 0x0000000000017941 */ /* 0x000fea0003800000 */
.L_x_6240:
        /* <DEDUP_REMOVED lines=29> */
[----:B------:R-:W-:Y:S05]  /*5490*/  CALL.REL.NOINC `($__internal_12_$__cuda_sm20_div_rn_f64_full) ;  /* 0x0000016c00207944 */ /* 0x000fea0003c00000 */
.L_x_6250:
[----:B------:R-:W-:Y:S05]  /*54a0*/  BSYNC B2 ;  /* 0x0000000000027941 */ /* 0x000fea0003800000 */
.L_x_6249:
        /* <DEDUP_REMOVED lines=79> */
.L_x_6248:
[----:B------:R-:W-:-:S04]  /*59a0*/  ISETP.GE.AND P0, PT, R31, RZ, PT ;  /* 0x000000ff1f00720c */ /* 0x000fc80003f06270 */
[----:B------:R-:W-:Y:S02]  /*59b0*/  FSEL R56, RZ, 3.37028055040000000000e+12, P0 ;  /* 0x54442d18ff387808 */ /* 0x000fe40000000000 */
[----:B------:R-:W-:-:S07]  /*59c0*/  FSEL R57, RZ, 2.1426990032196044922, P0 ;  /* 0x400921fbff397808 */ /* 0x000fce0000000000 */
.L_x_6251:
[----:B------:R-:W-:Y:S05]  /*59d0*/  BSYNC B1 ;  /* 0x0000000000017941 */ /* 0x000fea0003800000 */
.L_x_6247:
        /* <DEDUP_REMOVED lines=173> */
.L_x_6253:
        /* <DEDUP_REMOVED lines=84> */
.L_x_6256:
        /* <DEDUP_REMOVED lines=8> */
.L_x_6255:
        /* <DEDUP_REMOVED lines=22> */
.L_x_6258:
[----:B------:R-:W-:Y:S05]  /*6bd0*/  BSYNC B2 ;  /* 0x0000000000027941 */ /* 0x000fea0003800000 */
.L_x_6257:
        /* <DEDUP_REMOVED lines=30> */
.L_x_6254:
[----:B------:R-:W-:Y:S05]  /*6dc0*/  BSYNC B1 ;  /* 0x0000000000017941 */ /* 0x000fea0003800000 */
.L_x_6252:
        /* <DEDUP_REMOVED lines=30> */
.L_x_6262:
[----:B------:R-:W-:Y:S05]  /*6fb0*/  BSYNC B2 ;  /* 0x0000000000027941 */ /* 0x000fea0003800000 */
.L_x_6261:
        /* <DEDUP_REMOVED lines=79> */
.L_x_6260:
[----:B------:R-:W-:-:S04]  /*74b0*/  ISETP.GE.AND P0, PT, R27, RZ, PT ;  /* 0x000000ff1b00720c */ /* 0x000fc80003f06270 */
[----:B------:R-:W-:Y:S02]  /*74c0*/  FSEL R56, RZ, 3.37028055040000000000e+12, P0 ;  /* 0x54442d18ff387808 */ /* 0x000fe40000000000 */
[----:B------:R-:W-:-:S07]  /*74d0*/  FSEL R57, RZ, 2.1426990032196044922, P0 ;  /* 0x400921fbff397808 */ /* 0x000fce0000000000 */
.L_x_6263:
[----:B------:R-:W-:Y:S05]  /*74e0*/  BSYNC B1 ;  /* 0x0000000000017941 */ /* 0x000fea0003800000 */
.L_x_6259:
        /* <DEDUP_REMOVED lines=172> */
.L_x_6265:
        /* <DEDUP_REMOVED lines=84> */
.L_x_6268:
        /* <DEDUP_REMOVED lines=8> */
.L_x_6267:
        /* <DEDUP_REMOVED lines=22> */
.L_x_6270:
[----:B------:R-:W-:Y:S05]  /*86d0*/  BSYNC B2 ;  /* 0x0000000000027941 */ /* 0x000fea0003800000 */
.L_x_6269:
        /* <DEDUP_REMOVED lines=30> */
.L_x_6266:
[----:B------:R-:W-:Y:S05]  /*88c0*/  BSYNC B1 ;  /* 0x0000000000017941 */ /* 0x000fea0003800000 */
.L_x_6264:
        /* <DEDUP_REMOVED lines=30> */
.L_x_6274:
[----:B------:R-:W-:Y:S05]  /*8ab0*/  BSYNC B2 ;  /* 0x0000000000027941 */ /* 0x000fea0003800000 */
.L_x_6273:
        /* <DEDUP_REMOVED lines=79> */
.L_x_6272:
[----:B------:R-:W-:-:S04]  /*8fb0*/  ISETP.GE.AND P0, PT, R23, RZ, PT ;  /* 0x000000ff1700720c */ /* 0x000fc80003f06270 */
[----:B------:R-:W-:Y:S02]  /*8fc0*/  FSEL R56, RZ, 3.37028055040000000000e+12, P0 ;  /* 0x54442d18ff387808 */ /* 0x000fe40000000000 */
[----:B------:R-:W-:-:S07]  /*8fd0*/  FSEL R57, RZ, 2.1426990032196044922, P0 ;  /* 0x400921fbff397808 */ /* 0x000fce0000000000 */
.L_x_6275:
[----:B------:R-:W-:Y:S05]  /*8fe0*/  BSYNC B1 ;  /* 0x0000000000017941 */ /* 0x000fea0003800000 */
.L_x_6271:
        /* <DEDUP_REMOVED lines=171> */
.L_x_6277:
        /* <DEDUP_REMOVED lines=84> */
.L_x_6280:
        /* <DEDUP_REMOVED lines=8> */
.L_x_6279:
        /* <DEDUP_REMOVED lines=22> */
.L_x_6282:
[----:B------:R-:W-:Y:S05]  /*a1c0*/  BSYNC B2 ;  /* 0x0000000000027941 */ /* 0x000fea0003800000 */
.L_x_6281:
        /* <DEDUP_REMOVED lines=30> */
.L_x_6278:
[----:B------:R-:W-:Y:S05]  /*a3b0*/  BSYNC B1 ;  /* 0x0000000000017941 */ /* 0x000fea0003800000 */
.L_x_6276:
        /* <DEDUP_REMOVED lines=27> */
[----:B------:R-:W-:Y:S05]  /*a570*/  CALL.REL.NOINC `($__internal_12_$__cuda_sm20_div_rn_f64_full) ;  /* 0x0000011800e87944 */ /* 0x000fea0003c00000 */
[----:B------:R-:W-:Y:S02]  /*a580*/  IMAD.MOV.U32 R44, RZ, RZ, R2 ;  /* 0x000000ffff2c7224 */ /* 0x000fe400078e0002 */
[----:B------:R-:W-:-:S07]  /*a590*/  IMAD.MOV.U32 R45, RZ, RZ, R3 ;  /* 0x000000ffff2d7224 */ /* 0x000fce00078e0003 */
.L_x_6286:
[----:B------:R-:W-:Y:S05]  /*a5a0*/  BSYNC B2 ;  /* 0x0000000000027941 */ /* 0x000fea0003800000 */
.L_x_6285:
        /* <DEDUP_REMOVED lines=79> */
.L_x_6284:
[----:B------:R-:W-:-:S04]  /*aaa0*/  ISETP.GE.AND P0, PT, R19, RZ, PT ;  /* 0x000000ff1300720c */ /* 0x000fc80003f06270 */
[----:B------:R-:W-:Y:S02]  /*aab0*/  FSEL R56, RZ, 3.37028055040000000000e+12, P0 ;  /* 0x54442d18ff387808 */ /* 0x000fe40000000000 */
[----:B------:R-:W-:-:S07]  /*aac0*/  FSEL R57, RZ, 2.1426990032196044922, P0 ;  /* 0x400921fbff397808 */ /* 0x000fce0000000000 */
.L_x_6287:
[----:B------:R-:W-:Y:S05]  /*aad0*/  BSYNC B1 ;  /* 0x0000000000017941 */ /* 0x000fea0003800000 */
.L_x_6283:
        /* <DEDUP_REMOVED lines=173> */
.L_x_6289:
        /* <DEDUP_REMOVED lines=84> */
.L_x_6292:
        /* <DEDUP_REMOVED lines=8> */
.L_x_6291:
        /* <DEDUP_REMOVED lines=22> */
.L_x_6294:
[----:B------:R-:W-:Y:S05]  /*bcd0*/  BSYNC B2 ;  /* 0x0000000000027941 */ /* 0x000fea0003800000 */
.L_x_6293:
        /* <DEDUP_REMOVED lines=30> */
.L_x_6290:
[----:B------:R-:W-:Y:S05]  /*bec0*/  BSYNC B1 ;  /* 0x0000000000017941 */ /* 0x000fea0003800000 */
.L_x_6288:
        /* <DEDUP_REMOVED lines=30> */
.L_x_6298:
[----:B------:R-:W-:Y:S05]  /*c0b0*/  BSYNC B2 ;  /* 0x0000000000027941 */ /* 0x000fea0003800000 */
.L_x_6297:
        /* <DEDUP_REMOVED lines=79> */
.L_x_6296:
[----:B------:R-:W-:-:S04]  /*c5b0*/  ISETP.GE.AND P0, PT, R15, RZ, PT ;  /* 0x000000ff0f00720c */ /* 0x000fc80003f06270 */
[----:B------:R-:W-:Y:S02]  /*c5c0*/  FSEL R56, RZ, 3.37028055040000000000e+12, P0 ;  /* 0x54442d18ff387808 */ /* 0x000fe40000000000 */
[----:B------:R-:W-:-:S07]  /*c5d0*/  FSEL R57, RZ, 2.1426990032196044922, P0 ;  /* 0x400921fbff397808 */ /* 0x000fce0000000000 */
.L_x_6299:
[----:B------:R-:W-:Y:S05]  /*c5e0*/  BSYNC B1 ;  /* 0x0000000000017941 */ /* 0x000fea0003800000 */
.L_x_6295:
        /* <DEDUP_REMOVED lines=172> */
.L_x_6301:
        /* <DEDUP_REMOVED lines=84> */
.L_x_6304:
        /* <DEDUP_REMOVED lines=8> */
.L_x_6303:
        /* <DEDUP_REMOVED lines=22> */
.L_x_6306:
[----:B------:R-:W-:Y:S05]  /*d7d0*/  BSYNC B2 ;  /* 0x0000000000027941 */ /* 0x000fea0003800000 */
.L_x_6305:
        /* <DEDUP_REMOVED lines=30> */
.L_x_6302:
[----:B------:R-:W-:Y:S05]  /*d9c0*/  BSYNC B1 ;  /* 0x0000000000017941 */ /* 0x000fea0003800000 */
.L_x_6300:
        /* <DEDUP_REMOVED lines=30> */
.L_x_6210:
        /* <DEDUP_REMOVED lines=100> */
.L_x_6312:
[----:B------:R-:W-:Y:S05]  /*e1f0*/  BSYNC B3 ;  /* 0x0000000000037941 */ /* 0x000fea0003800000 */
.L_x_6311:
        /* <DEDUP_REMOVED lines=79> */
.L_x_6310:
[----:B------:R-:W-:-:S04]  /*e6f0*/  ISETP.GE.AND P0, PT, R7, RZ, PT ;  /* 0x000000ff0700720c */ /* 0x000fc80003f06270 */
[----:B------:R-:W-:Y:S02]  /*e700*/  FSEL R44, RZ, 3.37028055040000000000e+12, P0 ;  /* 0x54442d18ff2c7808 */ /* 0x000fe40000000000 */
[----:B------:R-:W-:-:S07]  /*e710*/  FSEL R45, RZ, 2.1426990032196044922, P0 ;  /* 0x400921fbff2d7808 */ /* 0x000fce0000000000 */
.L_x_6313:
[----:B------:R-:W-:Y:S05]  /*e720*/  BSYNC B2 ;  /* 0x0000000000027941 */ /* 0x000fea0003800000 */
.L_x_6309:
        /* <DEDUP_REMOVED lines=173> */
.L_x_6314:
        /* <DEDUP_REMOVED lines=91> */
.L_x_6316:
        /* <DEDUP_REMOVED lines=22> */
.L_x_6318:
[----:B------:R-:W-:Y:S05]  /*f910*/  BSYNC B2 ;  /* 0x0000000000027941 */ /* 0x000fea0003800000 */
.L_x_6317:
        /* <DEDUP_REMOVED lines=31> */
.L_x_6315:
[----:B------:R-:W-:Y:S02]  /*fb10*/  IMAD.MOV.U32 R16, RZ, RZ, R20 ;  /* 0x000000ffff107224 */ /* 0x000fe400078e0014 */
[----:B------:R-:W-:-:S07]  /*fb20*/  IMAD.MOV.U32 R17, RZ, RZ, R21 ;  /* 0x000000ffff117224 */ /* 0x000fce00078e0015 */
.L_x_6308:
[----:B------:R-:W-:Y:S05]  /*fb30*/  BSYNC B1 ;  /* 0x0000000000017941 */ /* 0x000fea0003800000 */
.L_x_6307:
        /* <DEDUP_REMOVED lines=39> */
.L_x_6324:
[----:B------:R-:W-:Y:S05]  /*fdb0*/  BSYNC B3 ;  /* 0x0000000000037941 */ /* 0x000fea0003800000 */
.L_x_6323:
        /* <DEDUP_REMOVED lines=79> */
.L_x_6322:
[----:B------:R-:W-:-:S04]  /*102b0*/  ISETP.GE.AND P0, PT, R7, RZ, PT ;  /* 0x000000ff0700720c */ /* 0x000fc80003f06270 */
[----:B------:R-:W-:Y:S02]  /*102c0*/  FSEL R44, RZ, 3.37028055040000000000e+12, P0 ;  /* 0x54442d18ff2c7808 */ /* 0x000fe40000000000 */
[----:B------:R-:W-:-:S07]  /*102d0*/  FSEL R45, RZ, 2.1426990032196044922, P0 ;  /* 0x400921fbff2d7808 */ /* 0x000fce0000000000 */
.L_x_6325:
[----:B------:R-:W-:Y:S05]  /*102e0*/  BSYNC B2 ;  /* 0x0000000000027941 */ /* 0x000fea0003800000 */
.L_x_6321:
        /* <DEDUP_REMOVED lines=173> */
.L_x_6326:
        /* <DEDUP_REMOVED lines=91> */
.L_x_6328:
        /* <DEDUP_REMOVED lines=22> */
.L_x_6330:
[----:B------:R-:W-:Y:S05]  /*114d0*/  BSYNC B2 ;  /* 0x0000000000027941 */ /* 0x000fea0003800000 */
.L_x_6329:
        /* <DEDUP_REMOVED lines=31> */
.L_x_6327:
[----:B------:R-:W-:Y:S02]  /*116d0*/  IMAD.MOV.U32 R20, RZ, RZ, R24 ;  /* 0x000000ffff147224 */ /* 0x000fe400078e0018 */
[----:B------:R-:W-:-:S07]  /*116e0*/  IMAD.MOV.U32 R21, RZ, RZ, R25 ;  /* 0x000000ffff157224 */ /* 0x000fce00078e0019 */
.L_x_6320:
[----:B------:R-:W-:Y:S05]  /*116f0*/  BSYNC B1 ;  /* 0x0000000000017941 */ /* 0x000fea0003800000 */
.L_x_6319:
        /* <DEDUP_REMOVED lines=39> */
.L_x_6336:
[----:B------:R-:W-:Y:S05]  /*11970*/  BSYNC B3 ;  /* 0x0000000000037941 */ /* 0x000fea0003800000 */
.L_x_6335:
        /* <DEDUP_REMOVED lines=79> */
.L_x_6334:
[----:B------:R-:W-:-:S04]  /*11e70*/  ISETP.GE.AND P0, PT, R7, RZ, PT ;  /* 0x000000ff0700720c */ /* 0x000fc80003f06270 */
[----:B------:R-:W-:Y:S02]  /*11e80*/  FSEL R44, RZ, 3.37028055040000000000e+12, P0 ;  /* 0x54442d18ff2c7808 */ /* 0x000fe40000000000 */
[----:B------:R-:W-:-:S07]  /*11e90*/  FSEL R45, RZ, 2.1426990032196044922, P0 ;  /* 0x400921fbff2d7808 */ /* 0x000fce0000000000 */
.L_x_6337:
[----:B------:R-:W-:Y:S05]  /*11ea0*/  BSYNC B2 ;  /* 0x0000000000027941 */ /* 0x000fea0003800000 */
.L_x_6333:
        /* <DEDUP_REMOVED lines=173> */
.L_x_6338:
        /* <DEDUP_REMOVED lines=91> */
.L_x_6340:
        /* <DEDUP_REMOVED lines=22> */
.L_x_6342:
[----:B------:R-:W-:Y:S05]  /*13090*/  BSYNC B2 ;  /* 0x0000000000027941 */ /* 0x000fea0003800000 */
.L_x_6341:
        /* <DEDUP_REMOVED lines=31> */
.L_x_6339:
[----:B------:R-:W-:Y:S02]  /*13290*/  IMAD.MOV.U32 R24, RZ, RZ, R28 ;  /* 0x000000ffff187224 */ /* 0x000fe400078e001c */
[----:B------:R-:W-:-:S07]  /*132a0*/  IMAD.MOV.U32 R25, RZ, RZ, R29 ;  /* 0x000000ffff197224 */ /* 0x000fce00078e001d */
.L_x_6332:
[----:B------:R-:W-:Y:S05]  /*132b0*/  BSYNC B1 ;  /* 0x0000000000017941 */ /* 0x000fea0003800000 */
.L_x_6331:
        /* <DEDUP_REMOVED lines=39> */
.L_x_6348:
[----:B------:R-:W-:Y:S05]  /*13530*/  BSYNC B3 ;  /* 0x0000000000037941 */ /* 0x000fea0003800000 */
.L_x_6347:
        /* <DEDUP_REMOVED lines=79> */
.L_x_6346:
[----:B------:R-:W-:-:S04]  /*13a30*/  ISETP.GE.AND P0, PT, R7, RZ, PT ;  /* 0x000000ff0700720c */ /* 0x000fc80003f06270 */
[----:B------:R-:W-:Y:S02]  /*13a40*/  FSEL R44, RZ, 3.37028055040000000000e+12, P0 ;  /* 0x54442d18ff2c7808 */ /* 0x000fe40000000000 */
[----:B------:R-:W-:-:S07]  /*13a50*/  FSEL R45, RZ, 2.1426990032196044922, P0 ;  /* 0x400921fbff2d7808 */ /* 0x000fce0000000000 */
.L_x_6349:
[----:B------:R-:W-:Y:S05]  /*13a60*/  BSYNC B2 ;  /* 0x0000000000027941 */ /* 0x000fea0003800000 */
.L_x_6345:
        /* <DEDUP_REMOVED lines=173> */
.L_x_6350:
        /* <DEDUP_REMOVED lines=91> */
.L_x_6352:
        /* <DEDUP_REMOVED lines=22> */
.L_x_6354:
[----:B------:R-:W-:Y:S05]  /*14c50*/  BSYNC B2 ;  /* 0x0000000000027941 */ /* 0x000fea0003800000 */
.L_x_6353:
        /* <DEDUP_REMOVED lines=31> */
.L_x_6351:
[----:B------:R-:W-:Y:S02]  /*14e50*/  IMAD.MOV.U32 R28, RZ, RZ, R32 ;  /* 0x000000ffff1c7224 */ /* 0x000fe400078e0020 */
[----:B------:R-:W-:-:S07]  /*14e60*/  IMAD.MOV.U32 R29, RZ, RZ, R33 ;  /* 0x000000ffff1d7224 */ /* 0x000fce00078e0021 */
.L_x_6344:
[----:B------:R-:W-:Y:S05]  /*14e70*/  BSYNC B1 ;  /* 0x0000000000017941 */ /* 0x000fea0003800000 */
.L_x_6343:
        /* <DEDUP_REMOVED lines=39> */
.L_x_6360:
[----:B------:R-:W-:Y:S05]  /*150f0*/  BSYNC B3 ;  /* 0x0000000000037941 */ /* 0x000fea0003800000 */
.L_x_6359:
        /* <DEDUP_REMOVED lines=79> */
.L_x_6358:
[----:B------:R-:W-:-:S04]  /*155f0*/  ISETP.GE.AND P0, PT, R7, RZ, PT ;  /* 0x000000ff0700720c */ /* 0x000fc80003f06270 */
[----:B------:R-:W-:Y:S02]  /*15600*/  FSEL R44, RZ, 3.37028055040000000000e+12, P0 ;  /* 0x54442d18ff2c7808 */ /* 0x000fe40000000000 */
[----:B------:R-:W-:-:S07]  /*15610*/  FSEL R45, RZ, 2.1426990032196044922, P0 ;  /* 0x400921fbff2d7808 */ /* 0x000fce0000000000 */
.L_x_6361:
[----:B------:R-:W-:Y:S05]  /*15620*/  BSYNC B2 ;  /* 0x0000000000027941 */ /* 0x000fea0003800000 */
.L_x_6357:
        /* <DEDUP_REMOVED lines=173> */
.L_x_6362:
        /* <DEDUP_REMOVED lines=91> */
.L_x_6364:
        /* <DEDUP_REMOVED lines=22> */
.L_x_6366:
[----:B------:R-:W-:Y:S05]  /*16810*/  BSYNC B2 ;  /* 0x0000000000027941 */ /* 0x000fea0003800000 */
.L_x_6365:
        /* <DEDUP_REMOVED lines=31> */
.L_x_6363:
[----:B------:R-:W-:Y:S02]  /*16a10*/  IMAD.MOV.U32 R32, RZ, RZ, R36 ;  /* 0x000000ffff207224 */ /* 0x000fe400078e0024 */
[----:B------:R-:W-:-:S07]  /*16a20*/  IMAD.MOV.U32 R33, RZ, RZ, R37 ;  /* 0x000000ffff217224 */ /* 0x000fce00078e0025 */
.L_x_6356:
[----:B------:R-:W-:Y:S05]  /*16a30*/  BSYNC B1 ;  /* 0x0000000000017941 */ /* 0x000fea0003800000 */
.L_x_6355:
        /* <DEDUP_REMOVED lines=39> */
.L_x_6372:
[----:B------:R-:W-:Y:S05]  /*16cb0*/  BSYNC B3 ;  /* 0x0000000000037941 */ /* 0x000fea0003800000 */
.L_x_6371:
        /* <DEDUP_REMOVED lines=79> */
.L_x_6370:
[----:B------:R-:W-:-:S04]  /*171b0*/  ISETP.GE.AND P0, PT, R7, RZ, PT ;  /* 0x000000ff0700720c */ /* 0x000fc80003f06270 */
[----:B------:R-:W-:Y:S02]  /*171c0*/  FSEL R44, RZ, 3.37028055040000000000e+12, P0 ;  /* 0x54442d18ff2c7808 */ /* 0x000fe40000000000 */
[----:B------:R-:W-:-:S07]  /*171d0*/  FSEL R45, RZ, 2.1426990032196044922, P0 ;  /* 0x400921fbff2d7808 */ /* 0x000fce0000000000 */
.L_x_6373:
[----:B------:R-:W-:Y:S05]  /*171e0*/  BSYNC B2 ;  /* 0x0000000000027941 */ /* 0x000fea0003800000 */
.L_x_6369:
        /* <DEDUP_REMOVED lines=173> */
.L_x_6374:
        /* <DEDUP_REMOVED lines=91> */
.L_x_6376:
        /* <DEDUP_REMOVED lines=22> */
.L_x_6378:
[----:B------:R-:W-:Y:S05]  /*183d0*/  BSYNC B2 ;  /* 0x0000000000027941 */ /* 0x000fea0003800000 */
.L_x_6377:
        /* <DEDUP_REMOVED lines=31> */
.L_x_6375:
[----:B------:R-:W-:Y:S02]  /*185d0*/  IMAD.MOV.U32 R36, RZ, RZ, R40 ;  /* 0x000000ffff247224 */ /* 0x000fe400078e0028 */
[----:B------:R-:W-:-:S07]  /*185e0*/  IMAD.MOV.U32 R37, RZ, RZ, R41 ;  /* 0x000000ffff257224 */ /* 0x000fce00078e0029 */
.L_x_6368:
[----:B------:R-:W-:Y:S05]  /*185f0*/  BSYNC B1 ;  /* 0x0000000000017941 */ /* 0x000fea0003800000 */
.L_x_6367:
        /* <DEDUP_REMOVED lines=40> */
.L_x_6384:
[----:B------:R-:W-:Y:S05]  /*18880*/  BSYNC B3 ;  /* 0x0000000000037941 */ /* 0x000fea0003800000 */
.L_x_6383:
        /* <DEDUP_REMOVED lines=79> */
.L_x_6382:
[----:B------:R-:W-:-:S04]  /*18d80*/  ISETP.GE.AND P0, PT, R43, RZ, PT ;  /* 0x000000ff2b00720c */ /* 0x000fc80003f06270 */
[----:B------:R-:W-:Y:S02]  /*18d90*/  FSEL R54, RZ, 3.37028055040000000000e+12, P0 ;  /* 0x54442d18ff367808 */ /* 0x000fe40000000000 */
[----:B------:R-:W-:-:S07]  /*18da0*/  FSEL R55, RZ, 2.1426990032196044922, P0 ;  /* 0x400921fbff377808 */ /* 0x000fce0000000000 */
.L_x_6385:
[----:B------:R-:W-:Y:S05]  /*18db0*/  BSYNC B2 ;  /* 0x0000000000027941 */ /* 0x000fea0003800000 */
.L_x_6381:
        /* <DEDUP_REMOVED lines=172> */
.L_x_6386:
        /* <DEDUP_REMOVED lines=91> */
.L_x_6388:
        /* <DEDUP_REMOVED lines=22> */
.L_x_6390:
[----:B------:R-:W-:Y:S05]  /*19f90*/  BSYNC B2 ;  /* 0x0000000000027941 */ /* 0x000fea0003800000 */
.L_x_6389:
        /* <DEDUP_REMOVED lines=31> */
.L_x_6387:
[----:B------:R-:W-:Y:S02]  /*1a190*/  IMAD.MOV.U32 R40, RZ, RZ, R8 ;  /* 0x000000ffff287224 */ /* 0x000fe400078e0008 */
[----:B------:R-:W-:-:S07]  /*1a1a0*/  IMAD.MOV.U32 R41, RZ, RZ, R9 ;  /* 0x000000ffff297224 */ /* 0x000fce00078e0009 */
.L_x_6380:
[----:B------:R-:W-:Y:S05]  /*1a1b0*/  BSYNC B1 ;  /* 0x0000000000017941 */ /* 0x000fea0003800000 */
.L_x_6379:
        /* <DEDUP_REMOVED lines=38> */
.L_x_6396:
[----:B------:R-:W-:Y:S05]  /*1a420*/  BSYNC B3 ;  /* 0x0000000000037941 */ /* 0x000fea0003800000 */
.L_x_6395:
        /* <DEDUP_REMOVED lines=79> */
.L_x_6394:
[----:B------:R-:W-:-:S04]  /*1a920*/  ISETP.GE.AND P0, PT, R7, RZ, PT ;  /* 0x000000ff0700720c */ /* 0x000fc80003f06270 */
[----:B------:R-:W-:Y:S02]  /*1a930*/  FSEL R44, RZ, 3.37028055040000000000e+12, P0 ;  /* 0x54442d18ff2c7808 */ /* 0x000fe40000000000 */
[----:B------:R-:W-:-:S07]  /*1a940*/  FSEL R45, RZ, 2.1426990032196044922, P0 ;  /* 0x400921fbff2d7808 */ /* 0x000fce0000000000 */
.L_x_6397:
[----:B------:R-:W-:Y:S05]  /*1a950*/  BSYNC B2 ;  /* 0x0000000000027941 */ /* 0x000fea0003800000 */
.L_x_6393:
        /* <DEDUP_REMOVED lines=171> */
.L_x_6398:
        /* <DEDUP_REMOVED lines=91> */
.L_x_6400:
        /* <DEDUP_REMOVED lines=22> */
.L_x_6402:
[----:B------:R-:W-:Y:S05]  /*1bb20*/  BSYNC B2 ;  /* 0x0000000000027941 */ /* 0x000fea0003800000 */
.L_x_6401:
        /* <DEDUP_REMOVED lines=31> */
.L_x_6399:
[----:B------:R-:W-:Y:S02]  /*1bd20*/  IMAD.MOV.U32 R4, RZ, RZ, R12 ;  /* 0x000000ffff047224 */ /* 0x000fe400078e000c */
[----:B------:R-:W-:-:S07]  /*1bd30*/  IMAD.MOV.U32 R5, RZ, RZ, R13 ;  /* 0x000000ffff057224 */ /* 0x000fce00078e000d */
.L_x_6392:
[----:B------:R-:W-:Y:S05]  /*1bd40*/  BSYNC B1 ;  /* 0x0000000000017941 */ /* 0x000fea0003800000 */
.L_x_6391:
        /* <DEDUP_REMOVED lines=23> */
.L_x_6405:
[----:B------:R-:W-:-:S13]  /*1bec0*/  ISETP.GE.AND P0, PT, R0, UR5, PT ;  /* 0x0000000500007c0c */ /* 0x000fda000bf06270 */
[----:B------:R-:W-:Y:S05]  /*1bed0*/  @P0 BRA `(.L_x_6407) ;  /* 0x0000000000300947 */ /* 0x000fea0003800000 */
[----:B01----:R-:W0:Y:S01]  /*1bee0*/  LDC.64 R2, c[0x0][0x218] ;  /* 0x00008600ff027b82 */ /* 0x003e220000000a00 */
[C---:B------:R-:W-:Y:S02]  /*1bef0*/  VIADD R9, R0.reuse, UR4 ;  /* 0x0000000400097c36 */ /* 0x040fe40008000000 */
[----:B------:R-:W-:Y:S02]  /*1bf00*/  VIADD R0, R0, 0x80 ;  /* 0x0000008000007836 */ /* 0x000fe40000000000 */
[----:B0-----:R-:W-:-:S05]  /*1bf10*/  IMAD.WIDE.U32 R2, R9, 0x10, R2 ;  /* 0x0000001009027825 */ /* 0x001fca00078e0002 */
[----:B------:R1:W-:Y:S02]  /*1bf20*/  STG.E.128 desc[UR10][R2.64], R28 ;  /* 0x0000001c02007986 */ /* 0x0003e4000c101d0a */
.L_x_6406:
[----:B------:R-:W-:-:S13]  /*1bf30*/  ISETP.GE.AND P0, PT, R0, UR5, PT ;  /* 0x0000000500007c0c */ /* 0x000fda000bf06270 */
[----:B------:R-:W-:Y:S05]  /*1bf40*/  @P0 BRA `(.L_x_6408) ;  /* 0x0000000000340947 */ /* 0x000fea0003800000 */
[----:B01----:R-:W0:Y:S01]  /*1bf50*/  LDC.64 R2, c[0x0][0x218] ;  /* 0x00008600ff027b82 */ /* 0x003e220000000a00 */
[C---:B------:R-:W-:Y:S02]  /*1bf60*/  VIADD R9, R0.reuse, UR4 ;  /* 0x0000000400097c36 */ /* 0x040fe40008000000 */
[----:B------:R-:W-:Y:S02]  /*1bf70*/  VIADD R0, R0, 0x80 ;  /* 0x0000008000007836 */ /* 0x000fe40000000000 */
[----:B0-----:R-:W-:-:S05]  /*1bf80*/  IMAD.WIDE.U32 R2, R9, 0x10, R2 ;  /* 0x0000001009027825 */ /* 0x001fca00078e0002 */
[----:B------:R2:W-:Y:S02]  /*1bf90*/  STG.E.128 desc[UR10][R2.64], R32 ;  /* 0x0000002002007986 */ /* 0x0005e4000c101d0a */
.L_x_6407:
        /* <DEDUP_REMOVED lines=8> */
.L_x_6408:
[----:B------:R-:W-:Y:S05]  /*1c020*/  BSYNC B1 ;  /* 0x0000000000017941 */ /* 0x000fea0003800000 */
.L_x_6404:
[----:B------:R-:W-:-:S13]  /*1c030*/  ISETP.GE.AND P0, PT, R0, UR5, PT ;  /* 0x0000000500007c0c */ /* 0x000fda000bf06270 */
[----:B012---:R-:W0:Y:S01]  /*1c040*/  @!P0 LDC.64 R2, c[0x0][0x218] ;  /* 0x00008600ff028b82 */ /* 0x007e220000000a00 */
[C---:B------:R-:W-:Y:S02]  /*1c050*/  @!P0 VIADD R9, R0.reuse, UR4 ;  /* 0x0000000400098c36 */ /* 0x040fe40008000000 */
[----:B------:R-:W-:Y:S02]  /*1c060*/  @!P0 VIADD R0, R0, 0x80 ;  /* 0x0000008000008836 */ /* 0x000fe40000000000 */
[----:B0-----:R-:W-:-:S05]  /*1c070*/  @!P0 IMAD.WIDE.U32 R2, R9, 0x10, R2 ;  /* 0x0000001009028825 */ /* 0x001fca00078e0002 */
[----:B------:R3:W-:Y:S02]  /*1c080*/  @!P0 STG.E.128 desc[UR10][R2.64], R40 ;  /* 0x0000002802008986 */ /* 0x0007e4000c101d0a */
.L_x_6409:
[----:B------:R-:W-:Y:S05]  /*1c090*/  BSYNC B0 ;  /* 0x0000000000007941 */ /* 0x000fea0003800000 */
.L_x_6403:
        /* <DEDUP_REMOVED lines=8> */
        .weak           $__internal_12_$__cuda_sm20_div_rn_f64_full
        .type           $__internal_12_$__cuda_sm20_div_rn_f64_full,@function
        .size           $__internal_12_$__cuda_sm20_div_rn_f64_full,(.L_x_13242 - $__internal_12_$__cuda_sm20_div_rn_f64_full)
$__internal_12_$__cuda_sm20_div_rn_f64_full:
        /* <DEDUP_REMOVED lines=72> */
.L_x_6411:
        /* <DEDUP_REMOVED lines=17> */
.L_x_6414:
[----:B------:R-:W-:Y:S01]  /*1c6b0*/  LOP3.LUT R3, R47, 0x80000, RZ, 0xfc, !PT ;  /* 0x000800002f037812 */ /* 0x000fe200078efcff */
[----:B------:R-:W-:-:S04]  /*1c6c0*/  IMAD.MOV.U32 R58, RZ, RZ, R46 ;  /* 0x000000ffff3a7224 */ /* 0x000fc800078e002e */
[----:B------:R-:W-:Y:S01]  /*1c6d0*/  IMAD.MOV.U32 R59, RZ, RZ, R3 ;  /* 0x000000ffff3b7224 */ /* 0x000fe200078e0003 */
[----:B------:R-:W-:Y:S06]  /*1c6e0*/  BRA `(.L_x_6412) ;  /* 0x00000000000c7947 */ /* 0x000fec0003800000 */
.L_x_6413:
[----:B------:R-:W-:Y:S01]  /*1c6f0*/  LOP3.LUT R3, R55, 0x80000, RZ, 0xfc, !PT ;  /* 0x0008000037037812 */ /* 0x000fe200078efcff */
[----:B------:R-:W-:-:S04]  /*1c700*/  IMAD.MOV.U32 R58, RZ, RZ, R54 ;  /* 0x000000ffff3a7224 */ /* 0x000fc800078e0036 */
[----:B------:R-:W-:-:S07]  /*1c710*/  IMAD.MOV.U32 R59, RZ, RZ, R3 ;  /* 0x000000ffff3b7224 */ /* 0x000fce00078e0003 */
.L_x_6412:
[----:B------:R-:W-:Y:S05]  /*1c720*/  BSYNC B0 ;  /* 0x0000000000007941 */ /* 0x000fea0003800000 */
.L_x_6410:
[----:B------:R-:W-:Y:S02]  /*1c730*/  IMAD.MOV.U32 R4, RZ, RZ, R0 ;  /* 0x000000ffff047224 */ /* 0x000fe400078e0000 */
[----:B------:R-:W-:Y:S02]  /*1c740*/  IMAD.MOV.U32 R5, RZ, RZ, 0x0 ;  /* 0x00000000ff057424 */ /* 0x000fe400078e00ff */
[----:B------:R-:W-:Y:S02]  /*1c750*/  IMAD.MOV.U32 R2, RZ, RZ, R58 ;  /* 0x000000ffff027224 */ /* 0x000fe400078e003a */
[----:B------:R-:W-:Y:S01]  /*1c760*/  IMAD.MOV.U32 R3, RZ, RZ, R59 ;  /* 0x000000ffff037224 */ /* 0x000fe200078e003b */
[----:B------:R-:W-:Y:S06]  /*1c770*/  RET.REL.NODEC R4 `(_ZN2at6native29vectorized_elementwise_kernelILi4EZZZNS0_17log1p_kernel_cudaERNS_18TensorIteratorBaseEENKUlvE_clEvENKUlvE1_clEvEUlN3c107complexIdEEE_St5arrayIPcLm2EEEEviT0_T1_) ;  /* 0xfffffe3804207950 */ /* 0x000fec0003c3ffff */
.L_x_6415:
        /* <DEDUP_REMOVED lines=16> */
.L_x_13242:


//--------------------- .text._ZN2at6native29vectorized_elementwise_kernelILi8EZZZNS0_17log1p_kernel_cudaERNS_18TensorIteratorBaseEENKUlvE_clEvENKUlvE1_clEvEUlN3c107complexIdEEE_St5arrayIPcLm2EEEEviT0_T1_ --------------------------
	.section	.text._ZN2at6native29vectorized_elementwise_kernelILi8EZZZNS0_17log1p_kernel_cudaERNS_18TensorIteratorBaseEENKUlvE_clEvENKUlvE1_clEvEUlN3c107complexIdEEE_St5arrayIPcLm2EEEEviT0_T1_,"ax",@progbits
	.align	128
        .global         _ZN2at6native29vectorized_elementwise_kernelILi8EZZZNS0_17log1p_kernel_cudaERNS_18TensorIteratorBaseEENKUlvE_clEvENKUlvE1_clEvEUlN3c107complexIdEEE_St5arrayIPcLm2EEEEviT0_T1_
        .type           _ZN2at6native29vectorized_elementwise_kernelILi8EZZZNS0_17log1p_kernel_cudaERNS_18TensorIteratorBaseEENKUlvE_clEvENKUlvE1_clEvEUlN3c107complexIdEEE_St5arrayIPcLm2EEEEviT0_T1_,@function
        .size           _ZN2at6native29vectorized_elementwise_kernelILi8EZZZNS0_17log1p_kernel_cudaERNS_18TensorIteratorBaseEENKUlvE_clEvENKUlvE1_clEvEUlN3c107complexIdEEE_St5arrayIPcLm2EEEEviT0_T1_,(.L_x_13243 - _ZN2at6native29vectorized_elementwise_kernelILi8EZZZNS0_17log1p_kernel_cudaERNS_18TensorIteratorBaseEENKUlvE_clEvENKUlvE1_clEvEUlN3c107complexIdEEE_St5arrayIPcLm2EEEEviT0_T1_)
        .other          _ZN2at6native29vectorized_elementwise_kernelILi8EZZZNS0_17log1p_kernel_cudaERNS_18TensorIteratorBaseEENKUlvE_clEvENKUlvE1_clEvEUlN3c107complexIdEEE_St5arrayIPcLm2EEEEviT0_T1_,@"STO_CUDA_ENTRY STV_DEFAULT"
_ZN2at6native29vectorized_elementwise_kernelILi8EZZZNS0_17log1p_kernel_cudaERNS_18TensorIteratorBaseEENKUlvE_clEvENKUlvE1_clEvEUlN3c107complexIdEEE_St5arrayIPcLm2EEEEviT0_T1_:
.text._ZN2at6native29vectorized_elementwise_kernelILi8EZZZNS0_17log1p_kernel_cudaERNS_18TensorIteratorBaseEENKUlvE_clEvENKUlvE1_clEvEUlN3c107complexIdEEE_St5arrayIPcLm2EEEEviT0_T1_:
        /* <DEDUP_REMOVED lines=54> */
[----:B-----5:R-:W-:Y:S05]  /*0360*/  CALL.REL.NOINC `($__internal_13_$__cuda_sm20_div_rn_f64_full) ;  /* 0x000001bc00687944 */ /* 0x020fea0003c00000 */
.L_x_6420:
[----:B------:R-:W-:Y:S05]  /*0370*/  BSYNC B2 ;  /* 0x0000000000027941 */ /* 0x000fea0003800000 */
.L_x_6419:
        /* <DEDUP_REMOVED lines=79> */
.L_x_6418:
[----:B------:R-:W-:-:S04]  /*0870*/  ISETP.GE.AND P0, PT, R43, RZ, PT ;  /* 0x000000ff2b00720c */ /* 0x000fc80003f06270 */
[----:B------:R-:W-:Y:S02]  /*0880*/  FSEL R4, RZ, 3.37028055040000000000e+12, P0 ;  /* 0x54442d18ff047808 */ /* 0x000fe40000000000 */
[----:B------:R-:W-:-:S07]  /*0890*/  FSEL R5, RZ, 2.1426990032196044922, P0 ;  /* 0x400921fbff057808 */ /* 0x000fce0000000000 */
.L_x_6421:
[----:B------:R-:W-:Y:S05]  /*08a0*/  BSYNC B1 ;  /* 0x0000000000017941 */ /* 0x000fea0003800000 */
.L_x_6417:
        /* <DEDUP_REMOVED lines=171> */
.L_x_6423:
        /* <DEDUP_REMOVED lines=84> */
.L_x_6426:
        /* <DEDUP_REMOVED lines=8> */
.L_x_6425:
        /* <DEDUP_REMOVED lines=22> */
.L_x_6428:
[----:B------:R-:W-:Y:S05]  /*1a80*/  BSYNC B2 ;  /* 0x0000000000027941 */ /* 0x000fea0003800000 */
.L_x_6427:
        /* <DEDUP_REMOVED lines=30> */
.L_x_6424:
[----:B------:R-:W-:Y:S05]  /*1c70*/  BSYNC B1 ;  /* 0x0000000000017941 */ /* 0x000fea0003800000 */
.L_x_6422:
        /* <DEDUP_REMOVED lines=31> */
[----:B------:R-:W-:Y:S05]  /*1e70*/  CALL.REL.NOINC `($__internal_13_$__cuda_sm20_div_rn_f64_full) ;  /* 0x000001a000a47944 */ /* 0x000fea0003c00000 */
.L_x_6432:
[----:B------:R-:W-:Y:S05]  /*1e80*/  BSYNC B2 ;  /* 0x0000000000027941 */ /* 0x000fea0003800000 */
.L_x_6431:
        /* <DEDUP_REMOVED lines=79> */
.L_x_6430:
[----:B------:R-:W-:-:S04]  /*2380*/  ISETP.GE.AND P0, PT, R41, RZ, PT ;  /* 0x000000ff2900720c */ /* 0x000fc80003f06270 */
[----:B------:R-:W-:Y:S02]  /*2390*/  FSEL R4, RZ, 3.37028055040000000000e+12, P0 ;  /* 0x54442d18ff047808 */ /* 0x000fe40000000000 */
[----:B------:R-:W-:-:S07]  /*23a0*/  FSEL R5, RZ, 2.1426990032196044922, P0 ;  /* 0x400921fbff057808 */ /* 0x000fce0000000000 */
.L_x_6433:
[----:B------:R-:W-:Y:S05]  /*23b0*/  BSYNC B1 ;  /* 0x0000000000017941 */ /* 0x000fea0003800000 */
.L_x_6429:
        /* <DEDUP_REMOVED lines=171> */
.L_x_6435:
        /* <DEDUP_REMOVED lines=84> */
.L_x_6438:
        /* <DEDUP_REMOVED lines=8> */
.L_x_6437:
        /* <DEDUP_REMOVED lines=22> */
.L_x_6440:
[----:B------:R-:W-:Y:S05]  /*3590*/  BSYNC B2 ;  /* 0x0000000000027941 */ /* 0x000fea0003800000 */
.L_x_6439:
        /* <DEDUP_REMOVED lines=30> */
.L_x_6436:
[----:B------:R-:W-:Y:S05]  /*3780*/  BSYNC B1 ;  /* 0x0000000000017941 */ /* 0x000fea0003800000 */
.L_x_6434:
        /* <DEDUP_REMOVED lines=32> */
.L_x_6444:
[----:B------:R-:W-:Y:S05]  /*3990*/  BSYNC B2 ;  /* 0x0000000000027941 */ /* 0x000fea0003800000 */
.L_x_6443:
        /* <DEDUP_REMOVED lines=79> */
.L_x_6442:
[----:B------:R-:W-:-:S04]  /*3e90*/  ISETP.GE.AND P0, PT, R7, RZ, PT ;  /* 0x000000ff0700720c */ /* 0x000fc80003f06270 */
[----:B------:R-:W-:Y:S02]  /*3ea0*/  FSEL R4, RZ, 3.37028055040000000000e+12, P0 ;  /* 0x54442d18ff047808 */ /* 0x000fe40000000000 */
[----:B------:R-:W-:-:S07]  /*3eb0*/  FSEL R5, RZ, 2.1426990032196044922, P0 ;  /* 0x400921fbff057808 */ /* 0x000fce0000000000 */
.L_x_6445:
[----:B------:R-:W-:Y:S05]  /*3ec0*/  BSYNC B1 ;  /* 0x0000000000017941 */ /* 0x000fea0003800000 */
.L_x_6441:
        /* <DEDUP_REMOVED lines=56> */
[CC--:B------:R-:W-:Y:S01]  /*4250*/  ISETP.GT.U32.AND.EX P1, PT, R39.reuse, R11.reuse, PT, P1 ;  /* 0x0000000b2700720c */ /* 0x0c0fe20003f24110 */
[----:B------:R-:W-:Y:S01]  /*4260*/  IMAD.U32 R35, RZ, RZ, UR5 ;  /* 0x00000005ff237e24 */ /* 0x000fe2000f8e00ff */
        /* <DEDUP_REMOVED lines=114> */
.L_x_6447:
        /* <DEDUP_REMOVED lines=84> */
.L_x_6450:
        /* <DEDUP_REMOVED lines=8> */
.L_x_6449:
        /* <DEDUP_REMOVED lines=22> */
.L_x_6452:
[----:B------:R-:W-:Y:S05]  /*50b0*/  BSYNC B2 ;  /* 0x0000000000027941 */ /* 0x000fea0003800000 */
.L_x_6451:
        /* <DEDUP_REMOVED lines=30> */
.L_x_6448:
[----:B------:R-:W-:Y:S05]  /*52a0*/  BSYNC B1 ;  /* 0x0000000000017941 */ /* 0x000fea0003800000 */
.L_x_6446:
        /* <DEDUP_REMOVED lines=29> */
[----:B------:R-:W-:Y:S05]  /*5480*/  CALL.REL.NOINC `($__internal_13_$__cuda_sm20_div_rn_f64_full) ;  /* 0x0000016c00207944 */ /* 0x000fea0003c00000 */
.L_x_6456:
[----:B------:R-:W-:Y:S05]  /*5490*/  BSYNC B2 ;  /* 0x0000000000027941 */ /* 0x000fea0003800000 */
.L_x_6455:
        /* <DEDUP_REMOVED lines=79> */
.L_x_6454:
[----:B------:R-:W-:-:S04]  /*5990*/  ISETP.GE.AND P0, PT, R11, RZ, PT ;  /* 0x000000ff0b00720c */ /* 0x000fc80003f06270 */
[----:B------:R-:W-:Y:S02]  /*59a0*/  FSEL R56, RZ, 3.37028055040000000000e+12, P0 ;  /* 0x54442d18ff387808 */ /* 0x000fe40000000000 */
[----:B------:R-:W-:-:S07]  /*59b0*/  FSEL R57, RZ, 2.1426990032196044922, P0 ;  /* 0x400921fbff397808 */ /* 0x000fce0000000000 */
.L_x_6457:
[----:B------:R-:W-:Y:S05]  /*59c0*/  BSYNC B1 ;  /* 0x0000000000017941 */ /* 0x000fea0003800000 */
.L_x_6453:
        /* <DEDUP_REMOVED lines=173> */
.L_x_6459:
        /* <DEDUP_REMOVED lines=84> */
.L_x_6462:
        /* <DEDUP_REMOVED lines=8> */
.L_x_6461:
        /* <DEDUP_REMOVED lines=22> */
.L_x_6464:
[----:B------:R-:W-:Y:S05]  /*6bc0*/  BSYNC B2 ;  /* 0x0000000000027941 */ /* 0x000fea0003800000 */
.L_x_6463:
        /* <DEDUP_REMOVED lines=30> */
.L_x_6460:
[----:B------:R-:W-:Y:S05]  /*6db0*/  BSYNC B1 ;  /* 0x0000000000017941 */ /* 0x000fea0003800000 */
.L_x_6458:
        /* <DEDUP_REMOVED lines=30> */
.L_x_6468:
[----:B------:R-:W-:Y:S05]  /*6fa0*/  BSYNC B2 ;  /* 0x0000000000027941 */ /* 0x000fea0003800000 */
.L_x_6467:
        /* <DEDUP_REMOVED lines=79> */
.L_x_6466:
[----:B------:R-:W-:-:S04]  /*74a0*/  ISETP.GE.AND P0, PT, R31, RZ, PT ;  /* 0x000000ff1f00720c */ /* 0x000fc80003f06270 */
[----:B------:R-:W-:Y:S02]  /*74b0*/  FSEL R56, RZ, 3.37028055040000000000e+12, P0 ;  /* 0x54442d18ff387808 */ /* 0x000fe40000000000 */
[----:B------:R-:W-:-:S07]  /*74c0*/  FSEL R57, RZ, 2.1426990032196044922, P0 ;  /* 0x400921fbff397808 */ /* 0x000fce0000000000 */
.L_x_6469:
[----:B------:R-:W-:Y:S05]  /*74d0*/  BSYNC B1 ;  /* 0x0000000000017941 */ /* 0x000fea0003800000 */
.L_x_6465:
        /* <DEDUP_REMOVED lines=172> */
.L_x_6471:
        /* <DEDUP_REMOVED lines=84> */
.L_x_6474:
        /* <DEDUP_REMOVED lines=8> */
.L_x_6473:
        /* <DEDUP_REMOVED lines=22> */
.L_x_6476:
[----:B------:R-:W-:Y:S05]  /*86c0*/  BSYNC B2 ;  /* 0x0000000000027941 */ /* 0x000fea0003800000 */
.L_x_6475:
        /* <DEDUP_REMOVED lines=30> */
.L_x_6472:
[----:B------:R-:W-:Y:S05]  /*88b0*/  BSYNC B1 ;  /* 0x0000000000017941 */ /* 0x000fea0003800000 */
.L_x_6470:
        /* <DEDUP_REMOVED lines=30> */
.L_x_6480:
[----:B------:R-:W-:Y:S05]  /*8aa0*/  BSYNC B2 ;  /* 0x0000000000027941 */ /* 0x000fea0003800000 */
.L_x_6479:
        /* <DEDUP_REMOVED lines=79> */
.L_x_6478:
[----:B------:R-:W-:-:S04]  /*8fa0*/  ISETP.GE.AND P0, PT, R27, RZ, PT ;  /* 0x000000ff1b00720c */ /* 0x000fc80003f06270 */
[----:B------:R-:W-:Y:S02]  /*8fb0*/  FSEL R56, RZ, 3.37028055040000000000e+12, P0 ;  /* 0x54442d18ff387808 */ /* 0x000fe40000000000 */
[----:B------:R-:W-:-:S07]  /*8fc0*/  FSEL R57, RZ, 2.1426990032196044922, P0 ;  /* 0x400921fbff397808 */ /* 0x000fce0000000000 */
.L_x_6481:
[----:B------:R-:W-:Y:S05]  /*8fd0*/  BSYNC B1 ;  /* 0x0000000000017941 */ /* 0x000fea0003800000 */
.L_x_6477:
        /* <DEDUP_REMOVED lines=171> */
.L_x_6483:
        /* <DEDUP_REMOVED lines=84> */
.L_x_6486:
        /* <DEDUP_REMOVED lines=8> */
.L_x_6485:
        /* <DEDUP_REMOVED lines=22> */
.L_x_6488:
[----:B------:R-:W-:Y:S05]  /*a1b0*/  BSYNC B2 ;  /* 0x0000000000027941 */ /* 0x000fea0003800000 */
.L_x_6487:
        /* <DEDUP_REMOVED lines=30> */
.L_x_6484:
[----:B------:R-:W-:Y:S05]  /*a3a0*/  BSYNC B1 ;  /* 0x0000000000017941 */ /* 0x000fea0003800000 */
.L_x_6482:
        /* <DEDUP_REMOVED lines=27> */
[----:B------:R-:W-:Y:S05]  /*a560*/  CALL.REL.NOINC `($__internal_13_$__cuda_sm20_div_rn_f64_full) ;  /* 0x0000011800e87944 */ /* 0x000fea0003c00000 */
[----:B------:R-:W-:Y:S02]  /*a570*/  IMAD.MOV.U32 R40, RZ, RZ, R2 ;  /* 0x000000ffff287224 */ /* 0x000fe400078e0002 */
[----:B------:R-:W-:-:S07]  /*a580*/  IMAD.MOV.U32 R41, RZ, RZ, R3 ;  /* 0x000000ffff297224 */ /* 0x000fce00078e0003 */
.L_x_6492:
[----:B------:R-:W-:Y:S05]  /*a590*/  BSYNC B2 ;  /* 0x0000000000027941 */ /* 0x000fea0003800000 */
.L_x_6491:
        /* <DEDUP_REMOVED lines=79> */
.L_x_6490:
[----:B------:R-:W-:-:S04]  /*aa90*/  ISETP.GE.AND P0, PT, R23, RZ, PT ;  /* 0x000000ff1700720c */ /* 0x000fc80003f06270 */
[----:B------:R-:W-:Y:S02]  /*aaa0*/  FSEL R56, RZ, 3.37028055040000000000e+12, P0 ;  /* 0x54442d18ff387808 */ /* 0x000fe40000000000 */
[----:B------:R-:W-:-:S07]  /*aab0*/  FSEL R57, RZ, 2.1426990032196044922, P0 ;  /* 0x400921fbff397808 */ /* 0x000fce0000000000 */
.L_x_6493:
[----:B------:R-:W-:Y:S05]  /*aac0*/  BSYNC B1 ;  /* 0x0000000000017941 */ /* 0x000fea0003800000 */
.L_x_6489:
        /* <DEDUP_REMOVED lines=173> */
.L_x_6495:
        /* <DEDUP_REMOVED lines=84> */
.L_x_6498:
        /* <DEDUP_REMOVED lines=8> */
.L_x_6497:
        /* <DEDUP_REMOVED lines=22> */
.L_x_6500:
[----:B------:R-:W-:Y:S05]  /*bcc0*/  BSYNC B2 ;  /* 0x0000000000027941 */ /* 0x000fea0003800000 */
.L_x_6499:
        /* <DEDUP_REMOVED lines=30> */
.L_x_6496:
[----:B------:R-:W-:Y:S05]  /*beb0*/  BSYNC B1 ;  /* 0x0000000000017941 */ /* 0x000fea0003800000 */
.L_x_6494:
        /* <DEDUP_REMOVED lines=30> */
.L_x_6504:
[----:B------:R-:W-:Y:S05]  /*c0a0*/  BSYNC B2 ;  /* 0x0000000000027941 */ /* 0x000fea0003800000 */
.L_x_6503:
        /* <DEDUP_REMOVED lines=79> */
.L_x_6502:
[----:B------:R-:W-:-:S04]  /*c5a0*/  ISETP.GE.AND P0, PT, R19, RZ, PT ;  /* 0x000000ff1300720c */ /* 0x000fc80003f06270 */
[----:B------:R-:W-:Y:S02]  /*c5b0*/  FSEL R56, RZ, 3.37028055040000000000e+12, P0 ;  /* 0x54442d18ff387808 */ /* 0x000fe40000000000 */
[----:B------:R-:W-:-:S07]  /*c5c0*/  FSEL R57, RZ, 2.1426990032196044922, P0 ;  /* 0x400921fbff397808 */ /* 0x000fce0000000000 */
.L_x_6505:
[----:B------:R-:W-:Y:S05]  /*c5d0*/  BSYNC B1 ;  /* 0x0000000000017941 */ /* 0x000fea0003800000 */
.L_x_6501:
        /* <DEDUP_REMOVED lines=172> */
.L_x_6507:
        /* <DEDUP_REMOVED lines=84> */
.L_x_6510:
        /* <DEDUP_REMOVED lines=8> */
.L_x_6509:
        /* <DEDUP_REMOVED lines=22> */
.L_x_6512:
[----:B------:R-:W-:Y:S05]  /*d7c0*/  BSYNC B2 ;  /* 0x0000000000027941 */ /* 0x000fea0003800000 */
.L_x_6511:
        /* <DEDUP_REMOVED lines=30> */
.L_x_6508:
[----:B------:R-:W-:Y:S05]  /*d9b0*/  BSYNC B1 ;  /* 0x0000000000017941 */ /* 0x000fea0003800000 */
.L_x_6506:
        /* <DEDUP_REMOVED lines=30> */
.L_x_6416:
        /* <DEDUP_REMOVED lines=100> */
.L_x_6518:
[----:B------:R-:W-:Y:S05]  /*e1e0*/  BSYNC B3 ;  /* 0x0000000000037941 */ /* 0x000fea0003800000 */
.L_x_6517:
        /* <DEDUP_REMOVED lines=79> */
.L_x_6516:
[----:B------:R-:W-:-:S04]  /*e6e0*/  ISETP.GE.AND P0, PT, R7, RZ, PT ;  /* 0x000000ff0700720c */ /* 0x000fc80003f06270 */
[----:B------:R-:W-:Y:S02]  /*e6f0*/  FSEL R44, RZ, 3.37028055040000000000e+12, P0 ;  /* 0x54442d18ff2c7808 */ /* 0x000fe40000000000 */
[----:B------:R-:W-:-:S07]  /*e700*/  FSEL R45, RZ, 2.1426990032196044922, P0 ;  /* 0x400921fbff2d7808 */ /* 0x000fce0000000000 */
.L_x_6519:
[----:B------:R-:W-:Y:S05]  /*e710*/  BSYNC B2 ;  /* 0x0000000000027941 */ /* 0x000fea0003800000 */
.L_x_6515:
        /* <DEDUP_REMOVED lines=173> */
.L_x_6520:
        /* <DEDUP_REMOVED lines=91> */
.L_x_6522:
        /* <DEDUP_REMOVED lines=22> */
.L_x_6524:
[----:B------:R-:W-:Y:S05]  /*f900*/  BSYNC B2 ;  /* 0x0000000000027941 */ /* 0x000fea0003800000 */
.L_x_6523:
        /* <DEDUP_REMOVED lines=31> */
.L_x_6521:
[----:B------:R-:W-:Y:S02]  /*fb00*/  IMAD.MOV.U32 R16, RZ, RZ, R20 ;  /* 0x000000ffff107224 */ /* 0x000fe400078e0014 */
[----:B------:R-:W-:-:S07]  /*fb10*/  IMAD.MOV.U32 R17, RZ, RZ, R21 ;  /* 0x000000ffff117224 */ /* 0x000fce00078e0015 */
.L_x_6514:
[----:B------:R-:W-:Y:S05]  /*fb20*/  BSYNC B1 ;  /* 0x0000000000017941 */ /* 0x000fea0003800000 */
.L_x_6513:
        /* <DEDUP_REMOVED lines=39> */
.L_x_6530:
[----:B------:R-:W-:Y:S05]  /*fda0*/  BSYNC B3 ;  /* 0x0000000000037941 */ /* 0x000fea0003800000 */
.L_x_6529:
        /* <DEDUP_REMOVED lines=79> */
.L_x_6528:
[----:B------:R-:W-:-:S04]  /*102a0*/  ISETP.GE.AND P0, PT, R7, RZ, PT ;  /* 0x000000ff0700720c */ /* 0x000fc80003f06270 */
[----:B------:R-:W-:Y:S02]  /*102b0*/  FSEL R44, RZ, 3.37028055040000000000e+12, P0 ;  /* 0x54442d18ff2c7808 */ /* 0x000fe40000000000 */
[----:B------:R-:W-:-:S07]  /*102c0*/  FSEL R45, RZ, 2.1426990032196044922, P0 ;  /* 0x400921fbff2d7808 */ /* 0x000fce0000000000 */
.L_x_6531:
[----:B------:R-:W-:Y:S05]  /*102d0*/  BSYNC B2 ;  /* 0x0000000000027941 */ /* 0x000fea0003800000 */
.L_x_6527:
        /* <DEDUP_REMOVED lines=173> */
.L_x_6532:
        /* <DEDUP_REMOVED lines=91> */
.L_x_6534:
        /* <DEDUP_REMOVED lines=22> */
.L_x_6536:
[----:B------:R-:W-:Y:S05]  /*114c0*/  BSYNC B2 ;  /* 0x0000000000027941 */ /* 0x000fea0003800000 */
.L_x_6535:
        /* <DEDUP_REMOVED lines=31> */
.L_x_6533:
[----:B------:R-:W-:Y:S02]  /*116c0*/  IMAD.MOV.U32 R20, RZ, RZ, R24 ;  /* 0x000000ffff147224 */ /* 0x000fe400078e0018 */
[----:B------:R-:W-:-:S07]  /*116d0*/  IMAD.MOV.U32 R21, RZ, RZ, R25 ;  /* 0x000000ffff157224 */ /* 0x000fce00078e0019 */
.L_x_6526:
[----:B------:R-:W-:Y:S05]  /*116e0*/  BSYNC B1 ;  /* 0x0000000000017941 */ /* 0x000fea0003800000 */
.L_x_6525:
        /* <DEDUP_REMOVED lines=39> */
.L_x_6542:
[----:B------:R-:W-:Y:S05]  /*11960*/  BSYNC B3 ;  /* 0x0000000000037941 */ /* 0x000fea0003800000 */
.L_x_6541:
        /* <DEDUP_REMOVED lines=79> */
.L_x_6540:
[----:B------:R-:W-:-:S04]  /*11e60*/  ISETP.GE.AND P0, PT, R7, RZ, PT ;  /* 0x000000ff0700720c */ /* 0x000fc80003f06270 */
[----:B------:R-:W-:Y:S02]  /*11e70*/  FSEL R44, RZ, 3.37028055040000000000e+12, P0 ;  /* 0x54442d18ff2c7808 */ /* 0x000fe40000000000 */
[----:B------:R-:W-:-:S07]  /*11e80*/  FSEL R45, RZ, 2.1426990032196044922, P0 ;  /* 0x400921fbff2d7808 */ /* 0x000fce0000000000 */
.L_x_6543:
[----:B------:R-:W-:Y:S05]  /*11e90*/  BSYNC B2 ;  /* 0x0000000000027941 */ /* 0x000fea0003800000 */
.L_x_6539:
        /* <DEDUP_REMOVED lines=173> */
.L_x_6544:
        /* <DEDUP_REMOVED lines=91> */
.L_x_6546:
        /* <DEDUP_REMOVED lines=22> */
.L_x_6548:
[----:B------:R-:W-:Y:S05]  /*13080*/  BSYNC B2 ;  /* 0x0000000000027941 */ /* 0x000fea0003800000 */
.L_x_6547:
        /* <DEDUP_REMOVED lines=31> */
.L_x_6545:
[----:B------:R-:W-:Y:S02]  /*13280*/  IMAD.MOV.U32 R24, RZ, RZ, R28 ;  /* 0x000000ffff187224 */ /* 0x000fe400078e001c */
[----:B------:R-:W-:-:S07]  /*13290*/  IMAD.MOV.U32 R25, RZ, RZ, R29 ;  /* 0x000000ffff197224 */ /* 0x000fce00078e001d */
.L_x_6538:
[----:B------:R-:W-:Y:S05]  /*132a0*/  BSYNC B1 ;  /* 0x0000000000017941 */ /* 0x000fea0003800000 */
.L_x_6537:
        /* <DEDUP_REMOVED lines=39> */
.L_x_6554:
[----:B------:R-:W-:Y:S05]  /*13520*/  BSYNC B3 ;  /* 0x0000000000037941 */ /* 0x000fea0003800000 */
.L_x_6553:
        /* <DEDUP_REMOVED lines=79> */
.L_x_6552:
[----:B------:R-:W-:-:S04]  /*13a20*/  ISETP.GE.AND P0, PT, R7, RZ, PT ;  /* 0x000000ff0700720c */ /* 0x000fc80003f06270 */
[----:B------:R-:W-:Y:S02]  /*13a30*/  FSEL R44, RZ, 3.37028055040000000000e+12, P0 ;  /* 0x54442d18ff2c7808 */ /* 0x000fe40000000000 */
[----:B------:R-:W-:-:S07]  /*13a40*/  FSEL R45, RZ, 2.1426990032196044922, P0 ;  /* 0x400921fbff2d7808 */ /* 0x000fce0000000000 */
.L_x_6555:
[----:B------:R-:W-:Y:S05]  /*13a50*/  BSYNC B2 ;  /* 0x0000000000027941 */ /* 0x000fea0003800000 */
.L_x_6551:
        /* <DEDUP_REMOVED lines=173> */
.L_x_6556:
        /* <DEDUP_REMOVED lines=91> */
.L_x_6558:
        /* <DEDUP_REMOVED lines=22> */
.L_x_6560:
[----:B------:R-:W-:Y:S05]  /*14c40*/  BSYNC B2 ;  /* 0x0000000000027941 */ /* 0x000fea0003800000 */
.L_x_6559:
        /* <DEDUP_REMOVED lines=31> */
.L_x_6557:
[----:B------:R-:W-:Y:S02]  /*14e40*/  IMAD.MOV.U32 R28, RZ, RZ, R32 ;  /* 0x000000ffff1c7224 */ /* 0x000fe400078e0020 */
[----:B------:R-:W-:-:S07]  /*14e50*/  IMAD.MOV.U32 R29, RZ, RZ, R33 ;  /* 0x000000ffff1d7224 */ /* 0x000fce00078e0021 */
.L_x_6550:
[----:B------:R-:W-:Y:S05]  /*14e60*/  BSYNC B1 ;  /* 0x0000000000017941 */ /* 0x000fea0003800000 */
.L_x_6549:
        /* <DEDUP_REMOVED lines=39> */
.L_x_6566:
[----:B------:R-:W-:Y:S05]  /*150e0*/  BSYNC B3 ;  /* 0x0000000000037941 */ /* 0x000fea0003800000 */
.L_x_6565:
        /* <DEDUP_REMOVED lines=79> */
.L_x_6564:
[----:B------:R-:W-:-:S04]  /*155e0*/  ISETP.GE.AND P0, PT, R7, RZ, PT ;  /* 0x000000ff0700720c */ /* 0x000fc80003f06270 */
[----:B------:R-:W-:Y:S02]  /*155f0*/  FSEL R44, RZ, 3.37028055040000000000e+12, P0 ;  /* 0x54442d18ff2c7808 */ /* 0x000fe40000000000 */
[----:B------:R-:W-:-:S07]  /*15600*/  FSEL R45, RZ, 2.1426990032196044922, P0 ;  /* 0x400921fbff2d7808 */ /* 0x000fce0000000000 */
.L_x_6567:
[----:B------:R-:W-:Y:S05]  /*15610*/  BSYNC B2 ;  /* 0x0000000000027941 */ /* 0x000fea0003800000 */
.L_x_6563:
        /* <DEDUP_REMOVED lines=173> */
.L_x_6568:
        /* <DEDUP_REMOVED lines=91> */
.L_x_6570:
        /* <DEDUP_REMOVED lines=22> */
.L_x_6572:
[----:B------:R-:W-:Y:S05]  /*16800*/  BSYNC B2 ;  /* 0x0000000000027941 */ /* 0x000fea0003800000 */
.L_x_6571:
        /* <DEDUP_REMOVED lines=31> */
.L_x_6569:
[----:B------:R-:W-:Y:S02]  /*16a00*/  IMAD.MOV.U32 R32, RZ, RZ, R36 ;  /* 0x000000ffff207224 */ /* 0x000fe400078e0024 */
[----:B------:R-:W-:-:S07]  /*16a10*/  IMAD.MOV.U32 R33, RZ, RZ, R37 ;  /* 0x000000ffff217224 */ /* 0x000fce00078e0025 */
.L_x_6562:
[----:B------:R-:W-:Y:S05]  /*16a20*/  BSYNC B1 ;  /* 0x0000000000017941 */ /* 0x000fea0003800000 */
.L_x_6561:
        /* <DEDUP_REMOVED lines=39> */
.L_x_6578:
[----:B------:R-:W-:Y:S05]  /*16ca0*/  BSYNC B3 ;  /* 0x0000000000037941 */ /* 0x000fea0003800000 */
.L_x_6577:
        /* <DEDUP_REMOVED lines=79> */
.L_x_6576:
[----:B------:R-:W-:-:S04]  /*171a0*/  ISETP.GE.AND P0, PT, R7, RZ, PT ;  /* 0x000000ff0700720c */ /* 0x000fc80003f06270 */
[----:B------:R-:W-:Y:S02]  /*171b0*/  FSEL R44, RZ, 3.37028055040000000000e+12, P0 ;  /* 0x54442d18ff2c7808 */ /* 0x000fe40000000000 */
[----:B------:R-:W-:-:S07]  /*171c0*/  FSEL R45, RZ, 2.1426990032196044922, P0 ;  /* 0x400921fbff2d7808 */ /* 0x000fce0000000000 */
.L_x_6579:
[----:B------:R-:W-:Y:S05]  /*171d0*/  BSYNC B2 ;  /* 0x0000000000027941 */ /* 0x000fea0003800000 */
.L_x_6575:
        /* <DEDUP_REMOVED lines=173> */
.L_x_6580:
        /* <DEDUP_REMOVED lines=91> */
.L_x_6582:
        /* <DEDUP_REMOVED lines=22> */
.L_x_6584:
[----:B------:R-:W-:Y:S05]  /*183c0*/  BSYNC B2 ;  /* 0x0000000000027941 */ /* 0x000fea0003800000 */
.L_x_6583:
        /* <DEDUP_REMOVED lines=31> */
.L_x_6581:
[----:B------:R-:W-:Y:S02]  /*185c0*/  IMAD.MOV.U32 R36, RZ, RZ, R40 ;  /* 0x000000ffff247224 */ /* 0x000fe400078e0028 */
[----:B------:R-:W-:-:S07]  /*185d0*/  IMAD.MOV.U32 R37, RZ, RZ, R41 ;  /* 0x000000ffff257224 */ /* 0x000fce00078e0029 */
.L_x_6574:
[----:B------:R-:W-:Y:S05]  /*185e0*/  BSYNC B1 ;  /* 0x0000000000017941 */ /* 0x000fea0003800000 */
.L_x_6573:
        /* <DEDUP_REMOVED lines=40> */
.L_x_6590:
[----:B------:R-:W-:Y:S05]  /*18870*/  BSYNC B3 ;  /* 0x0000000000037941 */ /* 0x000fea0003800000 */
.L_x_6589:
        /* <DEDUP_REMOVED lines=79> */
.L_x_6588:
[----:B------:R-:W-:-:S04]  /*18d70*/  ISETP.GE.AND P0, PT, R43, RZ, PT ;  /* 0x000000ff2b00720c */ /* 0x000fc80003f06270 */
[----:B------:R-:W-:Y:S02]  /*18d80*/  FSEL R54, RZ, 3.37028055040000000000e+12, P0 ;  /* 0x54442d18ff367808 */ /* 0x000fe40000000000 */
[----:B------:R-:W-:-:S07]  /*18d90*/  FSEL R55, RZ, 2.1426990032196044922, P0 ;  /* 0x400921fbff377808 */ /* 0x000fce0000000000 */
.L_x_6591:
[----:B------:R-:W-:Y:S05]  /*18da0*/  BSYNC B2 ;  /* 0x0000000000027941 */ /* 0x000fea0003800000 */
.L_x_6587:
        /* <DEDUP_REMOVED lines=63> */
[----:B------:R-:W-:Y:S01]  /*191a0*/  IADD3 R11, -R0, 0x7fd00000, RZ ;  /* 0x7fd00000000b7810 */ /* 0x000fe20007ffe1ff */
[----:B------:R-:W-:Y:S01]  /*191b0*/  IMAD.MOV.U32 R41, RZ, RZ, R4 ;  /* 0x000000ffff297224 */ /* 0x000fe200078e0004 */
[----:B------:R-:W-:-:S04]  /*191c0*/  SEL R8, R46, R40, P1 ;  /* 0x000000282e087207 */ /* 0x000fc80000800000 */
[C---:B------:R-:W-:Y:S02]  /*191d0*/  DMUL R48, R10.reuse, R2 ;  /* 0x000000020a307228 */ /* 0x040fe40000000000 */
[----:B------:R-:W-:-:S06]  /*191e0*/  DMUL R10, R10, R8 ;  /* 0x000000080a0a7228 */ /* 0x000fcc0000000000 */
[----:B------:R-:W-:-:S08]  /*191f0*/  DMUL R48, R48, R48 ;  /* 0x0000003030307228 */ /* 0x000fd00000000000 */
[----:B------:R-:W-:-:S08]  /*19200*/  DFMA R10, R10, R10, R48 ;  /* 0x0000000a0a0a722b */ /* 0x000fd00000000030 */
        /* <DEDUP_REMOVED lines=102> */
.L_x_6592:
        /* <DEDUP_REMOVED lines=91> */
.L_x_6594:
        /* <DEDUP_REMOVED lines=22> */
.L_x_6596:
[----:B------:R-:W-:Y:S05]  /*19f80*/  BSYNC B2 ;  /* 0x0000000000027941 */ /* 0x000fea0003800000 */
.L_x_6595:
        /* <DEDUP_REMOVED lines=31> */
.L_x_6593:
[----:B------:R-:W-:Y:S02]  /*1a180*/  IMAD.MOV.U32 R40, RZ, RZ, R8 ;  /* 0x000000ffff287224 */ /* 0x000fe400078e0008 */
[----:B------:R-:W-:-:S07]  /*1a190*/  IMAD.MOV.U32 R41, RZ, RZ, R9 ;  /* 0x000000ffff297224 */ /* 0x000fce00078e0009 */
.L_x_6586:
[----:B------:R-:W-:Y:S05]  /*1a1a0*/  BSYNC B1 ;  /* 0x0000000000017941 */ /* 0x000fea0003800000 */
.L_x_6585:
        /* <DEDUP_REMOVED lines=38> */
.L_x_6602:
[----:B------:R-:W-:Y:S05]  /*1a410*/  BSYNC B3 ;  /* 0x0000000000037941 */ /* 0x000fea0003800000 */
.L_x_6601:
        /* <DEDUP_REMOVED lines=79> */
.L_x_6600:
[----:B------:R-:W-:-:S04]  /*1a910*/  ISETP.GE.AND P0, PT, R7, RZ, PT ;  /* 0x000000ff0700720c */ /* 0x000fc80003f06270 */
[----:B------:R-:W-:Y:S02]  /*1a920*/  FSEL R44, RZ, 3.37028055040000000000e+12, P0 ;  /* 0x54442d18ff2c7808 */ /* 0x000fe40000000000 */
[----:B------:R-:W-:-:S07]  /*1a930*/  FSEL R45, RZ, 2.1426990032196044922, P0 ;  /* 0x400921fbff2d7808 */ /* 0x000fce0000000000 */
.L_x_6603:
[----:B------:R-:W-:Y:S05]  /*1a940*/  BSYNC B2 ;  /* 0x0000000000027941 */ /* 0x000fea0003800000 */
.L_x_6599:
        /* <DEDUP_REMOVED lines=171> */
.L_x_6604:
        /* <DEDUP_REMOVED lines=91> */
.L_x_6606:
        /* <DEDUP_REMOVED lines=22> */
.L_x_6608:
[----:B------:R-:W-:Y:S05]  /*1bb10*/  BSYNC B2 ;  /* 0x0000000000027941 */ /* 0x000fea0003800000 */
.L_x_6607:
        /* <DEDUP_REMOVED lines=31> */
.L_x_6605:
[----:B------:R-:W-:Y:S02]  /*1bd10*/  IMAD.MOV.U32 R4, RZ, RZ, R12 ;  /* 0x000000ffff047224 */ /* 0x000fe400078e000c */
[----:B------:R-:W-:-:S07]  /*1bd20*/  IMAD.MOV.U32 R5, RZ, RZ, R13 ;  /* 0x000000ffff057224 */ /* 0x000fce00078e000d */
.L_x_6598:
[----:B------:R-:W-:Y:S05]  /*1bd30*/  BSYNC B1 ;  /* 0x0000000000017941 */ /* 0x000fea0003800000 */
.L_x_6597:
        /* <DEDUP_REMOVED lines=23> */
.L_x_6611:
[----:B------:R-:W-:-:S13]  /*1beb0*/  ISETP.GE.AND P0, PT, R0, UR5, PT ;  /* 0x0000000500007c0c */ /* 0x000fda000bf06270 */
[----:B------:R-:W-:Y:S05]  /*1bec0*/  @P0 BRA `(.L_x_6613) ;  /* 0x0000000000300947 */ /* 0x000fea0003800000 */
[----:B01----:R-:W0:Y:S01]  /*1bed0*/  LDC.64 R2, c[0x0][0x218] ;  /* 0x00008600ff027b82 */ /* 0x003e220000000a00 */
[C---:B------:R-:W-:Y:S02]  /*1bee0*/  VIADD R9, R0.reuse, UR4 ;  /* 0x0000000400097c36 */ /* 0x040fe40008000000 */
[----:B------:R-:W-:Y:S02]  /*1bef0*/  VIADD R0, R0, 0x80 ;  /* 0x0000008000007836 */ /* 0x000fe40000000000 */
[----:B0-----:R-:W-:-:S05]  /*1bf00*/  IMAD.WIDE.U32 R2, R9, 0x10, R2 ;  /* 0x0000001009027825 */ /* 0x001fca00078e0002 */
[----:B------:R1:W-:Y:S02]  /*1bf10*/  STG.E.128 desc[UR10][R2.64], R28 ;  /* 0x0000001c02007986 */ /* 0x0003e4000c101d0a */
.L_x_6612:
[----:B------:R-:W-:-:S13]  /*1bf20*/  ISETP.GE.AND P0, PT, R0, UR5, PT ;  /* 0x0000000500007c0c */ /* 0x000fda000bf06270 */
[----:B------:R-:W-:Y:S05]  /*1bf30*/  @P0 BRA `(.L_x_6614) ;  /* 0x0000000000340947 */ /* 0x000fea0003800000 */
[----:B01----:R-:W0:Y:S01]  /*1bf40*/  LDC.64 R2, c[0x0][0x218] ;  /* 0x00008600ff027b82 */ /* 0x003e220000000a00 */
[C---:B------:R-:W-:Y:S02]  /*1bf50*/  VIADD R9, R0.reuse, UR4 ;  /* 0x0000000400097c36 */ /* 0x040fe40008000000 */
[----:B------:R-:W-:Y:S02]  /*1bf60*/  VIADD R0, R0, 0x80 ;  /* 0x0000008000007836 */ /* 0x000fe40000000000 */
[----:B0-----:R-:W-:-:S05]  /*1bf70*/  IMAD.WIDE.U32 R2, R9, 0x10, R2 ;  /* 0x0000001009027825 */ /* 0x001fca00078e0002 */
[----:B------:R2:W-:Y:S02]  /*1bf80*/  STG.E.128 desc[UR10][R2.64], R32 ;  /* 0x0000002002007986 */ /* 0x0005e4000c101d0a */
.L_x_6613:
        /* <DEDUP_REMOVED lines=8> */
.L_x_6614:
[----:B------:R-:W-:Y:S05]  /*1c010*/  BSYNC B1 ;  /* 0x0000000000017941 */ /* 0x000fea0003800000 */
.L_x_6610:
[----:B------:R-:W-:-:S13]  /*1c020*/  ISETP.GE.AND P0, PT, R0, UR5, PT ;  /* 0x0000000500007c0c */ /* 0x000fda000bf06270 */
[----:B012---:R-:W0:Y:S01]  /*1c030*/  @!P0 LDC.64 R2, c[0x0][0x218] ;  /* 0x00008600ff028b82 */ /* 0x007e220000000a00 */
[C---:B------:R-:W-:Y:S02]  /*1c040*/  @!P0 VIADD R9, R0.reuse, UR4 ;  /* 0x0000000400098c36 */ /* 0x040fe40008000000 */
[----:B------:R-:W-:Y:S02]  /*1c050*/  @!P0 VIADD R0, R0, 0x80 ;  /* 0x0000008000008836 */ /* 0x000fe40000000000 */
[----:B0-----:R-:W-:-:S05]  /*1c060*/  @!P0 IMAD.WIDE.U32 R2, R9, 0x10, R2 ;  /* 0x0000001009028825 */ /* 0x001fca00078e0002 */
[----:B------:R3:W-:Y:S02]  /*1c070*/  @!P0 STG.E.128 desc[UR10][R2.64], R40 ;  /* 0x0000002802008986 */ /* 0x0007e4000c101d0a */
.L_x_6615:
[----:B------:R-:W-:Y:S05]  /*1c080*/  BSYNC B0 ;  /* 0x0000000000007941 */ /* 0x000fea0003800000 */
.L_x_6609:
        /* <DEDUP_REMOVED lines=8> */
        .weak           $__internal_13_$__cuda_sm20_div_rn_f64_full
        .type           $__internal_13_$__cuda_sm20_div_rn_f64_full,@function
        .size           $__internal_13_$__cuda_sm20_div_rn_f64_full,(.L_x_13243 - $__internal_13_$__cuda_sm20_div_rn_f64_full)
$__internal_13_$__cuda_sm20_div_rn_f64_full:
        /* <DEDUP_REMOVED lines=72> */
.L_x_6617:
        /* <DEDUP_REMOVED lines=17> */
.L_x_6620:
[----:B------:R-:W-:Y:S01]  /*1c6a0*/  LOP3.LUT R3, R49, 0x80000, RZ, 0xfc, !PT ;  /* 0x0008000031037812 */ /* 0x000fe200078efcff */
[----:B------:R-:W-:-:S04]  /*1c6b0*/  IMAD.MOV.U32 R60, RZ, RZ, R48 ;  /* 0x000000ffff3c7224 */ /* 0x000fc800078e0030 */
[----:B------:R-:W-:Y:S01]  /*1c6c0*/  IMAD.MOV.U32 R61, RZ, RZ, R3 ;  /* 0x000000ffff3d7224 */ /* 0x000fe200078e0003 */
[----:B------:R-:W-:Y:S06]  /*1c6d0*/  BRA `(.L_x_6618) ;  /* 0x00000000000c7947 */ /* 0x000fec0003800000 */
.L_x_6619:
[----:B------:R-:W-:Y:S01]  /*1c6e0*/  LOP3.LUT R3, R57, 0x80000, RZ, 0xfc, !PT ;  /* 0x0008000039037812 */ /* 0x000fe200078efcff */
[----:B------:R-:W-:-:S04]  /*1c6f0*/  IMAD.MOV.U32 R60, RZ, RZ, R56 ;  /* 0x000000ffff3c7224 */ /* 0x000fc800078e0038 */
[----:B------:R-:W-:-:S07]  /*1c700*/  IMAD.MOV.U32 R61, RZ, RZ, R3 ;  /* 0x000000ffff3d7224 */ /* 0x000fce00078e0003 */
.L_x_6618:
[----:B------:R-:W-:Y:S05]  /*1c710*/  BSYNC B0 ;  /* 0x0000000000007941 */ /* 0x000fea0003800000 */
.L_x_6616:
[----:B------:R-:W-:Y:S02]  /*1c720*/  IMAD.MOV.U32 R4, RZ, RZ, R0 ;  /* 0x000000ffff047224 */ /* 0x000fe400078e0000 */
[----:B------:R-:W-:Y:S02]  /*1c730*/  IMAD.MOV.U32 R5, RZ, RZ, 0x0 ;  /* 0x00000000ff057424 */ /* 0x000fe400078e00ff */
[----:B------:R-:W-:Y:S02]  /*1c740*/  IMAD.MOV.U32 R2, RZ, RZ, R60 ;  /* 0x000000ffff027224 */ /* 0x000fe400078e003c */
[----:B------:R-:W-:Y:S01]  /*1c750*/  IMAD.MOV.U32 R3, RZ, RZ, R61 ;  /* 0x000000ffff037224 */ /* 0x000fe200078e003d */
[----:B------:R-:W-:Y:S06]  /*1c760*/  RET.REL.NODEC R4 `(_ZN2at6native29vectorized_elementwise_kernelILi8EZZZNS0_17log1p_kernel_cudaERNS_18TensorIteratorBaseEENKUlvE_clEvENKUlvE1_clEvEUlN3c107complexIdEEE_St5arrayIPcLm2EEEEviT0_T1_) ;  /* 0xfffffe3804247950 */ /* 0x000fec0003c3ffff */
.L_x_6621:
        /* <DEDUP_REMOVED lines=9> */
.L_x_13243:


//--------------------- .text._ZN2at6native18elementwise_kernelILi128ELi4EZNS0_15gpu_kernel_implIZZZNS0_17log1p_kernel_cudaERNS_18TensorIteratorBaseEENKUlvE_clEvENKUlvE0_clEvEUlfE_EEvS4_RKT_EUliE_EEviT1_ --------------------------
	.section	.text._ZN2at6native18elementwise_kernelILi128ELi4EZNS0_15gpu_kernel_implIZZZNS0_17log1p_kernel_cudaERNS_18TensorIteratorBaseEENKUlvE_clEvENKUlvE0_clEvEUlfE_EEvS4_RKT_EUliE_EEviT1_,"ax",@progbits
	.align	128
        .global         _ZN2at6native18elementwise_kernelILi128ELi4EZNS0_15gpu_kernel_implIZZZNS0_17log1p_kernel_cudaERNS_18TensorIteratorBaseEENKUlvE_clEvENKUlvE0_clEvEUlfE_EEvS4_RKT_EUliE_EEviT1_
        .type           _ZN2at6native18elementwise_kernelILi128ELi4EZNS0_15gpu_kernel_implIZZZNS0_17log1p_kernel_cudaERNS_18TensorIteratorBaseEENKUlvE_clEvENKUlvE0_clEvEUlfE_EEvS4_RKT_EUliE_EEviT1_,@function
        .size           _ZN2at6native18elementwise_kernelILi128ELi4EZNS0_15gpu_kernel_implIZZZNS0_17log1p_kernel_cudaERNS_18TensorIteratorBaseEENKUlvE_clEvENKUlvE0_clEvEUlfE_EEvS4_RKT_EUliE_EEviT1_,(.L_x_13307 - _ZN2at6native18elementwise_kernelILi128ELi4EZNS0_15gpu_kernel_implIZZZNS0_17log1p_kernel_cudaERNS_18TensorIteratorBaseEENKUlvE_clEvENKUlvE0_clEvEUlfE_EEvS4_RKT_EUliE_EEviT1_)
        .other          _ZN2at6native18elementwise_kernelILi128ELi4EZNS0_15gpu_kernel_implIZZZNS0_17log1p_kernel_cudaERNS_18TensorIteratorBaseEENKUlvE_clEvENKUlvE0_clEvEUlfE_EEvS4_RKT_EUliE_EEviT1_,@"STO_CUDA_ENTRY STV_DEFAULT"
_ZN2at6native18elementwise_kernelILi128ELi4EZNS0_15gpu_kernel_implIZZZNS0_17log1p_kernel_cudaERNS_18TensorIteratorBaseEENKUlvE_clEvENKUlvE0_clEvEUlfE_EEvS4_RKT_EUliE_EEviT1_:
.text._ZN2at6native18elementwise_kernelILi128ELi4EZNS0_15gpu_kernel_implIZZZNS0_17log1p_kernel_cudaERNS_18TensorIteratorBaseEENKUlvE_clEvENKUlvE0_clEvEUlfE_EEvS4_RKT_EUliE_EEviT1_:
        /* <DEDUP_REMOVED lines=306> */
[----:B------:R-:W-:-:S04]  /*1320*/  ULDC.64 UR4, c[0x0][0x340] ;  /* 0x0000d00000047ab9 */ /* 0x000fc80000000a00 */
        /* <DEDUP_REMOVED lines=8> */
.L_x_6624:
        /* <DEDUP_REMOVED lines=22> */
.L_x_6629:
[----:B------:R-:W2:Y:S02]  /*1510*/  LDG.E.U8 R0, desc[UR36][R2.64] ;  /* 0x0000002402007981 */ /* 0x000ea4000c1e1100 */
[----:B--2---:R-:W-:Y:S01]  /*1520*/  I2FP.F32.U32 R0, R0 ;  /* 0x0000000000007245 */ /* 0x004fe20000201000 */
[----:B------:R-:W-:Y:S06]  /*1530*/  BRA `(.L_x_6631) ;  /* 0x0000000c002c7947 */ /* 0x000fec0003800000 */
.L_x_6628:
        /* <DEDUP_REMOVED lines=9> */
.L_x_6633:
[----:B------:R-:W2:Y:S02]  /*15d0*/  LDG.E R0, desc[UR36][R2.64] ;  /* 0x0000002402007981 */ /* 0x000ea4000c1e1900 */
[----:B--2---:R-:W-:Y:S01]  /*15e0*/  I2FP.F32.S32 R0, R0 ;  /* 0x0000000000007245 */ /* 0x004fe20000201400 */
[----:B------:R-:W-:Y:S06]  /*15f0*/  BRA `(.L_x_6631) ;  /* 0x0000000800fc7947 */ /* 0x000fec0003800000 */
.L_x_6632:
[----:B------:R-:W2:Y:S02]  /*1600*/  LDG.E.U16 R0, desc[UR36][R2.64] ;  /* 0x0000002402007981 */ /* 0x000ea4000c1e1500 */
[----:B--2---:R-:W0:Y:S01]  /*1610*/  I2F.S16 R0, R0 ;  /* 0x0000000000007306 */ /* 0x004e220000101400 */
[----:B------:R-:W-:Y:S05]  /*1620*/  BRA `(.L_x_6631) ;  /* 0x0000000800f07947 */ /* 0x000fea0003800000 */
.L_x_6627:
        /* <DEDUP_REMOVED lines=8> */
.L_x_6635:
[----:B------:R-:W2:Y:S02]  /*16b0*/  LDG.E.U16 R0, desc[UR36][R2.64] ;  /* 0x0000002402007981 */ /* 0x000ea4000c1e1500 */
[----:B--2---:R-:W-:Y:S01]  /*16c0*/  HADD2.F32 R0, -RZ, R0.H0_H0 ;  /* 0x20000000ff007230 */ /* 0x004fe20000004100 */
[----:B------:R-:W-:Y:S06]  /*16d0*/  BRA `(.L_x_6631) ;  /* 0x0000000800c47947 */ /* 0x000fec0003800000 */
.L_x_6634:
        /* <DEDUP_REMOVED lines=8> */
.L_x_6637:
[----:B------:R-:W2:Y:S02]  /*1760*/  LDG.E.U16 R0, desc[UR36][R2.64] ;  /* 0x0000002402007981 */ /* 0x000ea4000c1e1500 */
[----:B--2---:R-:W-:Y:S01]  /*1770*/  HADD2.F32 R0, -RZ, R0.H0_H0 ;  /* 0x20000000ff007230 */ /* 0x004fe20000004100 */
[----:B------:R-:W-:Y:S06]  /*1780*/  BRA `(.L_x_6631) ;  /* 0x0000000800987947 */ /* 0x000fec0003800000 */
.L_x_6636:
[----:B------:R-:W2:Y:S01]  /*1790*/  LDG.E.64 R2, desc[UR36][R2.64] ;  /* 0x0000002402027981 */ /* 0x000ea2000c1e1b00 */
[----:B------:R-:W-:Y:S01]  /*17a0*/  UMOV UR4, 0xf0000000 ;  /* 0xf000000000047882 */ /* 0x000fe20000000000 */
[----:B------:R-:W-:Y:S01]  /*17b0*/  UMOV UR5, 0x380fffff ;  /* 0x380fffff00057882 */ /* 0x000fe20000000000 */
[----:B--2---:R-:W0:Y:S01]  /*17c0*/  F2F.F32.F64 R0, R2 ;  /* 0x0000000200007310 */ /* 0x004e220000301000 */
[----:B------:R-:W-:-:S14]  /*17d0*/  DSETP.GEU.AND P0, PT, |R2|, UR4, PT ;  /* 0x0000000402007e2a */ /* 0x000fdc000bf0e200 */
[----:B0-----:R-:W-:Y:S01]  /*17e0*/  @!P0 FMUL R0, R0, 1.175494350822287508e-38 ;  /* 0x0080000000008820 */ /* 0x001fe20000400000 */
[----:B------:R-:W-:Y:S06]  /*17f0*/  BRA `(.L_x_6631) ;  /* 0x00000008007c7947 */ /* 0x000fec0003800000 */
.L_x_6626:
        /* <DEDUP_REMOVED lines=12> */
.L_x_6640:
[----:B------:R-:W2:Y:S01]  /*18c0*/  LDG.E.64 R2, desc[UR36][R2.64] ;  /* 0x0000002402027981 */ /* 0x000ea2000c1e1b00 */
[----:B------:R-:W-:Y:S01]  /*18d0*/  UMOV UR4, 0xf0000000 ;  /* 0xf000000000047882 */ /* 0x000fe20000000000 */
[----:B------:R-:W-:Y:S01]  /*18e0*/  UMOV UR5, 0x380fffff ;  /* 0x380fffff00057882 */ /* 0x000fe20000000000 */
[----:B--2---:R-:W0:Y:S01]  /*18f0*/  F2F.F32.F64 R0, R2 ;  /* 0x0000000200007310 */ /* 0x004e220000301000 */
[----:B------:R-:W-:-:S14]  /*1900*/  DSETP.GEU.AND P0, PT, |R2|, UR4, PT ;  /* 0x0000000402007e2a */ /* 0x000fdc000bf0e200 */
[----:B0-----:R-:W-:Y:S01]  /*1910*/  @!P0 FMUL R0, R0, 1.175494350822287508e-38 ;  /* 0x0080000000008820 */ /* 0x001fe20000400000 */
[----:B------:R-:W-:Y:S06]  /*1920*/  BRA `(.L_x_6631) ;  /* 0x0000000800307947 */ /* 0x000fec0003800000 */
.L_x_6639:
        /* <DEDUP_REMOVED lines=26> */
.L_x_6642:
        /* <DEDUP_REMOVED lines=13> */
.L_x_6641:
[----:B------:R-:W2:Y:S02]  /*1ba0*/  LDG.E.U16 R0, desc[UR36][R2.64] ;  /* 0x0000002402007981 */ /* 0x000ea4000c1e1500 */
[----:B--2---:R-:W-:Y:S01]  /*1bb0*/  IMAD.U32 R0, R0, 0x10000, RZ ;  /* 0x0001000000007824 */ /* 0x004fe200078e00ff */
[----:B------:R-:W-:Y:S06]  /*1bc0*/  BRA `(.L_x_6631) ;  /* 0x0000000400887947 */ /* 0x000fec0003800000 */
.L_x_6638:
        /* <DEDUP_REMOVED lines=11> */
.L_x_6645:
        /* <DEDUP_REMOVED lines=20> */
.L_x_6647:
[----:B------:R-:W-:Y:S05]  /*1dc0*/  BSYNC B0 ;  /* 0x0000000000007941 */ /* 0x000fea0003800000 */
.L_x_6646:
[----:B------:R-:W-:Y:S01]  /*1dd0*/  LEA R3, R0, 0x3b800000, 0x17 ;  /* 0x3b80000000037811 */ /* 0x000fe200078eb8ff */
[----:B------:R-:W-:-:S05]  /*1de0*/  IMAD.SHL.U32 R0, R2, 0x100000, RZ ;  /* 0x0010000002007824 */ /* 0x000fca00078e00ff */
[----:B------:R-:W-:Y:S01]  /*1df0*/  LOP3.LUT R0, R3, R0, R4, 0xfe, !PT ;  /* 0x0000000003007212 */ /* 0x000fe200078efe04 */
[----:B------:R-:W-:Y:S06]  /*1e00*/  BRA `(.L_x_6631) ;  /* 0x0000000000f87947 */ /* 0x000fec0003800000 */
.L_x_6644:
        /* <DEDUP_REMOVED lines=20> */
.L_x_6649:
[----:B------:R-:W-:Y:S05]  /*1f50*/  BSYNC B0 ;  /* 0x0000000000007941 */ /* 0x000fea0003800000 */
.L_x_6648:
[----:B------:R-:W-:Y:S01]  /*1f60*/  LEA R3, R0, 0x37800000, 0x17 ;  /* 0x3780000000037811 */ /* 0x000fe200078eb8ff */
[----:B------:R-:W-:-:S05]  /*1f70*/  IMAD.SHL.U32 R0, R2, 0x200000, RZ ;  /* 0x0020000002007824 */ /* 0x000fca00078e00ff */
[----:B------:R-:W-:Y:S01]  /*1f80*/  LOP3.LUT R0, R3, R0, R4, 0xfe, !PT ;  /* 0x0000000003007212 */ /* 0x000fe200078efe04 */
[----:B------:R-:W-:Y:S06]  /*1f90*/  BRA `(.L_x_6631) ;  /* 0x0000000000947947 */ /* 0x000fec0003800000 */
.L_x_6643:
        /* <DEDUP_REMOVED lines=11> */
[----:B------:R-:W-:Y:S01]  /*2050*/  @!P0 IMAD.MOV.U32 R0, RZ, RZ, 0x7f800001 ;  /* 0x7f800001ff008424 */ /* 0x000fe200078e00ff */
[----:B------:R-:W-:Y:S01]  /*2060*/  @P0 SHF.L.U32 R0, R2, 0x17, RZ ;  /* 0x0000001702000819 */ /* 0x000fe200000006ff */
[----:B------:R-:W-:Y:S06]  /*2070*/  BRA `(.L_x_6631) ;  /* 0x00000000005c7947 */ /* 0x000fec0003800000 */
.L_x_6630:
        /* <DEDUP_REMOVED lines=16> */
.L_x_6652:
[----:B------:R-:W-:Y:S01]  /*2180*/  IMAD.MOV.U32 R0, RZ, RZ, RZ ;  /* 0x000000ffff007224 */ /* 0x000fe200078e00ff */
[----:B------:R-:W-:Y:S06]  /*2190*/  BRA `(.L_x_6631) ;  /* 0x0000000000147947 */ /* 0x000fec0003800000 */
.L_x_6651:
[----:B------:R-:W2:Y:S02]  /*21a0*/  LDG.E.64 R2, desc[UR36][R2.64] ;  /* 0x0000002402027981 */ /* 0x000ea4000c1e1b00 */
[----:B--2---:R0:W1:Y:S01]  /*21b0*/  I2F.U64 R0, R2 ;  /* 0x0000000200007312 */ /* 0x0040620000301000 */
[----:B------:R-:W-:Y:S05]  /*21c0*/  BRA `(.L_x_6631) ;  /* 0x0000000000087947 */ /* 0x000fea0003800000 */
.L_x_6650:
[----:B------:R-:W2:Y:S02]  /*21d0*/  LDG.E R0, desc[UR36][R2.64] ;  /* 0x0000002402007981 */ /* 0x000ea4000c1e1900 */
[----:B--2---:R-:W-:-:S07]  /*21e0*/  I2FP.F32.U32 R0, R0 ;  /* 0x0000000000007245 */ /* 0x004fce0000201000 */
.L_x_6631:
[----:B------:R-:W-:Y:S05]  /*21f0*/  BSYNC B6 ;  /* 0x0000000000067941 */ /* 0x000fea0003800000 */
.L_x_6625:
[C---:B012345:R-:W-:Y:S01]  /*2200*/  FADD.FTZ.RZ R2, R0.reuse, 1 ;  /* 0x3f80000000027421 */ /* 0x07ffe2000001c000 */
[----:B------:R-:W-:Y:S01]  /*2210*/  IMAD.MOV.U32 R5, RZ, RZ, 0x3e800000 ;  /* 0x3e800000ff057424 */ /* 0x000fe200078e00ff */
[----:B------:R-:W0:Y:S01]  /*2220*/  LDC.U8 R6, c[0x0][0x421] ;  /* 0x00010840ff067b82 */ /* 0x000e220000000000 */
[----:B------:R-:W-:Y:S01]  /*2230*/  IMAD.MOV.U32 R7, RZ, RZ, 0x3d39bf78 ;  /* 0x3d39bf78ff077424 */ /* 0x000fe200078e00ff */
[----:B------:R-:W-:Y:S01]  /*2240*/  ISETP.GE.U32.AND P1, PT, R0, 0x7f800000, PT ;  /* 0x7f8000000000780c */ /* 0x000fe20003f26070 */
[----:B------:R-:W-:Y:S01]  /*2250*/  VIADD R2, R2, 0xc0c00000 ;  /* 0xc0c0000002027836 */ /* 0x000fe20000000000 */
[----:B------:R-:W-:Y:S04]  /*2260*/  BSSY B0, `(.L_x_6653) ;  /* 0x000001b000007945 */ /* 0x000fe80003800000 */
[----:B------:R-:W-:-:S04]  /*2270*/  LOP3.LUT R3, R2, 0xff800000, RZ, 0xc0, !PT ;  /* 0xff80000002037812 */ /* 0x000fc800078ec0ff */
[----:B------:R-:W-:Y:S01]  /*2280*/  IADD3 R4, -R3, 0x40800000, RZ ;  /* 0x4080000003047810 */ /* 0x000fe20007ffe1ff */
[----:B------:R-:W-:Y:S01]  /*2290*/  IMAD.IADD R2, R0, 0x1, -R3 ;  /* 0x0000000100027824 */ /* 0x000fe200078e0a03 */
[----:B------:R-:W-:-:S03]  /*22a0*/  I2FP.F32.S32 R3, R3 ;  /* 0x0000000300037245 */ /* 0x000fc60000201400 */
[----:B------:R-:W-:Y:S02]  /*22b0*/  FFMA.FTZ R5, R4, R5, -1 ;  /* 0xbf80000004057423 */ /* 0x000fe40000010005 */
[----:B------:R-:W-:Y:S02]  /*22c0*/  FMUL.FTZ R3, R3, 1.1920928955078125e-07 ;  /* 0x3400000003037820 */ /* 0x000fe40000410000 */
[----:B------:R-:W-:Y:S01]  /*22d0*/  FADD.FTZ R2, R2, R5 ;  /* 0x0000000502027221 */ /* 0x000fe20000010000 */
[----:B0-----:R-:W-:-:S03]  /*22e0*/  PRMT R4, R6, 0x9910, RZ ;  /* 0x0000991006047816 */ /* 0x001fc600000000ff */
[----:B------:R-:W-:Y:S01]  /*22f0*/  FFMA.FTZ R5, R2, -R7, 0.10546888411045074463 ;  /* 0x3dd8001202057423 */ /* 0x000fe20000010807 */
[----:B------:R-:W-:-:S03]  /*2300*/  ISETP.GT.AND P0, PT, R4, 0x9, PT ;  /* 0x000000090400780c */ /* 0x000fc60003f04270 */
        /* <DEDUP_REMOVED lines=16> */
.L_x_6654:
[----:B------:R-:W-:Y:S05]  /*2410*/  BSYNC B0 ;  /* 0x0000000000007941 */ /* 0x000fea0003800000 */
.L_x_6653:
        /* <DEDUP_REMOVED lines=12> */
.L_x_6658:
[----:B------:R-:W0:Y:S02]  /*24e0*/  F2I.S64.TRUNC R2, R2 ;  /* 0x0000000200027311 */ /* 0x000e24000020d900 */
[----:B0-----:R-:W-:-:S05]  /*24f0*/  IMAD.MOV.U32 R5, RZ, RZ, R2 ;  /* 0x000000ffff057224 */ /* 0x001fca00078e0002 */
[----:B------:R1:W-:Y:S01]  /*2500*/  STG.E.U8 desc[UR36][R16.64], R5 ;  /* 0x0000000510007986 */ /* 0x0003e2000c101124 */
[----:B------:R-:W-:Y:S05]  /*2510*/  BRA `(.L_x_6660) ;  /* 0x0000000c00407947 */ /* 0x000fea0003800000 */
.L_x_6657:
        /* <DEDUP_REMOVED lines=9> */
.L_x_6662:
[----:B------:R-:W0:Y:S02]  /*25b0*/  F2I.FTZ.TRUNC.NTZ R3, R2 ;  /* 0x0000000200037305 */ /* 0x000e24000021f100 */
[----:B0-----:R3:W-:Y:S01]  /*25c0*/  STG.E desc[UR36][R16.64], R3 ;  /* 0x0000000310007986 */ /* 0x0017e2000c101924 */
[----:B------:R-:W-:Y:S05]  /*25d0*/  BRA `(.L_x_6660) ;  /* 0x0000000c00107947 */ /* 0x000fea0003800000 */
.L_x_6661:
[----:B------:R-:W0:Y:S02]  /*25e0*/  F2I.FTZ.TRUNC.NTZ R3, R2 ;  /* 0x0000000200037305 */ /* 0x000e24000021f100 */
[----:B0-----:R2:W-:Y:S01]  /*25f0*/  STG.E.U16 desc[UR36][R16.64], R3 ;  /* 0x0000000310007986 */ /* 0x0015e2000c101524 */
[----:B------:R-:W-:Y:S05]  /*2600*/  BRA `(.L_x_6660) ;  /* 0x0000000c00047947 */ /* 0x000fea0003800000 */
.L_x_6656:
        /* <DEDUP_REMOVED lines=8> */
.L_x_6664:
[----:B------:R-:W-:-:S05]  /*2690*/  F2FP.F16.F32.PACK_AB R2, RZ, R2 ;  /* 0x00000002ff02723e */ /* 0x000fca00000000ff */
[----:B------:R0:W-:Y:S01]  /*26a0*/  STG.E.U16 desc[UR36][R16.64], R2 ;  /* 0x0000000210007986 */ /* 0x0001e2000c101524 */
[----:B------:R-:W-:Y:S05]  /*26b0*/  BRA `(.L_x_6660) ;  /* 0x0000000800d87947 */ /* 0x000fea0003800000 */
.L_x_6663:
        /* <DEDUP_REMOVED lines=9> */
.L_x_6666:
[----:B------:R-:W-:-:S04]  /*2750*/  F2FP.F16.F32.PACK_AB R3, RZ, R2 ;  /* 0x00000002ff03723e */ /* 0x000fc800000000ff */
[----:B------:R-:W-:-:S05]  /*2760*/  PRMT R3, R3, 0x5410, RZ ;  /* 0x0000541003037816 */ /* 0x000fca00000000ff */
[----:B------:R0:W-:Y:S01]  /*2770*/  STG.E desc[UR36][R16.64], R3 ;  /* 0x0000000310007986 */ /* 0x0001e2000c101924 */
[----:B------:R-:W-:Y:S05]  /*2780*/  BRA `(.L_x_6660) ;  /* 0x0000000800a47947 */ /* 0x000fea0003800000 */
.L_x_6665:
[----:B------:R-:W-:-:S06]  /*2790*/  FMUL.FTZ R2, R2, 1 ;  /* 0x3f80000002027820 */ /* 0x000fcc0000410000 */
[----:B------:R-:W0:Y:S02]  /*27a0*/  F2F.F64.F32 R2, R2 ;  /* 0x0000000200027310 */ /* 0x000e240000201800 */
[----:B0-----:R0:W-:Y:S01]  /*27b0*/  STG.E.64 desc[UR36][R16.64], R2 ;  /* 0x0000000210007986 */ /* 0x0011e2000c101b24 */
[----:B------:R-:W-:Y:S05]  /*27c0*/  BRA `(.L_x_6660) ;  /* 0x0000000800947947 */ /* 0x000fea0003800000 */
.L_x_6655:
        /* <DEDUP_REMOVED lines=12> */
.L_x_6669:
[----:B------:R-:W-:Y:S01]  /*2890*/  FMUL.FTZ R4, R2, 1 ;  /* 0x3f80000002047820 */ /* 0x000fe20000410000 */
[----:B------:R-:W-:-:S05]  /*28a0*/  CS2R R6, SRZ ;  /* 0x0000000000067805 */ /* 0x000fca000001ff00 */
[----:B------:R-:W0:Y:S02]  /*28b0*/  F2F.F64.F32 R4, R4 ;  /* 0x0000000400047310 */ /* 0x000e240000201800 */
[----:B0-----:R0:W-:Y:S01]  /*28c0*/  STG.E.128 desc[UR36][R16.64], R4 ;  /* 0x0000000410007986 */ /* 0x0011e2000c101d24 */
[----:B------:R-:W-:Y:S05]  /*28d0*/  BRA `(.L_x_6660) ;  /* 0x0000000800507947 */ /* 0x000fea0003800000 */
.L_x_6668:
        /* <DEDUP_REMOVED lines=20> */
.L_x_6673:
[----:B------:R-:W-:Y:S05]  /*2a20*/  BSYNC B0 ;  /* 0x0000000000007941 */ /* 0x000fea0003800000 */
.L_x_6672:
[----:B------:R-:W-:-:S05]  /*2a30*/  LOP3.LUT R5, R0, R5, RZ, 0xfc, !PT ;  /* 0x0000000500057212 */ /* 0x000fca00078efcff */
[----:B------:R0:W-:Y:S01]  /*2a40*/  STG.E.U8 desc[UR36][R16.64], R5 ;  /* 0x0000000510007986 */ /* 0x0001e2000c101124 */
[----:B------:R-:W-:Y:S05]  /*2a50*/  BRA `(.L_x_6660) ;  /* 0x0000000400f07947 */ /* 0x000fea0003800000 */
.L_x_6671:
        /* <DEDUP_REMOVED lines=12> */
.L_x_6675:
[----:B------:R-:W-:Y:S01]  /*2b20*/  IMAD.MOV.U32 R0, RZ, RZ, 0x7f ;  /* 0x0000007fff007424 */ /* 0x000fe200078e00ff */
[----:B------:R-:W-:-:S04]  /*2b30*/  ISETP.GT.U32.AND P0, PT, R4, 0x7f800000, PT ;  /* 0x7f8000000400780c */ /* 0x000fc80003f04070 */
[----:B------:R-:W-:-:S09]  /*2b40*/  SEL R0, R0, 0x7c, P0 ;  /* 0x0000007c00007807 */ /* 0x000fd20000000000 */
.L_x_6676:
[----:B------:R-:W-:Y:S05]  /*2b50*/  BSYNC B0 ;  /* 0x0000000000007941 */ /* 0x000fea0003800000 */
.L_x_6674:
[----:B------:R-:W-:-:S04]  /*2b60*/  LOP3.LUT R2, R2, 0x80000000, RZ, 0xc0, !PT ;  /* 0x8000000002027812 */ /* 0x000fc800078ec0ff */
[----:B------:R-:W-:-:S04]  /*2b70*/  SHF.R.U32.HI R3, RZ, 0x18, R2 ;  /* 0x00000018ff037819 */ /* 0x000fc80000011602 */
[----:B------:R-:W-:-:S05]  /*2b80*/  LOP3.LUT R3, R0, R3, RZ, 0xfc, !PT ;  /* 0x0000000300037212 */ /* 0x000fca00078efcff */
[----:B------:R0:W-:Y:S01]  /*2b90*/  STG.E.U8 desc[UR36][R16.64], R3 ;  /* 0x0000000310007986 */ /* 0x0001e2000c101124 */
[----:B------:R-:W-:Y:S05]  /*2ba0*/  BRA `(.L_x_6660) ;  /* 0x00000004009c7947 */ /* 0x000fea0003800000 */
.L_x_6670:
[----:B------:R-:W-:-:S05]  /*2bb0*/  F2FP.BF16.F32.PACK_AB R2, RZ, R2 ;  /* 0x00000002ff02723e */ /* 0x000fca00000010ff */
[----:B------:R0:W-:Y:S01]  /*2bc0*/  STG.E.U16 desc[UR36][R16.64], R2 ;  /* 0x0000000210007986 */ /* 0x0001e2000c101524 */
[----:B------:R-:W-:Y:S05]  /*2bd0*/  BRA `(.L_x_6660) ;  /* 0x0000000400907947 */ /* 0x000fea0003800000 */
.L_x_6667:
        /* <DEDUP_REMOVED lines=11> */
.L_x_6679:
        /* <DEDUP_REMOVED lines=16> */
.L_x_6682:
[----:B------:R-:W-:-:S04]  /*2d90*/  LOP3.LUT R2, R2, 0x80000000, RZ, 0xc0, !PT ;  /* 0x8000000002027812 */ /* 0x000fc800078ec0ff */
[----:B------:R-:W-:-:S04]  /*2da0*/  SHF.R.U32.HI R3, RZ, 0x18, R2 ;  /* 0x00000018ff037819 */ /* 0x000fc80000011602 */
[----:B------:R-:W-:-:S04]  /*2db0*/  LOP3.LUT R0, R0, R3, RZ, 0xfc, !PT ;  /* 0x0000000300007212 */ /* 0x000fc800078efcff */
[----:B------:R-:W-:-:S07]  /*2dc0*/  PRMT R8, R0, 0x7610, R8 ;  /* 0x0000761000087816 */ /* 0x000fce0000000008 */
.L_x_6681:
[----:B------:R-:W-:Y:S05]  /*2dd0*/  BSYNC B0 ;  /* 0x0000000000007941 */ /* 0x000fea0003800000 */
.L_x_6680:
[----:B------:R0:W-:Y:S01]  /*2de0*/  STG.E.U8 desc[UR36][R16.64], R8 ;  /* 0x0000000810007986 */ /* 0x0001e2000c101124 */
[----:B------:R-:W-:Y:S05]  /*2df0*/  BRA `(.L_x_6660) ;  /* 0x0000000400087947 */ /* 0x000fea0003800000 */
.L_x_6678:
        /* <DEDUP_REMOVED lines=16> */
.L_x_6685:
[----:B------:R-:W-:-:S04]  /*2f00*/  LOP3.LUT R2, R2, 0x80000000, RZ, 0xc0, !PT ;  /* 0x8000000002027812 */ /* 0x000fc800078ec0ff */
[----:B------:R-:W-:-:S04]  /*2f10*/  SHF.R.U32.HI R3, RZ, 0x18, R2 ;  /* 0x00000018ff037819 */ /* 0x000fc80000011602 */
[----:B------:R-:W-:-:S04]  /*2f20*/  LOP3.LUT R0, R0, R3, RZ, 0xfc, !PT ;  /* 0x0000000300007212 */ /* 0x000fc800078efcff */
[----:B------:R-:W-:-:S07]  /*2f30*/  PRMT R8, R0, 0x7610, R8 ;  /* 0x0000761000087816 */ /* 0x000fce0000000008 */
.L_x_6684:
[----:B------:R-:W-:Y:S05]  /*2f40*/  BSYNC B0 ;  /* 0x0000000000007941 */ /* 0x000fea0003800000 */
.L_x_6683:
[----:B------:R0:W-:Y:S01]  /*2f50*/  STG.E.U8 desc[UR36][R16.64], R8 ;  /* 0x0000000810007986 */ /* 0x0001e2000c101124 */
[----:B------:R-:W-:Y:S05]  /*2f60*/  BRA `(.L_x_6660) ;  /* 0x0000000000ac7947 */ /* 0x000fea0003800000 */
.L_x_6677:
        /* <DEDUP_REMOVED lines=17> */
[----:B------:R-:W-:-:S05]  /*3080*/  @!P0 IADD3 R0, R4, RZ, RZ ;  /* 0x000000ff04008210 */ /* 0x000fca0007ffe0ff */
[----:B------:R-:W-:-:S05]  /*3090*/  @P1 IMAD.MOV.U32 R3, RZ, RZ, R0 ;  /* 0x000000ffff031224 */ /* 0x000fca00078e0000 */
[----:B------:R0:W-:Y:S01]  /*30a0*/  STG.E.U8 desc[UR36][R16.64], R3 ;  /* 0x0000000310007986 */ /* 0x0001e2000c101124 */
[----:B------:R-:W-:Y:S05]  /*30b0*/  BRA `(.L_x_6660) ;  /* 0x0000000000587947 */ /* 0x000fea0003800000 */
.L_x_6659:
        /* <DEDUP_REMOVED lines=16> */
.L_x_6688:
[----:B------:R-:W-:Y:S05]  /*31c0*/  BRA `(.L_x_6660) ;  /* 0x0000000000147947 */ /* 0x000fea0003800000 */
.L_x_6687:
[----:B------:R-:W0:Y:S02]  /*31d0*/  F2I.U64.TRUNC R2, R2 ;  /* 0x0000000200027311 */ /* 0x000e24000020d800 */
[----:B0-----:R0:W-:Y:S01]  /*31e0*/  STG.E.64 desc[UR36][R16.64], R2 ;  /* 0x0000000210007986 */ /* 0x0011e2000c101b24 */
[----:B------:R-:W-:Y:S05]  /*31f0*/  BRA `(.L_x_6660) ;  /* 0x0000000000087947 */ /* 0x000fea0003800000 */
.L_x_6686:
[----:B------:R-:W0:Y:S02]  /*3200*/  F2I.FTZ.U32.TRUNC.NTZ R3, R2 ;  /* 0x0000000200037305 */ /* 0x000e24000021f000 */
[----:B0-----:R0:W-:Y:S02]  /*3210*/  STG.E desc[UR36][R16.64], R3 ;  /* 0x0000000310007986 */ /* 0x0011e4000c101924 */
.L_x_6660:
[----:B------:R-:W-:-:S04]  /*3220*/  IMAD R18, R23, 0x200, R18 ;  /* 0x0000020017127824 */ /* 0x000fc800078e0212 */
[----:B------:R-:W-:-:S07]  /*3230*/  VIADD R19, R18, 0x80 ;  /* 0x0000008012137836 */ /* 0x000fce0000000000 */
.L_x_6623:
[----:B------:R-:W-:Y:S05]  /*3240*/  BSYNC B7 ;  /* 0x0000000000077941 */ /* 0x000fea0003800000 */
.L_x_6622:
        /* <DEDUP_REMOVED lines=307> */
.L_x_6691:
        /* <DEDUP_REMOVED lines=22> */
.L_x_6696:
[----:B------:R-:W2:Y:S02]  /*46e0*/  LDG.E.U8 R0, desc[UR36][R2.64] ;  /* 0x0000002402007981 */ /* 0x000ea4000c1e1100 */
[----:B--2---:R-:W-:Y:S01]  /*46f0*/  I2FP.F32.U32 R0, R0 ;  /* 0x0000000000007245 */ /* 0x004fe20000201000 */
[----:B------:R-:W-:Y:S06]  /*4700*/  BRA `(.L_x_6698) ;  /* 0x0000000c002c7947 */ /* 0x000fec0003800000 */
.L_x_6695:
        /* <DEDUP_REMOVED lines=9> */
.L_x_6700:
[----:B------:R-:W2:Y:S02]  /*47a0*/  LDG.E R0, desc[UR36][R2.64] ;  /* 0x0000002402007981 */ /* 0x000ea4000c1e1900 */
[----:B--2---:R-:W-:Y:S01]  /*47b0*/  I2FP.F32.S32 R0, R0 ;  /* 0x0000000000007245 */ /* 0x004fe20000201400 */
[----:B------:R-:W-:Y:S06]  /*47c0*/  BRA `(.L_x_6698) ;  /* 0x0000000800fc7947 */ /* 0x000fec0003800000 */
.L_x_6699:
[----:B------:R-:W2:Y:S02]  /*47d0*/  LDG.E.U16 R0, desc[UR36][R2.64] ;  /* 0x0000002402007981 */ /* 0x000ea4000c1e1500 */
[----:B--2---:R-:W0:Y:S01]  /*47e0*/  I2F.S16 R0, R0 ;  /* 0x0000000000007306 */ /* 0x004e220000101400 */
[----:B------:R-:W-:Y:S05]  /*47f0*/  BRA `(.L_x_6698) ;  /* 0x0000000800f07947 */ /* 0x000fea0003800000 */
.L_x_6694:
        /* <DEDUP_REMOVED lines=8> */
.L_x_6702:
[----:B------:R-:W2:Y:S02]  /*4880*/  LDG.E.U16 R0, desc[UR36][R2.64] ;  /* 0x0000002402007981 */ /* 0x000ea4000c1e1500 */
[----:B--2---:R-:W-:Y:S01]  /*4890*/  HADD2.F32 R0, -RZ, R0.H0_H0 ;  /* 0x20000000ff007230 */ /* 0x004fe20000004100 */
[----:B------:R-:W-:Y:S06]  /*48a0*/  BRA `(.L_x_6698) ;  /* 0x0000000800c47947 */ /* 0x000fec0003800000 */
.L_x_6701:
        /* <DEDUP_REMOVED lines=8> */
.L_x_6704:
[----:B------:R-:W2:Y:S02]  /*4930*/  LDG.E.U16 R0, desc[UR36][R2.64] ;  /* 0x0000002402007981 */ /* 0x000ea4000c1e1500 */
[----:B--2---:R-:W-:Y:S01]  /*4940*/  HADD2.F32 R0, -RZ, R0.H0_H0 ;  /* 0x20000000ff007230 */ /* 0x004fe20000004100 */
[----:B------:R-:W-:Y:S06]  /*4950*/  BRA `(.L_x_6698) ;  /* 0x0000000800987947 */ /* 0x000fec0003800000 */
.L_x_6703:
[----:B------:R-:W2:Y:S01]  /*4960*/  LDG.E.64 R2, desc[UR36][R2.64] ;  /* 0x0000002402027981 */ /* 0x000ea2000c1e1b00 */
[----:B------:R-:W-:Y:S01]  /*4970*/  UMOV UR4, 0xf0000000 ;  /* 0xf000000000047882 */ /* 0x000fe20000000000 */
[----:B------:R-:W-:Y:S01]  /*4980*/  UMOV UR5, 0x380fffff ;  /* 0x380fffff00057882 */ /* 0x000fe20000000000 */
[----:B--2---:R-:W0:Y:S01]  /*4990*/  F2F.F32.F64 R0, R2 ;  /* 0x0000000200007310 */ /* 0x004e220000301000 */
[----:B------:R-:W-:-:S14]  /*49a0*/  DSETP.GEU.AND P0, PT, |R2|, UR4, PT ;  /* 0x0000000402007e2a */ /* 0x000fdc000bf0e200 */
[----:B0-----:R-:W-:Y:S01]  /*49b0*/  @!P0 FMUL R0, R0, 1.175494350822287508e-38 ;  /* 0x0080000000008820 */ /* 0x001fe20000400000 */
[----:B------:R-:W-:Y:S06]  /*49c0*/  BRA `(.L_x_6698) ;  /* 0x00000008007c7947 */ /* 0x000fec0003800000 */
.L_x_6693:
        /* <DEDUP_REMOVED lines=12> */
.L_x_6707:
[----:B------:R-:W2:Y:S01]  /*4a90*/  LDG.E.64 R2, desc[UR36][R2.64] ;  /* 0x0000002402027981 */ /* 0x000ea2000c1e1b00 */
[----:B------:R-:W-:Y:S01]  /*4aa0*/  UMOV UR4, 0xf0000000 ;  /* 0xf000000000047882 */ /* 0x000fe20000000000 */
[----:B------:R-:W-:Y:S01]  /*4ab0*/  UMOV UR5, 0x380fffff ;  /* 0x380fffff00057882 */ /* 0x000fe20000000000 */
[----:B--2---:R-:W0:Y:S01]  /*4ac0*/  F2F.F32.F64 R0, R2 ;  /* 0x0000000200007310 */ /* 0x004e220000301000 */
[----:B------:R-:W-:-:S14]  /*4ad0*/  DSETP.GEU.AND P0, PT, |R2|, UR4, PT ;  /* 0x0000000402007e2a */ /* 0x000fdc000bf0e200 */
[----:B0-----:R-:W-:Y:S01]  /*4ae0*/  @!P0 FMUL R0, R0, 1.175494350822287508e-38 ;  /* 0x0080000000008820 */ /* 0x001fe20000400000 */
[----:B------:R-:W-:Y:S06]  /*4af0*/  BRA `(.L_x_6698) ;  /* 0x0000000800307947 */ /* 0x000fec0003800000 */
.L_x_6706:
        /* <DEDUP_REMOVED lines=26> */
.L_x_6709:
        /* <DEDUP_REMOVED lines=13> */
.L_x_6708:
[----:B------:R-:W2:Y:S02]  /*4d70*/  LDG.E.U16 R0, desc[UR36][R2.64] ;  /* 0x0000002402007981 */ /* 0x000ea4000c1e1500 */
[----:B--2---:R-:W-:Y:S01]  /*4d80*/  IMAD.U32 R0, R0, 0x10000, RZ ;  /* 0x0001000000007824 */ /* 0x004fe200078e00ff */
[----:B------:R-:W-:Y:S06]  /*4d90*/  BRA `(.L_x_6698) ;  /* 0x0000000400887947 */ /* 0x000fec0003800000 */
.L_x_6705:
        /* <DEDUP_REMOVED lines=11> */
.L_x_6712:
[----:B------:R-:W2:Y:S01]  /*4e50*/  LDG.E.U8 R2, desc[UR36][R2.64] ;  /* 0x0000002402027981 */ /* 0x000ea2000c1e1100 */
        /* <DEDUP_REMOVED lines=19> */
.L_x_6714:
[----:B------:R-:W-:Y:S05]  /*4f90*/  BSYNC B0 ;  /* 0x0000000000007941 */ /* 0x000fea0003800000 */
.L_x_6713:
[----:B------:R-:W-:Y:S01]  /*4fa0*/  LEA R3, R0, 0x3b800000, 0x17 ;  /* 0x3b80000000037811 */ /* 0x000fe200078eb8ff */
[----:B------:R-:W-:-:S05]  /*4fb0*/  IMAD.SHL.U32 R0, R2, 0x100000, RZ ;  /* 0x0010000002007824 */ /* 0x000fca00078e00ff */
[----:B------:R-:W-:Y:S01]  /*4fc0*/  LOP3.LUT R0, R3, R0, R4, 0xfe, !PT ;  /* 0x0000000003007212 */ /* 0x000fe200078efe04 */
[----:B------:R-:W-:Y:S06]  /*4fd0*/  BRA `(.L_x_6698) ;  /* 0x0000000000f87947 */ /* 0x000fec0003800000 */
.L_x_6711:
        /* <DEDUP_REMOVED lines=20> */
.L_x_6716:
[----:B------:R-:W-:Y:S05]  /*5120*/  BSYNC B0 ;  /* 0x0000000000007941 */ /* 0x000fea0003800000 */
.L_x_6715:
[----:B------:R-:W-:Y:S01]  /*5130*/  LEA R3, R0, 0x37800000, 0x17 ;  /* 0x3780000000037811 */ /* 0x000fe200078eb8ff */
[----:B------:R-:W-:-:S05]  /*5140*/  IMAD.SHL.U32 R0, R2, 0x200000, RZ ;  /* 0x0020000002007824 */ /* 0x000fca00078e00ff */
[----:B------:R-:W-:Y:S01]  /*5150*/  LOP3.LUT R0, R3, R0, R4, 0xfe, !PT ;  /* 0x0000000003007212 */ /* 0x000fe200078efe04 */
[----:B------:R-:W-:Y:S06]  /*5160*/  BRA `(.L_x_6698) ;  /* 0x0000000000947947 */ /* 0x000fec0003800000 */
.L_x_6710:
        /* <DEDUP_REMOVED lines=14> */
.L_x_6697:
        /* <DEDUP_REMOVED lines=16> */
.L_x_6719:
[----:B------:R-:W-:Y:S01]  /*5350*/  IMAD.MOV.U32 R0, RZ, RZ, RZ ;  /* 0x000000ffff007224 */ /* 0x000fe200078e00ff */
[----:B------:R-:W-:Y:S06]  /*5360*/  BRA `(.L_x_6698) ;  /* 0x0000000000147947 */ /* 0x000fec0003800000 */
.L_x_6718:
[----:B------:R-:W2:Y:S02]  /*5370*/  LDG.E.64 R2, desc[UR36][R2.64] ;  /* 0x0000002402027981 */ /* 0x000ea4000c1e1b00 */
[----:B--2---:R0:W1:Y:S01]  /*5380*/  I2F.U64 R0, R2 ;  /* 0x0000000200007312 */ /* 0x0040620000301000 */
[----:B------:R-:W-:Y:S05]  /*5390*/  BRA `(.L_x_6698) ;  /* 0x0000000000087947 */ /* 0x000fea0003800000 */
.L_x_6717:
[----:B------:R-:W2:Y:S02]  /*53a0*/  LDG.E R0, desc[UR36][R2.64] ;  /* 0x0000002402007981 */ /* 0x000ea4000c1e1900 */
[----:B--2---:R-:W-:-:S07]  /*53b0*/  I2FP.F32.U32 R0, R0 ;  /* 0x0000000000007245 */ /* 0x004fce0000201000 */
.L_x_6698:
[----:B------:R-:W-:Y:S05]  /*53c0*/  BSYNC B6 ;  /* 0x0000000000067941 */ /* 0x000fea0003800000 */
.L_x_6692:
        /* <DEDUP_REMOVED lines=33> */
.L_x_6721:
[----:B------:R-:W-:Y:S05]  /*55e0*/  BSYNC B0 ;  /* 0x0000000000007941 */ /* 0x000fea0003800000 */
.L_x_6720:
        /* <DEDUP_REMOVED lines=12> */
.L_x_6725:
[----:B------:R-:W0:Y:S02]  /*56b0*/  F2I.S64.TRUNC R2, R2 ;  /* 0x0000000200027311 */ /* 0x000e24000020d900 */
[----:B0-----:R-:W-:-:S05]  /*56c0*/  IMAD.MOV.U32 R5, RZ, RZ, R2 ;  /* 0x000000ffff057224 */ /* 0x001fca00078e0002 */
[----:B------:R0:W-:Y:S01]  /*56d0*/  STG.E.U8 desc[UR36][R16.64], R5 ;  /* 0x0000000510007986 */ /* 0x0001e2000c101124 */
[----:B------:R-:W-:Y:S05]  /*56e0*/  BRA `(.L_x_6727) ;  /* 0x0000000c00407947 */ /* 0x000fea0003800000 */
.L_x_6724:
        /* <DEDUP_REMOVED lines=9> */
.L_x_6729:
[----:B------:R-:W0:Y:S02]  /*5780*/  F2I.FTZ.TRUNC.NTZ R3, R2 ;  /* 0x0000000200037305 */ /* 0x000e24000021f100 */
[----:B0-----:R3:W-:Y:S01]  /*5790*/  STG.E desc[UR36][R16.64], R3 ;  /* 0x0000000310007986 */ /* 0x0017e2000c101924 */
[----:B------:R-:W-:Y:S05]  /*57a0*/  BRA `(.L_x_6727) ;  /* 0x0000000c00107947 */ /* 0x000fea0003800000 */
.L_x_6728:
[----:B------:R-:W0:Y:S02]  /*57b0*/  F2I.FTZ.TRUNC.NTZ R3, R2 ;  /* 0x0000000200037305 */ /* 0x000e24000021f100 */
[----:B0-----:R2:W-:Y:S01]  /*57c0*/  STG.E.U16 desc[UR36][R16.64], R3 ;  /* 0x0000000310007986 */ /* 0x0015e2000c101524 */
[----:B------:R-:W-:Y:S05]  /*57d0*/  BRA `(.L_x_6727) ;  /* 0x0000000c00047947 */ /* 0x000fea0003800000 */
.L_x_6723:
        /* <DEDUP_REMOVED lines=8> */
.L_x_6731:
[----:B------:R-:W-:-:S05]  /*5860*/  F2FP.F16.F32.PACK_AB R2, RZ, R2 ;  /* 0x00000002ff02723e */ /* 0x000fca00000000ff */
[----:B------:R0:W-:Y:S01]  /*5870*/  STG.E.U16 desc[UR36][R16.64], R2 ;  /* 0x0000000210007986 */ /* 0x0001e2000c101524 */
[----:B------:R-:W-:Y:S05]  /*5880*/  BRA `(.L_x_6727) ;  /* 0x0000000800d87947 */ /* 0x000fea0003800000 */
.L_x_6730:
        /* <DEDUP_REMOVED lines=9> */
.L_x_6733:
[----:B------:R-:W-:-:S04]  /*5920*/  F2FP.F16.F32.PACK_AB R3, RZ, R2 ;  /* 0x00000002ff03723e */ /* 0x000fc800000000ff */
[----:B------:R-:W-:-:S05]  /*5930*/  PRMT R3, R3, 0x5410, RZ ;  /* 0x0000541003037816 */ /* 0x000fca00000000ff */
[----:B------:R0:W-:Y:S01]  /*5940*/  STG.E desc[UR36][R16.64], R3 ;  /* 0x0000000310007986 */ /* 0x0001e2000c101924 */
[----:B------:R-:W-:Y:S05]  /*5950*/  BRA `(.L_x_6727) ;  /* 0x0000000800a47947 */ /* 0x000fea0003800000 */
.L_x_6732:
[----:B------:R-:W-:-:S06]  /*5960*/  FMUL.FTZ R2, R2, 1 ;  /* 0x3f80000002027820 */ /* 0x000fcc0000410000 */
[----:B------:R-:W0:Y:S02]  /*5970*/  F2F.F64.F32 R2, R2 ;  /* 0x0000000200027310 */ /* 0x000e240000201800 */
[----:B0-----:R0:W-:Y:S01]  /*5980*/  STG.E.64 desc[UR36][R16.64], R2 ;  /* 0x0000000210007986 */ /* 0x0011e2000c101b24 */
[----:B------:R-:W-:Y:S05]  /*5990*/  BRA `(.L_x_6727) ;  /* 0x0000000800947947 */ /* 0x000fea0003800000 */
.L_x_6722:
        /* <DEDUP_REMOVED lines=12> */
.L_x_6736:
[----:B------:R-:W-:Y:S01]  /*5a60*/  FMUL.FTZ R4, R2, 1 ;  /* 0x3f80000002047820 */ /* 0x000fe20000410000 */
[----:B------:R-:W-:-:S05]  /*5a70*/  CS2R R6, SRZ ;  /* 0x0000000000067805 */ /* 0x000fca000001ff00 */
[----:B------:R-:W0:Y:S02]  /*5a80*/  F2F.F64.F32 R4, R4 ;  /* 0x0000000400047310 */ /* 0x000e240000201800 */
[----:B0-----:R0:W-:Y:S01]  /*5a90*/  STG.E.128 desc[UR36][R16.64], R4 ;  /* 0x0000000410007986 */ /* 0x0011e2000c101d24 */
[----:B------:R-:W-:Y:S05]  /*5aa0*/  BRA `(.L_x_6727) ;  /* 0x0000000800507947 */ /* 0x000fea0003800000 */
.L_x_6735:
        /* <DEDUP_REMOVED lines=20> */
.L_x_6740:
[----:B------:R-:W-:Y:S05]  /*5bf0*/  BSYNC B0 ;  /* 0x0000000000007941 */ /* 0x000fea0003800000 */
.L_x_6739:
[----:B------:R-:W-:-:S05]  /*5c00*/  LOP3.LUT R5, R0, R5, RZ, 0xfc, !PT ;  /* 0x0000000500057212 */ /* 0x000fca00078efcff */
[----:B------:R0:W-:Y:S01]  /*5c10*/  STG.E.U8 desc[UR36][R16.64], R5 ;  /* 0x0000000510007986 */ /* 0x0001e2000c101124 */
[----:B------:R-:W-:Y:S05]  /*5c20*/  BRA `(.L_x_6727) ;  /* 0x0000000400f07947 */ /* 0x000fea0003800000 */
.L_x_6738:
        /* <DEDUP_REMOVED lines=12> */
.L_x_6742:
[----:B------:R-:W-:Y:S01]  /*5cf0*/  IMAD.MOV.U32 R0, RZ, RZ, 0x7f ;  /* 0x0000007fff007424 */ /* 0x000fe200078e00ff */
[----:B------:R-:W-:-:S04]  /*5d00*/  ISETP.GT.U32.AND P0, PT, R4, 0x7f800000, PT ;  /* 0x7f8000000400780c */ /* 0x000fc80003f04070 */
[----:B------:R-:W-:-:S09]  /*5d10*/  SEL R0, R0, 0x7c, P0 ;  /* 0x0000007c00007807 */ /* 0x000fd20000000000 */
.L_x_6743:
[----:B------:R-:W-:Y:S05]  /*5d20*/  BSYNC B0 ;  /* 0x0000000000007941 */ /* 0x000fea0003800000 */
.L_x_6741:
[----:B------:R-:W-:-:S04]  /*5d30*/  LOP3.LUT R2, R2, 0x80000000, RZ, 0xc0, !PT ;  /* 0x8000000002027812 */ /* 0x000fc800078ec0ff */
[----:B------:R-:W-:-:S04]  /*5d40*/  SHF.R.U32.HI R3, RZ, 0x18, R2 ;  /* 0x00000018ff037819 */ /* 0x000fc80000011602 */
[----:B------:R-:W-:-:S05]  /*5d50*/  LOP3.LUT R3, R0, R3, RZ, 0xfc, !PT ;  /* 0x0000000300037212 */ /* 0x000fca00078efcff */
[----:B------:R0:W-:Y:S01]  /*5d60*/  STG.E.U8 desc[UR36][R16.64], R3 ;  /* 0x0000000310007986 */ /* 0x0001e2000c101124 */
[----:B------:R-:W-:Y:S05]  /*5d70*/  BRA `(.L_x_6727) ;  /* 0x00000004009c7947 */ /* 0x000fea0003800000 */
.L_x_6737:
[----:B------:R-:W-:-:S05]  /*5d80*/  F2FP.BF16.F32.PACK_AB R2, RZ, R2 ;  /* 0x00000002ff02723e */ /* 0x000fca00000010ff */
[----:B------:R0:W-:Y:S01]  /*5d90*/  STG.E.U16 desc[UR36][R16.64], R2 ;  /* 0x0000000210007986 */ /* 0x0001e2000c101524 */
[----:B------:R-:W-:Y:S05]  /*5da0*/  BRA `(.L_x_6727) ;  /* 0x0000000400907947 */ /* 0x000fea0003800000 */
.L_x_6734:
        /* <DEDUP_REMOVED lines=11> */
.L_x_6746:
        /* <DEDUP_REMOVED lines=16> */
.L_x_6749:
[----:B------:R-:W-:-:S04]  /*5f60*/  LOP3.LUT R2, R2, 0x80000000, RZ, 0xc0, !PT ;  /* 0x8000000002027812 */ /* 0x000fc800078ec0ff */
[----:B------:R-:W-:-:S04]  /*5f70*/  SHF.R.U32.HI R3, RZ, 0x18, R2 ;  /* 0x00000018ff037819 */ /* 0x000fc80000011602 */
[----:B------:R-:W-:-:S04]  /*5f80*/  LOP3.LUT R0, R0, R3, RZ, 0xfc, !PT ;  /* 0x0000000300007212 */ /* 0x000fc800078efcff */
[----:B------:R-:W-:-:S07]  /*5f90*/  PRMT R8, R0, 0x7610, R8 ;  /* 0x0000761000087816 */ /* 0x000fce0000000008 */
.L_x_6748:
[----:B------:R-:W-:Y:S05]  /*5fa0*/  BSYNC B0 ;  /* 0x0000000000007941 */ /* 0x000fea0003800000 */
.L_x_6747:
[----:B------:R0:W-:Y:S01]  /*5fb0*/  STG.E.U8 desc[UR36][R16.64], R8 ;  /* 0x0000000810007986 */ /* 0x0001e2000c101124 */
[----:B------:R-:W-:Y:S05]  /*5fc0*/  BRA `(.L_x_6727) ;  /* 0x0000000400087947 */ /* 0x000fea0003800000 */
.L_x_6745:
        /* <DEDUP_REMOVED lines=16> */
.L_x_6752:
[----:B------:R-:W-:-:S04]  /*60d0*/  LOP3.LUT R2, R2, 0x80000000, RZ, 0xc0, !PT ;  /* 0x8000000002027812 */ /* 0x000fc800078ec0ff */
[----:B------:R-:W-:-:S04]  /*60e0*/  SHF.R.U32.HI R3, RZ, 0x18, R2 ;  /* 0x00000018ff037819 */ /* 0x000fc80000011602 */
[----:B------:R-:W-:-:S04]  /*60f0*/  LOP3.LUT R0, R0, R3, RZ, 0xfc, !PT ;  /* 0x0000000300007212 */ /* 0x000fc800078efcff */
[----:B------:R-:W-:-:S07]  /*6100*/  PRMT R8, R0, 0x7610, R8 ;  /* 0x0000761000087816 */ /* 0x000fce0000000008 */
.L_x_6751:
[----:B------:R-:W-:Y:S05]  /*6110*/  BSYNC B0 ;  /* 0x0000000000007941 */ /* 0x000fea0003800000 */
.L_x_6750:
[----:B------:R0:W-:Y:S01]  /*6120*/  STG.E.U8 desc[UR36][R16.64], R8 ;  /* 0x0000000810007986 */ /* 0x0001e2000c101124 */
[----:B------:R-:W-:Y:S05]  /*6130*/  BRA `(.L_x_6727) ;  /* 0x0000000000ac7947 */ /* 0x000fea0003800000 */
.L_x_6744:
        /* <DEDUP_REMOVED lines=21> */
.L_x_6726:
        /* <DEDUP_REMOVED lines=16> */
.L_x_6755:
[----:B------:R-:W-:Y:S05]  /*6390*/  BRA `(.L_x_6727) ;  /* 0x0000000000147947 */ /* 0x000fea0003800000 */
.L_x_6754:
[----:B------:R-:W0:Y:S02]  /*63a0*/  F2I.U64.TRUNC R2, R2 ;  /* 0x0000000200027311 */ /* 0x000e24000020d800 */
[----:B0-----:R0:W-:Y:S01]  /*63b0*/  STG.E.64 desc[UR36][R16.64], R2 ;  /* 0x0000000210007986 */ /* 0x0011e2000c101b24 */
[----:B------:R-:W-:Y:S05]  /*63c0*/  BRA `(.L_x_6727) ;  /* 0x0000000000087947 */ /* 0x000fea0003800000 */
.L_x_6753:
[----:B------:R-:W0:Y:S02]  /*63d0*/  F2I.FTZ.U32.TRUNC.NTZ R3, R2 ;  /* 0x0000000200037305 */ /* 0x000e24000021f000 */
[----:B0-----:R0:W-:Y:S02]  /*63e0*/  STG.E desc[UR36][R16.64], R3 ;  /* 0x0000000310007986 */ /* 0x0011e4000c101924 */
.L_x_6727:
[----:B------:R-:W-:-:S07]  /*63f0*/  VIADD R19, R19, 0x80 ;  /* 0x0000008013137836 */ /* 0x000fce0000000000 */
.L_x_6690:
[----:B------:R-:W-:Y:S05]  /*6400*/  BSYNC B7 ;  /* 0x0000000000077941 */ /* 0x000fea0003800000 */
.L_x_6689:
        /* <DEDUP_REMOVED lines=307> */
.L_x_6758:
        /* <DEDUP_REMOVED lines=22> */
.L_x_6763:
[----:B------:R-:W2:Y:S02]  /*78a0*/  LDG.E.U8 R0, desc[UR36][R2.64] ;  /* 0x0000002402007981 */ /* 0x000ea4000c1e1100 */
[----:B--2---:R-:W-:Y:S01]  /*78b0*/  I2FP.F32.U32 R0, R0 ;  /* 0x0000000000007245 */ /* 0x004fe20000201000 */
[----:B------:R-:W-:Y:S06]  /*78c0*/  BRA `(.L_x_6765) ;  /* 0x0000000c002c7947 */ /* 0x000fec0003800000 */
.L_x_6762:
        /* <DEDUP_REMOVED lines=9> */
.L_x_6767:
[----:B------:R-:W2:Y:S02]  /*7960*/  LDG.E R0, desc[UR36][R2.64] ;  /* 0x0000002402007981 */ /* 0x000ea4000c1e1900 */
[----:B--2---:R-:W-:Y:S01]  /*7970*/  I2FP.F32.S32 R0, R0 ;  /* 0x0000000000007245 */ /* 0x004fe20000201400 */
[----:B------:R-:W-:Y:S06]  /*7980*/  BRA `(.L_x_6765) ;  /* 0x0000000800fc7947 */ /* 0x000fec0003800000 */
.L_x_6766:
[----:B------:R-:W2:Y:S02]  /*7990*/  LDG.E.U16 R0, desc[UR36][R2.64] ;  /* 0x0000002402007981 */ /* 0x000ea4000c1e1500 */
[----:B--2---:R-:W0:Y:S01]  /*79a0*/  I2F.S16 R0, R0 ;  /* 0x0000000000007306 */ /* 0x004e220000101400 */
[----:B------:R-:W-:Y:S05]  /*79b0*/  BRA `(.L_x_6765) ;  /* 0x0000000800f07947 */ /* 0x000fea0003800000 */
.L_x_6761:
        /* <DEDUP_REMOVED lines=8> */
.L_x_6769:
[----:B------:R-:W2:Y:S02]  /*7a40*/  LDG.E.U16 R0, desc[UR36][R2.64] ;  /* 0x0000002402007981 */ /* 0x000ea4000c1e1500 */
[----:B--2---:R-:W-:Y:S01]  /*7a50*/  HADD2.F32 R0, -RZ, R0.H0_H0 ;  /* 0x20000000ff007230 */ /* 0x004fe20000004100 */
[----:B------:R-:W-:Y:S06]  /*7a60*/  BRA `(.L_x_6765) ;  /* 0x0000000800c47947 */ /* 0x000fec0003800000 */
.L_x_6768:
        /* <DEDUP_REMOVED lines=8> */
.L_x_6771:
[----:B------:R-:W2:Y:S02]  /*7af0*/  LDG.E.U16 R0, desc[UR36][R2.64] ;  /* 0x0000002402007981 */ /* 0x000ea4000c1e1500 */
[----:B--2---:R-:W-:Y:S01]  /*7b00*/  HADD2.F32 R0, -RZ, R0.H0_H0 ;  /* 0x20000000ff007230 */ /* 0x004fe20000004100 */
[----:B------:R-:W-:Y:S06]  /*7b10*/  BRA `(.L_x_6765) ;  /* 0x0000000800987947 */ /* 0x000fec0003800000 */
.L_x_6770:
[----:B------:R-:W2:Y:S01]  /*7b20*/  LDG.E.64 R2, desc[UR36][R2.64] ;  /* 0x0000002402027981 */ /* 0x000ea2000c1e1b00 */
[----:B------:R-:W-:Y:S01]  /*7b30*/  UMOV UR4, 0xf0000000 ;  /* 0xf000000000047882 */ /* 0x000fe20000000000 */
[----:B------:R-:W-:Y:S01]  /*7b40*/  UMOV UR5, 0x380fffff ;  /* 0x380fffff00057882 */ /* 0x000fe20000000000 */
[----:B--2---:R-:W0:Y:S01]  /*7b50*/  F2F.F32.F64 R0, R2 ;  /* 0x0000000200007310 */ /* 0x004e220000301000 */
[----:B------:R-:W-:-:S14]  /*7b60*/  DSETP.GEU.AND P0, PT, |R2|, UR4, PT ;  /* 0x0000000402007e2a */ /* 0x000fdc000bf0e200 */
[----:B0-----:R-:W-:Y:S01]  /*7b70*/  @!P0 FMUL R0, R0, 1.175494350822287508e-38 ;  /* 0x0080000000008820 */ /* 0x001fe20000400000 */
[----:B------:R-:W-:Y:S06]  /*7b80*/  BRA `(.L_x_6765) ;  /* 0x00000008007c7947 */ /* 0x000fec0003800000 */
.L_x_6760:
        /* <DEDUP_REMOVED lines=12> */
.L_x_6774:
[----:B------:R-:W2:Y:S01]  /*7c50*/  LDG.E.64 R2, desc[UR36][R2.64] ;  /* 0x0000002402027981 */ /* 0x000ea2000c1e1b00 */
[----:B------:R-:W-:Y:S01]  /*7c60*/  UMOV UR4, 0xf0000000 ;  /* 0xf000000000047882 */ /* 0x000fe20000000000 */
[----:B------:R-:W-:Y:S01]  /*7c70*/  UMOV UR5, 0x380fffff ;  /* 0x380fffff00057882 */ /* 0x000fe20000000000 */
[----:B--2---:R-:W0:Y:S01]  /*7c80*/  F2F.F32.F64 R0, R2 ;  /* 0x0000000200007310 */ /* 0x004e220000301000 */
[----:B------:R-:W-:-:S14]  /*7c90*/  DSETP.GEU.AND P0, PT, |R2|, UR4, PT ;  /* 0x0000000402007e2a */ /* 0x000fdc000bf0e200 */
[----:B0-----:R-:W-:Y:S01]  /*7ca0*/  @!P0 FMUL R0, R0, 1.175494350822287508e-38 ;  /* 0x0080000000008820 */ /* 0x001fe20000400000 */
[----:B------:R-:W-:Y:S06]  /*7cb0*/  BRA `(.L_x_6765) ;  /* 0x0000000800307947 */ /* 0x000fec0003800000 */
.L_x_6773:
        /* <DEDUP_REMOVED lines=26> */
.L_x_6776:
        /* <DEDUP_REMOVED lines=13> */
.L_x_6775:
[----:B------:R-:W2:Y:S02]  /*7f30*/  LDG.E.U16 R0, desc[UR36][R2.64] ;  /* 0x0000002402007981 */ /* 0x000ea4000c1e1500 */
[----:B--2---:R-:W-:Y:S01]  /*7f40*/  IMAD.U32 R0, R0, 0x10000, RZ ;  /* 0x0001000000007824 */ /* 0x004fe200078e00ff */
[----:B------:R-:W-:Y:S06]  /*7f50*/  BRA `(.L_x_6765) ;  /* 0x0000000400887947 */ /* 0x000fec0003800000 */
.L_x_6772:
        /* <DEDUP_REMOVED lines=11> */
.L_x_6779:
        /* <DEDUP_REMOVED lines=20> */
.L_x_6781:
[----:B------:R-:W-:Y:S05]  /*8150*/  BSYNC B0 ;  /* 0x0000000000007941 */ /* 0x000fea0003800000 */
.L_x_6780:
[----:B------:R-:W-:Y:S01]  /*8160*/  LEA R3, R0, 0x3b800000, 0x17 ;  /* 0x3b80000000037811 */ /* 0x000fe200078eb8ff */
[----:B------:R-:W-:-:S05]  /*8170*/  IMAD.SHL.U32 R0, R2, 0x100000, RZ ;  /* 0x0010000002007824 */ /* 0x000fca00078e00ff */
[----:B------:R-:W-:Y:S01]  /*8180*/  LOP3.LUT R0, R3, R0, R4, 0xfe, !PT ;  /* 0x0000000003007212 */ /* 0x000fe200078efe04 */
[----:B------:R-:W-:Y:S06]  /*8190*/  BRA `(.L_x_6765) ;  /* 0x0000000000f87947 */ /* 0x000fec0003800000 */
.L_x_6778:
        /* <DEDUP_REMOVED lines=20> */
.L_x_6783:
[----:B------:R-:W-:Y:S05]  /*82e0*/  BSYNC B0 ;  /* 0x0000000000007941 */ /* 0x000fea0003800000 */
.L_x_6782:
[----:B------:R-:W-:Y:S01]  /*82f0*/  LEA R3, R0, 0x37800000, 0x17 ;  /* 0x3780000000037811 */ /* 0x000fe200078eb8ff */
[----:B------:R-:W-:-:S05]  /*8300*/  IMAD.SHL.U32 R0, R2, 0x200000, RZ ;  /* 0x0020000002007824 */ /* 0x000fca00078e00ff */
[----:B------:R-:W-:Y:S01]  /*8310*/  LOP3.LUT R0, R3, R0, R4, 0xfe, !PT ;  /* 0x0000000003007212 */ /* 0x000fe200078efe04 */
[----:B------:R-:W-:Y:S06]  /*8320*/  BRA `(.L_x_6765) ;  /* 0x0000000000947947 */ /* 0x000fec0003800000 */
.L_x_6777:
        /* <DEDUP_REMOVED lines=14> */
.L_x_6764:
        /* <DEDUP_REMOVED lines=16> */
.L_x_6786:
[----:B------:R-:W-:Y:S01]  /*8510*/  IMAD.MOV.U32 R0, RZ, RZ, RZ ;  /* 0x000000ffff007224 */ /* 0x000fe200078e00ff */
[----:B------:R-:W-:Y:S06]  /*8520*/  BRA `(.L_x_6765) ;  /* 0x0000000000147947 */ /* 0x000fec0003800000 */
.L_x_6785:
[----:B------:R-:W2:Y:S02]  /*8530*/  LDG.E.64 R2, desc[UR36][R2.64] ;  /* 0x0000002402027981 */ /* 0x000ea4000c1e1b00 */
[----:B--2---:R0:W1:Y:S01]  /*8540*/  I2F.U64 R0, R2 ;  /* 0x0000000200007312 */ /* 0x0040620000301000 */
[----:B------:R-:W-:Y:S05]  /*8550*/  BRA `(.L_x_6765) ;  /* 0x0000000000087947 */ /* 0x000fea0003800000 */
.L_x_6784:
[----:B------:R-:W2:Y:S02]  /*8560*/  LDG.E R0, desc[UR36][R2.64] ;  /* 0x0000002402007981 */ /* 0x000ea4000c1e1900 */
[----:B--2---:R-:W-:-:S07]  /*8570*/  I2FP.F32.U32 R0, R0 ;  /* 0x0000000000007245 */ /* 0x004fce0000201000 */
.L_x_6765:
[----:B------:R-:W-:Y:S05]  /*8580*/  BSYNC B6 ;  /* 0x0000000000067941 */ /* 0x000fea0003800000 */
.L_x_6759:
        /* <DEDUP_REMOVED lines=33> */
.L_x_6788:
[----:B------:R-:W-:Y:S05]  /*87a0*/  BSYNC B0 ;  /* 0x0000000000007941 */ /* 0x000fea0003800000 */
.L_x_6787:
        /* <DEDUP_REMOVED lines=12> */
.L_x_6792:
[----:B------:R-:W0:Y:S02]  /*8870*/  F2I.S64.TRUNC R2, R2 ;  /* 0x0000000200027311 */ /* 0x000e24000020d900 */
[----:B0-----:R-:W-:-:S05]  /*8880*/  IMAD.MOV.U32 R5, RZ, RZ, R2 ;  /* 0x000000ffff057224 */ /* 0x001fca00078e0002 */
[----:B------:R0:W-:Y:S01]  /*8890*/  STG.E.U8 desc[UR36][R16.64], R5 ;  /* 0x0000000510007986 */ /* 0x0001e2000c101124 */
[----:B------:R-:W-:Y:S05]  /*88a0*/  BRA `(.L_x_6794) ;  /* 0x0000000c00407947 */ /* 0x000fea0003800000 */
.L_x_6791:
        /* <DEDUP_REMOVED lines=9> */
.L_x_6796:
[----:B------:R-:W0:Y:S02]  /*8940*/  F2I.FTZ.TRUNC.NTZ R3, R2 ;  /* 0x0000000200037305 */ /* 0x000e24000021f100 */
[----:B0-----:R0:W-:Y:S01]  /*8950*/  STG.E desc[UR36][R16.64], R3 ;  /* 0x0000000310007986 */ /* 0x0011e2000c101924 */
[----:B------:R-:W-:Y:S05]  /*8960*/  BRA `(.L_x_6794) ;  /* 0x0000000c00107947 */ /* 0x000fea0003800000 */
.L_x_6795:
[----:B------:R-:W0:Y:S02]  /*8970*/  F2I.FTZ.TRUNC.NTZ R3, R2 ;  /* 0x0000000200037305 */ /* 0x000e24000021f100 */
[----:B0-----:R0:W-:Y:S01]  /*8980*/  STG.E.U16 desc[UR36][R16.64], R3 ;  /* 0x0000000310007986 */ /* 0x0011e2000c101524 */
[----:B------:R-:W-:Y:S05]  /*8990*/  BRA `(.L_x_6794) ;  /* 0x0000000c00047947 */ /* 0x000fea0003800000 */
.L_x_6790:
        /* <DEDUP_REMOVED lines=8> */
.L_x_6798:
[----:B------:R-:W-:-:S05]  /*8a20*/  F2FP.F16.F32.PACK_AB R2, RZ, R2 ;  /* 0x00000002ff02723e */ /* 0x000fca00000000ff */
[----:B------:R0:W-:Y:S01]  /*8a30*/  STG.E.U16 desc[UR36][R16.64], R2 ;  /* 0x0000000210007986 */ /* 0x0001e2000c101524 */
[----:B------:R-:W-:Y:S05]  /*8a40*/  BRA `(.L_x_6794) ;  /* 0x0000000800d87947 */ /* 0x000fea0003800000 */
.L_x_6797:
        /* <DEDUP_REMOVED lines=9> */
.L_x_6800:
[----:B------:R-:W-:-:S04]  /*8ae0*/  F2FP.F16.F32.PACK_AB R3, RZ, R2 ;  /* 0x00000002ff03723e */ /* 0x000fc800000000ff */
[----:B------:R-:W-:-:S05]  /*8af0*/  PRMT R3, R3, 0x5410, RZ ;  /* 0x0000541003037816 */ /* 0x000fca00000000ff */
[----:B------:R0:W-:Y:S01]  /*8b00*/  STG.E desc[UR36][R16.64], R3 ;  /* 0x0000000310007986 */ /* 0x0001e2000c101924 */
[----:B------:R-:W-:Y:S05]  /*8b10*/  BRA `(.L_x_6794) ;  /* 0x0000000800a47947 */ /* 0x000fea0003800000 */
.L_x_6799:
[----:B------:R-:W-:-:S06]  /*8b20*/  FMUL.FTZ R2, R2, 1 ;  /* 0x3f80000002027820 */ /* 0x000fcc0000410000 */
[----:B------:R-:W0:Y:S02]  /*8b30*/  F2F.F64.F32 R2, R2 ;  /* 0x0000000200027310 */ /* 0x000e240000201800 */
[----:B0-----:R0:W-:Y:S01]  /*8b40*/  STG.E.64 desc[UR36][R16.64], R2 ;  /* 0x0000000210007986 */ /* 0x0011e2000c101b24 */
[----:B------:R-:W-:Y:S05]  /*8b50*/  BRA `(.L_x_6794) ;  /* 0x0000000800947947 */ /* 0x000fea0003800000 */
.L_x_6789:
        /* <DEDUP_REMOVED lines=12> */
.L_x_6803:
[----:B------:R-:W-:Y:S01]  /*8c20*/  FMUL.FTZ R4, R2, 1 ;  /* 0x3f80000002047820 */ /* 0x000fe20000410000 */
[----:B------:R-:W-:-:S05]  /*8c30*/  CS2R R6, SRZ ;  /* 0x0000000000067805 */ /* 0x000fca000001ff00 */
[----:B------:R-:W0:Y:S02]  /*8c40*/  F2F.F64.F32 R4, R4 ;  /* 0x0000000400047310 */ /* 0x000e240000201800 */
[----:B0-----:R0:W-:Y:S01]  /*8c50*/  STG.E.128 desc[UR36][R16.64], R4 ;  /* 0x0000000410007986 */ /* 0x0011e2000c101d24 */
[----:B------:R-:W-:Y:S05]  /*8c60*/  BRA `(.L_x_6794) ;  /* 0x0000000800507947 */ /* 0x000fea0003800000 */
.L_x_6802:
        /* <DEDUP_REMOVED lines=20> */
.L_x_6807:
[----:B------:R-:W-:Y:S05]  /*8db0*/  BSYNC B0 ;  /* 0x0000000000007941 */ /* 0x000fea0003800000 */
.L_x_6806:
[----:B------:R-:W-:-:S05]  /*8dc0*/  LOP3.LUT R5, R0, R5, RZ, 0xfc, !PT ;  /* 0x0000000500057212 */ /* 0x000fca00078efcff */
[----:B------:R0:W-:Y:S01]  /*8dd0*/  STG.E.U8 desc[UR36][R16.64], R5 ;  /* 0x0000000510007986 */ /* 0x0001e2000c101124 */
[----:B------:R-:W-:Y:S05]  /*8de0*/  BRA `(.L_x_6794) ;  /* 0x0000000400f07947 */ /* 0x000fea0003800000 */
.L_x_6805:
        /* <DEDUP_REMOVED lines=12> */
.L_x_6809:
[----:B------:R-:W-:Y:S01]  /*8eb0*/  IMAD.MOV.U32 R0, RZ, RZ, 0x7f ;  /* 0x0000007fff007424 */ /* 0x000fe200078e00ff */
[----:B------:R-:W-:-:S04]  /*8ec0*/  ISETP.GT.U32.AND P0, PT, R4, 0x7f800000, PT ;  /* 0x7f8000000400780c */ /* 0x000fc80003f04070 */
[----:B------:R-:W-:-:S09]  /*8ed0*/  SEL R0, R0, 0x7c, P0 ;  /* 0x0000007c00007807 */ /* 0x000fd20000000000 */
.L_x_6810:
[----:B------:R-:W-:Y:S05]  /*8ee0*/  BSYNC B0 ;  /* 0x0000000000007941 */ /* 0x000fea0003800000 */
.L_x_6808:
[----:B------:R-:W-:-:S04]  /*8ef0*/  LOP3.LUT R2, R2, 0x80000000, RZ, 0xc0, !PT ;  /* 0x8000000002027812 */ /* 0x000fc800078ec0ff */
[----:B------:R-:W-:-:S04]  /*8f00*/  SHF.R.U32.HI R3, RZ, 0x18, R2 ;  /* 0x00000018ff037819 */ /* 0x000fc80000011602 */
[----:B------:R-:W-:-:S05]  /*8f10*/  LOP3.LUT R3, R0, R3, RZ, 0xfc, !PT ;  /* 0x0000000300037212 */ /* 0x000fca00078efcff */
[----:B------:R0:W-:Y:S01]  /*8f20*/  STG.E.U8 desc[UR36][R16.64], R3 ;  /* 0x0000000310007986 */ /* 0x0001e2000c101124 */
[----:B------:R-:W-:Y:S05]  /*8f30*/  BRA `(.L_x_6794) ;  /* 0x00000004009c7947 */ /* 0x000fea0003800000 */
.L_x_6804:
[----:B------:R-:W-:-:S05]  /*8f40*/  F2FP.BF16.F32.PACK_AB R2, RZ, R2 ;  /* 0x00000002ff02723e */ /* 0x000fca00000010ff */
[----:B------:R0:W-:Y:S01]  /*8f50*/  STG.E.U16 desc[UR36][R16.64], R2 ;  /* 0x0000000210007986 */ /* 0x0001e2000c101524 */
[----:B------:R-:W-:Y:S05]  /*8f60*/  BRA `(.L_x_6794) ;  /* 0x0000000400907947 */ /* 0x000fea0003800000 */
.L_x_6801:
        /* <DEDUP_REMOVED lines=11> */
.L_x_6813:
        /* <DEDUP_REMOVED lines=16> */
.L_x_6816:
[----:B------:R-:W-:-:S04]  /*9120*/  LOP3.LUT R2, R2, 0x80000000, RZ, 0xc0, !PT ;  /* 0x8000000002027812 */ /* 0x000fc800078ec0ff */
[----:B------:R-:W-:-:S04]  /*9130*/  SHF.R.U32.HI R3, RZ, 0x18, R2 ;  /* 0x00000018ff037819 */ /* 0x000fc80000011602 */
[----:B------:R-:W-:-:S04]  /*9140*/  LOP3.LUT R0, R0, R3, RZ, 0xfc, !PT ;  /* 0x0000000300007212 */ /* 0x000fc800078efcff */
[----:B------:R-:W-:-:S07]  /*9150*/  PRMT R8, R0, 0x7610, R8 ;  /* 0x0000761000087816 */ /* 0x000fce0000000008 */
.L_x_6815:
[----:B------:R-:W-:Y:S05]  /*9160*/  BSYNC B0 ;  /* 0x0000000000007941 */ /* 0x000fea0003800000 */
.L_x_6814:
[----:B------:R3:W-:Y:S01]  /*9170*/  STG.E.U8 desc[UR36][R16.64], R8 ;  /* 0x0000000810007986 */ /* 0x0007e2000c101124 */
[----:B------:R-:W-:Y:S05]  /*9180*/  BRA `(.L_x_6794) ;  /* 0x0000000400087947 */ /* 0x000fea0003800000 */
.L_x_6812:
        /* <DEDUP_REMOVED lines=16> */
.L_x_6819:
[----:B------:R-:W-:-:S04]  /*9290*/  LOP3.LUT R2, R2, 0x80000000, RZ, 0xc0, !PT ;  /* 0x8000000002027812 */ /* 0x000fc800078ec0ff */
[----:B------:R-:W-:-:S04]  /*92a0*/  SHF.R.U32.HI R3, RZ, 0x18, R2 ;  /* 0x00000018ff037819 */ /* 0x000fc80000011602 */
[----:B------:R-:W-:-:S04]  /*92b0*/  LOP3.LUT R0, R0, R3, RZ, 0xfc, !PT ;  /* 0x0000000300007212 */ /* 0x000fc800078efcff */
[----:B------:R-:W-:-:S07]  /*92c0*/  PRMT R8, R0, 0x7610, R8 ;  /* 0x0000761000087816 */ /* 0x000fce0000000008 */
.L_x_6818:
[----:B------:R-:W-:Y:S05]  /*92d0*/  BSYNC B0 ;  /* 0x0000000000007941 */ /* 0x000fea0003800000 */
.L_x_6817:
[----:B------:R0:W-:Y:S01]  /*92e0*/  STG.E.U8 desc[UR36][R16.64], R8 ;  /* 0x0000000810007986 */ /* 0x0001e2000c101124 */
[----:B------:R-:W-:Y:S05]  /*92f0*/  BRA `(.L_x_6794) ;  /* 0x0000000000ac7947 */ /* 0x000fea0003800000 */
.L_x_6811:
        /* <DEDUP_REMOVED lines=19> */
[----:B------:R2:W-:Y:S01]  /*9430*/  STG.E.U8 desc[UR36][R16.64], R3 ;  /* 0x0000000310007986 */ /* 0x0005e2000c101124 */
[----:B------:R-:W-:Y:S05]  /*9440*/  BRA `(.L_x_6794) ;  /* 0x0000000000587947 */ /* 0x000fea0003800000 */
.L_x_6793:
        /* <DEDUP_REMOVED lines=16> */
.L_x_6822:
[----:B------:R-:W-:Y:S05]  /*9550*/  BRA `(.L_x_6794) ;  /* 0x0000000000147947 */ /* 0x000fea0003800000 */
.L_x_6821:
[----:B------:R-:W0:Y:S02]  /*9560*/  F2I.U64.TRUNC R2, R2 ;  /* 0x0000000200027311 */ /* 0x000e24000020d800 */
[----:B0-----:R1:W-:Y:S01]  /*9570*/  STG.E.64 desc[UR36][R16.64], R2 ;  /* 0x0000000210007986 */ /* 0x0013e2000c101b24 */
[----:B------:R-:W-:Y:S05]  /*9580*/  BRA `(.L_x_6794) ;  /* 0x0000000000087947 */ /* 0x000fea0003800000 */
.L_x_6820:
[----:B------:R-:W0:Y:S02]  /*9590*/  F2I.FTZ.U32.TRUNC.NTZ R3, R2 ;  /* 0x0000000200037305 */ /* 0x000e24000021f000 */
[----:B0-----:R0:W-:Y:S02]  /*95a0*/  STG.E desc[UR36][R16.64], R3 ;  /* 0x0000000310007986 */ /* 0x0011e4000c101924 */
.L_x_6794:
[----:B------:R-:W-:-:S07]  /*95b0*/  VIADD R19, R19, 0x80 ;  /* 0x0000008013137836 */ /* 0x000fce0000000000 */
.L_x_6757:
[----:B------:R-:W-:Y:S05]  /*95c0*/  BSYNC B7 ;  /* 0x0000000000077941 */ /* 0x000fea0003800000 */
.L_x_6756:
        /* <DEDUP_REMOVED lines=306> */
.L_x_6823:
        /* <DEDUP_REMOVED lines=22> */
.L_x_6828:
[----:B------:R-:W2:Y:S02]  /*aa50*/  LDG.E.U8 R0, desc[UR36][R2.64] ;  /* 0x0000002402007981 */ /* 0x000ea4000c1e1100 */
[----:B--2---:R-:W-:Y:S01]  /*aa60*/  I2FP.F32.U32 R0, R0 ;  /* 0x0000000000007245 */ /* 0x004fe20000201000 */
[----:B------:R-:W-:Y:S06]  /*aa70*/  BRA `(.L_x_6830) ;  /* 0x0000000c002c7947 */ /* 0x000fec0003800000 */
.L_x_6827:
        /* <DEDUP_REMOVED lines=9> */
.L_x_6832:
[----:B------:R-:W2:Y:S02]  /*ab10*/  LDG.E R0, desc[UR36][R2.64] ;  /* 0x0000002402007981 */ /* 0x000ea4000c1e1900 */
[----:B--2---:R-:W-:Y:S01]  /*ab20*/  I2FP.F32.S32 R0, R0 ;  /* 0x0000000000007245 */ /* 0x004fe20000201400 */
[----:B------:R-:W-:Y:S06]  /*ab30*/  BRA `(.L_x_6830) ;  /* 0x0000000800fc7947 */ /* 0x000fec0003800000 */
.L_x_6831:
[----:B------:R-:W2:Y:S02]  /*ab40*/  LDG.E.U16 R0, desc[UR36][R2.64] ;  /* 0x0000002402007981 */ /* 0x000ea4000c1e1500 */
[----:B--2---:R-:W0:Y:S01]  /*ab50*/  I2F.S16 R0, R0 ;  /* 0x0000000000007306 */ /* 0x004e220000101400 */
[----:B------:R-:W-:Y:S05]  /*ab60*/  BRA `(.L_x_6830) ;  /* 0x0000000800f07947 */ /* 0x000fea0003800000 */
.L_x_6826:
        /* <DEDUP_REMOVED lines=8> */
.L_x_6834:
[----:B------:R-:W2:Y:S02]  /*abf0*/  LDG.E.U16 R0, desc[UR36][R2.64] ;  /* 0x0000002402007981 */ /* 0x000ea4000c1e1500 */
[----:B--2---:R-:W-:Y:S01]  /*ac00*/  HADD2.F32 R0, -RZ, R0.H0_H0 ;  /* 0x20000000ff007230 */ /* 0x004fe20000004100 */
[----:B------:R-:W-:Y:S06]  /*ac10*/  BRA `(.L_x_6830) ;  /* 0x0000000800c47947 */ /* 0x000fec0003800000 */
.L_x_6833:
        /* <DEDUP_REMOVED lines=8> */
.L_x_6836:
[----:B------:R-:W2:Y:S02]  /*aca0*/  LDG.E.U16 R0, desc[UR36][R2.64] ;  /* 0x0000002402007981 */ /* 0x000ea4000c1e1500 */
[----:B--2---:R-:W-:Y:S01]  /*acb0*/  HADD2.F32 R0, -RZ, R0.H0_H0 ;  /* 0x20000000ff007230 */ /* 0x004fe20000004100 */
[----:B------:R-:W-:Y:S06]  /*acc0*/  BRA `(.L_x_6830) ;  /* 0x0000000800987947 */ /* 0x000fec0003800000 */
.L_x_6835:
[----:B------:R-:W2:Y:S01]  /*acd0*/  LDG.E.64 R2, desc[UR36][R2.64] ;  /* 0x0000002402027981 */ /* 0x000ea2000c1e1b00 */
[----:B------:R-:W-:Y:S01]  /*ace0*/  UMOV UR4, 0xf0000000 ;  /* 0xf000000000047882 */ /* 0x000fe20000000000 */
[----:B------:R-:W-:Y:S01]  /*acf0*/  UMOV UR5, 0x380fffff ;  /* 0x380fffff00057882 */ /* 0x000fe20000000000 */
[----:B--2---:R-:W0:Y:S01]  /*ad00*/  F2F.F32.F64 R0, R2 ;  /* 0x0000000200007310 */ /* 0x004e220000301000 */
[----:B------:R-:W-:-:S14]  /*ad10*/  DSETP.GEU.AND P0, PT, |R2|, UR4, PT ;  /* 0x0000000402007e2a */ /* 0x000fdc000bf0e200 */
[----:B0-----:R-:W-:Y:S01]  /*ad20*/  @!P0 FMUL R0, R0, 1.175494350822287508e-38 ;  /* 0x0080000000008820 */ /* 0x001fe20000400000 */
[----:B------:R-:W-:Y:S06]  /*ad30*/  BRA `(.L_x_6830) ;  /* 0x00000008007c7947 */ /* 0x000fec0003800000 */
.L_x_6825:
        /* <DEDUP_REMOVED lines=12> */
.L_x_6839:
[----:B------:R-:W2:Y:S01]  /*ae00*/  LDG.E.64 R2, desc[UR36][R2.64] ;  /* 0x0000002402027981 */ /* 0x000ea2000c1e1b00 */
[----:B------:R-:W-:Y:S01]  /*ae10*/  UMOV UR4, 0xf0000000 ;  /* 0xf000000000047882 */ /* 0x000fe20000000000 */
[----:B------:R-:W-:Y:S01]  /*ae20*/  UMOV UR5, 0x380fffff ;  /* 0x380fffff00057882 */ /* 0x000fe20000000000 */
[----:B--2---:R-:W0:Y:S01]  /*ae30*/  F2F.F32.F64 R0, R2 ;  /* 0x0000000200007310 */ /* 0x004e220000301000 */
[----:B------:R-:W-:-:S14]  /*ae40*/  DSETP.GEU.AND P0, PT, |R2|, UR4, PT ;  /* 0x0000000402007e2a */ /* 0x000fdc000bf0e200 */
[----:B0-----:R-:W-:Y:S01]  /*ae50*/  @!P0 FMUL R0, R0, 1.175494350822287508e-38 ;  /* 0x0080000000008820 */ /* 0x001fe20000400000 */
[----:B------:R-:W-:Y:S06]  /*ae60*/  BRA `(.L_x_6830) ;  /* 0x0000000800307947 */ /* 0x000fec0003800000 */
.L_x_6838:
        /* <DEDUP_REMOVED lines=26> */
.L_x_6841:
        /* <DEDUP_REMOVED lines=13> */
.L_x_6840:
[----:B------:R-:W2:Y:S02]  /*b0e0*/  LDG.E.U16 R0, desc[UR36][R2.64] ;  /* 0x0000002402007981 */ /* 0x000ea4000c1e1500 */
[----:B--2---:R-:W-:Y:S01]  /*b0f0*/  IMAD.U32 R0, R0, 0x10000, RZ ;  /* 0x0001000000007824 */ /* 0x004fe200078e00ff */
[----:B------:R-:W-:Y:S06]  /*b100*/  BRA `(.L_x_6830) ;  /* 0x0000000400887947 */ /* 0x000fec0003800000 */
.L_x_6837:
        /* <DEDUP_REMOVED lines=11> */
.L_x_6844:
[----:B------:R-:W2:Y:S01]  /*b1c0*/  LDG.E.U8 R2, desc[UR36][R2.64] ;  /* 0x0000002402027981 */ /* 0x000ea2000c1e1100 */
        /* <DEDUP_REMOVED lines=19> */
.L_x_6846:
[----:B------:R-:W-:Y:S05]  /*b300*/  BSYNC B0 ;  /* 0x0000000000007941 */ /* 0x000fea0003800000 */
.L_x_6845:
[----:B------:R-:W-:Y:S01]  /*b310*/  LEA R3, R0, 0x3b800000, 0x17 ;  /* 0x3b80000000037811 */ /* 0x000fe200078eb8ff */
[----:B------:R-:W-:-:S05]  /*b320*/  IMAD.SHL.U32 R0, R2, 0x100000, RZ ;  /* 0x0010000002007824 */ /* 0x000fca00078e00ff */
[----:B------:R-:W-:Y:S01]  /*b330*/  LOP3.LUT R0, R3, R0, R4, 0xfe, !PT ;  /* 0x0000000003007212 */ /* 0x000fe200078efe04 */
[----:B------:R-:W-:Y:S06]  /*b340*/  BRA `(.L_x_6830) ;  /* 0x0000000000f87947 */ /* 0x000fec0003800000 */
.L_x_6843:
        /* <DEDUP_REMOVED lines=20> */
.L_x_6848:
[----:B------:R-:W-:Y:S05]  /*b490*/  BSYNC B0 ;  /* 0x0000000000007941 */ /* 0x000fea0003800000 */
.L_x_6847:
[----:B------:R-:W-:Y:S01]  /*b4a0*/  LEA R3, R0, 0x37800000, 0x17 ;  /* 0x3780000000037811 */ /* 0x000fe200078eb8ff */
[----:B------:R-:W-:-:S05]  /*b4b0*/  IMAD.SHL.U32 R0, R2, 0x200000, RZ ;  /* 0x0020000002007824 */ /* 0x000fca00078e00ff */
[----:B------:R-:W-:Y:S01]  /*b4c0*/  LOP3.LUT R0, R3, R0, R4, 0xfe, !PT ;  /* 0x0000000003007212 */ /* 0x000fe200078efe04 */
[----:B------:R-:W-:Y:S06]  /*b4d0*/  BRA `(.L_x_6830) ;  /* 0x0000000000947947 */ /* 0x000fec0003800000 */
.L_x_6842:
        /* <DEDUP_REMOVED lines=14> */
.L_x_6829:
        /* <DEDUP_REMOVED lines=16> */
.L_x_6851:
[----:B------:R-:W-:Y:S01]  /*b6c0*/  IMAD.MOV.U32 R0, RZ, RZ, RZ ;  /* 0x000000ffff007224 */ /* 0x000fe200078e00ff */
[----:B------:R-:W-:Y:S06]  /*b6d0*/  BRA `(.L_x_6830) ;  /* 0x0000000000147947 */ /* 0x000fec0003800000 */
.L_x_6850:
[----:B------:R-:W2:Y:S02]  /*b6e0*/  LDG.E.64 R2, desc[UR36][R2.64] ;  /* 0x0000002402027981 */ /* 0x000ea4000c1e1b00 */
[----:B--2---:R0:W1:Y:S01]  /*b6f0*/  I2F.U64 R0, R2 ;  /* 0x0000000200007312 */ /* 0x0040620000301000 */
[----:B------:R-:W-:Y:S05]  /*b700*/  BRA `(.L_x_6830) ;  /* 0x0000000000087947 */ /* 0x000fea0003800000 */
.L_x_6849:
[----:B------:R-:W2:Y:S02]  /*b710*/  LDG.E R0, desc[UR36][R2.64] ;  /* 0x0000002402007981 */ /* 0x000ea4000c1e1900 */
[----:B--2---:R-:W-:-:S07]  /*b720*/  I2FP.F32.U32 R0, R0 ;  /* 0x0000000000007245 */ /* 0x004fce0000201000 */
.L_x_6830:
[----:B------:R-:W-:Y:S05]  /*b730*/  BSYNC B6 ;  /* 0x0000000000067941 */ /* 0x000fea0003800000 */
.L_x_6824:
        /* <DEDUP_REMOVED lines=8> */
[C---:B------:R-:W-:Y:S02]  /*b7c0*/  IADD3 R4, -R3.reuse, 0x40800000, RZ ;  /* 0x4080000003047810 */ /* 0x040fe40007ffe1ff */
[----:B------:R-:W-:Y:S02]  /*b7d0*/  IADD3 R2, -R3, R0, RZ ;  /* 0x0000000003027210 */ /* 0x000fe40007ffe1ff */
[----:B------:R-:W-:Y:S01]  /*b7e0*/  I2FP.F32.S32 R3, R3 ;  /* 0x0000000300037245 */ /* 0x000fe20000201400 */
[----:B------:R-:W-:-:S04]  /*b7f0*/  FFMA.FTZ R5, R4, R5, -1 ;  /* 0xbf80000004057423 */ /* 0x000fc80000010005 */
[----:B------:R-:W-:Y:S01]  /*b800*/  FADD.FTZ R2, R2, R5 ;  /* 0x0000000502027221 */ /* 0x000fe20000010000 */
[----:B------:R-:W-:Y:S01]  /*b810*/  FMUL.FTZ R3, R3, 1.1920928955078125e-07 ;  /* 0x3400000003037820 */ /* 0x000fe20000410000 */
[----:B0-----:R-:W-:Y:S02]  /*b820*/  PRMT R4, R6, 0x9910, RZ ;  /* 0x0000991006047816 */ /* 0x001fe400000000ff */
[----:B------:R-:W-:Y:S02]  /*b830*/  FFMA.FTZ R5, R2, -R7, 0.10546888411045074463 ;  /* 0x3dd8001202057423 */ /* 0x000fe40000010807 */
[----:B------:R-:W-:Y:S02]  /*b840*/  ISETP.GT.AND P0, PT, R4, 0x9, PT ;  /* 0x000000090400780c */ /* 0x000fe40003f04270 */
        /* <DEDUP_REMOVED lines=16> */
.L_x_6853:
[----:B------:R-:W-:Y:S05]  /*b950*/  BSYNC B0 ;  /* 0x0000000000007941 */ /* 0x000fea0003800000 */
.L_x_6852:
        /* <DEDUP_REMOVED lines=12> */
.L_x_6857:
[----:B------:R-:W0:Y:S02]  /*ba20*/  F2I.S64.TRUNC R2, R2 ;  /* 0x0000000200027311 */ /* 0x000e24000020d900 */
[----:B0-----:R-:W-:-:S05]  /*ba30*/  IMAD.MOV.U32 R5, RZ, RZ, R2 ;  /* 0x000000ffff057224 */ /* 0x001fca00078e0002 */
[----:B------:R-:W-:Y:S01]  /*ba40*/  STG.E.U8 desc[UR36][R16.64], R5 ;  /* 0x0000000510007986 */ /* 0x000fe2000c101124 */
[----:B------:R-:W-:Y:S05]  /*ba50*/  EXIT ;  /* 0x000000000000794d */ /* 0x000fea0003800000 */
.L_x_6856:
        /* <DEDUP_REMOVED lines=9> */
.L_x_6860:
[----:B------:R-:W0:Y:S02]  /*baf0*/  F2I.FTZ.TRUNC.NTZ R3, R2 ;  /* 0x0000000200037305 */ /* 0x000e24000021f100 */
[----:B0-----:R-:W-:Y:S01]  /*bb00*/  STG.E desc[UR36][R16.64], R3 ;  /* 0x0000000310007986 */ /* 0x001fe2000c101924 */
[----:B------:R-:W-:Y:S05]  /*bb10*/  EXIT ;  /* 0x000000000000794d */ /* 0x000fea0003800000 */
.L_x_6859:
[----:B------:R-:W0:Y:S02]  /*bb20*/  F2I.FTZ.TRUNC.NTZ R3, R2 ;  /* 0x0000000200037305 */ /* 0x000e24000021f100 */
[----:B0-----:R-:W-:Y:S01]  /*bb30*/  STG.E.U16 desc[UR36][R16.64], R3 ;  /* 0x0000000310007986 */ /* 0x001fe2000c101524 */
[----:B------:R-:W-:Y:S05]  /*bb40*/  EXIT ;  /* 0x000000000000794d */ /* 0x000fea0003800000 */
.L_x_6855:
        /* <DEDUP_REMOVED lines=8> */
.L_x_6862:
[----:B------:R-:W-:-:S05]  /*bbd0*/  F2FP.F16.F32.PACK_AB R2, RZ, R2 ;  /* 0x00000002ff02723e */ /* 0x000fca00000000ff */
[----:B------:R-:W-:Y:S01]  /*bbe0*/  STG.E.U16 desc[UR36][R16.64], R2 ;  /* 0x0000000210007986 */ /* 0x000fe2000c101524 */
[----:B------:R-:W-:Y:S05]  /*bbf0*/  EXIT ;  /* 0x000000000000794d */ /* 0x000fea0003800000 */
.L_x_6861:
        /* <DEDUP_REMOVED lines=9> */
.L_x_6864:
[----:B------:R-:W-:-:S04]  /*bc90*/  F2FP.F16.F32.PACK_AB R3, RZ, R2 ;  /* 0x00000002ff03723e */ /* 0x000fc800000000ff */
[----:B------:R-:W-:-:S05]  /*bca0*/  PRMT R3, R3, 0x5410, RZ ;  /* 0x0000541003037816 */ /* 0x000fca00000000ff */
[----:B------:R-:W-:Y:S01]  /*bcb0*/  STG.E desc[UR36][R16.64], R3 ;  /* 0x0000000310007986 */ /* 0x000fe2000c101924 */
[----:B------:R-:W-:Y:S05]  /*bcc0*/  EXIT ;  /* 0x000000000000794d */ /* 0x000fea0003800000 */
.L_x_6863:
[----:B------:R-:W-:-:S06]  /*bcd0*/  FMUL.FTZ R2, R2, 1 ;  /* 0x3f80000002027820 */ /* 0x000fcc0000410000 */
[----:B------:R-:W0:Y:S02]  /*bce0*/  F2F.F64.F32 R2, R2 ;  /* 0x0000000200027310 */ /* 0x000e240000201800 */
[----:B0-----:R-:W-:Y:S01]  /*bcf0*/  STG.E.64 desc[UR36][R16.64], R2 ;  /* 0x0000000210007986 */ /* 0x001fe2000c101b24 */
[----:B------:R-:W-:Y:S05]  /*bd00*/  EXIT ;  /* 0x000000000000794d */ /* 0x000fea0003800000 */
.L_x_6854:
        /* <DEDUP_REMOVED lines=12> */
.L_x_6867:
[----:B------:R-:W-:Y:S01]  /*bdd0*/  FMUL.FTZ R4, R2, 1 ;  /* 0x3f80000002047820 */ /* 0x000fe20000410000 */
[----:B------:R-:W-:-:S05]  /*bde0*/  CS2R R6, SRZ ;  /* 0x0000000000067805 */ /* 0x000fca000001ff00 */
[----:B------:R-:W0:Y:S02]  /*bdf0*/  F2F.F64.F32 R4, R4 ;  /* 0x0000000400047310 */ /* 0x000e240000201800 */
[----:B0-----:R-:W-:Y:S01]  /*be00*/  STG.E.128 desc[UR36][R16.64], R4 ;  /* 0x0000000410007986 */ /* 0x001fe2000c101d24 */
[----:B------:R-:W-:Y:S05]  /*be10*/  EXIT ;  /* 0x000000000000794d */ /* 0x000fea0003800000 */
.L_x_6866:
        /* <DEDUP_REMOVED lines=20> */
.L_x_6871:
[----:B------:R-:W-:Y:S05]  /*bf60*/  BSYNC B0 ;  /* 0x0000000000007941 */ /* 0x000fea0003800000 */
.L_x_6870:
[----:B------:R-:W-:-:S05]  /*bf70*/  LOP3.LUT R5, R0, R5, RZ, 0xfc, !PT ;  /* 0x0000000500057212 */ /* 0x000fca00078efcff */
[----:B------:R-:W-:Y:S01]  /*bf80*/  STG.E.U8 desc[UR36][R16.64], R5 ;  /* 0x0000000510007986 */ /* 0x000fe2000c101124 */
[----:B------:R-:W-:Y:S05]  /*bf90*/  EXIT ;  /* 0x000000000000794d */ /* 0x000fea0003800000 */
.L_x_6869:
        /* <DEDUP_REMOVED lines=12> */
.L_x_6873:
[----:B------:R-:W-:Y:S01]  /*c060*/  IMAD.MOV.U32 R0, RZ, RZ, 0x7f ;  /* 0x0000007fff007424 */ /* 0x000fe200078e00ff */
[----:B------:R-:W-:-:S04]  /*c070*/  ISETP.GT.U32.AND P0, PT, R4, 0x7f800000, PT ;  /* 0x7f8000000400780c */ /* 0x000fc80003f04070 */
[----:B------:R-:W-:-:S09]  /*c080*/  SEL R0, R0, 0x7c, P0 ;  /* 0x0000007c00007807 */ /* 0x000fd20000000000 */
.L_x_6874:
[----:B------:R-:W-:Y:S05]  /*c090*/  BSYNC B0 ;  /* 0x0000000000007941 */ /* 0x000fea0003800000 */
.L_x_6872:
[----:B------:R-:W-:-:S04]  /*c0a0*/  LOP3.LUT R2, R2, 0x80000000, RZ, 0xc0, !PT ;  /* 0x8000000002027812 */ /* 0x000fc800078ec0ff */
[----:B------:R-:W-:-:S04]  /*c0b0*/  SHF.R.U32.HI R3, RZ, 0x18, R2 ;  /* 0x00000018ff037819 */ /* 0x000fc80000011602 */
[----:B------:R-:W-:-:S05]  /*c0c0*/  LOP3.LUT R3, R0, R3, RZ, 0xfc, !PT ;  /* 0x0000000300037212 */ /* 0x000fca00078efcff */
[----:B------:R-:W-:Y:S01]  /*c0d0*/  STG.E.U8 desc[UR36][R16.64], R3 ;  /* 0x0000000310007986 */ /* 0x000fe2000c101124 */
[----:B------:R-:W-:Y:S05]  /*c0e0*/  EXIT ;  /* 0x000000000000794d */ /* 0x000fea0003800000 */
.L_x_6868:
[----:B------:R-:W-:-:S05]  /*c0f0*/  F2FP.BF16.F32.PACK_AB R2, RZ, R2 ;  /* 0x00000002ff02723e */ /* 0x000fca00000010ff */
[----:B------:R-:W-:Y:S01]  /*c100*/  STG.E.U16 desc[UR36][R16.64], R2 ;  /* 0x0000000210007986 */ /* 0x000fe2000c101524 */
[----:B------:R-:W-:Y:S05]  /*c110*/  EXIT ;  /* 0x000000000000794d */ /* 0x000fea0003800000 */
.L_x_6865:
        /* <DEDUP_REMOVED lines=11> */
.L_x_6877:
        /* <DEDUP_REMOVED lines=16> */
.L_x_6880:
[----:B------:R-:W-:-:S04]  /*c2d0*/  LOP3.LUT R2, R2, 0x80000000, RZ, 0xc0, !PT ;  /* 0x8000000002027812 */ /* 0x000fc800078ec0ff */
[----:B------:R-:W-:-:S04]  /*c2e0*/  SHF.R.U32.HI R3, RZ, 0x18, R2 ;  /* 0x00000018ff037819 */ /* 0x000fc80000011602 */
[----:B------:R-:W-:-:S04]  /*c2f0*/  LOP3.LUT R0, R0, R3, RZ, 0xfc, !PT ;  /* 0x0000000300007212 */ /* 0x000fc800078efcff */
[----:B------:R-:W-:-:S07]  /*c300*/  PRMT R8, R0, 0x7610, R8 ;  /* 0x0000761000087816 */ /* 0x000fce0000000008 */
.L_x_6879:
[----:B------:R-:W-:Y:S05]  /*c310*/  BSYNC B0 ;  /* 0x0000000000007941 */ /* 0x000fea0003800000 */
.L_x_6878:
[----:B------:R-:W-:Y:S01]  /*c320*/  STG.E.U8 desc[UR36][R16.64], R8 ;  /* 0x0000000810007986 */ /* 0x000fe2000c101124 */
[----:B------:R-:W-:Y:S05]  /*c330*/  EXIT ;  /* 0x000000000000794d */ /* 0x000fea0003800000 */
.L_x_6876:
        /* <DEDUP_REMOVED lines=16> */
.L_x_6883:
[----:B------:R-:W-:-:S04]  /*c440*/  LOP3.LUT R2, R2, 0x80000000, RZ, 0xc0, !PT ;  /* 0x8000000002027812 */ /* 0x000fc800078ec0ff */
[----:B------:R-:W-:-:S04]  /*c450*/  SHF.R.U32.HI R3, RZ, 0x18, R2 ;  /* 0x00000018ff037819 */ /* 0x000fc80000011602 */
[----:B------:R-:W-:-:S04]  /*c460*/  LOP3.LUT R0, R0, R3, RZ, 0xfc, !PT ;  /* 0x0000000300007212 */ /* 0x000fc800078efcff */
[----:B------:R-:W-:-:S07]  /*c470*/  PRMT R8, R0, 0x7610, R8 ;  /* 0x0000761000087816 */ /* 0x000fce0000000008 */
.L_x_6882:
[----:B------:R-:W-:Y:S05]  /*c480*/  BSYNC B0 ;  /* 0x0000000000007941 */ /* 0x000fea0003800000 */
.L_x_6881:
[----:B------:R-:W-:Y:S01]  /*c490*/  STG.E.U8 desc[UR36][R16.64], R8 ;  /* 0x0000000810007986 */ /* 0x000fe2000c101124 */
[----:B------:R-:W-:Y:S05]  /*c4a0*/  EXIT ;  /* 0x000000000000794d */ /* 0x000fea0003800000 */
.L_x_6875:
        /* <DEDUP_REMOVED lines=21> */
.L_x_6858:
        /* <DEDUP_REMOVED lines=16> */
.L_x_6886:
[----:B------:R-:W-:Y:S05]  /*c700*/  EXIT ;  /* 0x000000000000794d */ /* 0x000fea0003800000 */
.L_x_6885:
[----:B------:R-:W0:Y:S02]  /*c710*/  F2I.U64.TRUNC R2, R2 ;  /* 0x0000000200027311 */ /* 0x000e24000020d800 */
[----:B0-----:R-:W-:Y:S01]  /*c720*/  STG.E.64 desc[UR36][R16.64], R2 ;  /* 0x0000000210007986 */ /* 0x001fe2000c101b24 */
[----:B------:R-:W-:Y:S05]  /*c730*/  EXIT ;  /* 0x000000000000794d */ /* 0x000fea0003800000 */
.L_x_6884:
[----:B------:R-:W0:Y:S02]  /*c740*/  F2I.FTZ.U32.TRUNC.NTZ R3, R2 ;  /* 0x0000000200037305 */ /* 0x000e24000021f000 */
[----:B0-----:R-:W-:Y:S01]  /*c750*/  STG.E desc[UR36][R16.64], R3 ;  /* 0x0000000310007986 */ /* 0x001fe2000c101924 */
[----:B------:R-:W-:Y:S05]  /*c760*/  EXIT ;  /* 0x000000000000794d */ /* 0x000fea0003800000 */
.L_x_6887:
        /* <DEDUP_REMOVED lines=9> */
.L_x_13307:


//--------------------- .text._ZN2at6native27unrolled_elementwise_kernelIZZZNS0_17log1p_kernel_cudaERNS_18TensorIteratorBaseEENKUlvE_clEvENKUlvE0_clEvEUlfE_St5arrayIPcLm2EELi4E23TrivialOffsetCalculatorILi1EjESB_NS0_6memory12LoadWithCastILi1EEENSC_13StoreWithCastILi1EEEEEviT_T0_T2_T3_T4_T5_ --------------------------
	.section	.text._ZN2at6native27unrolled_elementwise_kernelIZZZNS0_17log1p_kernel_cudaERNS_18TensorIteratorBaseEENKUlvE_clEvENKUlvE0_clEvEUlfE_St5arrayIPcLm2EELi4E23TrivialOffsetCalculatorILi1EjESB_NS0_6memory12LoadWithCastILi1EEENSC_13StoreWithCastILi1EEEEEviT_T0_T2_T3_T4_T5_,"ax",@progbits
	.align	128
        .global         _ZN2at6native27unrolled_elementwise_kernelIZZZNS0_17log1p_kernel_cudaERNS_18TensorIteratorBaseEENKUlvE_clEvENKUlvE0_clEvEUlfE_St5arrayIPcLm2EELi4E23TrivialOffsetCalculatorILi1EjESB_NS0_6memory12LoadWithCastILi1EEENSC_13StoreWithCastILi1EEEEEviT_T0_T2_T3_T4_T5_
        .type           _ZN2at6native27unrolled_elementwise_kernelIZZZNS0_17log1p_kernel_cudaERNS_18TensorIteratorBaseEENKUlvE_clEvENKUlvE0_clEvEUlfE_St5arrayIPcLm2EELi4E23TrivialOffsetCalculatorILi1EjESB_NS0_6memory12LoadWithCastILi1EEENSC_13StoreWithCastILi1EEEEEviT_T0_T2_T3_T4_T5_,@function
        .size           _ZN2at6native27unrolled_elementwise_kernelIZZZNS0_17log1p_kernel_cudaERNS_18TensorIteratorBaseEENKUlvE_clEvENKUlvE0_clEvEUlfE_St5arrayIPcLm2EELi4E23TrivialOffsetCalculatorILi1EjESB_NS0_6memory12LoadWithCastILi1EEENSC_13StoreWithCastILi1EEEEEviT_T0_T2_T3_T4_T5_,(.L_x_13308 - _ZN2at6native27unrolled_elementwise_kernelIZZZNS0_17log1p_kernel_cudaERNS_18TensorIteratorBaseEENKUlvE_clEvENKUlvE0_clEvEUlfE_St5arrayIPcLm2EELi4E23TrivialOffsetCalculatorILi1EjESB_NS0_6memory12LoadWithCastILi1EEENSC_13StoreWithCastILi1EEEEEviT_T0_T2_T3_T4_T5_)
        .other          _ZN2at6native27unrolled_elementwise_kernelIZZZNS0_17log1p_kernel_cudaERNS_18TensorIteratorBaseEENKUlvE_clEvENKUlvE0_clEvEUlfE_St5arrayIPcLm2EELi4E23TrivialOffsetCalculatorILi1EjESB_NS0_6memory12LoadWithCastILi1EEENSC_13StoreWithCastILi1EEEEEviT_T0_T2_T3_T4_T5_,@"STO_CUDA_ENTRY STV_DEFAULT"
_ZN2at6native27unrolled_elementwise_kernelIZZZNS0_17log1p_kernel_cudaERNS_18TensorIteratorBaseEENKUlvE_clEvENKUlvE0_clEvEUlfE_St5arrayIPcLm2EELi4E23TrivialOffsetCalculatorILi1EjESB_NS0_6memory12LoadWithCastILi1EEENSC_13StoreWithCastILi1EEEEEviT_T0_T2_T3_T4_T5_:
.text._ZN2at6native27unrolled_elementwise_kernelIZZZNS0_17log1p_kernel_cudaERNS_18TensorIteratorBaseEENKUlvE_clEvENKUlvE0_clEvEUlfE_St5arrayIPcLm2EELi4E23TrivialOffsetCalculatorILi1EjESB_NS0_6memory12LoadWithCastILi1EEENSC_13StoreWithCastILi1EEEEEviT_T0_T2_T3_T4_T5_:
        /* <DEDUP_REMOVED lines=33> */
.L_x_6894:
[----:B------:R-:W2:Y:S02]  /*0210*/  LDG.E.U8 R4, desc[UR36][R4.64] ;  /* 0x0000002404047981 */ /* 0x000ea4000c1e1100 */
[----:B--2---:R-:W-:Y:S01]  /*0220*/  I2FP.F32.U32 R22, R4 ;  /* 0x0000000400167245 */ /* 0x004fe20000201000 */
[----:B------:R-:W-:Y:S06]  /*0230*/  BRA `(.L_x_6896) ;  /* 0x0000000c00307947 */ /* 0x000fec0003800000 */
.L_x_6893:
        /* <DEDUP_REMOVED lines=9> */
.L_x_6898:
[----:B------:R-:W2:Y:S02]  /*02d0*/  LDG.E R4, desc[UR36][R4.64] ;  /* 0x0000002404047981 */ /* 0x000ea4000c1e1900 */
[----:B--2---:R-:W-:Y:S01]  /*02e0*/  I2FP.F32.S32 R22, R4 ;  /* 0x0000000400167245 */ /* 0x004fe20000201400 */
[----:B------:R-:W-:Y:S06]  /*02f0*/  BRA `(.L_x_6896) ;  /* 0x0000000c00007947 */ /* 0x000fec0003800000 */
.L_x_6897:
[----:B------:R-:W2:Y:S02]  /*0300*/  LDG.E.U16 R4, desc[UR36][R4.64] ;  /* 0x0000002404047981 */ /* 0x000ea4000c1e1500 */
[----:B--2---:R2:W3:Y:S01]  /*0310*/  I2F.S16 R22, R4 ;  /* 0x0000000400167306 */ /* 0x0044e20000101400 */
[----:B------:R-:W-:Y:S05]  /*0320*/  BRA `(.L_x_6896) ;  /* 0x0000000800f47947 */ /* 0x000fea0003800000 */
.L_x_6892:
        /* <DEDUP_REMOVED lines=8> */
.L_x_6900:
[----:B------:R-:W2:Y:S02]  /*03b0*/  LDG.E.U16 R4, desc[UR36][R4.64] ;  /* 0x0000002404047981 */ /* 0x000ea4000c1e1500 */
[----:B--2---:R-:W-:Y:S01]  /*03c0*/  HADD2.F32 R22, -RZ, R4.H0_H0 ;  /* 0x20000004ff167230 */ /* 0x004fe20000004100 */
[----:B------:R-:W-:Y:S06]  /*03d0*/  BRA `(.L_x_6896) ;  /* 0x0000000800c87947 */ /* 0x000fec0003800000 */
.L_x_6899:
        /* <DEDUP_REMOVED lines=8> */
.L_x_6902:
[----:B------:R-:W2:Y:S02]  /*0460*/  LDG.E.U16 R4, desc[UR36][R4.64] ;  /* 0x0000002404047981 */ /* 0x000ea4000c1e1500 */
[----:B--2---:R-:W-:Y:S01]  /*0470*/  HADD2.F32 R22, -RZ, R4.H0_H0 ;  /* 0x20000004ff167230 */ /* 0x004fe20000004100 */
[----:B------:R-:W-:Y:S06]  /*0480*/  BRA `(.L_x_6896) ;  /* 0x00000008009c7947 */ /* 0x000fec0003800000 */
.L_x_6901:
[----:B------:R-:W2:Y:S01]  /*0490*/  LDG.E.64 R4, desc[UR36][R4.64] ;  /* 0x0000002404047981 */ /* 0x000ea2000c1e1b00 */
[----:B------:R-:W-:Y:S01]  /*04a0*/  UMOV UR4, 0xf0000000 ;  /* 0xf000000000047882 */ /* 0x000fe20000000000 */
[----:B------:R-:W-:Y:S01]  /*04b0*/  UMOV UR5, 0x380fffff ;  /* 0x380fffff00057882 */ /* 0x000fe20000000000 */
[----:B--2---:R-:W0:Y:S01]  /*04c0*/  F2F.F32.F64 R22, R4 ;  /* 0x0000000400167310 */ /* 0x004e220000301000 */
[----:B------:R-:W-:-:S14]  /*04d0*/  DSETP.GEU.AND P0, PT, |R4|, UR4, PT ;  /* 0x0000000404007e2a */ /* 0x000fdc000bf0e200 */
[----:B0-----:R-:W-:Y:S01]  /*04e0*/  @!P0 FMUL R22, R22, 1.175494350822287508e-38 ;  /* 0x0080000016168820 */ /* 0x001fe20000400000 */
[----:B------:R-:W-:Y:S06]  /*04f0*/  BRA `(.L_x_6896) ;  /* 0x0000000800807947 */ /* 0x000fec0003800000 */
.L_x_6891:
        /* <DEDUP_REMOVED lines=12> */
.L_x_6905:
[----:B------:R-:W2:Y:S01]  /*05c0*/  LDG.E.64 R4, desc[UR36][R4.64] ;  /* 0x0000002404047981 */ /* 0x000ea2000c1e1b00 */
[----:B------:R-:W-:Y:S01]  /*05d0*/  UMOV UR4, 0xf0000000 ;  /* 0xf000000000047882 */ /* 0x000fe20000000000 */
[----:B------:R-:W-:Y:S01]  /*05e0*/  UMOV UR5, 0x380fffff ;  /* 0x380fffff00057882 */ /* 0x000fe20000000000 */
[----:B--2---:R-:W0:Y:S01]  /*05f0*/  F2F.F32.F64 R22, R4 ;  /* 0x0000000400167310 */ /* 0x004e220000301000 */
[----:B------:R-:W-:-:S14]  /*0600*/  DSETP.GEU.AND P0, PT, |R4|, UR4, PT ;  /* 0x0000000404007e2a */ /* 0x000fdc000bf0e200 */
[----:B0-----:R-:W-:Y:S01]  /*0610*/  @!P0 FMUL R22, R22, 1.175494350822287508e-38 ;  /* 0x0080000016168820 */ /* 0x001fe20000400000 */
[----:B------:R-:W-:Y:S06]  /*0620*/  BRA `(.L_x_6896) ;  /* 0x0000000800347947 */ /* 0x000fec0003800000 */
.L_x_6904:
        /* <DEDUP_REMOVED lines=26> */
.L_x_6907:
        /* <DEDUP_REMOVED lines=14> */
.L_x_6906:
[----:B------:R-:W2:Y:S02]  /*08b0*/  LDG.E.U16 R4, desc[UR36][R4.64] ;  /* 0x0000002404047981 */ /* 0x000ea4000c1e1500 */
[----:B--2---:R-:W-:Y:S01]  /*08c0*/  IMAD.U32 R22, R4, 0x10000, RZ ;  /* 0x0001000004167824 */ /* 0x004fe200078e00ff */
[----:B------:R-:W-:Y:S06]  /*08d0*/  BRA `(.L_x_6896) ;  /* 0x0000000400887947 */ /* 0x000fec0003800000 */
.L_x_6903:
        /* <DEDUP_REMOVED lines=11> */
.L_x_6910:
        /* <DEDUP_REMOVED lines=20> */
.L_x_6912:
[----:B------:R-:W-:Y:S05]  /*0ad0*/  BSYNC B0 ;  /* 0x0000000000007941 */ /* 0x000fea0003800000 */
.L_x_6911:
[----:B------:R-:W-:Y:S01]  /*0ae0*/  IMAD.SHL.U32 R3, R3, 0x100000, RZ ;  /* 0x0010000003037824 */ /* 0x000fe200078e00ff */
[----:B------:R-:W-:-:S04]  /*0af0*/  LEA R5, R0, 0x3b800000, 0x17 ;  /* 0x3b80000000057811 */ /* 0x000fc800078eb8ff */
[----:B------:R-:W-:Y:S01]  /*0b00*/  LOP3.LUT R22, R5, R3, R22, 0xfe, !PT ;  /* 0x0000000305167212 */ /* 0x000fe200078efe16 */
[----:B------:R-:W-:Y:S06]  /*0b10*/  BRA `(.L_x_6896) ;  /* 0x0000000000f87947 */ /* 0x000fec0003800000 */
.L_x_6909:
        /* <DEDUP_REMOVED lines=20> */
.L_x_6914:
[----:B------:R-:W-:Y:S05]  /*0c60*/  BSYNC B0 ;  /* 0x0000000000007941 */ /* 0x000fea0003800000 */
.L_x_6913:
[----:B------:R-:W-:Y:S01]  /*0c70*/  IMAD.SHL.U32 R3, R3, 0x200000, RZ ;  /* 0x0020000003037824 */ /* 0x000fe200078e00ff */
[----:B------:R-:W-:-:S04]  /*0c80*/  LEA R5, R0, 0x37800000, 0x17 ;  /* 0x3780000000057811 */ /* 0x000fc800078eb8ff */
[----:B------:R-:W-:Y:S01]  /*0c90*/  LOP3.LUT R22, R5, R3, R22, 0xfe, !PT ;  /* 0x0000000305167212 */ /* 0x000fe200078efe16 */
[----:B------:R-:W-:Y:S06]  /*0ca0*/  BRA `(.L_x_6896) ;  /* 0x0000000000947947 */ /* 0x000fec0003800000 */
.L_x_6908:
        /* <DEDUP_REMOVED lines=14> */
.L_x_6895:
        /* <DEDUP_REMOVED lines=16> */
.L_x_6917:
[----:B------:R-:W-:Y:S01]  /*0e90*/  IMAD.MOV.U32 R22, RZ, RZ, RZ ;  /* 0x000000ffff167224 */ /* 0x000fe200078e00ff */
[----:B------:R-:W-:Y:S06]  /*0ea0*/  BRA `(.L_x_6896) ;  /* 0x0000000000147947 */ /* 0x000fec0003800000 */
.L_x_6916:
[----:B------:R-:W2:Y:S02]  /*0eb0*/  LDG.E.64 R22, desc[UR36][R4.64] ;  /* 0x0000002404167981 */ /* 0x000ea4000c1e1b00 */
[----:B--2---:R0:W1:Y:S01]  /*0ec0*/  I2F.U64 R22, R22 ;  /* 0x0000001600167312 */ /* 0x0040620000301000 */
[----:B------:R-:W-:Y:S05]  /*0ed0*/  BRA `(.L_x_6896) ;  /* 0x0000000000087947 */ /* 0x000fea0003800000 */
.L_x_6915:
[----:B------:R-:W2:Y:S02]  /*0ee0*/  LDG.E R4, desc[UR36][R4.64] ;  /* 0x0000002404047981 */ /* 0x000ea4000c1e1900 */
[----:B--2---:R-:W-:-:S07]  /*0ef0*/  I2FP.F32.U32 R22, R4 ;  /* 0x0000000400167245 */ /* 0x004fce0000201000 */
.L_x_6896:
[----:B------:R-:W-:Y:S05]  /*0f00*/  BSYNC B6 ;  /* 0x0000000000067941 */ /* 0x000fea0003800000 */
.L_x_6890:
[----:B------:R-:W2:Y:S02]  /*0f10*/  S2R R16, SR_TID.X ;  /* 0x0000000000107919 */ /* 0x000ea40000002100 */
[----:B--2---:R-:W-:-:S07]  /*0f20*/  VIADD R16, R16, 0x80 ;  /* 0x0000008010107836 */ /* 0x004fce0000000000 */
.L_x_6889:
[----:B------:R-:W-:Y:S05]  /*0f30*/  BSYNC B7 ;  /* 0x0000000000077941 */ /* 0x000fea0003800000 */
.L_x_6888:
        /* <DEDUP_REMOVED lines=25> */
.L_x_6924:
[----:B------:R-:W2:Y:S02]  /*10d0*/  LDG.E.U8 R4, desc[UR36][R4.64] ;  /* 0x0000002404047981 */ /* 0x000ea4000c1e1100 */
[----:B--2---:R-:W-:Y:S01]  /*10e0*/  I2FP.F32.U32 R24, R4 ;  /* 0x0000000400187245 */ /* 0x004fe20000201000 */
[----:B------:R-:W-:Y:S06]  /*10f0*/  BRA `(.L_x_6926) ;  /* 0x0000000c002c7947 */ /* 0x000fec0003800000 */
.L_x_6923:
        /* <DEDUP_REMOVED lines=9> */
.L_x_6928:
[----:B------:R-:W2:Y:S02]  /*1190*/  LDG.E R4, desc[UR36][R4.64] ;  /* 0x0000002404047981 */ /* 0x000ea4000c1e1900 */
[----:B--2---:R-:W-:Y:S01]  /*11a0*/  I2FP.F32.S32 R24, R4 ;  /* 0x0000000400187245 */ /* 0x004fe20000201400 */
[----:B------:R-:W-:Y:S06]  /*11b0*/  BRA `(.L_x_6926) ;  /* 0x0000000800fc7947 */ /* 0x000fec0003800000 */
.L_x_6927:
[----:B------:R-:W2:Y:S02]  /*11c0*/  LDG.E.U16 R4, desc[UR36][R4.64] ;  /* 0x0000002404047981 */ /* 0x000ea4000c1e1500 */
[----:B--2---:R0:W2:Y:S01]  /*11d0*/  I2F.S16 R24, R4 ;  /* 0x0000000400187306 */ /* 0x0040a20000101400 */
[----:B------:R-:W-:Y:S05]  /*11e0*/  BRA `(.L_x_6926) ;  /* 0x0000000800f07947 */ /* 0x000fea0003800000 */
.L_x_6922:
        /* <DEDUP_REMOVED lines=8> */
.L_x_6930:
[----:B------:R-:W2:Y:S02]  /*1270*/  LDG.E.U16 R4, desc[UR36][R4.64] ;  /* 0x0000002404047981 */ /* 0x000ea4000c1e1500 */
[----:B--2---:R-:W-:Y:S01]  /*1280*/  HADD2.F32 R24, -RZ, R4.H0_H0 ;  /* 0x20000004ff187230 */ /* 0x004fe20000004100 */
[----:B------:R-:W-:Y:S06]  /*1290*/  BRA `(.L_x_6926) ;  /* 0x0000000800c47947 */ /* 0x000fec0003800000 */
.L_x_6929:
        /* <DEDUP_REMOVED lines=8> */
.L_x_6932:
[----:B------:R-:W2:Y:S02]  /*1320*/  LDG.E.U16 R4, desc[UR36][R4.64] ;  /* 0x0000002404047981 */ /* 0x000ea4000c1e1500 */
[----:B--2---:R-:W-:Y:S01]  /*1330*/  HADD2.F32 R24, -RZ, R4.H0_H0 ;  /* 0x20000004ff187230 */ /* 0x004fe20000004100 */
[----:B------:R-:W-:Y:S06]  /*1340*/  BRA `(.L_x_6926) ;  /* 0x0000000800987947 */ /* 0x000fec0003800000 */
.L_x_6931:
[----:B------:R-:W2:Y:S01]  /*1350*/  LDG.E.64 R4, desc[UR36][R4.64] ;  /* 0x0000002404047981 */ /* 0x000ea2000c1e1b00 */
[----:B------:R-:W-:Y:S01]  /*1360*/  UMOV UR4, 0xf0000000 ;  /* 0xf000000000047882 */ /* 0x000fe20000000000 */
[----:B------:R-:W-:Y:S01]  /*1370*/  UMOV UR5, 0x380fffff ;  /* 0x380fffff00057882 */ /* 0x000fe20000000000 */
[----:B--2---:R-:W0:Y:S01]  /*1380*/  F2F.F32.F64 R24, R4 ;  /* 0x0000000400187310 */ /* 0x004e220000301000 */
[----:B------:R-:W-:-:S14]  /*1390*/  DSETP.GEU.AND P0, PT, |R4|, UR4, PT ;  /* 0x0000000404007e2a */ /* 0x000fdc000bf0e200 */
[----:B0-----:R-:W-:Y:S01]  /*13a0*/  @!P0 FMUL R24, R24, 1.175494350822287508e-38 ;  /* 0x0080000018188820 */ /* 0x001fe20000400000 */
[----:B------:R-:W-:Y:S06]  /*13b0*/  BRA `(.L_x_6926) ;  /* 0x00000008007c7947 */ /* 0x000fec0003800000 */
.L_x_6921:
        /* <DEDUP_REMOVED lines=12> */
.L_x_6935:
[----:B------:R-:W2:Y:S01]  /*1480*/  LDG.E.64 R4, desc[UR36][R4.64] ;  /* 0x0000002404047981 */ /* 0x000ea2000c1e1b00 */
[----:B------:R-:W-:Y:S01]  /*1490*/  UMOV UR4, 0xf0000000 ;  /* 0xf000000000047882 */ /* 0x000fe20000000000 */
[----:B------:R-:W-:Y:S01]  /*14a0*/  UMOV UR5, 0x380fffff ;  /* 0x380fffff00057882 */ /* 0x000fe20000000000 */
[----:B--2---:R-:W0:Y:S01]  /*14b0*/  F2F.F32.F64 R24, R4 ;  /* 0x0000000400187310 */ /* 0x004e220000301000 */
[----:B------:R-:W-:-:S14]  /*14c0*/  DSETP.GEU.AND P0, PT, |R4|, UR4, PT ;  /* 0x0000000404007e2a */ /* 0x000fdc000bf0e200 */
[----:B0-----:R-:W-:Y:S01]  /*14d0*/  @!P0 FMUL R24, R24, 1.175494350822287508e-38 ;  /* 0x0080000018188820 */ /* 0x001fe20000400000 */
[----:B------:R-:W-:Y:S06]  /*14e0*/  BRA `(.L_x_6926) ;  /* 0x0000000800307947 */ /* 0x000fec0003800000 */
.L_x_6934:
        /* <DEDUP_REMOVED lines=26> */
.L_x_6937:
        /* <DEDUP_REMOVED lines=13> */
.L_x_6936:
[----:B------:R-:W2:Y:S02]  /*1760*/  LDG.E.U16 R4, desc[UR36][R4.64] ;  /* 0x0000002404047981 */ /* 0x000ea4000c1e1500 */
[----:B--2---:R-:W-:Y:S01]  /*1770*/  IMAD.U32 R24, R4, 0x10000, RZ ;  /* 0x0001000004187824 */ /* 0x004fe200078e00ff */
[----:B------:R-:W-:Y:S06]  /*1780*/  BRA `(.L_x_6926) ;  /* 0x0000000400887947 */ /* 0x000fec0003800000 */
.L_x_6933:
        /* <DEDUP_REMOVED lines=11> */
.L_x_6940:
        /* <DEDUP_REMOVED lines=20> */
.L_x_6942:
[----:B------:R-:W-:Y:S05]  /*1980*/  BSYNC B0 ;  /* 0x0000000000007941 */ /* 0x000fea0003800000 */
.L_x_6941:
[----:B------:R-:W-:Y:S01]  /*1990*/  IMAD.SHL.U32 R3, R3, 0x100000, RZ ;  /* 0x0010000003037824 */ /* 0x000fe200078e00ff */
[----:B------:R-:W-:-:S04]  /*19a0*/  LEA R5, R0, 0x3b800000, 0x17 ;  /* 0x3b80000000057811 */ /* 0x000fc800078eb8ff */
[----:B------:R-:W-:Y:S01]  /*19b0*/  LOP3.LUT R24, R5, R3, R24, 0xfe, !PT ;  /* 0x0000000305187212 */ /* 0x000fe200078efe18 */
[----:B------:R-:W-:Y:S06]  /*19c0*/  BRA `(.L_x_6926) ;  /* 0x0000000000f87947 */ /* 0x000fec0003800000 */
.L_x_6939:
        /* <DEDUP_REMOVED lines=20> */
.L_x_6944:
[----:B------:R-:W-:Y:S05]  /*1b10*/  BSYNC B0 ;  /* 0x0000000000007941 */ /* 0x000fea0003800000 */
.L_x_6943:
[----:B------:R-:W-:Y:S01]  /*1b20*/  IMAD.SHL.U32 R3, R3, 0x200000, RZ ;  /* 0x0020000003037824 */ /* 0x000fe200078e00ff */
[----:B------:R-:W-:-:S04]  /*1b30*/  LEA R5, R0, 0x37800000, 0x17 ;  /* 0x3780000000057811 */ /* 0x000fc800078eb8ff */
[----:B------:R-:W-:Y:S01]  /*1b40*/  LOP3.LUT R24, R5, R3, R24, 0xfe, !PT ;  /* 0x0000000305187212 */ /* 0x000fe200078efe18 */
[----:B------:R-:W-:Y:S06]  /*1b50*/  BRA `(.L_x_6926) ;  /* 0x0000000000947947 */ /* 0x000fec0003800000 */
.L_x_6938:
        /* <DEDUP_REMOVED lines=14> */
.L_x_6925:
        /* <DEDUP_REMOVED lines=16> */
.L_x_6947:
[----:B------:R-:W-:Y:S01]  /*1d40*/  IMAD.MOV.U32 R24, RZ, RZ, RZ ;  /* 0x000000ffff187224 */ /* 0x000fe200078e00ff */
[----:B------:R-:W-:Y:S06]  /*1d50*/  BRA `(.L_x_6926) ;  /* 0x0000000000147947 */ /* 0x000fec0003800000 */
.L_x_6946:
[----:B------:R-:W2:Y:S02]  /*1d60*/  LDG.E.64 R24, desc[UR36][R4.64] ;  /* 0x0000002404187981 */ /* 0x000ea4000c1e1b00 */
[----:B--2---:R0:W2:Y:S01]  /*1d70*/  I2F.U64 R24, R24 ;  /* 0x0000001800187312 */ /* 0x0040a20000301000 */
[----:B------:R-:W-:Y:S05]  /*1d80*/  BRA `(.L_x_6926) ;  /* 0x0000000000087947 */ /* 0x000fea0003800000 */
.L_x_6945:
[----:B------:R-:W2:Y:S02]  /*1d90*/  LDG.E R4, desc[UR36][R4.64] ;  /* 0x0000002404047981 */ /* 0x000ea4000c1e1900 */
[----:B--2---:R-:W-:-:S07]  /*1da0*/  I2FP.F32.U32 R24, R4 ;  /* 0x0000000400187245 */ /* 0x004fce0000201000 */
.L_x_6926:
[----:B------:R-:W-:Y:S05]  /*1db0*/  BSYNC B6 ;  /* 0x0000000000067941 */ /* 0x000fea0003800000 */
.L_x_6920:
[----:B------:R-:W-:-:S07]  /*1dc0*/  VIADD R16, R16, 0x80 ;  /* 0x0000008010107836 */ /* 0x000fce0000000000 */
.L_x_6919:
[----:B------:R-:W-:Y:S05]  /*1dd0*/  BSYNC B7 ;  /* 0x0000000000077941 */ /* 0x000fea0003800000 */
.L_x_6918:
        /* <DEDUP_REMOVED lines=27> */
.L_x_6954:
[----:B------:R-:W2:Y:S02]  /*1f90*/  LDG.E.U8 R4, desc[UR36][R4.64] ;  /* 0x0000002404047981 */ /* 0x000ea4000c1e1100 */
[----:B--2---:R-:W-:Y:S01]  /*1fa0*/  I2FP.F32.U32 R18, R4 ;  /* 0x0000000400127245 */ /* 0x004fe20000201000 */
[----:B------:R-:W-:Y:S06]  /*1fb0*/  BRA `(.L_x_6956) ;  /* 0x0000000c002c7947 */ /* 0x000fec0003800000 */
.L_x_6953:
        /* <DEDUP_REMOVED lines=9> */
.L_x_6958:
[----:B------:R-:W2:Y:S02]  /*2050*/  LDG.E R4, desc[UR36][R4.64] ;  /* 0x0000002404047981 */ /* 0x000ea4000c1e1900 */
[----:B--2---:R-:W-:Y:S01]  /*2060*/  I2FP.F32.S32 R18, R4 ;  /* 0x0000000400127245 */ /* 0x004fe20000201400 */
[----:B------:R-:W-:Y:S06]  /*2070*/  BRA `(.L_x_6956) ;  /* 0x0000000800fc7947 */ /* 0x000fec0003800000 */
.L_x_6957:
[----:B------:R-:W2:Y:S02]  /*2080*/  LDG.E.U16 R4, desc[UR36][R4.64] ;  /* 0x0000002404047981 */ /* 0x000ea4000c1e1500 */
[----:B--2---:R4:W0:Y:S01]  /*2090*/  I2F.S16 R18, R4 ;  /* 0x0000000400127306 */ /* 0x0048220000101400 */
[----:B------:R-:W-:Y:S05]  /*20a0*/  BRA `(.L_x_6956) ;  /* 0x0000000800f07947 */ /* 0x000fea0003800000 */
.L_x_6952:
        /* <DEDUP_REMOVED lines=8> */
.L_x_6960:
[----:B------:R-:W2:Y:S02]  /*2130*/  LDG.E.U16 R4, desc[UR36][R4.64] ;  /* 0x0000002404047981 */ /* 0x000ea4000c1e1500 */
[----:B--2---:R-:W-:Y:S01]  /*2140*/  HADD2.F32 R18, -RZ, R4.H0_H0 ;  /* 0x20000004ff127230 */ /* 0x004fe20000004100 */
[----:B------:R-:W-:Y:S06]  /*2150*/  BRA `(.L_x_6956) ;  /* 0x0000000800c47947 */ /* 0x000fec0003800000 */
.L_x_6959:
        /* <DEDUP_REMOVED lines=8> */
.L_x_6962:
[----:B------:R-:W2:Y:S02]  /*21e0*/  LDG.E.U16 R4, desc[UR36][R4.64] ;  /* 0x0000002404047981 */ /* 0x000ea4000c1e1500 */
[----:B--2---:R-:W-:Y:S01]  /*21f0*/  HADD2.F32 R18, -RZ, R4.H0_H0 ;  /* 0x20000004ff127230 */ /* 0x004fe20000004100 */
[----:B------:R-:W-:Y:S06]  /*2200*/  BRA `(.L_x_6956) ;  /* 0x0000000800987947 */ /* 0x000fec0003800000 */
.L_x_6961:
[----:B------:R-:W2:Y:S01]  /*2210*/  LDG.E.64 R4, desc[UR36][R4.64] ;  /* 0x0000002404047981 */ /* 0x000ea2000c1e1b00 */
[----:B------:R-:W-:Y:S01]  /*2220*/  UMOV UR4, 0xf0000000 ;  /* 0xf000000000047882 */ /* 0x000fe20000000000 */
[----:B------:R-:W-:Y:S01]  /*2230*/  UMOV UR5, 0x380fffff ;  /* 0x380fffff00057882 */ /* 0x000fe20000000000 */
[----:B--2---:R-:W0:Y:S01]  /*2240*/  F2F.F32.F64 R18, R4 ;  /* 0x0000000400127310 */ /* 0x004e220000301000 */
[----:B------:R-:W-:-:S14]  /*2250*/  DSETP.GEU.AND P0, PT, |R4|, UR4, PT ;  /* 0x0000000404007e2a */ /* 0x000fdc000bf0e200 */
[----:B0-----:R-:W-:Y:S01]  /*2260*/  @!P0 FMUL R18, R18, 1.175494350822287508e-38 ;  /* 0x0080000012128820 */ /* 0x001fe20000400000 */
[----:B------:R-:W-:Y:S06]  /*2270*/  BRA `(.L_x_6956) ;  /* 0x00000008007c7947 */ /* 0x000fec0003800000 */
.L_x_6951:
        /* <DEDUP_REMOVED lines=12> */
.L_x_6965:
[----:B------:R-:W2:Y:S01]  /*2340*/  LDG.E.64 R4, desc[UR36][R4.64] ;  /* 0x0000002404047981 */ /* 0x000ea2000c1e1b00 */
[----:B------:R-:W-:Y:S01]  /*2350*/  UMOV UR4, 0xf0000000 ;  /* 0xf000000000047882 */ /* 0x000fe20000000000 */
[----:B------:R-:W-:Y:S01]  /*2360*/  UMOV UR5, 0x380fffff ;  /* 0x380fffff00057882 */ /* 0x000fe20000000000 */
[----:B--2---:R-:W0:Y:S01]  /*2370*/  F2F.F32.F64 R18, R4 ;  /* 0x0000000400127310 */ /* 0x004e220000301000 */
[----:B------:R-:W-:-:S14]  /*2380*/  DSETP.GEU.AND P0, PT, |R4|, UR4, PT ;  /* 0x0000000404007e2a */ /* 0x000fdc000bf0e200 */
[----:B0-----:R-:W-:Y:S01]  /*2390*/  @!P0 FMUL R18, R18, 1.175494350822287508e-38 ;  /* 0x0080000012128820 */ /* 0x001fe20000400000 */
[----:B------:R-:W-:Y:S06]  /*23a0*/  BRA `(.L_x_6956) ;  /* 0x0000000800307947 */ /* 0x000fec0003800000 */
.L_x_6964:
        /* <DEDUP_REMOVED lines=26> */
.L_x_6967:
        /* <DEDUP_REMOVED lines=13> */
.L_x_6966:
[----:B------:R-:W2:Y:S02]  /*2620*/  LDG.E.U16 R4, desc[UR36][R4.64] ;  /* 0x0000002404047981 */ /* 0x000ea4000c1e1500 */
[----:B--2---:R-:W-:Y:S01]  /*2630*/  IMAD.U32 R18, R4, 0x10000, RZ ;  /* 0x0001000004127824 */ /* 0x004fe200078e00ff */
[----:B------:R-:W-:Y:S06]  /*2640*/  BRA `(.L_x_6956) ;  /* 0x0000000400887947 */ /* 0x000fec0003800000 */
.L_x_6963:
        /* <DEDUP_REMOVED lines=11> */
.L_x_6970:
        /* <DEDUP_REMOVED lines=20> */
.L_x_6972:
[----:B------:R-:W-:Y:S05]  /*2840*/  BSYNC B0 ;  /* 0x0000000000007941 */ /* 0x000fea0003800000 */
.L_x_6971:
[----:B------:R-:W-:Y:S01]  /*2850*/  IMAD.SHL.U32 R3, R3, 0x100000, RZ ;  /* 0x0010000003037824 */ /* 0x000fe200078e00ff */
[----:B------:R-:W-:-:S04]  /*2860*/  LEA R5, R0, 0x3b800000, 0x17 ;  /* 0x3b80000000057811 */ /* 0x000fc800078eb8ff */
[----:B------:R-:W-:Y:S01]  /*2870*/  LOP3.LUT R18, R5, R3, R18, 0xfe, !PT ;  /* 0x0000000305127212 */ /* 0x000fe200078efe12 */
[----:B------:R-:W-:Y:S06]  /*2880*/  BRA `(.L_x_6956) ;  /* 0x0000000000f87947 */ /* 0x000fec0003800000 */
.L_x_6969:
        /* <DEDUP_REMOVED lines=20> */
.L_x_6974:
[----:B------:R-:W-:Y:S05]  /*29d0*/  BSYNC B0 ;  /* 0x0000000000007941 */ /* 0x000fea0003800000 */
.L_x_6973:
[----:B------:R-:W-:Y:S01]  /*29e0*/  IMAD.SHL.U32 R3, R3, 0x200000, RZ ;  /* 0x0020000003037824 */ /* 0x000fe200078e00ff */
[----:B------:R-:W-:-:S04]  /*29f0*/  LEA R5, R0, 0x37800000, 0x17 ;  /* 0x3780000000057811 */ /* 0x000fc800078eb8ff */
[----:B------:R-:W-:Y:S01]  /*2a00*/  LOP3.LUT R18, R5, R3, R18, 0xfe, !PT ;  /* 0x0000000305127212 */ /* 0x000fe200078efe12 */
[----:B------:R-:W-:Y:S06]  /*2a10*/  BRA `(.L_x_6956) ;  /* 0x0000000000947947 */ /* 0x000fec0003800000 */
.L_x_6968:
        /* <DEDUP_REMOVED lines=14> */
.L_x_6955:
        /* <DEDUP_REMOVED lines=16> */
.L_x_6977:
[----:B------:R-:W-:Y:S01]  /*2c00*/  IMAD.MOV.U32 R18, RZ, RZ, RZ ;  /* 0x000000ffff127224 */ /* 0x000fe200078e00ff */
[----:B------:R-:W-:Y:S06]  /*2c10*/  BRA `(.L_x_6956) ;  /* 0x0000000000147947 */ /* 0x000fec0003800000 */
.L_x_6976:
[----:B------:R-:W2:Y:S02]  /*2c20*/  LDG.E.64 R4, desc[UR36][R4.64] ;  /* 0x0000002404047981 */ /* 0x000ea4000c1e1b00 */
[----:B--2---:R0:W2:Y:S01]  /*2c30*/  I2F.U64 R18, R4 ;  /* 0x0000000400127312 */ /* 0x0040a20000301000 */
[----:B------:R-:W-:Y:S05]  /*2c40*/  BRA `(.L_x_6956) ;  /* 0x0000000000087947 */ /* 0x000fea0003800000 */
.L_x_6975:
[----:B------:R-:W2:Y:S02]  /*2c50*/  LDG.E R4, desc[UR36][R4.64] ;  /* 0x0000002404047981 */ /* 0x000ea4000c1e1900 */
[----:B--2---:R-:W-:-:S07]  /*2c60*/  I2FP.F32.U32 R18, R4 ;  /* 0x0000000400127245 */ /* 0x004fce0000201000 */
.L_x_6956:
[----:B------:R-:W-:Y:S05]  /*2c70*/  BSYNC B6 ;  /* 0x0000000000067941 */ /* 0x000fea0003800000 */
.L_x_6950:
[----:B------:R-:W-:-:S07]  /*2c80*/  VIADD R16, R16, 0x80 ;  /* 0x0000008010107836 */ /* 0x000fce0000000000 */
.L_x_6949:
[----:B------:R-:W-:Y:S05]  /*2c90*/  BSYNC B7 ;  /* 0x0000000000077941 */ /* 0x000fea0003800000 */
.L_x_6948:
        /* <DEDUP_REMOVED lines=23> */
.L_x_6983:
[----:B------:R-:W2:Y:S02]  /*2e10*/  LDG.E.U8 R4, desc[UR36][R4.64] ;  /* 0x0000002404047981 */ /* 0x000ea4000c1e1100 */
[----:B--2---:R-:W-:Y:S01]  /*2e20*/  I2FP.F32.U32 R23, R4 ;  /* 0x0000000400177245 */ /* 0x004fe20000201000 */
[----:B------:R-:W-:Y:S06]  /*2e30*/  BRA `(.L_x_6979) ;  /* 0x0000000c00207947 */ /* 0x000fec0003800000 */
.L_x_6982:
        /* <DEDUP_REMOVED lines=9> */
.L_x_6986:
[----:B------:R-:W2:Y:S02]  /*2ed0*/  LDG.E R4, desc[UR36][R4.64] ;  /* 0x0000002404047981 */ /* 0x000ea4000c1e1900 */
[----:B--2---:R-:W-:Y:S01]  /*2ee0*/  I2FP.F32.S32 R23, R4 ;  /* 0x0000000400177245 */ /* 0x004fe20000201400 */
[----:B------:R-:W-:Y:S06]  /*2ef0*/  BRA `(.L_x_6979) ;  /* 0x0000000800f07947 */ /* 0x000fec0003800000 */
.L_x_6985:
[----:B------:R-:W2:Y:S02]  /*2f00*/  LDG.E.U16 R4, desc[UR36][R4.64] ;  /* 0x0000002404047981 */ /* 0x000ea4000c1e1500 */
[----:B--2---:R0:W2:Y:S01]  /*2f10*/  I2F.S16 R23, R4 ;  /* 0x0000000400177306 */ /* 0x0040a20000101400 */
[----:B------:R-:W-:Y:S05]  /*2f20*/  BRA `(.L_x_6979) ;  /* 0x0000000800e47947 */ /* 0x000fea0003800000 */
.L_x_6981:
        /* <DEDUP_REMOVED lines=8> */
.L_x_6988:
[----:B------:R-:W2:Y:S02]  /*2fb0*/  LDG.E.U16 R4, desc[UR36][R4.64] ;  /* 0x0000002404047981 */ /* 0x000ea4000c1e1500 */
[----:B--2---:R-:W-:Y:S01]  /*2fc0*/  HADD2.F32 R23, -RZ, R4.H0_H0 ;  /* 0x20000004ff177230 */ /* 0x004fe20000004100 */
[----:B------:R-:W-:Y:S06]  /*2fd0*/  BRA `(.L_x_6979) ;  /* 0x0000000800b87947 */ /* 0x000fec0003800000 */
.L_x_6987:
        /* <DEDUP_REMOVED lines=8> */
.L_x_6990:
[----:B------:R-:W2:Y:S02]  /*3060*/  LDG.E.U16 R4, desc[UR36][R4.64] ;  /* 0x0000002404047981 */ /* 0x000ea4000c1e1500 */
[----:B--2---:R-:W-:Y:S01]  /*3070*/  HADD2.F32 R23, -RZ, R4.H0_H0 ;  /* 0x20000004ff177230 */ /* 0x004fe20000004100 */
[----:B------:R-:W-:Y:S06]  /*3080*/  BRA `(.L_x_6979) ;  /* 0x00000008008c7947 */ /* 0x000fec0003800000 */
.L_x_6989:
[----:B------:R-:W2:Y:S01]  /*3090*/  LDG.E.64 R4, desc[UR36][R4.64] ;  /* 0x0000002404047981 */ /* 0x000ea2000c1e1b00 */
[----:B------:R-:W-:Y:S01]  /*30a0*/  UMOV UR4, 0xf0000000 ;  /* 0xf000000000047882 */ /* 0x000fe20000000000 */
[----:B------:R-:W-:Y:S01]  /*30b0*/  UMOV UR5, 0x380fffff ;  /* 0x380fffff00057882 */ /* 0x000fe20000000000 */
[----:B--2---:R-:W0:Y:S01]  /*30c0*/  F2F.F32.F64 R23, R4 ;  /* 0x0000000400177310 */ /* 0x004e220000301000 */
[----:B------:R-:W-:-:S14]  /*30d0*/  DSETP.GEU.AND P0, PT, |R4|, UR4, PT ;  /* 0x0000000404007e2a */ /* 0x000fdc000bf0e200 */
[----:B0-----:R-:W-:Y:S01]  /*30e0*/  @!P0 FMUL R23, R23, 1.175494350822287508e-38 ;  /* 0x0080000017178820 */ /* 0x001fe20000400000 */
[----:B------:R-:W-:Y:S06]  /*30f0*/  BRA `(.L_x_6979) ;  /* 0x0000000800707947 */ /* 0x000fec0003800000 */
.L_x_6980:
        /* <DEDUP_REMOVED lines=12> */
.L_x_6993:
[----:B------:R-:W2:Y:S01]  /*31c0*/  LDG.E.64 R4, desc[UR36][R4.64] ;  /* 0x0000002404047981 */ /* 0x000ea2000c1e1b00 */
[----:B------:R-:W-:Y:S01]  /*31d0*/  UMOV UR4, 0xf0000000 ;  /* 0xf000000000047882 */ /* 0x000fe20000000000 */
[----:B------:R-:W-:Y:S01]  /*31e0*/  UMOV UR5, 0x380fffff ;  /* 0x380fffff00057882 */ /* 0x000fe20000000000 */
[----:B--2---:R-:W0:Y:S01]  /*31f0*/  F2F.F32.F64 R23, R4 ;  /* 0x0000000400177310 */ /* 0x004e220000301000 */
[----:B------:R-:W-:-:S14]  /*3200*/  DSETP.GEU.AND P0, PT, |R4|, UR4, PT ;  /* 0x0000000404007e2a */ /* 0x000fdc000bf0e200 */
[----:B0-----:R-:W-:Y:S01]  /*3210*/  @!P0 FMUL R23, R23, 1.175494350822287508e-38 ;  /* 0x0080000017178820 */ /* 0x001fe20000400000 */
[----:B------:R-:W-:Y:S06]  /*3220*/  BRA `(.L_x_6979) ;  /* 0x0000000800247947 */ /* 0x000fec0003800000 */
.L_x_6992:
        /* <DEDUP_REMOVED lines=26> */
.L_x_6995:
        /* <DEDUP_REMOVED lines=13> */
.L_x_6994:
[----:B------:R-:W2:Y:S02]  /*34a0*/  LDG.E.U16 R4, desc[UR36][R4.64] ;  /* 0x0000002404047981 */ /* 0x000ea4000c1e1500 */
[----:B--2---:R-:W-:Y:S01]  /*34b0*/  IMAD.U32 R23, R4, 0x10000, RZ ;  /* 0x0001000004177824 */ /* 0x004fe200078e00ff */
[----:B------:R-:W-:Y:S06]  /*34c0*/  BRA `(.L_x_6979) ;  /* 0x00000004007c7947 */ /* 0x000fec0003800000 */
.L_x_6991:
        /* <DEDUP_REMOVED lines=11> */
.L_x_6998:
        /* <DEDUP_REMOVED lines=19> */
.L_x_7000:
[----:B------:R-:W-:Y:S05]  /*36b0*/  BSYNC B0 ;  /* 0x0000000000007941 */ /* 0x000fea0003800000 */
.L_x_6999:
[----:B------:R-:W-:Y:S01]  /*36c0*/  IMAD.SHL.U32 R3, R3, 0x100000, RZ ;  /* 0x0010000003037824 */ /* 0x000fe200078e00ff */
[----:B------:R-:W-:-:S04]  /*36d0*/  LEA R0, R0, 0x3b800000, 0x17 ;  /* 0x3b80000000007811 */ /* 0x000fc800078eb8ff */
[----:B------:R-:W-:Y:S01]  /*36e0*/  LOP3.LUT R23, R0, R3, R23, 0xfe, !PT ;  /* 0x0000000300177212 */ /* 0x000fe200078efe17 */
[----:B------:R-:W-:Y:S06]  /*36f0*/  BRA `(.L_x_6979) ;  /* 0x0000000000f07947 */ /* 0x000fec0003800000 */
.L_x_6997:
        /* <DEDUP_REMOVED lines=19> */
.L_x_7002:
[----:B------:R-:W-:Y:S05]  /*3830*/  BSYNC B0 ;  /* 0x0000000000007941 */ /* 0x000fea0003800000 */
.L_x_7001:
[----:B------:R-:W-:Y:S01]  /*3840*/  IMAD.SHL.U32 R3, R3, 0x200000, RZ ;  /* 0x0020000003037824 */ /* 0x000fe200078e00ff */
[----:B------:R-:W-:-:S04]  /*3850*/  LEA R0, R0, 0x37800000, 0x17 ;  /* 0x3780000000007811 */ /* 0x000fc800078eb8ff */
[----:B------:R-:W-:Y:S01]  /*3860*/  LOP3.LUT R23, R0, R3, R23, 0xfe, !PT ;  /* 0x0000000300177212 */ /* 0x000fe200078efe17 */
[----:B------:R-:W-:Y:S06]  /*3870*/  BRA `(.L_x_6979) ;  /* 0x0000000000907947 */ /* 0x000fec0003800000 */
.L_x_6996:
        /* <DEDUP_REMOVED lines=14> */
.L_x_6984:
        /* <DEDUP_REMOVED lines=16> */
.L_x_7005:
[----:B------:R-:W-:Y:S05]  /*3a60*/  BRA `(.L_x_6979) ;  /* 0x0000000000147947 */ /* 0x000fea0003800000 */
.L_x_7004:
[----:B------:R-:W2:Y:S02]  /*3a70*/  LDG.E.64 R4, desc[UR36][R4.64] ;  /* 0x0000002404047981 */ /* 0x000ea4000c1e1b00 */
[----:B--2---:R0:W2:Y:S01]  /*3a80*/  I2F.U64 R23, R4 ;  /* 0x0000000400177312 */ /* 0x0040a20000301000 */
[----:B------:R-:W-:Y:S05]  /*3a90*/  BRA `(.L_x_6979) ;  /* 0x0000000000087947 */ /* 0x000fea0003800000 */
.L_x_7003:
[----:B------:R-:W2:Y:S02]  /*3aa0*/  LDG.E R4, desc[UR36][R4.64] ;  /* 0x0000002404047981 */ /* 0x000ea4000c1e1900 */
[----:B--2---:R-:W-:-:S07]  /*3ab0*/  I2FP.F32.U32 R23, R4 ;  /* 0x0000000400177245 */ /* 0x004fce0000201000 */
.L_x_6979:
[----:B------:R-:W-:Y:S05]  /*3ac0*/  BSYNC B6 ;  /* 0x0000000000067941 */ /* 0x000fea0003800000 */
.L_x_6978:
[----:B------:R-:W0:Y:S01]  /*3ad0*/  S2R R19, SR_TID.X ;  /* 0x0000000000137919 */ /* 0x000e220000002100 */
[----:B------:R-:W1:Y:S01]  /*3ae0*/  LDC.U8 R16, c[0x0][0x234] ;  /* 0x00008d00ff107b82 */ /* 0x000e620000000000 */
[----:B------:R-:W-:Y:S01]  /*3af0*/  BSSY B0, `(.L_x_7006) ;  /* 0x0000026000007945 */ /* 0x000fe20003800000 */
[CC--:B0-----:R-:W-:Y:S01]  /*3b00*/  ISETP.GE.AND P2, PT, R19.reuse, R17.reuse, PT ;  /* 0x000000111300720c */ /* 0x0c1fe20003f46270 */
[C---:B------:R-:W-:Y:S02]  /*3b10*/  VIADD R0, R19.reuse, 0x100 ;  /* 0x0000010013007836 */ /* 0x040fe40000000000 */
[C---:B--2-4-:R-:W-:Y:S02]  /*3b20*/  VIADD R4, R19.reuse, 0x180 ;  /* 0x0000018013047836 */ /* 0x054fe40000000000 */
[----:B------:R-:W-:Y:S01]  /*3b30*/  VIADD R26, R19, 0x80 ;  /* 0x00000080131a7836 */ /* 0x000fe20000000000 */
[-C--:B------:R-:W-:Y:S02]  /*3b40*/  ISETP.GE.AND P0, PT, R0, R17.reuse, PT ;  /* 0x000000110000720c */ /* 0x080fe40003f06270 */
[----:B------:R-:W-:-:S02]  /*3b50*/  ISETP.GE.AND P1, PT, R4, R17, PT ;  /* 0x000000110400720c */ /* 0x000fc40003f26270 */
[----:B------:R-:W-:-:S03]  /*3b60*/  ISETP.GE.AND P3, PT, R26, R17, PT ;  /* 0x000000111a00720c */ /* 0x000fc60003f66270 */
[----:B------:R-:W-:Y:S10]  /*3b70*/  @P2 BRA `(.L_x_7007) ;  /* 0x0000000000742947 */ /* 0x000ff40003800000 */
[C---:B-1-3-5:R-:W-:Y:S01]  /*3b80*/  FADD.FTZ.RZ R0, R22.reuse, 1 ;  /* 0x3f80000016007421 */ /* 0x06afe2000001c000 */
[----:B------:R-:W-:Y:S01]  /*3b90*/  IMAD.MOV.U32 R5, RZ, RZ, 0x3e800000 ;  /* 0x3e800000ff057424 */ /* 0x000fe200078e00ff */
[----:B------:R-:W-:Y:S01]  /*3ba0*/  ISETP.GE.U32.AND P4, PT, R22, 0x7f800000, PT ;  /* 0x7f8000001600780c */ /* 0x000fe20003f86070 */
[----:B------:R-:W-:Y:S02]  /*3bb0*/  IMAD.MOV.U32 R7, RZ, RZ, 0x3d39bf78 ;  /* 0x3d39bf78ff077424 */ /* 0x000fe400078e00ff */
        /* <DEDUP_REMOVED lines=25> */
.L_x_7007:
[----:B------:R-:W-:Y:S05]  /*3d50*/  BSYNC B0 ;  /* 0x0000000000007941 */ /* 0x000fea0003800000 */
.L_x_7006:
[----:B------:R-:W-:Y:S04]  /*3d60*/  BSSY B0, `(.L_x_7008) ;  /* 0x000001f000007945 */ /* 0x000fe80003800000 */
[----:B------:R-:W-:Y:S05]  /*3d70*/  @P3 BRA `(.L_x_7009) ;  /* 0x0000000000743947 */ /* 0x000fea0003800000 */
[C---:B-----5:R-:W-:Y:S01]  /*3d80*/  FADD.FTZ.RZ R0, R24.reuse, 1 ;  /* 0x3f80000018007421 */ /* 0x060fe2000001c000 */
        /* <DEDUP_REMOVED lines=21> */
[----:B-1-3--:R-:W-:Y:S01]  /*3ee0*/  FFMA.FTZ R22, R3, 0.69314718246459960938, R0 ;  /* 0x3f31721803167823 */ /* 0x00afe20000010000 */
[----:B------:R-:W-:Y:S06]  /*3ef0*/  @!P3 BRA `(.L_x_7009) ;  /* 0x000000000014b947 */ /* 0x000fec0003800000 */
[C---:B------:R-:W-:Y:S02]  /*3f00*/  ISETP.GE.AND P3, PT, R24.reuse, -0x407fffff, PT ;  /* 0xbf8000011800780c */ /* 0x040fe40003f66270 */
[----:B------:R-:W-:-:S11]  /*3f10*/  FSETP.NEU.FTZ.AND P4, PT, R24, RZ, PT ;  /* 0x000000ff1800720b */ /* 0x000fd60003f9d000 */
[----:B------:R-:W-:-:S04]  /*3f20*/  @P3 IMAD.MOV.U32 R3, RZ, RZ, 0x7f800000 ;  /* 0x7f800000ff033424 */ /* 0x000fc800078e00ff */
[----:B------:R-:W-:-:S05]  /*3f30*/  @P3 FFMA.FTZ R22, R24, R3, +INF ;  /* 0x7f80000018163423 */ /* 0x000fca0000010003 */
[----:B------:R-:W-:-:S07]  /*3f40*/  FSEL R22, R22, -RZ, P4 ;  /* 0x800000ff16167208 */ /* 0x000fce0002000000 */
.L_x_7009:
[----:B------:R-:W-:Y:S05]  /*3f50*/  BSYNC B0 ;  /* 0x0000000000007941 */ /* 0x000fea0003800000 */
.L_x_7008:
        /* <DEDUP_REMOVED lines=31> */
.L_x_7011:
[----:B------:R-:W-:Y:S05]  /*4150*/  BSYNC B0 ;  /* 0x0000000000007941 */ /* 0x000fea0003800000 */
.L_x_7010:
        /* <DEDUP_REMOVED lines=31> */
.L_x_7013:
[----:B------:R-:W-:Y:S05]  /*4350*/  BSYNC B0 ;  /* 0x0000000000007941 */ /* 0x000fea0003800000 */
.L_x_7012:
[----:B------:R-:W-:Y:S04]  /*4360*/  BSSY B6, `(.L_x_7014) ;  /* 0x0000100000067945 */ /* 0x000fe80003800000 */
[----:B------:R-:W-:Y:S05]  /*4370*/  @P2 BRA `(.L_x_7015) ;  /* 0x0000000c00f82947 */ /* 0x000fea0003800000 */
[----:B------:R-:W0:Y:S01]  /*4380*/  LDC.64 R8, c[0x0][0x218] ;  /* 0x00008600ff087b82 */ /* 0x000e220000000a00 */
[----:B-1----:R-:W-:Y:S01]  /*4390*/  PRMT R0, R16, 0x9910, RZ ;  /* 0x0000991010007816 */ /* 0x002fe200000000ff */
        /* <DEDUP_REMOVED lines=19> */
.L_x_7019:
[----:B------:R-:W0:Y:S01]  /*44d0*/  F2I.S64.TRUNC R4, R4 ;  /* 0x0000000400047311 */ /* 0x000e22000020d900 */
[----:B------:R-:W-:Y:S02]  /*44e0*/  IMAD.MOV.U32 R19, RZ, RZ, R26 ;  /* 0x000000ffff137224 */ /* 0x000fe400078e001a */
[----:B0-----:R-:W-:-:S05]  /*44f0*/  IMAD.MOV.U32 R3, RZ, RZ, R4 ;  /* 0x000000ffff037224 */ /* 0x001fca00078e0004 */
[----:B------:R0:W-:Y:S01]  /*4500*/  STG.E.U8 desc[UR36][R8.64], R3 ;  /* 0x0000000308007986 */ /* 0x0001e2000c101124 */
[----:B------:R-:W-:Y:S05]  /*4510*/  BRA `(.L_x_7015) ;  /* 0x0000000c00907947 */ /* 0x000fea0003800000 */
.L_x_7018:
        /* <DEDUP_REMOVED lines=10> */
.L_x_7022:
[----:B------:R-:W0:Y:S01]  /*45c0*/  F2I.FTZ.TRUNC.NTZ R3, R4 ;  /* 0x0000000400037305 */ /* 0x000e22000021f100 */
[----:B------:R-:W-:Y:S01]  /*45d0*/  IMAD.MOV.U32 R19, RZ, RZ, R26 ;  /* 0x000000ffff137224 */ /* 0x000fe200078e001a */
[----:B0-----:R0:W-:Y:S01]  /*45e0*/  STG.E desc[UR36][R8.64], R3 ;  /* 0x0000000308007986 */ /* 0x0011e2000c101924 */
[----:B------:R-:W-:Y:S05]  /*45f0*/  BRA `(.L_x_7015) ;  /* 0x0000000c00587947 */ /* 0x000fea0003800000 */
.L_x_7021:
[----:B------:R-:W0:Y:S01]  /*4600*/  F2I.FTZ.TRUNC.NTZ R3, R4 ;  /* 0x0000000400037305 */ /* 0x000e22000021f100 */
[----:B------:R-:W-:Y:S01]  /*4610*/  IMAD.MOV.U32 R19, RZ, RZ, R26 ;  /* 0x000000ffff137224 */ /* 0x000fe200078e001a */
[----:B0-----:R0:W-:Y:S01]  /*4620*/  STG.E.U16 desc[UR36][R8.64], R3 ;  /* 0x0000000308007986 */ /* 0x0011e2000c101524 */
[----:B------:R-:W-:Y:S05]  /*4630*/  BRA `(.L_x_7015) ;  /* 0x0000000c00487947 */ /* 0x000fea0003800000 */
.L_x_7017:
        /* <DEDUP_REMOVED lines=9> */
.L_x_7024:
[----:B------:R-:W-:Y:S01]  /*46d0*/  F2FP.F16.F32.PACK_AB R4, RZ, R4 ;  /* 0x00000004ff04723e */ /* 0x000fe200000000ff */
[----:B------:R-:W-:-:S04]  /*46e0*/  IMAD.MOV.U32 R19, RZ, RZ, R26 ;  /* 0x000000ffff137224 */ /* 0x000fc800078e001a */
[----:B------:R0:W-:Y:S01]  /*46f0*/  STG.E.U16 desc[UR36][R8.64], R4 ;  /* 0x0000000408007986 */ /* 0x0001e2000c101524 */
[----:B------:R-:W-:Y:S05]  /*4700*/  BRA `(.L_x_7015) ;  /* 0x0000000c00147947 */ /* 0x000fea0003800000 */
.L_x_7023:
        /* <DEDUP_REMOVED lines=10> */
.L_x_7026:
[----:B------:R-:W-:Y:S01]  /*47b0*/  F2FP.F16.F32.PACK_AB R3, RZ, R4 ;  /* 0x00000004ff03723e */ /* 0x000fe200000000ff */
[----:B------:R-:W-:-:S03]  /*47c0*/  IMAD.MOV.U32 R19, RZ, RZ, R26 ;  /* 0x000000ffff137224 */ /* 0x000fc600078e001a */
[----:B------:R-:W-:-:S05]  /*47d0*/  PRMT R3, R3, 0x5410, RZ ;  /* 0x0000541003037816 */ /* 0x000fca00000000ff */
[----:B------:R0:W-:Y:S01]  /*47e0*/  STG.E desc[UR36][R8.64], R3 ;  /* 0x0000000308007986 */ /* 0x0001e2000c101924 */
[----:B------:R-:W-:Y:S05]  /*47f0*/  BRA `(.L_x_7015) ;  /* 0x0000000800d87947 */ /* 0x000fea0003800000 */
.L_x_7025:
[----:B------:R-:W-:Y:S01]  /*4800*/  FMUL.FTZ R4, R4, 1 ;  /* 0x3f80000004047820 */ /* 0x000fe20000410000 */
[----:B------:R-:W-:-:S05]  /*4810*/  IMAD.MOV.U32 R19, RZ, RZ, R26 ;  /* 0x000000ffff137224 */ /* 0x000fca00078e001a */
[----:B------:R-:W0:Y:S02]  /*4820*/  F2F.F64.F32 R4, R4 ;  /* 0x0000000400047310 */ /* 0x000e240000201800 */
[----:B0-----:R0:W-:Y:S01]  /*4830*/  STG.E.64 desc[UR36][R8.64], R4 ;  /* 0x0000000408007986 */ /* 0x0011e2000c101b24 */
[----:B------:R-:W-:Y:S05]  /*4840*/  BRA `(.L_x_7015) ;  /* 0x0000000800c47947 */ /* 0x000fea0003800000 */
.L_x_7016:
        /* <DEDUP_REMOVED lines=13> */
.L_x_7029:
[----:B------:R-:W-:Y:S01]  /*4920*/  FMUL.FTZ R4, R4, 1 ;  /* 0x3f80000004047820 */ /* 0x000fe20000410000 */
[----:B------:R-:W-:Y:S01]  /*4930*/  CS2R R6, SRZ ;  /* 0x0000000000067805 */ /* 0x000fe2000001ff00 */
[----:B------:R-:W-:-:S04]  /*4940*/  IMAD.MOV.U32 R19, RZ, RZ, R26 ;  /* 0x000000ffff137224 */ /* 0x000fc800078e001a */
[----:B------:R-:W0:Y:S02]  /*4950*/  F2F.F64.F32 R4, R4 ;  /* 0x0000000400047310 */ /* 0x000e240000201800 */
[----:B0-----:R0:W-:Y:S01]  /*4960*/  STG.E.128 desc[UR36][R8.64], R4 ;  /* 0x0000000408007986 */ /* 0x0011e2000c101d24 */
[----:B------:R-:W-:Y:S05]  /*4970*/  BRA `(.L_x_7015) ;  /* 0x0000000800787947 */ /* 0x000fea0003800000 */
.L_x_7028:
        /* <DEDUP_REMOVED lines=20> */
.L_x_7033:
[----:B------:R-:W-:Y:S05]  /*4ac0*/  BSYNC B0 ;  /* 0x0000000000007941 */ /* 0x000fea0003800000 */
.L_x_7032:
[----:B------:R-:W-:Y:S01]  /*4ad0*/  LOP3.LUT R5, R0, R5, RZ, 0xfc, !PT ;  /* 0x0000000500057212 */ /* 0x000fe200078efcff */
[----:B------:R-:W-:-:S04]  /*4ae0*/  IMAD.MOV.U32 R19, RZ, RZ, R26 ;  /* 0x000000ffff137224 */ /* 0x000fc800078e001a */
[----:B------:R0:W-:Y:S01]  /*4af0*/  STG.E.U8 desc[UR36][R8.64], R5 ;  /* 0x0000000508007986 */ /* 0x0001e2000c101124 */
[----:B------:R-:W-:Y:S05]  /*4b00*/  BRA `(.L_x_7015) ;  /* 0x0000000800147947 */ /* 0x000fea0003800000 */
.L_x_7031:
        /* <DEDUP_REMOVED lines=12> */
.L_x_7035:
[----:B------:R-:W-:Y:S01]  /*4bd0*/  IMAD.MOV.U32 R0, RZ, RZ, 0x7f ;  /* 0x0000007fff007424 */ /* 0x000fe200078e00ff */
[----:B------:R-:W-:-:S04]  /*4be0*/  ISETP.GT.U32.AND P0, PT, R5, 0x7f800000, PT ;  /* 0x7f8000000500780c */ /* 0x000fc80003f04070 */
[----:B------:R-:W-:-:S09]  /*4bf0*/  SEL R0, R0, 0x7c, P0 ;  /* 0x0000007c00007807 */ /* 0x000fd20000000000 */
.L_x_7036:
[----:B------:R-:W-:Y:S05]  /*4c00*/  BSYNC B0 ;  /* 0x0000000000007941 */ /* 0x000fea0003800000 */
.L_x_7034:
[----:B------:R-:W-:Y:S01]  /*4c10*/  LOP3.LUT R4, R4, 0x80000000, RZ, 0xc0, !PT ;  /* 0x8000000004047812 */ /* 0x000fe200078ec0ff */
[----:B------:R-:W-:-:S03]  /*4c20*/  IMAD.MOV.U32 R19, RZ, RZ, R26 ;  /* 0x000000ffff137224 */ /* 0x000fc600078e001a */
[----:B------:R-:W-:-:S04]  /*4c30*/  SHF.R.U32.HI R3, RZ, 0x18, R4 ;  /* 0x00000018ff037819 */ /* 0x000fc80000011604 */
[----:B------:R-:W-:-:S05]  /*4c40*/  LOP3.LUT R3, R0, R3, RZ, 0xfc, !PT ;  /* 0x0000000300037212 */ /* 0x000fca00078efcff */
[----:B------:R0:W-:Y:S01]  /*4c50*/  STG.E.U8 desc[UR36][R8.64], R3 ;  /* 0x0000000308007986 */ /* 0x0001e2000c101124 */
[----:B------:R-:W-:Y:S05]  /*4c60*/  BRA `(.L_x_7015) ;  /* 0x0000000400bc7947 */ /* 0x000fea0003800000 */
.L_x_7030:
[----:B------:R-:W-:Y:S01]  /*4c70*/  F2FP.BF16.F32.PACK_AB R4, RZ, R4 ;  /* 0x00000004ff04723e */ /* 0x000fe200000010ff */
[----:B------:R-:W-:-:S04]  /*4c80*/  IMAD.MOV.U32 R19, RZ, RZ, R26 ;  /* 0x000000ffff137224 */ /* 0x000fc800078e001a */
[----:B------:R0:W-:Y:S01]  /*4c90*/  STG.E.U16 desc[UR36][R8.64], R4 ;  /* 0x0000000408007986 */ /* 0x0001e2000c101524 */
[----:B------:R-:W-:Y:S05]  /*4ca0*/  BRA `(.L_x_7015) ;  /* 0x0000000400ac7947 */ /* 0x000fea0003800000 */
.L_x_7027:
        /* <DEDUP_REMOVED lines=12> */
.L_x_7039:
        /* <DEDUP_REMOVED lines=16> */
.L_x_7042:
[----:B------:R-:W-:-:S04]  /*4e70*/  LOP3.LUT R4, R4, 0x80000000, RZ, 0xc0, !PT ;  /* 0x8000000004047812 */ /* 0x000fc800078ec0ff */
[----:B------:R-:W-:-:S04]  /*4e80*/  SHF.R.U32.HI R4, RZ, 0x18, R4 ;  /* 0x00000018ff047819 */ /* 0x000fc80000011604 */
[----:B------:R-:W-:-:S04]  /*4e90*/  LOP3.LUT R3, R3, R4, RZ, 0xfc, !PT ;  /* 0x0000000403037212 */ /* 0x000fc800078efcff */
[----:B------:R-:W-:-:S07]  /*4ea0*/  PRMT R0, R3, 0x7610, R0 ;  /* 0x0000761003007816 */ /* 0x000fce0000000000 */
.L_x_7041:
[----:B------:R-:W-:Y:S05]  /*4eb0*/  BSYNC B0 ;  /* 0x0000000000007941 */ /* 0x000fea0003800000 */
.L_x_7040:
[----:B------:R0:W-:Y:S01]  /*4ec0*/  STG.E.U8 desc[UR36][R8.64], R0 ;  /* 0x0000000008007986 */ /* 0x0001e2000c101124 */
[----:B------:R-:W-:Y:S01]  /*4ed0*/  IMAD.MOV.U32 R19, RZ, RZ, R26 ;  /* 0x000000ffff137224 */ /* 0x000fe200078e001a */
[----:B------:R-:W-:Y:S06]  /*4ee0*/  BRA `(.L_x_7015) ;  /* 0x00000004001c7947 */ /* 0x000fec0003800000 */
.L_x_7038:
        /* <DEDUP_REMOVED lines=16> */
.L_x_7045:
[----:B------:R-:W-:-:S04]  /*4ff0*/  LOP3.LUT R4, R4, 0x80000000, RZ, 0xc0, !PT ;  /* 0x8000000004047812 */ /* 0x000fc800078ec0ff */
[----:B------:R-:W-:-:S04]  /*5000*/  SHF.R.U32.HI R4, RZ, 0x18, R4 ;  /* 0x00000018ff047819 */ /* 0x000fc80000011604 */
[----:B------:R-:W-:-:S04]  /*5010*/  LOP3.LUT R3, R3, R4, RZ, 0xfc, !PT ;  /* 0x0000000403037212 */ /* 0x000fc800078efcff */
[----:B------:R-:W-:-:S07]  /*5020*/  PRMT R0, R3, 0x7610, R0 ;  /* 0x0000761003007816 */ /* 0x000fce0000000000 */
.L_x_7044:
[----:B------:R-:W-:Y:S05]  /*5030*/  BSYNC B0 ;  /* 0x0000000000007941 */ /* 0x000fea0003800000 */
.L_x_7043:
[----:B------:R0:W-:Y:S01]  /*5040*/  STG.E.U8 desc[UR36][R8.64], R0 ;  /* 0x0000000008007986 */ /* 0x0001e2000c101124 */
[----:B------:R-:W-:Y:S01]  /*5050*/  IMAD.MOV.U32 R19, RZ, RZ, R26 ;  /* 0x000000ffff137224 */ /* 0x000fe200078e001a */
[----:B------:R-:W-:Y:S06]  /*5060*/  BRA `(.L_x_7015) ;  /* 0x0000000000bc7947 */ /* 0x000fec0003800000 */
.L_x_7037:
        /* <DEDUP_REMOVED lines=22> */
.L_x_7020:
        /* <DEDUP_REMOVED lines=15> */
[----:B0--3-5:R-:W-:Y:S05]  /*52c0*/  CALL.ABS.NOINC R14 ;  /* 0x000000000e007343 */ /* 0x029fea0003c00000 */
.L_x_7048:
[----:B------:R-:W-:Y:S01]  /*52d0*/  IMAD.MOV.U32 R19, RZ, RZ, R26 ;  /* 0x000000ffff137224 */ /* 0x000fe200078e001a */
[----:B------:R-:W-:Y:S06]  /*52e0*/  BRA `(.L_x_7015) ;  /* 0x00000000001c7947 */ /* 0x000fec0003800000 */
.L_x_7047:
[----:B------:R-:W0:Y:S01]  /*52f0*/  F2I.U64.TRUNC R4, R4 ;  /* 0x0000000400047311 */ /* 0x000e22000020d800 */
[----:B------:R-:W-:Y:S01]  /*5300*/  IMAD.MOV.U32 R19, RZ, RZ, R26 ;  /* 0x000000ffff137224 */ /* 0x000fe200078e001a */
[----:B0-----:R4:W-:Y:S01]  /*5310*/  STG.E.64 desc[UR36][R8.64], R4 ;  /* 0x0000000408007986 */ /* 0x0019e2000c101b24 */
[----:B------:R-:W-:Y:S05]  /*5320*/  BRA `(.L_x_7015) ;  /* 0x00000000000c7947 */ /* 0x000fea0003800000 */
.L_x_7046:
[----:B------:R-:W0:Y:S01]  /*5330*/  F2I.FTZ.U32.TRUNC.NTZ R3, R4 ;  /* 0x0000000400037305 */ /* 0x000e22000021f000 */
[----:B------:R-:W-:Y:S01]  /*5340*/  IMAD.MOV.U32 R19, RZ, RZ, R26 ;  /* 0x000000ffff137224 */ /* 0x000fe200078e001a */
[----:B0-----:R0:W-:Y:S06]  /*5350*/  STG.E desc[UR36][R8.64], R3 ;  /* 0x0000000308007986 */ /* 0x0011ec000c101924 */
.L_x_7015:
[----:B------:R-:W-:Y:S05]  /*5360*/  BSYNC B6 ;  /* 0x0000000000067941 */ /* 0x000fea0003800000 */
.L_x_7014:
[----:B------:R-:W-:Y:S01]  /*5370*/  ISETP.GE.AND P0, PT, R19, R17, PT ;  /* 0x000000111300720c */ /* 0x000fe20003f06270 */
[----:B------:R-:W-:-:S12]  /*5380*/  BSSY B6, `(.L_x_7049) ;  /* 0x00001d8000067945 */ /* 0x000fd80003800000 */
[----:B------:R-:W-:Y:S05]  /*5390*/  @P0 BRA `(.L_x_7050) ;  /* 0x0000001c00580947 */ /* 0x000fea0003800000 */
[----:B0-2-4-:R-:W0:Y:S01]  /*53a0*/  LDC.64 R8, c[0x0][0x218] ;  /* 0x00008600ff087b82 */ /* 0x015e220000000a00 */
[----:B------:R-:W-:Y:S01]  /*53b0*/  IMAD R0, R2, 0x200, R19 ;  /* 0x0000020002007824 */ /* 0x000fe200078e0213 */
[----:B-1----:R-:W-:Y:S01]  /*53c0*/  PRMT R4, R16, 0x9910, RZ ;  /* 0x0000991010047816 */ /* 0x002fe200000000ff */
        /* <DEDUP_REMOVED lines=15> */
[----:B---3-5:R-:W0:Y:S02]  /*54c0*/  F2I.FTZ.TRUNC.NTZ R3, R22 ;  /* 0x0000001600037305 */ /* 0x028e24000021f100 */
[----:B0-----:R0:W-:Y:S01]  /*54d0*/  STG.E.U8 desc[UR36][R8.64], R3 ;  /* 0x0000000308007986 */ /* 0x0011e2000c101124 */
[----:B------:R-:W-:Y:S05]  /*54e0*/  BRA `(.L_x_7056) ;  /* 0x0000000c00507947 */ /* 0x000fea0003800000 */
.L_x_7054:
[----:B---3-5:R-:W0:Y:S02]  /*54f0*/  F2I.S64.TRUNC R22, R22 ;  /* 0x0000001600167311 */ /* 0x028e24000020d900 */
[----:B0-----:R-:W-:-:S05]  /*5500*/  IMAD.MOV.U32 R3, RZ, RZ, R22 ;  /* 0x000000ffff037224 */ /* 0x001fca00078e0016 */
[----:B------:R0:W-:Y:S01]  /*5510*/  STG.E.U8 desc[UR36][R8.64], R3 ;  /* 0x0000000308007986 */ /* 0x0001e2000c101124 */
[----:B------:R-:W-:Y:S05]  /*5520*/  BRA `(.L_x_7056) ;  /* 0x0000000c00407947 */ /* 0x000fea0003800000 */
.L_x_7053:
[----:B------:R-:W-:-:S13]  /*5530*/  ISETP.NE.AND P0, PT, R0, 0x2, PT ;  /* 0x000000020000780c */ /* 0x000fda0003f05270 */
[----:B------:R-:W-:Y:S05]  /*5540*/  @!P0 BRA `(.L_x_7057) ;  /* 0x0000000000288947 */ /* 0x000fea0003800000 */
[----:B------:R-:W-:-:S13]  /*5550*/  ISETP.NE.AND P0, PT, R0, 0x3, PT ;  /* 0x000000030000780c */ /* 0x000fda0003f05270 */
[----:B------:R-:W-:Y:S05]  /*5560*/  @!P0 BRA `(.L_x_7058) ;  /* 0x0000000000148947 */ /* 0x000fea0003800000 */
[----:B------:R-:W-:-:S13]  /*5570*/  ISETP.NE.AND P0, PT, R0, 0x4, PT ;  /* 0x000000040000780c */ /* 0x000fda0003f05270 */
[----:B------:R-:W-:Y:S05]  /*5580*/  @P0 BRA `(.L_x_7055) ;  /* 0x0000000800d00947 */ /* 0x000fea0003800000 */
[----:B---3-5:R-:W0:Y:S02]  /*5590*/  F2I.S64.TRUNC R22, R22 ;  /* 0x0000001600167311 */ /* 0x028e24000020d900 */
[----:B0-----:R0:W-:Y:S01]  /*55a0*/  STG.E.64 desc[UR36][R8.64], R22 ;  /* 0x0000001608007986 */ /* 0x0011e2000c101b24 */
[----:B------:R-:W-:Y:S05]  /*55b0*/  BRA `(.L_x_7056) ;  /* 0x0000000c001c7947 */ /* 0x000fea0003800000 */
.L_x_7058:
[----:B---3-5:R-:W0:Y:S02]  /*55c0*/  F2I.FTZ.TRUNC.NTZ R3, R22 ;  /* 0x0000001600037305 */ /* 0x028e24000021f100 */
[----:B0-----:R0:W-:Y:S01]  /*55d0*/  STG.E desc[UR36][R8.64], R3 ;  /* 0x0000000308007986 */ /* 0x0011e2000c101924 */
[----:B------:R-:W-:Y:S05]  /*55e0*/  BRA `(.L_x_7056) ;  /* 0x0000000c00107947 */ /* 0x000fea0003800000 */
.L_x_7057:
[----:B---3-5:R-:W0:Y:S02]  /*55f0*/  F2I.FTZ.TRUNC.NTZ R3, R22 ;  /* 0x0000001600037305 */ /* 0x028e24000021f100 */
[----:B0-----:R0:W-:Y:S01]  /*5600*/  STG.E.U16 desc[UR36][R8.64], R3 ;  /* 0x0000000308007986 */ /* 0x0011e2000c101524 */
[----:B------:R-:W-:Y:S05]  /*5610*/  BRA `(.L_x_7056) ;  /* 0x0000000c00047947 */ /* 0x000fea0003800000 */
.L_x_7052:
[----:B------:R-:W-:-:S13]  /*5620*/  ISETP.GT.AND P0, PT, R0, 0x6, PT ;  /* 0x000000060000780c */ /* 0x000fda0003f04270 */
[----:B------:R-:W-:Y:S05]  /*5630*/  @P0 BRA `(.L_x_7059) ;  /* 0x0000000000240947 */ /* 0x000fea0003800000 */
[----:B------:R-:W-:-:S13]  /*5640*/  ISETP.NE.AND P0, PT, R0, 0x5, PT ;  /* 0x000000050000780c */ /* 0x000fda0003f05270 */
[----:B------:R-:W-:Y:S05]  /*5650*/  @!P0 BRA `(.L_x_7060) ;  /* 0x0000000000108947 */ /* 0x000fea0003800000 */
[----:B------:R-:W-:-:S13]  /*5660*/  ISETP.NE.AND P0, PT, R0, 0x6, PT ;  /* 0x000000060000780c */ /* 0x000fda0003f05270 */
[----:B------:R-:W-:Y:S05]  /*5670*/  @P0 BRA `(.L_x_7055) ;  /* 0x0000000800940947 */ /* 0x000fea0003800000 */
[----:B---3-5:R0:W-:Y:S01]  /*5680*/  STG.E desc[UR36][R8.64], R22 ;  /* 0x0000001608007986 */ /* 0x0281e2000c101924 */
[----:B------:R-:W-:Y:S05]  /*5690*/  BRA `(.L_x_7056) ;  /* 0x0000000800e47947 */ /* 0x000fea0003800000 */
.L_x_7060:
[----:B---3-5:R-:W-:-:S05]  /*56a0*/  F2FP.F16.F32.PACK_AB R22, RZ, R22 ;  /* 0x00000016ff16723e */ /* 0x028fca00000000ff */
[----:B------:R0:W-:Y:S01]  /*56b0*/  STG.E.U16 desc[UR36][R8.64], R22 ;  /* 0x0000001608007986 */ /* 0x0001e2000c101524 */
[----:B------:R-:W-:Y:S05]  /*56c0*/  BRA `(.L_x_7056) ;  /* 0x0000000800d87947 */ /* 0x000fea0003800000 */
.L_x_7059:
[----:B------:R-:W-:-:S13]  /*56d0*/  ISETP.NE.AND P0, PT, R0, 0x7, PT ;  /* 0x000000070000780c */ /* 0x000fda0003f05270 */
[----:B------:R-:W-:Y:S05]  /*56e0*/  @!P0 BRA `(.L_x_7061) ;  /* 0x00000000002c8947 */ /* 0x000fea0003800000 */
[----:B------:R-:W-:-:S13]  /*56f0*/  ISETP.NE.AND P0, PT, R0, 0x8, PT ;  /* 0x000000080000780c */ /* 0x000fda0003f05270 */
[----:B------:R-:W-:Y:S05]  /*5700*/  @!P0 BRA `(.L_x_7062) ;  /* 0x0000000000148947 */ /* 0x000fea0003800000 */
[----:B------:R-:W-:-:S13]  /*5710*/  ISETP.NE.AND P0, PT, R0, 0x9, PT ;  /* 0x000000090000780c */ /* 0x000fda0003f05270 */
[----:B------:R-:W-:Y:S05]  /*5720*/  @P0 BRA `(.L_x_7055) ;  /* 0x0000000800680947 */ /* 0x000fea0003800000 */
[----:B-----5:R-:W-:-:S05]  /*5730*/  IMAD.MOV.U32 R23, RZ, RZ, RZ ;  /* 0x000000ffff177224 */ /* 0x020fca00078e00ff */
[----:B---3--:R0:W-:Y:S01]  /*5740*/  STG.E.64 desc[UR36][R8.64], R22 ;  /* 0x0000001608007986 */ /* 0x0081e2000c101b24 */
[----:B------:R-:W-:Y:S05]  /*5750*/  BRA `(.L_x_7056) ;  /* 0x0000000800b47947 */ /* 0x000fea0003800000 */
.L_x_7062:
[----:B---3-5:R-:W-:-:S04]  /*5760*/  F2FP.F16.F32.PACK_AB R3, RZ, R22 ;  /* 0x00000016ff03723e */ /* 0x028fc800000000ff */
[----:B------:R-:W-:-:S05]  /*5770*/  PRMT R3, R3, 0x5410, RZ ;  /* 0x0000541003037816 */ /* 0x000fca00000000ff */
[----:B------:R0:W-:Y:S01]  /*5780*/  STG.E desc[UR36][R8.64], R3 ;  /* 0x0000000308007986 */ /* 0x0001e2000c101924 */
[----:B------:R-:W-:Y:S05]  /*5790*/  BRA `(.L_x_7056) ;  /* 0x0000000800a47947 */ /* 0x000fea0003800000 */
.L_x_7061:
[----:B---3-5:R-:W-:-:S06]  /*57a0*/  FMUL.FTZ R4, R22, 1 ;  /* 0x3f80000016047820 */ /* 0x028fcc0000410000 */
[----:B------:R-:W0:Y:S02]  /*57b0*/  F2F.F64.F32 R4, R4 ;  /* 0x0000000400047310 */ /* 0x000e240000201800 */
[----:B0-----:R0:W-:Y:S01]  /*57c0*/  STG.E.64 desc[UR36][R8.64], R4 ;  /* 0x0000000408007986 */ /* 0x0011e2000c101b24 */
[----:B------:R-:W-:Y:S05]  /*57d0*/  BRA `(.L_x_7056) ;  /* 0x0000000800947947 */ /* 0x000fea0003800000 */
.L_x_7051:
        /* <DEDUP_REMOVED lines=8> */
[----:B---3-5:R-:W-:-:S04]  /*5860*/  FSETP.NEU.FTZ.AND P0, PT, R22, RZ, PT ;  /* 0x000000ff1600720b */ /* 0x028fc80003f1d000 */
[----:B------:R-:W-:-:S05]  /*5870*/  SEL R3, RZ, 0x1, !P0 ;  /* 0x00000001ff037807 */ /* 0x000fca0004000000 */
[----:B------:R0:W-:Y:S01]  /*5880*/  STG.E.U8 desc[UR36][R8.64], R3 ;  /* 0x0000000308007986 */ /* 0x0001e2000c101124 */
[----:B------:R-:W-:Y:S05]  /*5890*/  BRA `(.L_x_7056) ;  /* 0x0000000800647947 */ /* 0x000fea0003800000 */
.L_x_7065:
[----:B---3-5:R-:W-:Y:S01]  /*58a0*/  FMUL.FTZ R4, R22, 1 ;  /* 0x3f80000016047820 */ /* 0x028fe20000410000 */
[----:B------:R-:W-:-:S05]  /*58b0*/  CS2R R6, SRZ ;  /* 0x0000000000067805 */ /* 0x000fca000001ff00 */
[----:B------:R-:W0:Y:S02]  /*58c0*/  F2F.F64.F32 R4, R4 ;  /* 0x0000000400047310 */ /* 0x000e240000201800 */
[----:B0-----:R0:W-:Y:S01]  /*58d0*/  STG.E.128 desc[UR36][R8.64], R4 ;  /* 0x0000000408007986 */ /* 0x0011e2000c101d24 */
[----:B------:R-:W-:Y:S05]  /*58e0*/  BRA `(.L_x_7056) ;  /* 0x0000000800507947 */ /* 0x000fea0003800000 */
.L_x_7064:
[----:B------:R-:W-:-:S13]  /*58f0*/  ISETP.NE.AND P0, PT, R0, 0xf, PT ;  /* 0x0000000f0000780c */ /* 0x000fda0003f05270 */
[----:B------:R-:W-:Y:S05]  /*5900*/  @!P0 BRA `(.L_x_7066) ;  /* 0x0000000000ac8947 */ /* 0x000fea0003800000 */
[----:B------:R-:W-:-:S13]  /*5910*/  ISETP.NE.AND P0, PT, R0, 0x17, PT ;  /* 0x000000170000780c */ /* 0x000fda0003f05270 */
[----:B------:R-:W-:Y:S05]  /*5920*/  @!P0 BRA `(.L_x_7067) ;  /* 0x0000000000508947 */ /* 0x000fea0003800000 */
[----:B------:R-:W-:-:S13]  /*5930*/  ISETP.NE.AND P0, PT, R0, 0x18, PT ;  /* 0x000000180000780c */ /* 0x000fda0003f05270 */
[----:B------:R-:W-:Y:S05]  /*5940*/  @P0 BRA `(.L_x_7055) ;  /* 0x0000000400e00947 */ /* 0x000fea0003800000 */
[C---:B---3-5:R-:W-:Y:S01]  /*5950*/  LOP3.LUT R4, R22.reuse, 0x7fffffff, RZ, 0xc0, !PT ;  /* 0x7fffffff16047812 */ /* 0x068fe200078ec0ff */
        /* <DEDUP_REMOVED lines=13> */
.L_x_7069:
[----:B------:R-:W-:Y:S05]  /*5a30*/  BSYNC B0 ;  /* 0x0000000000007941 */ /* 0x000fea0003800000 */
.L_x_7068:
[----:B------:R-:W-:-:S05]  /*5a40*/  LOP3.LUT R5, R0, R5, RZ, 0xfc, !PT ;  /* 0x0000000500057212 */ /* 0x000fca00078efcff */
[----:B------:R0:W-:Y:S01]  /*5a50*/  STG.E.U8 desc[UR36][R8.64], R5 ;  /* 0x0000000508007986 */ /* 0x0001e2000c101124 */
[----:B------:R-:W-:Y:S05]  /*5a60*/  BRA `(.L_x_7056) ;  /* 0x0000000400f07947 */ /* 0x000fea0003800000 */
.L_x_7067:
[----:B---3-5:R-:W-:Y:S01]  /*5a70*/  LOP3.LUT R4, R22, 0x7fffffff, RZ, 0xc0, !PT ;  /* 0x7fffffff16047812 */ /* 0x028fe200078ec0ff */
        /* <DEDUP_REMOVED lines=11> */
.L_x_7071:
[----:B------:R-:W-:Y:S01]  /*5b30*/  IMAD.MOV.U32 R0, RZ, RZ, 0x7f ;  /* 0x0000007fff007424 */ /* 0x000fe200078e00ff */
[----:B------:R-:W-:-:S04]  /*5b40*/  ISETP.GT.U32.AND P0, PT, R4, 0x7f800000, PT ;  /* 0x7f8000000400780c */ /* 0x000fc80003f04070 */
[----:B------:R-:W-:-:S09]  /*5b50*/  SEL R0, R0, 0x7c, P0 ;  /* 0x0000007c00007807 */ /* 0x000fd20000000000 */
.L_x_7072:
[----:B------:R-:W-:Y:S05]  /*5b60*/  BSYNC B0 ;  /* 0x0000000000007941 */ /* 0x000fea0003800000 */
.L_x_7070:
[----:B------:R-:W-:-:S04]  /*5b70*/  LOP3.LUT R22, R22, 0x80000000, RZ, 0xc0, !PT ;  /* 0x8000000016167812 */ /* 0x000fc800078ec0ff */
[----:B------:R-:W-:-:S04]  /*5b80*/  SHF.R.U32.HI R3, RZ, 0x18, R22 ;  /* 0x00000018ff037819 */ /* 0x000fc80000011616 */
[----:B------:R-:W-:-:S05]  /*5b90*/  LOP3.LUT R3, R0, R3, RZ, 0xfc, !PT ;  /* 0x0000000300037212 */ /* 0x000fca00078efcff */
[----:B------:R0:W-:Y:S01]  /*5ba0*/  STG.E.U8 desc[UR36][R8.64], R3 ;  /* 0x0000000308007986 */ /* 0x0001e2000c101124 */
[----:B------:R-:W-:Y:S05]  /*5bb0*/  BRA `(.L_x_7056) ;  /* 0x00000004009c7947 */ /* 0x000fea0003800000 */
.L_x_7066:
[----:B---3-5:R-:W-:-:S05]  /*5bc0*/  F2FP.BF16.F32.PACK_AB R22, RZ, R22 ;  /* 0x00000016ff16723e */ /* 0x028fca00000010ff */
[----:B------:R0:W-:Y:S01]  /*5bd0*/  STG.E.U16 desc[UR36][R8.64], R22 ;  /* 0x0000001608007986 */ /* 0x0001e2000c101524 */
[----:B------:R-:W-:Y:S05]  /*5be0*/  BRA `(.L_x_7056) ;  /* 0x0000000400907947 */ /* 0x000fea0003800000 */
.L_x_7063:
        /* <DEDUP_REMOVED lines=8> */
[----:B---3-5:R-:W0:Y:S02]  /*5c70*/  F2I.FTZ.U32.TRUNC.NTZ R3, R22 ;  /* 0x0000001600037305 */ /* 0x028e24000021f000 */
[----:B0-----:R4:W-:Y:S01]  /*5c80*/  STG.E.U16 desc[UR36][R8.64], R3 ;  /* 0x0000000308007986 */ /* 0x0019e2000c101524 */
[----:B------:R-:W-:Y:S05]  /*5c90*/  BRA `(.L_x_7056) ;  /* 0x0000000400647947 */ /* 0x000fea0003800000 */
.L_x_7075:
[----:B---3-5:R-:W-:Y:S01]  /*5ca0*/  LOP3.LUT R3, R22, 0x7fffffff, RZ, 0xc0, !PT ;  /* 0x7fffffff16037812 */ /* 0x028fe200078ec0ff */
        /* <DEDUP_REMOVED lines=15> */
.L_x_7078:
[----:B------:R-:W-:-:S04]  /*5da0*/  LOP3.LUT R22, R22, 0x80000000, RZ, 0xc0, !PT ;  /* 0x8000000016167812 */ /* 0x000fc800078ec0ff */
[----:B------:R-:W-:-:S04]  /*5db0*/  SHF.R.U32.HI R3, RZ, 0x18, R22 ;  /* 0x00000018ff037819 */ /* 0x000fc80000011616 */
[----:B------:R-:W-:-:S04]  /*5dc0*/  LOP3.LUT R0, R0, R3, RZ, 0xfc, !PT ;  /* 0x0000000300007212 */ /* 0x000fc800078efcff */
[----:B------:R-:W-:-:S07]  /*5dd0*/  PRMT R4, R0, 0x7610, R4 ;  /* 0x0000761000047816 */ /* 0x000fce0000000004 */
.L_x_7077:
[----:B------:R-:W-:Y:S05]  /*5de0*/  BSYNC B0 ;  /* 0x0000000000007941 */ /* 0x000fea0003800000 */
.L_x_7076:
[----:B------:R3:W-:Y:S01]  /*5df0*/  STG.E.U8 desc[UR36][R8.64], R4 ;  /* 0x0000000408007986 */ /* 0x0007e2000c101124 */
[----:B------:R-:W-:Y:S05]  /*5e00*/  BRA `(.L_x_7056) ;  /* 0x0000000400087947 */ /* 0x000fea0003800000 */
.L_x_7074:
        /* <DEDUP_REMOVED lines=16> */
.L_x_7081:
[----:B------:R-:W-:-:S04]  /*5f10*/  LOP3.LUT R22, R22, 0x80000000, RZ, 0xc0, !PT ;  /* 0x8000000016167812 */ /* 0x000fc800078ec0ff */
[----:B------:R-:W-:-:S04]  /*5f20*/  SHF.R.U32.HI R3, RZ, 0x18, R22 ;  /* 0x00000018ff037819 */ /* 0x000fc80000011616 */
[----:B------:R-:W-:-:S04]  /*5f30*/  LOP3.LUT R0, R0, R3, RZ, 0xfc, !PT ;  /* 0x0000000300007212 */ /* 0x000fc800078efcff */
[----:B------:R-:W-:-:S07]  /*5f40*/  PRMT R4, R0, 0x7610, R4 ;  /* 0x0000761000047816 */ /* 0x000fce0000000004 */
.L_x_7080:
[----:B------:R-:W-:Y:S05]  /*5f50*/  BSYNC B0 ;  /* 0x0000000000007941 */ /* 0x000fea0003800000 */
.L_x_7079:
[----:B------:R0:W-:Y:S01]  /*5f60*/  STG.E.U8 desc[UR36][R8.64], R4 ;  /* 0x0000000408007986 */ /* 0x0001e2000c101124 */
[----:B------:R-:W-:Y:S05]  /*5f70*/  BRA `(.L_x_7056) ;  /* 0x0000000000ac7947 */ /* 0x000fea0003800000 */
.L_x_7073:
[----:B------:R-:W-:-:S13]  /*5f80*/  ISETP.NE.AND P0, PT, R0, 0x1c, PT ;  /* 0x0000001c0000780c */ /* 0x000fda0003f05270 */
[----:B------:R-:W-:Y:S05]  /*5f90*/  @!P0 BRA `(.L_x_7082) ;  /* 0x00000000009c8947 */ /* 0x000fea0003800000 */
[----:B------:R-:W-:-:S13]  /*5fa0*/  ISETP.NE.AND P0, PT, R0, 0x1d, PT ;  /* 0x0000001d0000780c */ /* 0x000fda0003f05270 */
[----:B------:R-:W-:Y:S05]  /*5fb0*/  @!P0 BRA `(.L_x_7083) ;  /* 0x0000000000888947 */ /* 0x000fea0003800000 */
[----:B------:R-:W-:-:S13]  /*5fc0*/  ISETP.NE.AND P0, PT, R0, 0x2c, PT ;  /* 0x0000002c0000780c */ /* 0x000fda0003f05270 */
[----:B------:R-:W-:Y:S05]  /*5fd0*/  @P0 BRA `(.L_x_7055) ;  /* 0x00000000003c0947 */ /* 0x000fea0003800000 */
[----:B---3-5:R-:W-:-:S04]  /*5fe0*/  SHF.R.U32.HI R4, RZ, 0x17, R22 ;  /* 0x00000017ff047819 */ /* 0x028fc80000011616 */
        /* <DEDUP_REMOVED lines=14> */
.L_x_7055:
        /* <DEDUP_REMOVED lines=16> */
.L_x_7084:
[----:B------:R-:W-:Y:S05]  /*61d0*/  BRA `(.L_x_7056) ;  /* 0x0000000000147947 */ /* 0x000fea0003800000 */
.L_x_7083:
[----:B---3-5:R-:W0:Y:S02]  /*61e0*/  F2I.U64.TRUNC R22, R22 ;  /* 0x0000001600167311 */ /* 0x028e24000020d800 */
[----:B0-----:R2:W-:Y:S01]  /*61f0*/  STG.E.64 desc[UR36][R8.64], R22 ;  /* 0x0000001608007986 */ /* 0x0015e2000c101b24 */
[----:B------:R-:W-:Y:S05]  /*6200*/  BRA `(.L_x_7056) ;  /* 0x0000000000087947 */ /* 0x000fea0003800000 */
.L_x_7082:
[----:B---3-5:R-:W0:Y:S02]  /*6210*/  F2I.FTZ.U32.TRUNC.NTZ R3, R22 ;  /* 0x0000001600037305 */ /* 0x028e24000021f000 */
[----:B0-----:R0:W-:Y:S02]  /*6220*/  STG.E desc[UR36][R8.64], R3 ;  /* 0x0000000308007986 */ /* 0x0011e4000c101924 */
.L_x_7056:
        /* <DEDUP_REMOVED lines=24> */
.L_x_7088:
[----:B------:R-:W0:Y:S02]  /*63b0*/  F2I.S64.TRUNC R24, R24 ;  /* 0x0000001800187311 */ /* 0x000e24000020d900 */
[----:B0-----:R-:W-:-:S05]  /*63c0*/  IMAD.MOV.U32 R3, RZ, RZ, R24 ;  /* 0x000000ffff037224 */ /* 0x001fca00078e0018 */
[----:B------:R0:W-:Y:S01]  /*63d0*/  STG.E.U8 desc[UR36][R8.64], R3 ;  /* 0x0000000308007986 */ /* 0x0001e2000c101124 */
[----:B------:R-:W-:Y:S05]  /*63e0*/  BRA `(.L_x_7090) ;  /* 0x0000000c00407947 */ /* 0x000fea0003800000 */
.L_x_7087:
        /* <DEDUP_REMOVED lines=9> */
.L_x_7092:
[----:B------:R-:W0:Y:S02]  /*6480*/  F2I.FTZ.TRUNC.NTZ R3, R24 ;  /* 0x0000001800037305 */ /* 0x000e24000021f100 */
[----:B0-----:R3:W-:Y:S01]  /*6490*/  STG.E desc[UR36][R8.64], R3 ;  /* 0x0000000308007986 */ /* 0x0017e2000c101924 */
[----:B------:R-:W-:Y:S05]  /*64a0*/  BRA `(.L_x_7090) ;  /* 0x0000000c00107947 */ /* 0x000fea0003800000 */
.L_x_7091:
[----:B------:R-:W0:Y:S02]  /*64b0*/  F2I.FTZ.TRUNC.NTZ R3, R24 ;  /* 0x0000001800037305 */ /* 0x000e24000021f100 */
[----:B0-----:R2:W-:Y:S01]  /*64c0*/  STG.E.U16 desc[UR36][R8.64], R3 ;  /* 0x0000000308007986 */ /* 0x0015e2000c101524 */
[----:B------:R-:W-:Y:S05]  /*64d0*/  BRA `(.L_x_7090) ;  /* 0x0000000c00047947 */ /* 0x000fea0003800000 */
.L_x_7086:
        /* <DEDUP_REMOVED lines=8> */
.L_x_7094:
[----:B------:R-:W-:-:S05]  /*6560*/  F2FP.F16.F32.PACK_AB R24, RZ, R24 ;  /* 0x00000018ff18723e */ /* 0x000fca00000000ff */
[----:B------:R0:W-:Y:S01]  /*6570*/  STG.E.U16 desc[UR36][R8.64], R24 ;  /* 0x0000001808007986 */ /* 0x0001e2000c101524 */
[----:B------:R-:W-:Y:S05]  /*6580*/  BRA `(.L_x_7090) ;  /* 0x0000000800d87947 */ /* 0x000fea0003800000 */
.L_x_7093:
        /* <DEDUP_REMOVED lines=9> */
.L_x_7096:
[----:B------:R-:W-:-:S04]  /*6620*/  F2FP.F16.F32.PACK_AB R3, RZ, R24 ;  /* 0x00000018ff03723e */ /* 0x000fc800000000ff */
[----:B------:R-:W-:-:S05]  /*6630*/  PRMT R3, R3, 0x5410, RZ ;  /* 0x0000541003037816 */ /* 0x000fca00000000ff */
[----:B------:R0:W-:Y:S01]  /*6640*/  STG.E desc[UR36][R8.64], R3 ;  /* 0x0000000308007986 */ /* 0x0001e2000c101924 */
[----:B------:R-:W-:Y:S05]  /*6650*/  BRA `(.L_x_7090) ;  /* 0x0000000800a47947 */ /* 0x000fea0003800000 */
.L_x_7095:
[----:B------:R-:W-:-:S06]  /*6660*/  FMUL.FTZ R4, R24, 1 ;  /* 0x3f80000018047820 */ /* 0x000fcc0000410000 */
[----:B------:R-:W0:Y:S02]  /*6670*/  F2F.F64.F32 R4, R4 ;  /* 0x0000000400047310 */ /* 0x000e240000201800 */
[----:B0-----:R0:W-:Y:S01]  /*6680*/  STG.E.64 desc[UR36][R8.64], R4 ;  /* 0x0000000408007986 */ /* 0x0011e2000c101b24 */
[----:B------:R-:W-:Y:S05]  /*6690*/  BRA `(.L_x_7090) ;  /* 0x0000000800947947 */ /* 0x000fea0003800000 */
.L_x_7085:
        /* <DEDUP_REMOVED lines=12> */
.L_x_7099:
[----:B------:R-:W-:Y:S01]  /*6760*/  FMUL.FTZ R4, R24, 1 ;  /* 0x3f80000018047820 */ /* 0x000fe20000410000 */
[----:B------:R-:W-:-:S05]  /*6770*/  CS2R R6, SRZ ;  /* 0x0000000000067805 */ /* 0x000fca000001ff00 */
[----:B------:R-:W0:Y:S02]  /*6780*/  F2F.F64.F32 R4, R4 ;  /* 0x0000000400047310 */ /* 0x000e240000201800 */
[----:B0-----:R0:W-:Y:S01]  /*6790*/  STG.E.128 desc[UR36][R8.64], R4 ;  /* 0x0000000408007986 */ /* 0x0011e2000c101d24 */
[----:B------:R-:W-:Y:S05]  /*67a0*/  BRA `(.L_x_7090) ;  /* 0x0000000800507947 */ /* 0x000fea0003800000 */
.L_x_7098:
        /* <DEDUP_REMOVED lines=20> */
.L_x_7103:
[----:B------:R-:W-:Y:S05]  /*68f0*/  BSYNC B0 ;  /* 0x0000000000007941 */ /* 0x000fea0003800000 */
.L_x_7102:
[----:B------:R-:W-:-:S05]  /*6900*/  LOP3.LUT R5, R0, R5, RZ, 0xfc, !PT ;  /* 0x0000000500057212 */ /* 0x000fca00078efcff */
[----:B------:R0:W-:Y:S01]  /*6910*/  STG.E.U8 desc[UR36][R8.64], R5 ;  /* 0x0000000508007986 */ /* 0x0001e2000c101124 */
[----:B------:R-:W-:Y:S05]  /*6920*/  BRA `(.L_x_7090) ;  /* 0x0000000400f07947 */ /* 0x000fea0003800000 */
.L_x_7101:
        /* <DEDUP_REMOVED lines=12> */
.L_x_7105:
[----:B------:R-:W-:Y:S01]  /*69f0*/  IMAD.MOV.U32 R0, RZ, RZ, 0x7f ;  /* 0x0000007fff007424 */ /* 0x000fe200078e00ff */
[----:B------:R-:W-:-:S04]  /*6a00*/  ISETP.GT.U32.AND P0, PT, R4, 0x7f800000, PT ;  /* 0x7f8000000400780c */ /* 0x000fc80003f04070 */
[----:B------:R-:W-:-:S09]  /*6a10*/  SEL R0, R0, 0x7c, P0 ;  /* 0x0000007c00007807 */ /* 0x000fd20000000000 */
.L_x_7106:
[----:B------:R-:W-:Y:S05]  /*6a20*/  BSYNC B0 ;  /* 0x0000000000007941 */ /* 0x000fea0003800000 */
.L_x_7104:
[----:B------:R-:W-:-:S04]  /*6a30*/  LOP3.LUT R24, R24, 0x80000000, RZ, 0xc0, !PT ;  /* 0x8000000018187812 */ /* 0x000fc800078ec0ff */
[----:B------:R-:W-:-:S04]  /*6a40*/  SHF.R.U32.HI R3, RZ, 0x18, R24 ;  /* 0x00000018ff037819 */ /* 0x000fc80000011618 */
[----:B------:R-:W-:-:S05]  /*6a50*/  LOP3.LUT R3, R0, R3, RZ, 0xfc, !PT ;  /* 0x0000000300037212 */ /* 0x000fca00078efcff */
[----:B------:R0:W-:Y:S01]  /*6a60*/  STG.E.U8 desc[UR36][R8.64], R3 ;  /* 0x0000000308007986 */ /* 0x0001e2000c101124 */
[----:B------:R-:W-:Y:S05]  /*6a70*/  BRA `(.L_x_7090) ;  /* 0x00000004009c7947 */ /* 0x000fea0003800000 */
.L_x_7100:
[----:B------:R-:W-:-:S05]  /*6a80*/  F2FP.BF16.F32.PACK_AB R24, RZ, R24 ;  /* 0x00000018ff18723e */ /* 0x000fca00000010ff */
[----:B------:R0:W-:Y:S01]  /*6a90*/  STG.E.U16 desc[UR36][R8.64], R24 ;  /* 0x0000001808007986 */ /* 0x0001e2000c101524 */
[----:B------:R-:W-:Y:S05]  /*6aa0*/  BRA `(.L_x_7090) ;  /* 0x0000000400907947 */ /* 0x000fea0003800000 */
.L_x_7097:
        /* <DEDUP_REMOVED lines=11> */
.L_x_7109:
        /* <DEDUP_REMOVED lines=16> */
.L_x_7112:
[----:B------:R-:W-:-:S04]  /*6c60*/  LOP3.LUT R24, R24, 0x80000000, RZ, 0xc0, !PT ;  /* 0x8000000018187812 */ /* 0x000fc800078ec0ff */
[----:B------:R-:W-:-:S04]  /*6c70*/  SHF.R.U32.HI R3, RZ, 0x18, R24 ;  /* 0x00000018ff037819 */ /* 0x000fc80000011618 */
[----:B------:R-:W-:-:S04]  /*6c80*/  LOP3.LUT R0, R0, R3, RZ, 0xfc, !PT ;  /* 0x0000000300007212 */ /* 0x000fc800078efcff */
[----:B------:R-:W-:-:S07]  /*6c90*/  PRMT R4, R0, 0x7610, R4 ;  /* 0x0000761000047816 */ /* 0x000fce0000000004 */
.L_x_7111:
[----:B------:R-:W-:Y:S05]  /*6ca0*/  BSYNC B0 ;  /* 0x0000000000007941 */ /* 0x000fea0003800000 */
.L_x_7110:
[----:B------:R0:W-:Y:S01]  /*6cb0*/  STG.E.U8 desc[UR36][R8.64], R4 ;  /* 0x0000000408007986 */ /* 0x0001e2000c101124 */
[----:B------:R-:W-:Y:S05]  /*6cc0*/  BRA `(.L_x_7090) ;  /* 0x0000000400087947 */ /* 0x000fea0003800000 */
.L_x_7108:
        /* <DEDUP_REMOVED lines=16> */
.L_x_7115:
[----:B------:R-:W-:-:S04]  /*6dd0*/  LOP3.LUT R24, R24, 0x80000000, RZ, 0xc0, !PT ;  /* 0x8000000018187812 */ /* 0x000fc800078ec0ff */
[----:B------:R-:W-:-:S04]  /*6de0*/  SHF.R.U32.HI R3, RZ, 0x18, R24 ;  /* 0x00000018ff037819 */ /* 0x000fc80000011618 */
[----:B------:R-:W-:-:S04]  /*6df0*/  LOP3.LUT R0, R0, R3, RZ, 0xfc, !PT ;  /* 0x0000000300007212 */ /* 0x000fc800078efcff */
[----:B------:R-:W-:-:S07]  /*6e00*/  PRMT R4, R0, 0x7610, R4 ;  /* 0x0000761000047816 */ /* 0x000fce0000000004 */
.L_x_7114:
[----:B------:R-:W-:Y:S05]  /*6e10*/  BSYNC B0 ;  /* 0x0000000000007941 */ /* 0x000fea0003800000 */
.L_x_7113:
[----:B------:R0:W-:Y:S01]  /*6e20*/  STG.E.U8 desc[UR36][R8.64], R4 ;  /* 0x0000000408007986 */ /* 0x0001e2000c101124 */
[----:B------:R-:W-:Y:S05]  /*6e30*/  BRA `(.L_x_7090) ;  /* 0x0000000000ac7947 */ /* 0x000fea0003800000 */
.L_x_7107:
        /* <DEDUP_REMOVED lines=21> */
.L_x_7089:
        /* <DEDUP_REMOVED lines=16> */
.L_x_7118:
[----:B------:R-:W-:Y:S05]  /*7090*/  BRA `(.L_x_7090) ;  /* 0x0000000000147947 */ /* 0x000fea0003800000 */
.L_x_7117:
[----:B------:R-:W0:Y:S02]  /*70a0*/  F2I.U64.TRUNC R24, R24 ;  /* 0x0000001800187311 */ /* 0x000e24000020d800 */
[----:B0-----:R0:W-:Y:S01]  /*70b0*/  STG.E.64 desc[UR36][R8.64], R24 ;  /* 0x0000001808007986 */ /* 0x0011e2000c101b24 */
[----:B------:R-:W-:Y:S05]  /*70c0*/  BRA `(.L_x_7090) ;  /* 0x0000000000087947 */ /* 0x000fea0003800000 */
.L_x_7116:
[----:B------:R-:W0:Y:S02]  /*70d0*/  F2I.FTZ.U32.TRUNC.NTZ R3, R24 ;  /* 0x0000001800037305 */ /* 0x000e24000021f000 */
[----:B0-----:R0:W-:Y:S02]  /*70e0*/  STG.E desc[UR36][R8.64], R3 ;  /* 0x0000000308007986 */ /* 0x0011e4000c101924 */
.L_x_7090:
[----:B------:R-:W-:-:S07]  /*70f0*/  VIADD R19, R19, 0x80 ;  /* 0x0000008013137836 */ /* 0x000fce0000000000 */
.L_x_7050:
[----:B------:R-:W-:Y:S05]  /*7100*/  BSYNC B6 ;  /* 0x0000000000067941 */ /* 0x000fea0003800000 */
.L_x_7049:
[----:B------:R-:W-:-:S13]  /*7110*/  ISETP.GE.AND P0, PT, R19, R17, PT ;  /* 0x000000111300720c */ /* 0x000fda0003f06270 */
[----:B------:R-:W-:Y:S05]  /*7120*/  @P0 EXIT ;  /* 0x000000000000094d */ /* 0x000fea0003800000 */
[----:B0--34-:R-:W0:Y:S01]  /*7130*/  LDC.64 R4, c[0x0][0x218] ;  /* 0x00008600ff047b82 */ /* 0x019e220000000a00 */
[----:B-1----:R-:W-:Y:S01]  /*7140*/  PRMT R0, R16, 0x9910, RZ ;  /* 0x0000991010007816 */ /* 0x002fe200000000ff */
        /* <DEDUP_REMOVED lines=15> */
[----:B-----5:R-:W0:Y:S02]  /*7240*/  F2I.FTZ.TRUNC.NTZ R5, R18 ;  /* 0x0000001200057305 */ /* 0x020e24000021f100 */
[----:B0-----:R-:W-:Y:S01]  /*7250*/  STG.E.U8 desc[UR36][R2.64], R5 ;  /* 0x0000000502007986 */ /* 0x001fe2000c101124 */
[----:B------:R-:W-:Y:S05]  /*7260*/  EXIT ;  /* 0x000000000000794d */ /* 0x000fea0003800000 */
.L_x_7122:
[----:B-----5:R-:W0:Y:S02]  /*7270*/  F2I.S64.TRUNC R18, R18 ;  /* 0x0000001200127311 */ /* 0x020e24000020d900 */
[----:B0-----:R-:W-:-:S05]  /*7280*/  IMAD.MOV.U32 R5, RZ, RZ, R18 ;  /* 0x000000ffff057224 */ /* 0x001fca00078e0012 */
[----:B------:R-:W-:Y:S01]  /*7290*/  STG.E.U8 desc[UR36][R2.64], R5 ;  /* 0x0000000502007986 */ /* 0x000fe2000c101124 */
[----:B------:R-:W-:Y:S05]  /*72a0*/  EXIT ;  /* 0x000000000000794d */ /* 0x000fea0003800000 */
.L_x_7121:
[----:B------:R-:W-:-:S13]  /*72b0*/  ISETP.NE.AND P0, PT, R0, 0x2, PT ;  /* 0x000000020000780c */ /* 0x000fda0003f05270 */
[----:B------:R-:W-:Y:S05]  /*72c0*/  @!P0 BRA `(.L_x_7124) ;  /* 0x0000000000288947 */ /* 0x000fea0003800000 */
[----:B------:R-:W-:-:S13]  /*72d0*/  ISETP.NE.AND P0, PT, R0, 0x3, PT ;  /* 0x000000030000780c */ /* 0x000fda0003f05270 */
[----:B------:R-:W-:Y:S05]  /*72e0*/  @!P0 BRA `(.L_x_7125) ;  /* 0x0000000000148947 */ /* 0x000fea0003800000 */
[----:B------:R-:W-:-:S13]  /*72f0*/  ISETP.NE.AND P0, PT, R0, 0x4, PT ;  /* 0x000000040000780c */ /* 0x000fda0003f05270 */
[----:B------:R-:W-:Y:S05]  /*7300*/  @P0 BRA `(.L_x_7123) ;  /* 0x0000000800d00947 */ /* 0x000fea0003800000 */
[----:B-----5:R-:W0:Y:S02]  /*7310*/  F2I.S64.TRUNC R18, R18 ;  /* 0x0000001200127311 */ /* 0x020e24000020d900 */
[----:B0-----:R-:W-:Y:S01]  /*7320*/  STG.E.64 desc[UR36][R2.64], R18 ;  /* 0x0000001202007986 */ /* 0x001fe2000c101b24 */
[----:B------:R-:W-:Y:S05]  /*7330*/  EXIT ;  /* 0x000000000000794d */ /* 0x000fea0003800000 */
.L_x_7125:
[----:B-----5:R-:W0:Y:S02]  /*7340*/  F2I.FTZ.TRUNC.NTZ R5, R18 ;  /* 0x0000001200057305 */ /* 0x020e24000021f100 */
[----:B0-----:R-:W-:Y:S01]  /*7350*/  STG.E desc[UR36][R2.64], R5 ;  /* 0x0000000502007986 */ /* 0x001fe2000c101924 */
[----:B------:R-:W-:Y:S05]  /*7360*/  EXIT ;  /* 0x000000000000794d */ /* 0x000fea0003800000 */
.L_x_7124:
[----:B-----5:R-:W0:Y:S02]  /*7370*/  F2I.FTZ.TRUNC.NTZ R5, R18 ;  /* 0x0000001200057305 */ /* 0x020e24000021f100 */
[----:B0-----:R-:W-:Y:S01]  /*7380*/  STG.E.U16 desc[UR36][R2.64], R5 ;  /* 0x0000000502007986 */ /* 0x001fe2000c101524 */
[----:B------:R-:W-:Y:S05]  /*7390*/  EXIT ;  /* 0x000000000000794d */ /* 0x000fea0003800000 */
.L_x_7120:
[----:B------:R-:W-:-:S13]  /*73a0*/  ISETP.GT.AND P0, PT, R0, 0x6, PT ;  /* 0x000000060000780c */ /* 0x000fda0003f04270 */
[----:B------:R-:W-:Y:S05]  /*73b0*/  @P0 BRA `(.L_x_7126) ;  /* 0x0000000000240947 */ /* 0x000fea0003800000 */
[----:B------:R-:W-:-:S13]  /*73c0*/  ISETP.NE.AND P0, PT, R0, 0x5, PT ;  /* 0x000000050000780c */ /* 0x000fda0003f05270 */
[----:B------:R-:W-:Y:S05]  /*73d0*/  @!P0 BRA `(.L_x_7127) ;  /* 0x0000000000108947 */ /* 0x000fea0003800000 */
[----:B------:R-:W-:-:S13]  /*73e0*/  ISETP.NE.AND P0, PT, R0, 0x6, PT ;  /* 0x000000060000780c */ /* 0x000fda0003f05270 */
[----:B------:R-:W-:Y:S05]  /*73f0*/  @P0 BRA `(.L_x_7123) ;  /* 0x0000000800940947 */ /* 0x000fea0003800000 */
[----:B-----5:R-:W-:Y:S01]  /*7400*/  STG.E desc[UR36][R2.64], R18 ;  /* 0x0000001202007986 */ /* 0x020fe2000c101924 */
[----:B------:R-:W-:Y:S05]  /*7410*/  EXIT ;  /* 0x000000000000794d */ /* 0x000fea0003800000 */
.L_x_7127:
[----:B-----5:R-:W-:-:S05]  /*7420*/  F2FP.F16.F32.PACK_AB R18, RZ, R18 ;  /* 0x00000012ff12723e */ /* 0x020fca00000000ff */
[----:B------:R-:W-:Y:S01]  /*7430*/  STG.E.U16 desc[UR36][R2.64], R18 ;  /* 0x0000001202007986 */ /* 0x000fe2000c101524 */
[----:B------:R-:W-:Y:S05]  /*7440*/  EXIT ;  /* 0x000000000000794d */ /* 0x000fea0003800000 */
.L_x_7126:
[----:B------:R-:W-:-:S13]  /*7450*/  ISETP.NE.AND P0, PT, R0, 0x7, PT ;  /* 0x000000070000780c */ /* 0x000fda0003f05270 */
[----:B------:R-:W-:Y:S05]  /*7460*/  @!P0 BRA `(.L_x_7128) ;  /* 0x00000000002c8947 */ /* 0x000fea0003800000 */
[----:B------:R-:W-:-:S13]  /*7470*/  ISETP.NE.AND P0, PT, R0, 0x8, PT ;  /* 0x000000080000780c */ /* 0x000fda0003f05270 */
[----:B------:R-:W-:Y:S05]  /*7480*/  @!P0 BRA `(.L_x_7129) ;  /* 0x0000000000148947 */ /* 0x000fea0003800000 */
[----:B------:R-:W-:-:S13]  /*7490*/  ISETP.NE.AND P0, PT, R0, 0x9, PT ;  /* 0x000000090000780c */ /* 0x000fda0003f05270 */
[----:B------:R-:W-:Y:S05]  /*74a0*/  @P0 BRA `(.L_x_7123) ;  /* 0x0000000800680947 */ /* 0x000fea0003800000 */
[----:B------:R-:W-:-:S05]  /*74b0*/  IMAD.MOV.U32 R19, RZ, RZ, RZ ;  /* 0x000000ffff137224 */ /* 0x000fca00078e00ff */
[----:B-----5:R-:W-:Y:S01]  /*74c0*/  STG.E.64 desc[UR36][R2.64], R18 ;  /* 0x0000001202007986 */ /* 0x020fe2000c101b24 */
[----:B------:R-:W-:Y:S05]  /*74d0*/  EXIT ;  /* 0x000000000000794d */ /* 0x000fea0003800000 */
.L_x_7129:
[----:B-----5:R-:W-:-:S04]  /*74e0*/  F2FP.F16.F32.PACK_AB R5, RZ, R18 ;  /* 0x00000012ff05723e */ /* 0x020fc800000000ff */
[----:B------:R-:W-:-:S05]  /*74f0*/  PRMT R5, R5, 0x5410, RZ ;  /* 0x0000541005057816 */ /* 0x000fca00000000ff */
[----:B------:R-:W-:Y:S01]  /*7500*/  STG.E desc[UR36][R2.64], R5 ;  /* 0x0000000502007986 */ /* 0x000fe2000c101924 */
[----:B------:R-:W-:Y:S05]  /*7510*/  EXIT ;  /* 0x000000000000794d */ /* 0x000fea0003800000 */
.L_x_7128:
[----:B-----5:R-:W-:-:S06]  /*7520*/  FMUL.FTZ R4, R18, 1 ;  /* 0x3f80000012047820 */ /* 0x020fcc0000410000 */
[----:B------:R-:W0:Y:S02]  /*7530*/  F2F.F64.F32 R4, R4 ;  /* 0x0000000400047310 */ /* 0x000e240000201800 */
[----:B0-----:R-:W-:Y:S01]  /*7540*/  STG.E.64 desc[UR36][R2.64], R4 ;  /* 0x0000000402007986 */ /* 0x001fe2000c101b24 */
[----:B------:R-:W-:Y:S05]  /*7550*/  EXIT ;  /* 0x000000000000794d */ /* 0x000fea0003800000 */
.L_x_7119:
        /* <DEDUP_REMOVED lines=8> */
[----:B-----5:R-:W-:-:S04]  /*75e0*/  FSETP.NEU.FTZ.AND P0, PT, R18, RZ, PT ;  /* 0x000000ff1200720b */ /* 0x020fc80003f1d000 */
[----:B------:R-:W-:-:S05]  /*75f0*/  SEL R5, RZ, 0x1, !P0 ;  /* 0x00000001ff057807 */ /* 0x000fca0004000000 */
[----:B------:R-:W-:Y:S01]  /*7600*/  STG.E.U8 desc[UR36][R2.64], R5 ;  /* 0x0000000502007986 */ /* 0x000fe2000c101124 */
[----:B------:R-:W-:Y:S05]  /*7610*/  EXIT ;  /* 0x000000000000794d */ /* 0x000fea0003800000 */
.L_x_7132:
[----:B-----5:R-:W-:Y:S01]  /*7620*/  FMUL.FTZ R4, R18, 1 ;  /* 0x3f80000012047820 */ /* 0x020fe20000410000 */
[----:B------:R-:W-:-:S05]  /*7630*/  CS2R R6, SRZ ;  /* 0x0000000000067805 */ /* 0x000fca000001ff00 */
[----:B------:R-:W0:Y:S02]  /*7640*/  F2F.F64.F32 R4, R4 ;  /* 0x0000000400047310 */ /* 0x000e240000201800 */
[----:B0-----:R-:W-:Y:S01]  /*7650*/  STG.E.128 desc[UR36][R2.64], R4 ;  /* 0x0000000402007986 */ /* 0x001fe2000c101d24 */
[----:B------:R-:W-:Y:S05]  /*7660*/  EXIT ;  /* 0x000000000000794d */ /* 0x000fea0003800000 */
.L_x_7131:
[----:B------:R-:W-:-:S13]  /*7670*/  ISETP.NE.AND P0, PT, R0, 0xf, PT ;  /* 0x0000000f0000780c */ /* 0x000fda0003f05270 */
[----:B------:R-:W-:Y:S05]  /*7680*/  @!P0 BRA `(.L_x_7133) ;  /* 0x0000000000ac8947 */ /* 0x000fea0003800000 */
[----:B------:R-:W-:-:S13]  /*7690*/  ISETP.NE.AND P0, PT, R0, 0x17, PT ;  /* 0x000000170000780c */ /* 0x000fda0003f05270 */
[----:B------:R-:W-:Y:S05]  /*76a0*/  @!P0 BRA `(.L_x_7134) ;  /* 0x0000000000508947 */ /* 0x000fea0003800000 */
[----:B------:R-:W-:-:S13]  /*76b0*/  ISETP.NE.AND P0, PT, R0, 0x18, PT ;  /* 0x000000180000780c */ /* 0x000fda0003f05270 */
[----:B------:R-:W-:Y:S05]  /*76c0*/  @P0 BRA `(.L_x_7123) ;  /* 0x0000000400e00947 */ /* 0x000fea0003800000 */
[C---:B-----5:R-:W-:Y:S01]  /*76d0*/  LOP3.LUT R4, R18.reuse, 0x7fffffff, RZ, 0xc0, !PT ;  /* 0x7fffffff12047812 */ /* 0x060fe200078ec0ff */
        /* <DEDUP_REMOVED lines=13> */
.L_x_7136:
[----:B------:R-:W-:Y:S05]  /*77b0*/  BSYNC B0 ;  /* 0x0000000000007941 */ /* 0x000fea0003800000 */
.L_x_7135:
[----:B------:R-:W-:-:S05]  /*77c0*/  LOP3.LUT R7, R0, R7, RZ, 0xfc, !PT ;  /* 0x0000000700077212 */ /* 0x000fca00078efcff */
[----:B------:R-:W-:Y:S01]  /*77d0*/  STG.E.U8 desc[UR36][R2.64], R7 ;  /* 0x0000000702007986 */ /* 0x000fe2000c101124 */
[----:B------:R-:W-:Y:S05]  /*77e0*/  EXIT ;  /* 0x000000000000794d */ /* 0x000fea0003800000 */
.L_x_7134:
[----:B-----5:R-:W-:Y:S01]  /*77f0*/  LOP3.LUT R4, R18, 0x7fffffff, RZ, 0xc0, !PT ;  /* 0x7fffffff12047812 */ /* 0x020fe200078ec0ff */
        /* <DEDUP_REMOVED lines=11> */
.L_x_7138:
[----:B------:R-:W-:Y:S01]  /*78b0*/  IMAD.MOV.U32 R0, RZ, RZ, 0x7f ;  /* 0x0000007fff007424 */ /* 0x000fe200078e00ff */
[----:B------:R-:W-:-:S04]  /*78c0*/  ISETP.GT.U32.AND P0, PT, R4, 0x7f800000, PT ;  /* 0x7f8000000400780c */ /* 0x000fc80003f04070 */
[----:B------:R-:W-:-:S09]  /*78d0*/  SEL R0, R0, 0x7c, P0 ;  /* 0x0000007c00007807 */ /* 0x000fd20000000000 */
.L_x_7139:
[----:B------:R-:W-:Y:S05]  /*78e0*/  BSYNC B0 ;  /* 0x0000000000007941 */ /* 0x000fea0003800000 */
.L_x_7137:
[----:B------:R-:W-:-:S04]  /*78f0*/  LOP3.LUT R18, R18, 0x80000000, RZ, 0xc0, !PT ;  /* 0x8000000012127812 */ /* 0x000fc800078ec0ff */
[----:B------:R-:W-:-:S04]  /*7900*/  SHF.R.U32.HI R5, RZ, 0x18, R18 ;  /* 0x00000018ff057819 */ /* 0x000fc80000011612 */
[----:B------:R-:W-:-:S05]  /*7910*/  LOP3.LUT R5, R0, R5, RZ, 0xfc, !PT ;  /* 0x0000000500057212 */ /* 0x000fca00078efcff */
[----:B------:R-:W-:Y:S01]  /*7920*/  STG.E.U8 desc[UR36][R2.64], R5 ;  /* 0x0000000502007986 */ /* 0x000fe2000c101124 */
[----:B------:R-:W-:Y:S05]  /*7930*/  EXIT ;  /* 0x000000000000794d */ /* 0x000fea0003800000 */
.L_x_7133:
[----:B-----5:R-:W-:-:S05]  /*7940*/  F2FP.BF16.F32.PACK_AB R18, RZ, R18 ;  /* 0x00000012ff12723e */ /* 0x020fca00000010ff */
[----:B------:R-:W-:Y:S01]  /*7950*/  STG.E.U16 desc[UR36][R2.64], R18 ;  /* 0x0000001202007986 */ /* 0x000fe2000c101524 */
[----:B------:R-:W-:Y:S05]  /*7960*/  EXIT ;  /* 0x000000000000794d */ /* 0x000fea0003800000 */
.L_x_7130:
        /* <DEDUP_REMOVED lines=8> */
[----:B-----5:R-:W0:Y:S02]  /*79f0*/  F2I.FTZ.U32.TRUNC.NTZ R5, R18 ;  /* 0x0000001200057305 */ /* 0x020e24000021f000 */
[----:B0-----:R-:W-:Y:S01]  /*7a00*/  STG.E.U16 desc[UR36][R2.64], R5 ;  /* 0x0000000502007986 */ /* 0x001fe2000c101524 */
[----:B------:R-:W-:Y:S05]  /*7a10*/  EXIT ;  /* 0x000000000000794d */ /* 0x000fea0003800000 */
.L_x_7142:
[----:B-----5:R-:W-:Y:S01]  /*7a20*/  LOP3.LUT R5, R18, 0x7fffffff, RZ, 0xc0, !PT ;  /* 0x7fffffff12057812 */ /* 0x020fe200078ec0ff */
        /* <DEDUP_REMOVED lines=15> */
.L_x_7145:
[----:B------:R-:W-:-:S04]  /*7b20*/  LOP3.LUT R18, R18, 0x80000000, RZ, 0xc0, !PT ;  /* 0x8000000012127812 */ /* 0x000fc800078ec0ff */
[----:B------:R-:W-:-:S04]  /*7b30*/  SHF.R.U32.HI R5, RZ, 0x18, R18 ;  /* 0x00000018ff057819 */ /* 0x000fc80000011612 */
[----:B------:R-:W-:-:S04]  /*7b40*/  LOP3.LUT R4, R4, R5, RZ, 0xfc, !PT ;  /* 0x0000000504047212 */ /* 0x000fc800078efcff */
[----:B------:R-:W-:-:S07]  /*7b50*/  PRMT R0, R4, 0x7610, R0 ;  /* 0x0000761004007816 */ /* 0x000fce0000000000 */
.L_x_7144:
[----:B------:R-:W-:Y:S05]  /*7b60*/  BSYNC B0 ;  /* 0x0000000000007941 */ /* 0x000fea0003800000 */
.L_x_7143:
[----:B------:R-:W-:Y:S01]  /*7b70*/  STG.E.U8 desc[UR36][R2.64], R0 ;  /* 0x0000000002007986 */ /* 0x000fe2000c101124 */
[----:B------:R-:W-:Y:S05]  /*7b80*/  EXIT ;  /* 0x000000000000794d */ /* 0x000fea0003800000 */
.L_x_7141:
        /* <DEDUP_REMOVED lines=16> */
.L_x_7148:
[----:B------:R-:W-:-:S04]  /*7c90*/  LOP3.LUT R18, R18, 0x80000000, RZ, 0xc0, !PT ;  /* 0x8000000012127812 */ /* 0x000fc800078ec0ff */
[----:B------:R-:W-:-:S04]  /*7ca0*/  SHF.R.U32.HI R5, RZ, 0x18, R18 ;  /* 0x00000018ff057819 */ /* 0x000fc80000011612 */
[----:B------:R-:W-:-:S04]  /*7cb0*/  LOP3.LUT R4, R4, R5, RZ, 0xfc, !PT ;  /* 0x0000000504047212 */ /* 0x000fc800078efcff */
[----:B------:R-:W-:-:S07]  /*7cc0*/  PRMT R0, R4, 0x7610, R0 ;  /* 0x0000761004007816 */ /* 0x000fce0000000000 */
.L_x_7147:
[----:B------:R-:W-:Y:S05]  /*7cd0*/  BSYNC B0 ;  /* 0x0000000000007941 */ /* 0x000fea0003800000 */
.L_x_7146:
[----:B------:R-:W-:Y:S01]  /*7ce0*/  STG.E.U8 desc[UR36][R2.64], R0 ;  /* 0x0000000002007986 */ /* 0x000fe2000c101124 */
[----:B------:R-:W-:Y:S05]  /*7cf0*/  EXIT ;  /* 0x000000000000794d */ /* 0x000fea0003800000 */
.L_x_7140:
[----:B------:R-:W-:-:S13]  /*7d00*/  ISETP.NE.AND P0, PT, R0, 0x1c, PT ;  /* 0x0000001c0000780c */ /* 0x000fda0003f05270 */
[----:B------:R-:W-:Y:S05]  /*7d10*/  @!P0 BRA `(.L_x_7149) ;  /* 0x00000000009c8947 */ /* 0x000fea0003800000 */
[----:B------:R-:W-:-:S13]  /*7d20*/  ISETP.NE.AND P0, PT, R0, 0x1d, PT ;  /* 0x0000001d0000780c */ /* 0x000fda0003f05270 */
[----:B------:R-:W-:Y:S05]  /*7d30*/  @!P0 BRA `(.L_x_7150) ;  /* 0x0000000000888947 */ /* 0x000fea0003800000 */
[----:B------:R-:W-:-:S13]  /*7d40*/  ISETP.NE.AND P0, PT, R0, 0x2c, PT ;  /* 0x0000002c0000780c */ /* 0x000fda0003f05270 */
[----:B------:R-:W-:Y:S05]  /*7d50*/  @P0 BRA `(.L_x_7123) ;  /* 0x00000000003c0947 */ /* 0x000fea0003800000 */
[----:B-----5:R-:W-:-:S04]  /*7d60*/  SHF.R.U32.HI R4, RZ, 0x17, R18 ;  /* 0x00000017ff047819 */ /* 0x020fc80000011612 */
        /* <DEDUP_REMOVED lines=14> */
.L_x_7123:
        /* <DEDUP_REMOVED lines=15> */
[----:B-1---5:R-:W-:Y:S05]  /*7f40*/  CALL.ABS.NOINC R2 ;  /* 0x0000000002007343 */ /* 0x022fea0003c00000 */
.L_x_7151:
[----:B------:R-:W-:Y:S05]  /*7f50*/  EXIT ;  /* 0x000000000000794d */ /* 0x000fea0003800000 */
.L_x_7150:
[----:B-----5:R-:W0:Y:S02]  /*7f60*/  F2I.U64.TRUNC R18, R18 ;  /* 0x0000001200127311 */ /* 0x020e24000020d800 */
[----:B0-----:R-:W-:Y:S01]  /*7f70*/  STG.E.64 desc[UR36][R2.64], R18 ;  /* 0x0000001202007986 */ /* 0x001fe2000c101b24 */
[----:B------:R-:W-:Y:S05]  /*7f80*/  EXIT ;  /* 0x000000000000794d */ /* 0x000fea0003800000 */
.L_x_7149:
[----:B-----5:R-:W0:Y:S02]  /*7f90*/  F2I.FTZ.U32.TRUNC.NTZ R5, R18 ;  /* 0x0000001200057305 */ /* 0x020e24000021f000 */
[----:B0-----:R-:W-:Y:S01]  /*7fa0*/  STG.E desc[UR36][R2.64], R5 ;  /* 0x0000000502007986 */ /* 0x001fe2000c101924 */
[----:B------:R-:W-:Y:S05]  /*7fb0*/  EXIT ;  /* 0x000000000000794d */ /* 0x000fea0003800000 */
.L_x_7152:
        /* <DEDUP_REMOVED lines=12> */
.L_x_13308:


//--------------------- .text._ZN2at6native18elementwise_kernelILi128ELi2EZNS0_22gpu_kernel_impl_nocastIZZZNS0_17log1p_kernel_cudaERNS_18TensorIteratorBaseEENKUlvE_clEvENKUlvE0_clEvEUlfE_EEvS4_RKT_EUliE_EEviT1_ --------------------------
	.section	.text._ZN2at6native18elementwise_kernelILi128ELi2EZNS0_22gpu_kernel_impl_nocastIZZZNS0_17log1p_kernel_cudaERNS_18TensorIteratorBaseEENKUlvE_clEvENKUlvE0_clEvEUlfE_EEvS4_RKT_EUliE_EEviT1_,"ax",@progbits
	.align	128
        .global         _ZN2at6native18elementwise_kernelILi128ELi2EZNS0_22gpu_kernel_impl_nocastIZZZNS0_17log1p_kernel_cudaERNS_18TensorIteratorBaseEENKUlvE_clEvENKUlvE0_clEvEUlfE_EEvS4_RKT_EUliE_EEviT1_
        .type           _ZN2at6native18elementwise_kernelILi128ELi2EZNS0_22gpu_kernel_impl_nocastIZZZNS0_17log1p_kernel_cudaERNS_18TensorIteratorBaseEENKUlvE_clEvENKUlvE0_clEvEUlfE_EEvS4_RKT_EUliE_EEviT1_,@function
        .size           _ZN2at6native18elementwise_kernelILi128ELi2EZNS0_22gpu_kernel_impl_nocastIZZZNS0_17log1p_kernel_cudaERNS_18TensorIteratorBaseEENKUlvE_clEvENKUlvE0_clEvEUlfE_EEvS4_RKT_EUliE_EEviT1_,(.L_x_13309 - _ZN2at6native18elementwise_kernelILi128ELi2EZNS0_22gpu_kernel_impl_nocastIZZZNS0_17log1p_kernel_cudaERNS_18TensorIteratorBaseEENKUlvE_clEvENKUlvE0_clEvEUlfE_EEvS4_RKT_EUliE_EEviT1_)
        .other          _ZN2at6native18elementwise_kernelILi128ELi2EZNS0_22gpu_kernel_impl_nocastIZZZNS0_17log1p_kernel_cudaERNS_18TensorIteratorBaseEENKUlvE_clEvENKUlvE0_clEvEUlfE_EEvS4_RKT_EUliE_EEviT1_,@"STO_CUDA_ENTRY STV_DEFAULT"
_ZN2at6native18elementwise_kernelILi128ELi2EZNS0_22gpu_kernel_impl_nocastIZZZNS0_17log1p_kernel_cudaERNS_18TensorIteratorBaseEENKUlvE_clEvENKUlvE0_clEvEUlfE_EEvS4_RKT_EUliE_EEviT1_:
.text._ZN2at6native18elementwise_kernelILi128ELi2EZNS0_22gpu_kernel_impl_nocastIZZZNS0_17log1p_kernel_cudaERNS_18TensorIteratorBaseEENKUlvE_clEvENKUlvE0_clEvEUlfE_EEvS4_RKT_EUliE_EEviT1_:
        /* <DEDUP_REMOVED lines=307> */
[----:B------:R-:W-:-:S03]  /*1330*/  ULDC.64 UR8, c[0x0][0x400] ;  /* 0x0001000000087ab9 */ /* 0x000fc60000000a00 */
[----:B------:R-:W-:Y:S02]  /*1340*/  @P0 IMAD.MOV R8, RZ, RZ, -R8 ;  /* 0x000000ffff080224 */ /* 0x000fe400078e0a08 */
[----:B------:R-:W-:Y:S02]  /*1350*/  IMAD R3, R4, UR8, R3 ;  /* 0x0000000804037c24 */ /* 0x000fe4000f8e0203 */
[----:B-1----:R-:W-:Y:S02]  /*1360*/  @P0 IMAD R8, R8, R15, R9 ;  /* 0x0000000f08080224 */ /* 0x002fe400078e0209 */
[----:B------:R-:W-:Y:S02]  /*1370*/  IMAD R2, R4, UR9, R2 ;  /* 0x0000000904027c24 */ /* 0x000fe4000f8e0202 */
[C---:B--2---:R-:W-:Y:S02]  /*1380*/  @P0 IMAD R3, R8.reuse, R6, R3 ;  /* 0x0000000608030224 */ /* 0x044fe400078e0203 */
[----:B------:R-:W-:-:S07]  /*1390*/  @P0 IMAD R2, R8, R7, R2 ;  /* 0x0000000708020224 */ /* 0x000fce00078e0202 */
.L_x_7155:
[----:B------:R-:W-:Y:S02]  /*13a0*/  ULDC.64 UR8, c[0x0][0x418] ;  /* 0x0001060000087ab9 */ /* 0x000fe40000000a00 */
[----:B------:R-:W-:-:S04]  /*13b0*/  IADD3 R4, P0, R2, UR8, RZ ;  /* 0x0000000802047c10 */ /* 0x000fc8000ff1e0ff */
[----:B------:R-:W-:Y:S01]  /*13c0*/  IADD3.X R5, RZ, UR9, RZ, P0, !PT ;  /* 0x00000009ff057c10 */ /* 0x000fe200087fe4ff */
[----:B------:R-:W-:-:S04]  /*13d0*/  ULDC.64 UR8, c[0x0][0x410] ;  /* 0x0001040000087ab9 */ /* 0x000fc80000000a00 */
[----:B------:R-:W2:Y:S01]  /*13e0*/  LDG.E R9, desc[UR4][R4.64] ;  /* 0x0000000404097981 */ /* 0x000ea2000c1e1900 */
[----:B------:R-:W-:Y:S01]  /*13f0*/  MOV R8, 0x3e800000 ;  /* 0x3e80000000087802 */ /* 0x000fe20000000f00 */
[----:B------:R-:W-:Y:S01]  /*1400*/  BSSY B1, `(.L_x_7156) ;  /* 0x000001f000017945 */ /* 0x000fe20003800000 */
[C---:B--2---:R-:W-:Y:S01]  /*1410*/  FADD.FTZ.RZ R2, R9.reuse, 1 ;  /* 0x3f80000009027421 */ /* 0x044fe2000001c000 */
[----:B------:R-:W-:-:S04]  /*1420*/  ISETP.GE.U32.AND P0, PT, R9, 0x7f800000, PT ;  /* 0x7f8000000900780c */ /* 0x000fc80003f06070 */
[----:B------:R-:W-:-:S04]  /*1430*/  IADD3 R2, R2, -0x3f400000, RZ ;  /* 0xc0c0000002027810 */ /* 0x000fc80007ffe0ff */
[----:B------:R-:W-:-:S04]  /*1440*/  LOP3.LUT R6, R2, 0xff800000, RZ, 0xc0, !PT ;  /* 0xff80000002067812 */ /* 0x000fc800078ec0ff */
[----:B------:R-:W-:Y:S02]  /*1450*/  IADD3 R7, -R6, 0x40800000, RZ ;  /* 0x4080000006077810 */ /* 0x000fe40007ffe1ff */
[-C--:B------:R-:W-:Y:S02]  /*1460*/  IADD3 R2, R9, -R6.reuse, RZ ;  /* 0x8000000609027210 */ /* 0x080fe40007ffe0ff */
[----:B------:R-:W-:Y:S01]  /*1470*/  I2FP.F32.S32 R6, R6 ;  /* 0x0000000600067245 */ /* 0x000fe20000201400 */
[----:B------:R-:W-:Y:S01]  /*1480*/  FFMA.FTZ R7, R7, R8, -1 ;  /* 0xbf80000007077423 */ /* 0x000fe20000010008 */
[----:B------:R-:W-:-:S03]  /*1490*/  MOV R8, 0x3d39bf78 ;  /* 0x3d39bf7800087802 */ /* 0x000fc60000000f00 */
        /* <DEDUP_REMOVED lines=9> */
[----:B------:R-:W-:Y:S01]  /*1530*/  FFMA.FTZ R4, R7, R2, -0.5 ;  /* 0xbf00000007047423 */ /* 0x000fe20000010002 */
[----:B------:R-:W-:-:S03]  /*1540*/  IADD3 R2, P1, R3, UR8, RZ ;  /* 0x0000000803027c10 */ /* 0x000fc6000ff3e0ff */
[----:B------:R-:W-:Y:S01]  /*1550*/  FMUL.FTZ R4, R7, R4 ;  /* 0x0000000407047220 */ /* 0x000fe20000410000 */
[----:B------:R-:W-:-:S03]  /*1560*/  IADD3.X R3, RZ, UR9, RZ, P1, !PT ;  /* 0x00000009ff037c10 */ /* 0x000fc60008ffe4ff */
        /* <DEDUP_REMOVED lines=8> */
.L_x_7157:
[----:B------:R-:W-:Y:S05]  /*15f0*/  BSYNC B1 ;  /* 0x0000000000017941 */ /* 0x000fea0003800000 */
.L_x_7156:
[----:B------:R0:W-:Y:S01]  /*1600*/  STG.E desc[UR4][R2.64], R5 ;  /* 0x0000000502007986 */ /* 0x0001e2000c101904 */
[----:B------:R-:W-:-:S07]  /*1610*/  IADD3 R7, R0, 0x80, RZ ;  /* 0x0000008000077810 */ /* 0x000fce0007ffe0ff */
.L_x_7154:
[----:B------:R-:W-:Y:S05]  /*1620*/  BSYNC B0 ;  /* 0x0000000000007941 */ /* 0x000fea0003800000 */
.L_x_7153:
[----:B------:R-:W-:-:S13]  /*1630*/  ISETP.GE.AND P0, PT, R7, UR6, PT ;  /* 0x0000000607007c0c */ /* 0x000fda000bf06270 */
[----:B------:R-:W-:Y:S05]  /*1640*/  @P0 EXIT ;  /* 0x000000000000094d */ /* 0x000fea0003800000 */
[----:B------:R-:W1:Y:S01]  /*1650*/  LDC R8, c[0x0][0x218] ;  /* 0x00008600ff087b82 */ /* 0x000e620000000800 */
[----:B------:R-:W-:Y:S01]  /*1660*/  HFMA2.MMA R0, -RZ, RZ, 0, 0 ;  /* 0x00000000ff007435 */ /* 0x000fe200000001ff */
[----:B0-----:R-:W-:Y:S02]  /*1670*/  MOV R3, RZ ;  /* 0x000000ff00037202 */ /* 0x001fe40000000f00 */
        /* <DEDUP_REMOVED lines=300> */
.L_x_7158:
[----:B------:R-:W-:Y:S02]  /*2940*/  ULDC.64 UR6, c[0x0][0x418] ;  /* 0x0001060000067ab9 */ /* 0x000fe40000000a00 */
[----:B------:R-:W-:-:S04]  /*2950*/  IADD3 R4, P0, R0, UR6, RZ ;  /* 0x0000000600047c10 */ /* 0x000fc8000ff1e0ff */
[----:B------:R-:W-:Y:S01]  /*2960*/  IADD3.X R5, RZ, UR7, RZ, P0, !PT ;  /* 0x00000007ff057c10 */ /* 0x000fe200087fe4ff */
[----:B------:R-:W-:-:S05]  /*2970*/  ULDC.64 UR6, c[0x0][0x410] ;  /* 0x0001040000067ab9 */ /* 0x000fca0000000a00 */
        /* <DEDUP_REMOVED lines=33> */
.L_x_7160:
[----:B------:R-:W-:Y:S05]  /*2b90*/  BSYNC B0 ;  /* 0x0000000000007941 */ /* 0x000fea0003800000 */
.L_x_7159:
[----:B------:R-:W-:Y:S01]  /*2ba0*/  STG.E desc[UR4][R2.64], R7 ;  /* 0x0000000702007986 */ /* 0x000fe2000c101904 */
[----:B------:R-:W-:Y:S05]  /*2bb0*/  EXIT ;  /* 0x000000000000794d */ /* 0x000fea0003800000 */
.L_x_7161:
        /* <DEDUP_REMOVED lines=12> */
.L_x_13309:


//--------------------- .text._ZN2at6native27unrolled_elementwise_kernelIZZZNS0_17log1p_kernel_cudaERNS_18TensorIteratorBaseEENKUlvE_clEvENKUlvE0_clEvEUlfE_St5arrayIPcLm2EELi4E23TrivialOffsetCalculatorILi1EjESB_NS0_6memory15LoadWithoutCastENSC_16StoreWithoutCastEEEviT_T0_T2_T3_T4_T5_ --------------------------
	.section	.text._ZN2at6native27unrolled_elementwise_kernelIZZZNS0_17log1p_kernel_cudaERNS_18TensorIteratorBaseEENKUlvE_clEvENKUlvE0_clEvEUlfE_St5arrayIPcLm2EELi4E23TrivialOffsetCalculatorILi1EjESB_NS0_6memory15LoadWithoutCastENSC_16StoreWithoutCastEEEviT_T0_T2_T3_T4_T5_,"ax",@progbits
	.align	128
        .global         _ZN2at6native27unrolled_elementwise_kernelIZZZNS0_17log1p_kernel_cudaERNS_18TensorIteratorBaseEENKUlvE_clEvENKUlvE0_clEvEUlfE_St5arrayIPcLm2EELi4E23TrivialOffsetCalculatorILi1EjESB_NS0_6memory15LoadWithoutCastENSC_16StoreWithoutCastEEEviT_T0_T2_T3_T4_T5_
        .type           _ZN2at6native27unrolled_elementwise_kernelIZZZNS0_17log1p_kernel_cudaERNS_18TensorIteratorBaseEENKUlvE_clEvENKUlvE0_clEvEUlfE_St5arrayIPcLm2EELi4E23TrivialOffsetCalculatorILi1EjESB_NS0_6memory15LoadWithoutCastENSC_16StoreWithoutCastEEEviT_T0_T2_T3_T4_T5_,@function
        .size           _ZN2at6native27unrolled_elementwise_kernelIZZZNS0_17log1p_kernel_cudaERNS_18TensorIteratorBaseEENKUlvE_clEvENKUlvE0_clEvEUlfE_St5arrayIPcLm2EELi4E23TrivialOffsetCalculatorILi1EjESB_NS0_6memory15LoadWithoutCastENSC_16StoreWithoutCastEEEviT_T0_T2_T3_T4_T5_,(.L_x_13310 - _ZN2at6native27unrolled_elementwise_kernelIZZZNS0_17log1p_kernel_cudaERNS_18TensorIteratorBaseEENKUlvE_clEvENKUlvE0_clEvEUlfE_St5arrayIPcLm2EELi4E23TrivialOffsetCalculatorILi1EjESB_NS0_6memory15LoadWithoutCastENSC_16StoreWithoutCastEEEviT_T0_T2_T3_T4_T5_)
        .other          _ZN2at6native27unrolled_elementwise_kernelIZZZNS0_17log1p_kernel_cudaERNS_18TensorIteratorBaseEENKUlvE_clEvENKUlvE0_clEvEUlfE_St5arrayIPcLm2EELi4E23TrivialOffsetCalculatorILi1EjESB_NS0_6memory15LoadWithoutCastENSC_16StoreWithoutCastEEEviT_T0_T2_T3_T4_T5_,@"STO_CUDA_ENTRY STV_DEFAULT"
_ZN2at6native27unrolled_elementwise_kernelIZZZNS0_17log1p_kernel_cudaERNS_18TensorIteratorBaseEENKUlvE_clEvENKUlvE0_clEvEUlfE_St5arrayIPcLm2EELi4E23TrivialOffsetCalculatorILi1EjESB_NS0_6memory15LoadWithoutCastENSC_16StoreWithoutCastEEEviT_T0_T2_T3_T4_T5_:
.text._ZN2at6native27unrolled_elementwise_kernelIZZZNS0_17log1p_kernel_cudaERNS_18TensorIteratorBaseEENKUlvE_clEvENKUlvE0_clEvEUlfE_St5arrayIPcLm2EELi4E23TrivialOffsetCalculatorILi1EjESB_NS0_6memory15LoadWithoutCastENSC_16StoreWithoutCastEEEviT_T0_T2_T3_T4_T5_:
[----:B------:R-:W-:Y:S01]  /*0000*/  LDC R1, c[0x0][0x28] ;  /* 0x00000a00ff017b82 */ /* 0x000fe20000000800 */
[----:B------:R-:W0:Y:S07]  /*0010*/  S2R R0, SR_CTAID.X ;  /* 0x0000000000007919 */ /* 0x000e2e0000002500 */
[----:B------:R-:W0:Y:S01]  /*0020*/  LDC R3, c[0x0][0x210] ;  /* 0x00008400ff037b82 */ /* 0x000e220000000800 */
        /* <DEDUP_REMOVED lines=12> */
[----:B------:R-:W-:-:S13]  /*00f0*/  ISETP.GE.AND P3, PT, R3, R2, PT ;  /* 0x000000020300720c */ /* 0x000fda0003f66270 */
[----:B------:R-:W2:Y:S01]  /*0100*/  @!P3 LDC.64 R8, c[0x0][0x220] ;  /* 0x00008800ff08bb82 */ /* 0x000ea20000000a00 */
[----:B------:R-:W-:Y:S01]  /*0110*/  @!P3 LEA R19, R0, R3, 0x9 ;  /* 0x000000030013b211 */ /* 0x000fe200078e48ff */
[----:B0-----:R-:W-:Y:S01]  /*0120*/  @!P0 IMAD.WIDE.U32 R10, R15, 0x4, R10 ;  /* 0x000000040f0a8825 */ /* 0x001fe200078e000a */
[----:B------:R-:W-:-:S03]  /*0130*/  @!P3 IADD3 R3, R3, 0x80, RZ ;  /* 0x000000800303b810 */ /* 0x000fc60007ffe0ff */
[----:B-1----:R-:W-:Y:S01]  /*0140*/  @!P1 IMAD.WIDE.U32 R16, R17, 0x4, R4 ;  /* 0x0000000411109825 */ /* 0x002fe200078e0004 */
[----:B------:R-:W-:Y:S01]  /*0150*/  ISETP.GE.AND P2, PT, R3, R2, PT ;  /* 0x000000020300720c */ /* 0x000fe20003f46270 */
[----:B------:R-:W0:Y:S01]  /*0160*/  @!P0 LDC.64 R14, c[0x0][0x218] ;  /* 0x00008600ff0e8b82 */ /* 0x000e220000000a00 */
[----:B------:R-:W-:Y:S01]  /*0170*/  CS2R R4, SRZ ;  /* 0x0000000000047805 */ /* 0x000fe2000001ff00 */
[----:B------:R-:W-:Y:S05]  /*0180*/  BSSY B0, `(.L_x_7162) ;  /* 0x0000034000007945 */ /* 0x000fea0003800000 */
[----:B------:R1:W5:Y:S05]  /*0190*/  @!P1 LDG.E R5, desc[UR4][R16.64] ;  /* 0x0000000410059981 */ /* 0x00036a000c1e1900 */
[----:B------:R-:W3:Y:S01]  /*01a0*/  @!P2 LDC.64 R12, c[0x0][0x220] ;  /* 0x00008800ff0cab82 */ /* 0x000ee20000000a00 */
[----:B------:R-:W-:Y:S01]  /*01b0*/  @!P2 LEA R3, R0, R3, 0x9 ;  /* 0x000000030003a211 */ /* 0x000fe200078e48ff */
[----:B--2---:R-:W-:Y:S01]  /*01c0*/  @!P3 IMAD.WIDE.U32 R18, R19, 0x4, R8 ;  /* 0x000000041312b825 */ /* 0x004fe200078e0008 */
[----:B------:R-:W-:-:S06]  /*01d0*/  MOV R8, RZ ;  /* 0x000000ff00087202 */ /* 0x000fcc0000000f00 */
[----:B------:R2:W5:Y:S01]  /*01e0*/  @!P0 LDG.E R8, desc[UR4][R10.64] ;  /* 0x000000040a088981 */ /* 0x000562000c1e1900 */
[----:B------:R-:W-:-:S04]  /*01f0*/  MOV R9, R7 ;  /* 0x0000000700097202 */ /* 0x000fc80000000f00 */
[C---:B------:R-:W-:Y:S01]  /*0200*/  IADD3 R21, R9.reuse, 0x80, RZ ;  /* 0x0000008009157810 */ /* 0x040fe20007ffe0ff */
[C---:B------:R-:W-:Y:S01]  /*0210*/  VIADD R23, R9.reuse, 0x100 ;  /* 0x0000010009177836 */ /* 0x040fe20000000000 */
[----:B-1----:R-:W-:Y:S01]  /*0220*/  IADD3 R17, R9, 0x180, RZ ;  /* 0x0000018009117810 */ /* 0x002fe20007ffe0ff */
[----:B---3--:R-:W-:Y:S01]  /*0230*/  @!P2 IMAD.WIDE.U32 R12, R3, 0x4, R12 ;  /* 0x00000004030ca825 */ /* 0x008fe200078e000c */
[----:B------:R-:W-:Y:S01]  /*0240*/  HFMA2.MMA R3, -RZ, RZ, 0, 0 ;  /* 0x00000000ff037435 */ /* 0x000fe200000001ff */
[----:B------:R-:W-:Y:S02]  /*0250*/  @!P0 IADD3 R9, R7, 0x80, RZ ;  /* 0x0000008007098810 */ /* 0x000fe40007ffe0ff */
[----:B------:R-:W-:Y:S01]  /*0260*/  @!P0 LEA R7, R0, R7, 0x9 ;  /* 0x0000000700078211 */ /* 0x000fe200078e48ff */
[----:B------:R2:W5:Y:S01]  /*0270*/  @!P2 LDG.E R4, desc[UR4][R12.64] ;  /* 0x000000040c04a981 */ /* 0x000562000c1e1900 */
[-C--:B------:R-:W-:Y:S02]  /*0280*/  ISETP.GE.AND P1, PT, R21, R2.reuse, PT ;  /* 0x000000021500720c */ /* 0x080fe40003f26270 */
[-C--:B------:R-:W-:Y:S01]  /*0290*/  ISETP.GE.AND P2, PT, R23, R2.reuse, PT ;  /* 0x000000021700720c */ /* 0x080fe20003f46270 */
[----:B0-----:R-:W-:Y:S01]  /*02a0*/  @!P0 IMAD.WIDE.U32 R6, R7, 0x4, R14 ;  /* 0x0000000407068825 */ /* 0x001fe200078e000e */
[-C--:B------:R-:W-:Y:S01]  /*02b0*/  ISETP.GE.AND P4, PT, R9, R2.reuse, PT ;  /* 0x000000020900720c */ /* 0x080fe20003f86270 */
[----:B------:R2:W5:Y:S01]  /*02c0*/  @!P3 LDG.E R3, desc[UR4][R18.64] ;  /* 0x000000041203b981 */ /* 0x000562000c1e1900 */
[----:B------:R-:W-:Y:S01]  /*02d0*/  ISETP.GE.AND P3, PT, R17, R2, PT ;  /* 0x000000021100720c */ /* 0x000fe20003f66270 */
[----:B------:R-:W-:-:S12]  /*02e0*/  @P0 BRA `(.L_x_7163) ;  /* 0x0000000000740947 */ /* 0x000fd80003800000 */
[----:B--2--5:R-:W-:Y:S01]  /*02f0*/  FADD.FTZ.RZ R10, R8, 1 ;  /* 0x3f800000080a7421 */ /* 0x024fe2000001c000 */
[----:B------:R-:W-:Y:S02]  /*0300*/  MOV R13, 0x3e800000 ;  /* 0x3e800000000d7802 */ /* 0x000fe40000000f00 */
[----:B------:R-:W-:Y:S02]  /*0310*/  MOV R15, 0x3d39bf78 ;  /* 0x3d39bf78000f7802 */ /* 0x000fe40000000f00 */
[----:B------:R-:W-:Y:S02]  /*0320*/  IADD3 R10, R10, -0x3f400000, RZ ;  /* 0xc0c000000a0a7810 */ /* 0x000fe40007ffe0ff */
[----:B------:R-:W-:Y:S02]  /*0330*/  ISETP.GE.U32.AND P5, PT, R8, 0x7f800000, PT ;  /* 0x7f8000000800780c */ /* 0x000fe40003fa6070 */
[----:B------:R-:W-:-:S04]  /*0340*/  LOP3.LUT R11, R10, 0xff800000, RZ, 0xc0, !PT ;  /* 0xff8000000a0b7812 */ /* 0x000fc800078ec0ff */
[C---:B------:R-:W-:Y:S02]  /*0350*/  IADD3 R12, -R11.reuse, 0x40800000, RZ ;  /* 0x408000000b0c7810 */ /* 0x040fe40007ffe1ff */
[----:B------:R-:W-:Y:S02]  /*0360*/  IADD3 R10, -R11, R8, RZ ;  /* 0x000000080b0a7210 */ /* 0x000fe40007ffe1ff */
        /* <DEDUP_REMOVED lines=21> */
.L_x_7163:
[----:B------:R-:W-:Y:S05]  /*04c0*/  BSYNC B0 ;  /* 0x0000000000007941 */ /* 0x000fea0003800000 */
.L_x_7162:
[----:B------:R-:W-:Y:S04]  /*04d0*/  BSSY B0, `(.L_x_7164) ;  /* 0x000001f000007945 */ /* 0x000fe80003800000 */
[----:B------:R-:W-:Y:S05]  /*04e0*/  @P1 BRA `(.L_x_7165) ;  /* 0x0000000000741947 */ /* 0x000fea0003800000 */
[C---:B-----5:R-:W-:Y:S01]  /*04f0*/  FADD.FTZ.RZ R8, R5.reuse, 1 ;  /* 0x3f80000005087421 */ /* 0x060fe2000001c000 */
[----:B--2---:R-:W-:Y:S01]  /*0500*/  HFMA2.MMA R13, -RZ, RZ, 1.625, 0 ;  /* 0x3e800000ff0d7435 */ /* 0x004fe200000001ff */
[----:B------:R-:W-:Y:S02]  /*0510*/  MOV R15, 0x3d39bf78 ;  /* 0x3d39bf78000f7802 */ /* 0x000fe40000000f00 */
[----:B------:R-:W-:Y:S01]  /*0520*/  VIADD R8, R8, 0xc0c00000 ;  /* 0xc0c0000008087836 */ /* 0x000fe20000000000 */
[----:B------:R-:W-:-:S04]  /*0530*/  ISETP.GE.U32.AND P1, PT, R5, 0x7f800000, PT ;  /* 0x7f8000000500780c */ /* 0x000fc80003f26070 */
        /* <DEDUP_REMOVED lines=24> */
.L_x_7165:
[----:B------:R-:W-:Y:S05]  /*06c0*/  BSYNC B0 ;  /* 0x0000000000007941 */ /* 0x000fea0003800000 */
.L_x_7164:
[----:B------:R-:W-:Y:S04]  /*06d0*/  BSSY B0, `(.L_x_7166) ;  /* 0x000001f000007945 */ /* 0x000fe80003800000 */
[----:B------:R-:W-:Y:S05]  /*06e0*/  @P2 BRA `(.L_x_7167) ;  /* 0x0000000000742947 */ /* 0x000fea0003800000 */
[C---:B-----5:R-:W-:Y:S01]  /*06f0*/  FADD.FTZ.RZ R5, R3.reuse, 1 ;  /* 0x3f80000003057421 */ /* 0x060fe2000001c000 */
[----:B--2---:R-:W-:Y:S01]  /*0700*/  HFMA2.MMA R13, -RZ, RZ, 1.625, 0 ;  /* 0x3e800000ff0d7435 */ /* 0x004fe200000001ff */
[----:B------:R-:W-:Y:S02]  /*0710*/  MOV R14, 0x3d39bf78 ;  /* 0x3d39bf78000e7802 */ /* 0x000fe40000000f00 */
[----:B------:R-:W-:Y:S02]  /*0720*/  ISETP.GE.U32.AND P1, PT, R3, 0x7f800000, PT ;  /* 0x7f8000000300780c */ /* 0x000fe40003f26070 */
[----:B------:R-:W-:-:S04]  /*0730*/  IADD3 R5, R5, -0x3f400000, RZ ;  /* 0xc0c0000005057810 */ /* 0x000fc80007ffe0ff */
        /* <DEDUP_REMOVED lines=24> */
.L_x_7167:
[----:B------:R-:W-:Y:S05]  /*08c0*/  BSYNC B0 ;  /* 0x0000000000007941 */ /* 0x000fea0003800000 */
.L_x_7166:
        /* <DEDUP_REMOVED lines=31> */
.L_x_7169:
[----:B------:R-:W-:Y:S05]  /*0ac0*/  BSYNC B0 ;  /* 0x0000000000007941 */ /* 0x000fea0003800000 */
.L_x_7168:
[----:B------:R0:W-:Y:S01]  /*0ad0*/  @!P0 STG.E desc[UR4][R6.64], R11 ;  /* 0x0000000b06008986 */ /* 0x0001e2000c101904 */
[----:B------:R-:W-:Y:S04]  /*0ae0*/  BSSY B0, `(.L_x_7170) ;  /* 0x000000c000007945 */ /* 0x000fe80003800000 */
[----:B------:R-:W-:Y:S05]  /*0af0*/  @P4 BRA `(.L_x_7171) ;  /* 0x0000000000284947 */ /* 0x000fea0003800000 */
[----:B0-2---:R-:W0:Y:S01]  /*0b00*/  LDC.64 R10, c[0x0][0x218] ;  /* 0x00008600ff0a7b82 */ /* 0x005e220000000a00 */
[----:B------:R-:W-:Y:S02]  /*0b10*/  LEA R7, R0, R9, 0x9 ;  /* 0x0000000900077211 */ /* 0x000fe400078e48ff */
[----:B------:R-:W-:-:S04]  /*0b20*/  IADD3 R9, R9, 0x80, RZ ;  /* 0x0000008009097810 */ /* 0x000fc80007ffe0ff */
[----:B------:R-:W-:-:S13]  /*0b30*/  ISETP.GE.AND P0, PT, R9, R2, PT ;  /* 0x000000020900720c */ /* 0x000fda0003f06270 */
[----:B-----5:R-:W-:Y:S02]  /*0b40*/  @!P0 LEA R3, R0, R9, 0x9 ;  /* 0x0000000900038211 */ /* 0x020fe400078e48ff */
[----:B------:R-:W-:Y:S01]  /*0b50*/  @!P0 IADD3 R9, R9, 0x80, RZ ;  /* 0x0000008009098810 */ /* 0x000fe20007ffe0ff */
[----:B0-----:R-:W-:-:S04]  /*0b60*/  IMAD.WIDE.U32 R6, R7, 0x4, R10 ;  /* 0x0000000407067825 */ /* 0x001fc800078e000a */
[----:B------:R-:W-:Y:S01]  /*0b70*/  @!P0 IMAD.WIDE.U32 R10, R3, 0x4, R10 ;  /* 0x00000004030a8825 */ /* 0x000fe200078e000a */
[----:B------:R1:W-:Y:S04]  /*0b80*/  STG.E desc[UR4][R6.64], R8 ;  /* 0x0000000806007986 */ /* 0x0003e8000c101904 */
[----:B------:R1:W-:Y:S02]  /*0b90*/  @!P0 STG.E desc[UR4][R10.64], R5 ;  /* 0x000000050a008986 */ /* 0x0003e4000c101904 */
.L_x_7171:
[----:B------:R-:W-:Y:S05]  /*0ba0*/  BSYNC B0 ;  /* 0x0000000000007941 */ /* 0x000fea0003800000 */
.L_x_7170:
[----:B------:R-:W-:-:S13]  /*0bb0*/  ISETP.GE.AND P0, PT, R9, R2, PT ;  /* 0x000000020900720c */ /* 0x000fda0003f06270 */
[----:B------:R-:W-:Y:S05]  /*0bc0*/  @P0 EXIT ;  /* 0x000000000000094d */ /* 0x000fea0003800000 */
[----:B-----5:R-:W3:Y:S01]  /*0bd0*/  LDC.64 R2, c[0x0][0x218] ;  /* 0x00008600ff027b82 */ /* 0x020ee20000000a00 */
[----:B------:R-:W-:-:S05]  /*0be0*/  LEA R9, R0, R9, 0x9 ;  /* 0x0000000900097211 */ /* 0x000fca00078e48ff */
[----:B---3--:R-:W-:-:S05]  /*0bf0*/  IMAD.WIDE.U32 R2, R9, 0x4, R2 ;  /* 0x0000000409027825 */ /* 0x008fca00078e0002 */
[----:B------:R-:W-:Y:S01]  /*0c00*/  STG.E desc[UR4][R2.64], R13 ;  /* 0x0000000d02007986 */ /* 0x000fe2000c101904 */
[----:B------:R-:W-:Y:S05]  /*0c10*/  EXIT ;  /* 0x000000000000794d */ /* 0x000fea0003800000 */
.L_x_7172:
        /* <DEDUP_REMOVED lines=14> */
.L_x_13310:


//--------------------- .text._ZN2at6native29vectorized_elementwise_kernelILi2EZZZNS0_17log1p_kernel_cudaERNS_18TensorIteratorBaseEENKUlvE_clEvENKUlvE0_clEvEUlfE_St5arrayIPcLm2EEEEviT0_T1_ --------------------------
	.section	.text._ZN2at6native29vectorized_elementwise_kernelILi2EZZZNS0_17log1p_kernel_cudaERNS_18TensorIteratorBaseEENKUlvE_clEvENKUlvE0_clEvEUlfE_St5arrayIPcLm2EEEEviT0_T1_,"ax",@progbits
	.align	128
        .global         _ZN2at6native29vectorized_elementwise_kernelILi2EZZZNS0_17log1p_kernel_cudaERNS_18TensorIteratorBaseEENKUlvE_clEvENKUlvE0_clEvEUlfE_St5arrayIPcLm2EEEEviT0_T1_
        .type           _ZN2at6native29vectorized_elementwise_kernelILi2EZZZNS0_17log1p_kernel_cudaERNS_18TensorIteratorBaseEENKUlvE_clEvENKUlvE0_clEvEUlfE_St5arrayIPcLm2EEEEviT0_T1_,@function
        .size           _ZN2at6native29vectorized_elementwise_kernelILi2EZZZNS0_17log1p_kernel_cudaERNS_18TensorIteratorBaseEENKUlvE_clEvENKUlvE0_clEvEUlfE_St5arrayIPcLm2EEEEviT0_T1_,(.L_x_13311 - _ZN2at6native29vectorized_elementwise_kernelILi2EZZZNS0_17log1p_kernel_cudaERNS_18TensorIteratorBaseEENKUlvE_clEvENKUlvE0_clEvEUlfE_St5arrayIPcLm2EEEEviT0_T1_)
        .other          _ZN2at6native29vectorized_elementwise_kernelILi2EZZZNS0_17log1p_kernel_cudaERNS_18TensorIteratorBaseEENKUlvE_clEvENKUlvE0_clEvEUlfE_St5arrayIPcLm2EEEEviT0_T1_,@"STO_CUDA_ENTRY STV_DEFAULT"
_ZN2at6native29vectorized_elementwise_kernelILi2EZZZNS0_17log1p_kernel_cudaERNS_18TensorIteratorBaseEENKUlvE_clEvENKUlvE0_clEvEUlfE_St5arrayIPcLm2EEEEviT0_T1_:
.text._ZN2at6native29vectorized_elementwise_kernelILi2EZZZNS0_17log1p_kernel_cudaERNS_18TensorIteratorBaseEENKUlvE_clEvENKUlvE0_clEvEUlfE_St5arrayIPcLm2EEEEviT0_T1_:
        /* <DEDUP_REMOVED lines=13> */
[----:B------:R-:W3:Y:S01]  /*00d0*/  LDG.E.64 R8, desc[UR4][R18.64+0x400] ;  /* 0x0004000412087981 */ /* 0x000ee2000c1e1b00 */
[----:B------:R-:W-:-:S03]  /*00e0*/  HFMA2.MMA R14, -RZ, RZ, 1.625, 0 ;  /* 0x3e800000ff0e7435 */ /* 0x000fc600000001ff */
[----:B------:R-:W5:Y:S04]  /*00f0*/  LDG.E.64 R6, desc[UR4][R18.64+0x800] ;  /* 0x0008000412067981 */ /* 0x000f68000c1e1b00 */
[----:B------:R3:W5:Y:S01]  /*0100*/  LDG.E.64 R4, desc[UR4][R18.64+0xc00] ;  /* 0x000c000412047981 */ /* 0x000762000c1e1b00 */
[----:B------:R-:W-:Y:S01]  /*0110*/  BSSY B0, `(.L_x_7174) ;  /* 0x0000046000007945 */ /* 0x000fe20003800000 */
[C---:B--2---:R-:W-:Y:S01]  /*0120*/  FADD.FTZ.RZ R2, R10.reuse, 1 ;  /* 0x3f8000000a027421 */ /* 0x044fe2000001c000 */
[----:B------:R-:W-:Y:S01]  /*0130*/  ISETP.GE.U32.AND P0, PT, R10, 0x7f800000, PT ;  /* 0x7f8000000a00780c */ /* 0x000fe20003f06070 */
[----:B---3--:R-:W-:-:S03]  /*0140*/  FADD.FTZ.RZ R18, R8, 1 ;  /* 0x3f80000008127421 */ /* 0x008fc6000001c000 */
[----:B------:R-:W-:Y:S01]  /*0150*/  IADD3 R2, R2, -0x3f400000, RZ ;  /* 0xc0c0000002027810 */ /* 0x000fe20007ffe0ff */
[----:B------:R-:W-:-:S03]  /*0160*/  FADD.FTZ.RZ R20, R9, 1 ;  /* 0x3f80000009147421 */ /* 0x000fc6000001c000 */
[----:B------:R-:W-:Y:S01]  /*0170*/  LOP3.LUT R3, R2, 0xff800000, RZ, 0xc0, !PT ;  /* 0xff80000002037812 */ /* 0x000fe200078ec0ff */
[----:B------:R-:W-:Y:S01]  /*0180*/  FADD.FTZ.RZ R2, R11, 1 ;  /* 0x3f8000000b027421 */ /* 0x000fe2000001c000 */
[----:B------:R-:W-:Y:S02]  /*0190*/  IADD3 R18, R18, -0x3f400000, RZ ;  /* 0xc0c0000012127810 */ /* 0x000fe40007ffe0ff */
[----:B------:R-:W-:Y:S02]  /*01a0*/  IADD3 R13, -R3, 0x40800000, RZ ;  /* 0x40800000030d7810 */ /* 0x000fe40007ffe1ff */
[----:B------:R-:W-:Y:S02]  /*01b0*/  IADD3 R2, R2, -0x3f400000, RZ ;  /* 0xc0c0000002027810 */ /* 0x000fe40007ffe0ff */
[----:B------:R-:W-:Y:S01]  /*01c0*/  IADD3 R24, R10, -R3, RZ ;  /* 0x800000030a187210 */ /* 0x000fe20007ffe0ff */
[----:B------:R-:W-:Y:S01]  /*01d0*/  FFMA.FTZ R15, R13, R14, -1 ;  /* 0xbf8000000d0f7423 */ /* 0x000fe2000001000e */
[----:B------:R-:W-:-:S02]  /*01e0*/  LOP3.LUT R16, R2, 0xff800000, RZ, 0xc0, !PT ;  /* 0xff80000002107812 */ /* 0x000fc400078ec0ff */
[----:B------:R-:W-:Y:S01]  /*01f0*/  MOV R13, 0x3d39bf78 ;  /* 0x3d39bf78000d7802 */ /* 0x000fe20000000f00 */
[----:B------:R-:W-:Y:S01]  /*0200*/  FADD.FTZ R24, R24, R15 ;  /* 0x0000000f18187221 */ /* 0x000fe20000010000 */
[----:B------:R-:W-:Y:S02]  /*0210*/  IADD3 R17, -R16, 0x40800000, RZ ;  /* 0x4080000010117810 */ /* 0x000fe40007ffe1ff */
[----:B------:R-:W-:Y:S01]  /*0220*/  IADD3 R2, R11, -R16, RZ ;  /* 0x800000100b027210 */ /* 0x000fe20007ffe0ff */
[C---:B------:R-:W-:Y:S01]  /*0230*/  FFMA.FTZ R15, R24.reuse, -R13, 0.10546888411045074463 ;  /* 0x3dd80012180f7423 */ /* 0x040fe2000001080d */
[----:B------:R-:W-:Y:S01]  /*0240*/  I2FP.F32.S32 R3, R3 ;  /* 0x0000000300037245 */ /* 0x000fe20000201400 */
[----:B------:R-:W-:Y:S02]  /*0250*/  FFMA.FTZ R17, R17, R14, -1 ;  /* 0xbf80000011117423 */ /* 0x000fe4000001000e */
[----:B------:R-:W-:Y:S02]  /*0260*/  FFMA.FTZ R15, R24, R15, -0.13229703903198242188 ;  /* 0xbe0778e0180f7423 */ /* 0x000fe4000001000f */
[----:B------:R-:W-:-:S02]  /*0270*/  FADD.FTZ R2, R2, R17 ;  /* 0x0000001102027221 */ /* 0x000fc40000010000 */
[----:B------:R-:W-:Y:S01]  /*0280*/  FFMA.FTZ R17, R24, R15, 0.14491446316242218018 ;  /* 0x3e14647518117423 */ /* 0x000fe2000001000f */
[----:B------:R-:W-:Y:S01]  /*0290*/  LOP3.LUT R15, R18, 0xff800000, RZ, 0xc0, !PT ;  /* 0xff800000120f7812 */ /* 0x000fe200078ec0ff */
[----:B------:R-:W-:Y:S01]  /*02a0*/  FFMA.FTZ R19, R2, -R13, 0.10546888411045074463 ;  /* 0x3dd8001202137423 */ /* 0x000fe2000001080d */
[----:B------:R-:W-:Y:S01]  /*02b0*/  IADD3 R18, R20, -0x3f400000, RZ ;  /* 0xc0c0000014127810 */ /* 0x000fe20007ffe0ff */
[----:B------:R-:W-:Y:S01]  /*02c0*/  FFMA.FTZ R17, R24, R17, -0.16641564667224884033 ;  /* 0xbe2a68dd18117423 */ /* 0x000fe20000010011 */
[----:B------:R-:W-:Y:S01]  /*02d0*/  IADD3 R21, -R15, 0x40800000, RZ ;  /* 0x408000000f157810 */ /* 0x000fe20007ffe1ff */
[----:B------:R-:W-:Y:S01]  /*02e0*/  FFMA.FTZ R19, R2, R19, -0.13229703903198242188 ;  /* 0xbe0778e002137423 */ /* 0x000fe20000010013 */
[----:B------:R-:W-:Y:S01]  /*02f0*/  LOP3.LUT R18, R18, 0xff800000, RZ, 0xc0, !PT ;  /* 0xff80000012127812 */ /* 0x000fe200078ec0ff */
[----:B------:R-:W-:Y:S01]  /*0300*/  FFMA.FTZ R17, R24, R17, 0.19988867640495300293 ;  /* 0x3e4caf9e18117423 */ /* 0x000fe20000010011 */
[----:B------:R-:W-:Y:S01]  /*0310*/  IADD3 R22, R8, -R15, RZ ;  /* 0x8000000f08167210 */ /* 0x000fe20007ffe0ff */
[----:B------:R-:W-:Y:S01]  /*0320*/  FFMA.FTZ R19, R2, R19, 0.14491446316242218018 ;  /* 0x3e14647502137423 */ /* 0x000fe20000010013 */
[----:B------:R-:W-:Y:S01]  /*0330*/  FFMA.FTZ R21, R21, R14, -1 ;  /* 0xbf80000015157423 */ /* 0x000fe2000001000e */
[----:B------:R-:W-:Y:S01]  /*0340*/  FFMA.FTZ R17, R24, R17, -0.25000196695327758789 ;  /* 0xbe80004218117423 */ /* 0x000fe20000010011 */
[----:B------:R-:W-:Y:S01]  /*0350*/  IADD3 R23, -R18, 0x40800000, RZ ;  /* 0x4080000012177810 */ /* 0x000fe20007ffe1ff */
[----:B------:R-:W-:Y:S01]  /*0360*/  FFMA.FTZ R19, R2, R19, -0.16641564667224884033 ;  /* 0xbe2a68dd02137423 */ /* 0x000fe20000010013 */
[----:B------:R-:W-:Y:S01]  /*0370*/  FADD.FTZ R22, R22, R21 ;  /* 0x0000001516167221 */ /* 0x000fe20000010000 */
[----:B------:R-:W-:Y:S01]  /*0380*/  FFMA.FTZ R17, R24, R17, 0.33333510160446166992 ;  /* 0x3eaaaae618117423 */ /* 0x000fe20000010011 */
[----:B------:R-:W-:Y:S01]  /*0390*/  IADD3 R20, R9, -R18, RZ ;  /* 0x8000001209147210 */ /* 0x000fe20007ffe0ff */
[----:B------:R-:W-:Y:S01]  /*03a0*/  FFMA.FTZ R19, R2, R19, 0.19988867640495300293 ;  /* 0x3e4caf9e02137423 */ /* 0x000fe20000010013 */
[----:B------:R-:W-:Y:S01]  /*03b0*/  FFMA.FTZ R23, R23, R14, -1 ;  /* 0xbf80000017177423 */ /* 0x000fe2000001000e */
[----:B------:R-:W-:Y:S01]  /*03c0*/  FFMA.FTZ R17, R24, R17, -0.5 ;  /* 0xbf00000018117423 */ /* 0x000fe20000010011 */
[----:B------:R-:W-:Y:S01]  /*03d0*/  FFMA.FTZ R21, R22, -R13, 0.10546888411045074463 ;  /* 0x3dd8001216157423 */ /* 0x000fe2000001080d */
[----:B------:R-:W-:Y:S01]  /*03e0*/  FFMA.FTZ R19, R2, R19, -0.25000196695327758789 ;  /* 0xbe80004202137423 */ /* 0x000fe20000010013 */
[----:B------:R-:W-:Y:S01]  /*03f0*/  FADD.FTZ R20, R20, R23 ;  /* 0x0000001714147221 */ /* 0x000fe20000010000 */
[----:B------:R-:W-:Y:S01]  /*0400*/  FMUL.FTZ R17, R24, R17 ;  /* 0x0000001118117220 */ /* 0x000fe20000410000 */
[----:B------:R-:W-:Y:S01]  /*0410*/  FFMA.FTZ R21, R22, R21, -0.13229703903198242188 ;  /* 0xbe0778e016157423 */ /* 0x000fe20000010015 */
[----:B------:R-:W-:-:S02]  /*0420*/  FFMA.FTZ R19, R2, R19, 0.33333510160446166992 ;  /* 0x3eaaaae602137423 */ /* 0x000fc40000010013 */
[----:B------:R-:W-:Y:S01]  /*0430*/  FFMA.FTZ R24, R24, R17, R24 ;  /* 0x0000001118187223 */ /* 0x000fe20000010018 */
[----:B------:R-:W-:Y:S01]  /*0440*/  FFMA.FTZ R17, R20, -R13, 0.10546888411045074463 ;  /* 0x3dd8001214117423 */ /* 0x000fe2000001080d */
[----:B------:R-:W-:Y:S01]  /*0450*/  FFMA.FTZ R21, R22, R21, 0.14491446316242218018 ;  /* 0x3e14647516157423 */ /* 0x000fe20000010015 */
[----:B------:R-:W-:Y:S02]  /*0460*/  FFMA.FTZ R19, R2, R19, -0.5 ;  /* 0xbf00000002137423 */ /* 0x000fe40000010013 */
[----:B------:R-:W-:Y:S01]  /*0470*/  FFMA.FTZ R17, R20, R17, -0.13229703903198242188 ;  /* 0xbe0778e014117423 */ /* 0x000fe20000010011 */
[----:B------:R-:W-:Y:S01]  /*0480*/  FFMA.FTZ R21, R22, R21, -0.16641564667224884033 ;  /* 0xbe2a68dd16157423 */ /* 0x000fe20000010015 */
[----:B------:R-:W-:Y:S02]  /*0490*/  FMUL.FTZ R19, R2, R19 ;  /* 0x0000001302137220 */ /* 0x000fe40000410000 */
[----:B------:R-:W-:Y:S01]  /*04a0*/  FFMA.FTZ R23, R20, R17, 0.14491446316242218018 ;  /* 0x3e14647514177423 */ /* 0x000fe20000010011 */
[----:B------:R-:W-:Y:S01]  /*04b0*/  FFMA.FTZ R21, R22, R21, 0.19988867640495300293 ;  /* 0x3e4caf9e16157423 */ /* 0x000fe20000010015 */
[----:B------:R-:W-:Y:S01]  /*04c0*/  FMUL.FTZ R17, R3, 1.1920928955078125e-07 ;  /* 0x3400000003117820 */ /* 0x000fe20000410000 */
[----:B------:R-:W-:Y:S01]  /*04d0*/  FFMA.FTZ R3, R2, R19, R2 ;  /* 0x0000001302037223 */ /* 0x000fe20000010002 */
[----:B------:R-:W-:Y:S01]  /*04e0*/  FFMA.FTZ R23, R20, R23, -0.16641564667224884033 ;  /* 0xbe2a68dd14177423 */ /* 0x000fe20000010017 */
[----:B------:R-:W-:Y:S01]  /*04f0*/  FFMA.FTZ R21, R22, R21, -0.25000196695327758789 ;  /* 0xbe80004216157423 */ /* 0x000fe20000010015 */
[----:B------:R-:W-:Y:S01]  /*0500*/  FFMA.FTZ R2, R17, 0.69314718246459960938, R24 ;  /* 0x3f31721811027823 */ /* 0x000fe20000010018 */
[----:B------:R-:W-:Y:S06]  /*0510*/  @!P0 BRA `(.L_x_7175) ;  /* 0x0000000000148947 */ /* 0x000fec0003800000 */
[C---:B------:R-:W-:Y:S02]  /*0520*/  ISETP.GE.AND P0, PT, R10.reuse, -0x407fffff, PT ;  /* 0xbf8000010a00780c */ /* 0x040fe40003f06270 */
[----:B------:R-:W-:-:S11]  /*0530*/  FSETP.NEU.FTZ.AND P1, PT, R10, RZ, PT ;  /* 0x000000ff0a00720b */ /* 0x000fd60003f3d000 */
[----:B------:R-:W-:-:S05]  /*0540*/  @P0 MOV R17, 0x7f800000 ;  /* 0x7f80000000110802 */ /* 0x000fca0000000f00 */
[----:B------:R-:W-:-:S05]  /*0550*/  @P0 FFMA.FTZ R2, R10, R17, +INF ;  /* 0x7f8000000a020423 */ /* 0x000fca0000010011 */
[----:B------:R-:W-:-:S07]  /*0560*/  FSEL R2, R2, -RZ, P1 ;  /* 0x800000ff02027208 */ /* 0x000fce0000800000 */
.L_x_7175:
[----:B------:R-:W-:Y:S05]  /*0570*/  BSYNC B0 ;  /* 0x0000000000007941 */ /* 0x000fea0003800000 */
.L_x_7174:
[----:B------:R-:W-:Y:S01]  /*0580*/  ISETP.GE.U32.AND P0, PT, R11, 0x7f800000, PT ;  /* 0x7f8000000b00780c */ /* 0x000fe20003f06070 */
[----:B------:R-:W-:Y:S01]  /*0590*/  FFMA.FTZ R23, R20, R23, 0.19988867640495300293 ;  /* 0x3e4caf9e14177423 */ /* 0x000fe20000010017 */
[----:B------:R-:W-:Y:S01]  /*05a0*/  I2FP.F32.S32 R10, R16 ;  /* 0x00000010000a7245 */ /* 0x000fe20000201400 */
[----:B------:R-:W-:Y:S01]  /*05b0*/  FFMA.FTZ R21, R22, R21, 0.33333510160446166992 ;  /* 0x3eaaaae616157423 */ /* 0x000fe20000010015 */
[----:B------:R-:W-:Y:S01]  /*05c0*/  BSSY B0, `(.L_x_7176) ;  /* 0x000000f000007945 */ /* 0x000fe20003800000 */
[----:B------:R-:W-:Y:S01]  /*05d0*/  FFMA.FTZ R23, R20, R23, -0.25000196695327758789 ;  /* 0xbe80004214177423 */ /* 0x000fe20000010017 */
[----:B-----5:R-:W-:Y:S01]  /*05e0*/  FADD.FTZ.RZ R16, R6, 1 ;  /* 0x3f80000006107421 */ /* 0x020fe2000001c000 */
[----:B------:R-:W-:Y:S01]  /*05f0*/  FFMA.FTZ R21, R22, R21, -0.5 ;  /* 0xbf00000016157423 */ /* 0x000fe20000010015 */
[----:B------:R-:W-:Y:S01]  /*0600*/  FMUL.FTZ R10, R10, 1.1920928955078125e-07 ;  /* 0x340000000a0a7820 */ /* 0x000fe20000410000 */
[----:B------:R-:W-:Y:S01]  /*0610*/  FADD.FTZ.RZ R17, R7, 1 ;  /* 0x3f80000007117421 */ /* 0x000fe2000001c000 */
[----:B------:R-:W-:Y:S01]  /*0620*/  FFMA.FTZ R23, R20, R23, 0.33333510160446166992 ;  /* 0x3eaaaae614177423 */ /* 0x000fe20000010017 */
        /* <DEDUP_REMOVED lines=8> */
.L_x_7177:
[----:B------:R-:W-:Y:S05]  /*06b0*/  BSYNC B0 ;  /* 0x0000000000007941 */ /* 0x000fea0003800000 */
.L_x_7176:
[----:B------:R-:W-:Y:S01]  /*06c0*/  ISETP.GE.U32.AND P0, PT, R8, 0x7f800000, PT ;  /* 0x7f8000000800780c */ /* 0x000fe20003f06070 */
[----:B------:R-:W-:Y:S01]  /*06d0*/  FFMA.FTZ R23, R20, R23, -0.5 ;  /* 0xbf00000014177423 */ /* 0x000fe20000010017 */
[----:B------:R-:W-:Y:S01]  /*06e0*/  IADD3 R16, R16, -0x3f400000, RZ ;  /* 0xc0c0000010107810 */ /* 0x000fe20007ffe0ff */
[----:B------:R-:W-:Y:S01]  /*06f0*/  FFMA.FTZ R10, R22, R21, R22 ;  /* 0x00000015160a7223 */ /* 0x000fe20000010016 */
[----:B------:R-:W-:Y:S01]  /*0700*/  IADD3 R17, R17, -0x3f400000, RZ ;  /* 0xc0c0000011117810 */ /* 0x000fe20007ffe0ff */
[----:B------:R-:W-:Y:S01]  /*0710*/  FMUL.FTZ R23, R20, R23 ;  /* 0x0000001714177220 */ /* 0x000fe20000410000 */
[----:B------:R-:W-:Y:S01]  /*0720*/  I2FP.F32.S32 R11, R15 ;  /* 0x0000000f000b7245 */ /* 0x000fe20000201400 */
[----:B------:R-:W-:Y:S01]  /*0730*/  BSSY B0, `(.L_x_7178) ;  /* 0x000000e000007945 */ /* 0x000fe20003800000 */
[----:B------:R-:W-:Y:S02]  /*0740*/  LOP3.LUT R15, R16, 0xff800000, RZ, 0xc0, !PT ;  /* 0xff800000100f7812 */ /* 0x000fe400078ec0ff */
[----:B------:R-:W-:Y:S01]  /*0750*/  LOP3.LUT R16, R17, 0xff800000, RZ, 0xc0, !PT ;  /* 0xff80000011107812 */ /* 0x000fe200078ec0ff */
[----:B------:R-:W-:Y:S01]  /*0760*/  FMUL.FTZ R17, R11, 1.1920928955078125e-07 ;  /* 0x340000000b117820 */ /* 0x000fe20000410000 */
[----:B------:R-:W-:Y:S01]  /*0770*/  FFMA.FTZ R11, R20, R23, R20 ;  /* 0x00000017140b7223 */ /* 0x000fe20000010014 */
[----:B------:R-:W-:-:S02]  /*0780*/  IADD3 R19, -R15, 0x40800000, RZ ;  /* 0x408000000f137810 */ /* 0x000fc40007ffe1ff */
[----:B------:R-:W-:Y:S01]  /*0790*/  IADD3 R21, -R16, 0x40800000, RZ ;  /* 0x4080000010157810 */ /* 0x000fe20007ffe1ff */
[----:B------:R-:W-:Y:S01]  /*07a0*/  FFMA.FTZ R10, R17, 0.69314718246459960938, R10 ;  /* 0x3f317218110a7823 */ /* 0x000fe2000001000a */
[----:B------:R-:W-:Y:S06]  /*07b0*/  @!P0 BRA `(.L_x_7179) ;  /* 0x0000000000148947 */ /* 0x000fec0003800000 */
[C---:B------:R-:W-:Y:S02]  /*07c0*/  ISETP.GE.AND P0, PT, R8.reuse, -0x407fffff, PT ;  /* 0xbf8000010800780c */ /* 0x040fe40003f06270 */
[----:B------:R-:W-:-:S11]  /*07d0*/  FSETP.NEU.FTZ.AND P1, PT, R8, RZ, PT ;  /* 0x000000ff0800720b */ /* 0x000fd60003f3d000 */
[----:B------:R-:W-:-:S05]  /*07e0*/  @P0 MOV R17, 0x7f800000 ;  /* 0x7f80000000110802 */ /* 0x000fca0000000f00 */
[----:B------:R-:W-:-:S05]  /*07f0*/  @P0 FFMA.FTZ R10, R8, R17, +INF ;  /* 0x7f800000080a0423 */ /* 0x000fca0000010011 */
[----:B------:R-:W-:-:S07]  /*0800*/  FSEL R10, R10, -RZ, P1 ;  /* 0x800000ff0a0a7208 */ /* 0x000fce0000800000 */
.L_x_7179:
[----:B------:R-:W-:Y:S05]  /*0810*/  BSYNC B0 ;  /* 0x0000000000007941 */ /* 0x000fea0003800000 */
.L_x_7178:
[----:B------:R-:W-:Y:S01]  /*0820*/  ISETP.GE.U32.AND P0, PT, R9, 0x7f800000, PT ;  /* 0x7f8000000900780c */ /* 0x000fe20003f06070 */
[-C--:B------:R-:W-:Y:S01]  /*0830*/  FFMA.FTZ R19, R19, R14.reuse, -1 ;  /* 0xbf80000013137423 */ /* 0x080fe2000001000e */
[----:B------:R-:W-:Y:S01]  /*0840*/  IADD3 R22, R6, -R15, RZ ;  /* 0x8000000f06167210 */ /* 0x000fe20007ffe0ff */
[----:B------:R-:W-:Y:S01]  /*0850*/  FFMA.FTZ R21, R21, R14, -1 ;  /* 0xbf80000015157423 */ /* 0x000fe2000001000e */
[----:B------:R-:W-:Y:S01]  /*0860*/  IADD3 R20, R7, -R16, RZ ;  /* 0x8000001007147210 */ /* 0x000fe20007ffe0ff */
[----:B------:R-:W-:Y:S01]  /*0870*/  BSSY B0, `(.L_x_7180) ;  /* 0x0000010000007945 */ /* 0x000fe20003800000 */
[----:B------:R-:W-:Y:S01]  /*0880*/  I2FP.F32.S32 R18, R18 ;  /* 0x0000001200127245 */ /* 0x000fe20000201400 */
[----:B------:R-:W-:Y:S01]  /*0890*/  FADD.FTZ R22, R22, R19 ;  /* 0x0000001316167221 */ /* 0x000fe20000010000 */
[----:B------:R-:W-:Y:S01]  /*08a0*/  FADD.FTZ.RZ R8, R4, 1 ;  /* 0x3f80000004087421 */ /* 0x000fe2000001c000 */
[----:B------:R-:W-:Y:S01]  /*08b0*/  FADD.FTZ R20, R20, R21 ;  /* 0x0000001514147221 */ /* 0x000fe20000010000 */
[----:B------:R-:W-:Y:S01]  /*08c0*/  FADD.FTZ.RZ R21, R5, 1 ;  /* 0x3f80000005157421 */ /* 0x000fe2000001c000 */
[----:B------:R-:W-:Y:S01]  /*08d0*/  FMUL.FTZ R18, R18, 1.1920928955078125e-07 ;  /* 0x3400000012127820 */ /* 0x000fe20000410000 */
[-C--:B------:R-:W-:Y:S01]  /*08e0*/  FFMA.FTZ R17, R22, -R13.reuse, 0.10546888411045074463 ;  /* 0x3dd8001216117423 */ /* 0x080fe2000001080d */
[----:B------:R-:W-:-:S02]  /*08f0*/  FFMA.FTZ R19, R20, -R13, 0.10546888411045074463 ;  /* 0x3dd8001214137423 */ /* 0x000fc4000001080d */
[----:B------:R-:W-:Y:S01]  /*0900*/  FFMA.FTZ R11, R18, 0.69314718246459960938, R11 ;  /* 0x3f317218120b7823 */ /* 0x000fe2000001000b */
[----:B------:R-:W-:Y:S06]  /*0910*/  @!P0 BRA `(.L_x_7181) ;  /* 0x0000000000148947 */ /* 0x000fec0003800000 */
[C---:B------:R-:W-:Y:S02]  /*0920*/  ISETP.GE.AND P0, PT, R9.reuse, -0x407fffff, PT ;  /* 0xbf8000010900780c */ /* 0x040fe40003f06270 */
[----:B------:R-:W-:-:S11]  /*0930*/  FSETP.NEU.FTZ.AND P1, PT, R9, RZ, PT ;  /* 0x000000ff0900720b */ /* 0x000fd60003f3d000 */
[----:B------:R-:W-:-:S05]  /*0940*/  @P0 MOV R18, 0x7f800000 ;  /* 0x7f80000000120802 */ /* 0x000fca0000000f00 */
[----:B------:R-:W-:-:S05]  /*0950*/  @P0 FFMA.FTZ R11, R9, R18, +INF ;  /* 0x7f800000090b0423 */ /* 0x000fca0000010012 */
[----:B------:R-:W-:-:S07]  /*0960*/  FSEL R11, R11, -RZ, P1 ;  /* 0x800000ff0b0b7208 */ /* 0x000fce0000800000 */
.L_x_7181:
[----:B------:R-:W-:Y:S05]  /*0970*/  BSYNC B0 ;  /* 0x0000000000007941 */ /* 0x000fea0003800000 */
.L_x_7180:
[----:B------:R-:W-:Y:S01]  /*0980*/  IADD3 R8, R8, -0x3f400000, RZ ;  /* 0xc0c0000008087810 */ /* 0x000fe20007ffe0ff */
[----:B------:R-:W-:Y:S01]  /*0990*/  FFMA.FTZ R9, R22, R17, -0.13229703903198242188 ;  /* 0xbe0778e016097423 */ /* 0x000fe20000010011 */
[----:B------:R-:W-:Y:S01]  /*09a0*/  IADD3 R18, R21, -0x3f400000, RZ ;  /* 0xc0c0000015127810 */ /* 0x000fe20007ffe0ff */
[----:B------:R-:W-:Y:S01]  /*09b0*/  FFMA.FTZ R19, R20, R19, -0.13229703903198242188 ;  /* 0xbe0778e014137423 */ /* 0x000fe20000010013 */
[----:B------:R-:W-:Y:S01]  /*09c0*/  LOP3.LUT R17, R8, 0xff800000, RZ, 0xc0, !PT ;  /* 0xff80000008117812 */ /* 0x000fe200078ec0ff */
[----:B------:R-:W-:Y:S01]  /*09d0*/  FFMA.FTZ R9, R22, R9, 0.14491446316242218018 ;  /* 0x3e14647516097423 */ /* 0x000fe20000010009 */
[----:B------:R-:W-:Y:S01]  /*09e0*/  LOP3.LUT R18, R18, 0xff800000, RZ, 0xc0, !PT ;  /* 0xff80000012127812 */ /* 0x000fe200078ec0ff */
[----:B------:R-:W-:Y:S01]  /*09f0*/  FFMA.FTZ R19, R20, R19, 0.14491446316242218018 ;  /* 0x3e14647514137423 */ /* 0x000fe20000010013 */
[----:B------:R-:W-:Y:S01]  /*0a00*/  IADD3 R21, -R17, 0x40800000, RZ ;  /* 0x4080000011157810 */ /* 0x000fe20007ffe1ff */
[----:B------:R-:W-:Y:S01]  /*0a10*/  FFMA.FTZ R9, R22, R9, -0.16641564667224884033 ;  /* 0xbe2a68dd16097423 */ /* 0x000fe20000010009 */
[----:B------:R-:W-:Y:S01]  /*0a20*/  IADD3 R25, -R18, 0x40800000, RZ ;  /* 0x4080000012197810 */ /* 0x000fe20007ffe1ff */
[----:B------:R-:W-:Y:S01]  /*0a30*/  FFMA.FTZ R19, R20, R19, -0.16641564667224884033 ;  /* 0xbe2a68dd14137423 */ /* 0x000fe20000010013 */
[----:B------:R-:W-:Y:S01]  /*0a40*/  IADD3 R24, R4, -R17, RZ ;  /* 0x8000001104187210 */ /* 0x000fe20007ffe0ff */
[----:B------:R-:W-:Y:S01]  /*0a50*/  FFMA.FTZ R9, R22, R9, 0.19988867640495300293 ;  /* 0x3e4caf9e16097423 */ /* 0x000fe20000010009 */
[----:B------:R-:W-:Y:S01]  /*0a60*/  IADD3 R26, R5, -R18, RZ ;  /* 0x80000012051a7210 */ /* 0x000fe20007ffe0ff */
[-C--:B------:R-:W-:Y:S01]  /*0a70*/  FFMA.FTZ R23, R21, R14.reuse, -1 ;  /* 0xbf80000015177423 */ /* 0x080fe2000001000e */
[----:B------:R-:W-:Y:S01]  /*0a80*/  FFMA.FTZ R25, R25, R14, -1 ;  /* 0xbf80000019197423 */ /* 0x000fe2000001000e */
[----:B------:R-:W-:Y:S01]  /*0a90*/  FFMA.FTZ R19, R20, R19, 0.19988867640495300293 ;  /* 0x3e4caf9e14137423 */ /* 0x000fe20000010013 */
[----:B------:R-:W-:Y:S01]  /*0aa0*/  FFMA.FTZ R9, R22, R9, -0.25000196695327758789 ;  /* 0xbe80004216097423 */ /* 0x000fe20000010009 */
[----:B------:R-:W-:Y:S01]  /*0ab0*/  FADD.FTZ R24, R24, R23 ;  /* 0x0000001718187221 */ /* 0x000fe20000010000 */
[----:B------:R-:W-:Y:S01]  /*0ac0*/  FADD.FTZ R26, R26, R25 ;  /* 0x000000191a1a7221 */ /* 0x000fe20000010000 */
[----:B------:R-:W-:Y:S01]  /*0ad0*/  FFMA.FTZ R21, R20, R19, -0.25000196695327758789 ;  /* 0xbe80004214157423 */ /* 0x000fe20000010013 */
[----:B------:R-:W-:Y:S01]  /*0ae0*/  FFMA.FTZ R19, R22, R9, 0.33333510160446166992 ;  /* 0x3eaaaae616137423 */ /* 0x000fe20000010009 */
[-C--:B------:R-:W-:Y:S01]  /*0af0*/  FFMA.FTZ R23, R24, -R13.reuse, 0.10546888411045074463 ;  /* 0x3dd8001218177423 */ /* 0x080fe2000001080d */
[----:B------:R-:W0:Y:S01]  /*0b00*/  LDC.64 R8, c[0x0][0x218] ;  /* 0x00008600ff087b82 */ /* 0x000e220000000a00 */
[----:B------:R-:W-:Y:S01]  /*0b10*/  FFMA.FTZ R13, R26, -R13, 0.10546888411045074463 ;  /* 0x3dd800121a0d7423 */ /* 0x000fe2000001080d */
[----:B------:R-:W-:Y:S01]  /*0b20*/  ISETP.GE.U32.AND P0, PT, R6, 0x7f800000, PT ;  /* 0x7f8000000600780c */ /* 0x000fe20003f06070 */
[----:B------:R-:W-:Y:S01]  /*0b30*/  FFMA.FTZ R23, R24, R23, -0.13229703903198242188 ;  /* 0xbe0778e018177423 */ /* 0x000fe20000010017 */
[----:B------:R-:W-:Y:S01]  /*0b40*/  FFMA.FTZ R19, R22, R19, -0.5 ;  /* 0xbf00000016137423 */ /* 0x000fe20000010013 */
[----:B------:R-:W-:Y:S01]  /*0b50*/  FFMA.FTZ R13, R26, R13, -0.13229703903198242188 ;  /* 0xbe0778e01a0d7423 */ /* 0x000fe2000001000d */
[----:B------:R-:W-:Y:S01]  /*0b60*/  FFMA.FTZ R21, R20, R21, 0.33333510160446166992 ;  /* 0x3eaaaae614157423 */ /* 0x000fe20000010015 */
[----:B------:R-:W-:Y:S01]  /*0b70*/  FFMA.FTZ R23, R24, R23, 0.14491446316242218018 ;  /* 0x3e14647518177423 */ /* 0x000fe20000010017 */
[----:B------:R-:W-:Y:S01]  /*0b80*/  FMUL.FTZ R19, R22, R19 ;  /* 0x0000001316137220 */ /* 0x000fe20000410000 */
[----:B------:R-:W-:Y:S01]  /*0b90*/  FFMA.FTZ R13, R26, R13, 0.14491446316242218018 ;  /* 0x3e1464751a0d7423 */ /* 0x000fe2000001000d */
[----:B------:R-:W-:Y:S01]  /*0ba0*/  I2FP.F32.S32 R15, R15 ;  /* 0x0000000f000f7245 */ /* 0x000fe20000201400 */
[----:B------:R-:W-:Y:S01]  /*0bb0*/  FFMA.FTZ R21, R20, R21, -0.5 ;  /* 0xbf00000014157423 */ /* 0x000fe20000010015 */
[----:B------:R-:W-:Y:S01]  /*0bc0*/  FFMA.FTZ R23, R24, R23, -0.16641564667224884033 ;  /* 0xbe2a68dd18177423 */ /* 0x000fe20000010017 */
[----:B------:R-:W-:Y:S01]  /*0bd0*/  FFMA.FTZ R13, R26, R13, -0.16641564667224884033 ;  /* 0xbe2a68dd1a0d7423 */ /* 0x000fe2000001000d */
[----:B------:R-:W-:Y:S01]  /*0be0*/  FFMA.FTZ R14, R22, R19, R22 ;  /* 0x00000013160e7223 */ /* 0x000fe20000010016 */
[----:B------:R-:W-:Y:S01]  /*0bf0*/  I2FP.F32.S32 R16, R16 ;  /* 0x0000001000107245 */ /* 0x000fe20000201400 */
[----:B------:R-:W-:Y:S01]  /*0c00*/  FMUL.FTZ R21, R20, R21 ;  /* 0x0000001514157220 */ /* 0x000fe20000410000 */
[----:B------:R-:W-:Y:S01]  /*0c10*/  FFMA.FTZ R23, R24, R23, 0.19988867640495300293 ;  /* 0x3e4caf9e18177423 */ /* 0x000fe20000010017 */
[----:B------:R-:W-:Y:S01]  /*0c20*/  FFMA.FTZ R19, R26, R13, 0.19988867640495300293 ;  /* 0x3e4caf9e1a137423 */ /* 0x000fe2000001000d */
[----:B------:R-:W-:Y:S01]  /*0c30*/  FMUL.FTZ R15, R15, 1.1920928955078125e-07 ;  /* 0x340000000f0f7820 */ /* 0x000fe20000410000 */
[----:B------:R-:W-:Y:S01]  /*0c40*/  BSSY B0, `(.L_x_7182) ;  /* 0x000000d000007945 */ /* 0x000fe20003800000 */
[----:B------:R-:W-:Y:S01]  /*0c50*/  FFMA.FTZ R20, R20, R21, R20 ;  /* 0x0000001514147223 */ /* 0x000fe20000010014 */
[----:B------:R-:W-:Y:S01]  /*0c60*/  ISETP.GE.U32.AND P2, PT, R7, 0x7f800000, PT ;  /* 0x7f8000000700780c */ /* 0x000fe20003f46070 */
[----:B------:R-:W-:Y:S01]  /*0c70*/  FMUL.FTZ R13, R16, 1.1920928955078125e-07 ;  /* 0x34000000100d7820 */ /* 0x000fe20000410000 */
[----:B------:R-:W-:Y:S01]  /*0c80*/  FFMA.FTZ R23, R24, R23, -0.25000196695327758789 ;  /* 0xbe80004218177423 */ /* 0x000fe20000010017 */
[----:B------:R-:W-:Y:S01]  /*0c90*/  FFMA.FTZ R19, R26, R19, -0.25000196695327758789 ;  /* 0xbe8000421a137423 */ /* 0x000fe20000010013 */
[----:B------:R-:W-:Y:S01]  /*0ca0*/  FFMA.FTZ R14, R15, 0.69314718246459960938, R14 ;  /* 0x3f3172180f0e7823 */ /* 0x000fe2000001000e */
[----:B------:R-:W-:Y:S08]  /*0cb0*/  @!P0 BRA `(.L_x_7183) ;  /* 0x0000000000148947 */ /* 0x000ff00003800000 */
[C---:B------:R-:W-:Y:S02]  /*0cc0*/  ISETP.GE.AND P0, PT, R6.reuse, -0x407fffff, PT ;  /* 0xbf8000010600780c */ /* 0x040fe40003f06270 */
[----:B------:R-:W-:-:S11]  /*0cd0*/  FSETP.NEU.FTZ.AND P1, PT, R6, RZ, PT ;  /* 0x000000ff0600720b */ /* 0x000fd60003f3d000 */
[----:B------:R-:W-:-:S05]  /*0ce0*/  @P0 MOV R15, 0x7f800000 ;  /* 0x7f800000000f0802 */ /* 0x000fca0000000f00 */
[----:B------:R-:W-:-:S05]  /*0cf0*/  @P0 FFMA.FTZ R14, R6, R15, +INF ;  /* 0x7f800000060e0423 */ /* 0x000fca000001000f */
[----:B------:R-:W-:-:S07]  /*0d00*/  FSEL R14, R14, -RZ, P1 ;  /* 0x800000ff0e0e7208 */ /* 0x000fce0000800000 */
.L_x_7183:
[----:B------:R-:W-:Y:S05]  /*0d10*/  BSYNC B0 ;  /* 0x0000000000007941 */ /* 0x000fea0003800000 */
.L_x_7182:
[----:B------:R-:W-:Y:S01]  /*0d20*/  BSSY B0, `(.L_x_7184) ;  /* 0x000000a000007945 */ /* 0x000fe20003800000 */
[----:B------:R-:W-:Y:S01]  /*0d30*/  FFMA.FTZ R23, R24, R23, 0.33333510160446166992 ;  /* 0x3eaaaae618177423 */ /* 0x000fe20000010017 */
[----:B------:R-:W-:Y:S01]  /*0d40*/  FFMA.FTZ R19, R26, R19, 0.33333510160446166992 ;  /* 0x3eaaaae61a137423 */ /* 0x000fe20000010013 */
[----:B------:R-:W-:Y:S01]  /*0d50*/  FFMA.FTZ R15, R13, 0.69314718246459960938, R20 ;  /* 0x3f3172180d0f7823 */ /* 0x000fe20000010014 */
[----:B------:R-:W-:Y:S06]  /*0d60*/  @!P2 BRA `(.L_x_7185) ;  /* 0x000000000014a947 */ /* 0x000fec0003800000 */
[C---:B------:R-:W-:Y:S02]  /*0d70*/  ISETP.GE.AND P0, PT, R7.reuse, -0x407fffff, PT ;  /* 0xbf8000010700780c */ /* 0x040fe40003f06270 */
[----:B------:R-:W-:-:S11]  /*0d80*/  FSETP.NEU.FTZ.AND P1, PT, R7, RZ, PT ;  /* 0x000000ff0700720b */ /* 0x000fd60003f3d000 */
[----:B------:R-:W-:-:S05]  /*0d90*/  @P0 MOV R6, 0x7f800000 ;  /* 0x7f80000000060802 */ /* 0x000fca0000000f00 */
[----:B------:R-:W-:-:S05]  /*0da0*/  @P0 FFMA.FTZ R15, R7, R6, +INF ;  /* 0x7f800000070f0423 */ /* 0x000fca0000010006 */
[----:B------:R-:W-:-:S07]  /*0db0*/  FSEL R15, R15, -RZ, P1 ;  /* 0x800000ff0f0f7208 */ /* 0x000fce0000800000 */
.L_x_7185:
[----:B------:R-:W-:Y:S05]  /*0dc0*/  BSYNC B0 ;  /* 0x0000000000007941 */ /* 0x000fea0003800000 */
.L_x_7184:
[----:B------:R-:W-:Y:S01]  /*0dd0*/  ISETP.GE.U32.AND P0, PT, R4, 0x7f800000, PT ;  /* 0x7f8000000400780c */ /* 0x000fe20003f06070 */
[----:B------:R-:W-:Y:S01]  /*0de0*/  FFMA.FTZ R23, R24, R23, -0.5 ;  /* 0xbf00000018177423 */ /* 0x000fe20000010017 */
[----:B------:R-:W-:Y:S01]  /*0df0*/  I2FP.F32.S32 R17, R17 ;  /* 0x0000001100117245 */ /* 0x000fe20000201400 */
[----:B------:R-:W-:Y:S01]  /*0e00*/  FFMA.FTZ R19, R26, R19, -0.5 ;  /* 0xbf0000001a137423 */ /* 0x000fe20000010013 */
[----:B------:R-:W-:Y:S01]  /*0e10*/  I2FP.F32.S32 R18, R18 ;  /* 0x0000001200127245 */ /* 0x000fe20000201400 */
[----:B------:R-:W-:Y:S01]  /*0e20*/  FMUL.FTZ R23, R24, R23 ;  /* 0x0000001718177220 */ /* 0x000fe20000410000 */
[----:B------:R-:W-:Y:S01]  /*0e30*/  BSSY B0, `(.L_x_7186) ;  /* 0x000000f000007945 */ /* 0x000fe20003800000 */
[----:B------:R-:W-:Y:S01]  /*0e40*/  FMUL.FTZ R19, R26, R19 ;  /* 0x000000131a137220 */ /* 0x000fe20000410000 */
[----:B------:R-:W-:Y:S01]  /*0e50*/  FMUL.FTZ R17, R17, 1.1920928955078125e-07 ;  /* 0x3400000011117820 */ /* 0x000fe20000410000 */
[----:B------:R-:W-:Y:S01]  /*0e60*/  FFMA.FTZ R24, R24, R23, R24 ;  /* 0x0000001718187223 */ /* 0x000fe20000010018 */
[----:B------:R-:W-:Y:S01]  /*0e70*/  ISETP.GE.U32.AND P2, PT, R5, 0x7f800000, PT ;  /* 0x7f8000000500780c */ /* 0x000fe20003f46070 */
[----:B------:R-:W-:Y:S01]  /*0e80*/  FFMA.FTZ R19, R26, R19, R26 ;  /* 0x000000131a137223 */ /* 0x000fe2000001001a */
[----:B0-----:R-:W-:-:S04]  /*0e90*/  IMAD.WIDE.U32 R8, R0, 0x4, R8 ;  /* 0x0000000400087825 */ /* 0x001fc800078e0008 */
[----:B------:R-:W-:Y:S01]  /*0ea0*/  FMUL.FTZ R18, R18, 1.1920928955078125e-07 ;  /* 0x3400000012127820 */ /* 0x000fe20000410000 */
[----:B------:R-:W-:Y:S01]  /*0eb0*/  FFMA.FTZ R24, R17, 0.69314718246459960938, R24 ;  /* 0x3f31721811187823 */ /* 0x000fe20000010018 */
[----:B------:R-:W-:Y:S06]  /*0ec0*/  @!P0 BRA `(.L_x_7187) ;  /* 0x0000000000148947 */ /* 0x000fec0003800000 */
[C---:B------:R-:W-:Y:S02]  /*0ed0*/  ISETP.GE.AND P0, PT, R4.reuse, -0x407fffff, PT ;  /* 0xbf8000010400780c */ /* 0x040fe40003f06270 */
[----:B------:R-:W-:-:S11]  /*0ee0*/  FSETP.NEU.FTZ.AND P1, PT, R4, RZ, PT ;  /* 0x000000ff0400720b */ /* 0x000fd60003f3d000 */
[----:B------:R-:W-:-:S05]  /*0ef0*/  @P0 MOV R7, 0x7f800000 ;  /* 0x7f80000000070802 */ /* 0x000fca0000000f00 */
[----:B------:R-:W-:-:S05]  /*0f00*/  @P0 FFMA.FTZ R24, R4, R7, +INF ;  /* 0x7f80000004180423 */ /* 0x000fca0000010007 */
[----:B------:R-:W-:-:S07]  /*0f10*/  FSEL R24, R24, -RZ, P1 ;  /* 0x800000ff18187208 */ /* 0x000fce0000800000 */
.L_x_7187:
[----:B------:R-:W-:Y:S05]  /*0f20*/  BSYNC B0 ;  /* 0x0000000000007941 */ /* 0x000fea0003800000 */
.L_x_7186:
[----:B------:R-:W-:Y:S01]  /*0f30*/  BSSY B0, `(.L_x_7188) ;  /* 0x0000009000007945 */ /* 0x000fe20003800000 */
        /* <DEDUP_REMOVED lines=8> */
.L_x_7189:
[----:B------:R-:W-:Y:S05]  /*0fc0*/  BSYNC B0 ;  /* 0x0000000000007941 */ /* 0x000fea0003800000 */
.L_x_7188:
[----:B------:R-:W-:Y:S04]  /*0fd0*/  STG.E.64 desc[UR4][R8.64], R2 ;  /* 0x0000000208007986 */ /* 0x000fe8000c101b04 */
[----:B------:R-:W-:Y:S04]  /*0fe0*/  STG.E.64 desc[UR4][R8.64+0x400], R10 ;  /* 0x0004000a08007986 */ /* 0x000fe8000c101b04 */
[----:B------:R-:W-:Y:S04]  /*0ff0*/  STG.E.64 desc[UR4][R8.64+0x800], R14 ;  /* 0x0008000e08007986 */ /* 0x000fe8000c101b04 */
[----:B------:R-:W-:Y:S01]  /*1000*/  STG.E.64 desc[UR4][R8.64+0xc00], R24 ;  /* 0x000c001808007986 */ /* 0x000fe2000c101b04 */
[----:B------:R-:W-:Y:S05]  /*1010*/  EXIT ;  /* 0x000000000000794d */ /* 0x000fea0003800000 */
.L_x_7173:
[----:B------:R-:W0:Y:S01]  /*1020*/  S2R R5, SR_TID.X ;  /* 0x0000000000057919 */ /* 0x000e220000002100 */
[----:B------:R-:W-:Y:S02]  /*1030*/  CS2R R8, SRZ ;  /* 0x0000000000087805 */ /* 0x000fe4000001ff00 */
[----:B0-----:R-:W-:Y:S02]  /*1040*/  ISETP.GE.AND P0, PT, R5, R4, PT ;  /* 0x000000040500720c */ /* 0x001fe40003f06270 */
[----:B------:R-:W-:-:S11]  /*1050*/  MOV R13, R5 ;  /* 0x00000005000d7202 */ /* 0x000fd60000000f00 */
[----:B------:R-:W-:Y:S02]  /*1060*/  @!P0 IADD3 R12, R0, R13, RZ ;  /* 0x0000000d000c8210 */ /* 0x000fe40007ffe0ff */
[----:B------:R-:W-:-:S04]  /*1070*/  @!P0 IADD3 R13, R13, 0x80, RZ ;  /* 0x000000800d0d8810 */ /* 0x000fc80007ffe0ff */
[----:B------:R-:W-:-:S13]  /*1080*/  ISETP.GE.AND P6, PT, R13, R4, PT ;  /* 0x000000040d00720c */ /* 0x000fda0003fc6270 */
[----:B------:R-:W-:Y:S01]  /*1090*/  @!P6 IADD3 R11, R0, R13, RZ ;  /* 0x0000000d000be210 */ /* 0x000fe20007ffe0ff */
[----:B------:R-:W0:Y:S01]  /*10a0*/  @!P6 LDC.64 R6, c[0x0][0x220] ;  /* 0x00008800ff06eb82 */ /* 0x000e220000000a00 */
[----:B------:R-:W-:-:S04]  /*10b0*/  @!P6 IADD3 R13, R13, 0x80, RZ ;  /* 0x000000800d0de810 */ /* 0x000fc80007ffe0ff */
[----:B------:R-:W-:-:S13]  /*10c0*/  ISETP.GE.AND P5, PT, R13, R4, PT ;  /* 0x000000040d00720c */ /* 0x000fda0003fa6270 */
[----:B------:R-:W1:Y:S01]  /*10d0*/  @!P5 LDC.64 R16, c[0x0][0x220] ;  /* 0x00008800ff10db82 */ /* 0x000e620000000a00 */
[----:B------:R-:W-:Y:S02]  /*10e0*/  @!P5 IADD3 R15, R0, R13, RZ ;  /* 0x0000000d000fd210 */ /* 0x000fe40007ffe0ff */
[----:B------:R-:W-:Y:S01]  /*10f0*/  @!P5 IADD3 R13, R13, 0x80, RZ ;  /* 0x000000800d0dd810 */ /* 0x000fe20007ffe0ff */
[----:B0-----:R-:W-:-:S03]  /*1100*/  @!P6 IMAD.WIDE.U32 R10, R11, 0x4, R6 ;  /* 0x000000040b0ae825 */ /* 0x001fc600078e0006 */
[C---:B------:R-:W-:Y:S02]  /*1110*/  ISETP.GE.AND P4, PT, R13.reuse, R4, PT ;  /* 0x000000040d00720c */ /* 0x040fe40003f86270 */
[----:B------:R-:W5:Y:S11]  /*1120*/  @!P6 LDG.E R9, desc[UR4][R10.64] ;  /* 0x000000040a09e981 */ /* 0x000f76000c1e1900 */
[----:B------:R-:W-:Y:S01]  /*1130*/  @!P4 IADD3 R23, R0, R13, RZ ;  /* 0x0000000d0017c210 */ /* 0x000fe20007ffe0ff */
[----:B------:R-:W0:Y:S01]  /*1140*/  @!P4 LDC.64 R20, c[0x0][0x220] ;  /* 0x00008800ff14cb82 */ /* 0x000e220000000a00 */
[----:B------:R-:W-:Y:S01]  /*1150*/  @!P4 IADD3 R13, R13, 0x80, RZ ;  /* 0x000000800d0dc810 */ /* 0x000fe20007ffe0ff */
[----:B-1----:R-:W-:-:S03]  /*1160*/  @!P5 IMAD.WIDE.U32 R16, R15, 0x4, R16 ;  /* 0x000000040f10d825 */ /* 0x002fc600078e0010 */
[----:B------:R-:W-:Y:S02]  /*1170*/  ISETP.GE.AND P3, PT, R13, R4, PT ;  /* 0x000000040d00720c */ /* 0x000fe40003f66270 */
[----:B------:R1:W5:Y:S02]  /*1180*/  @!P5 LDG.E R8, desc[UR4][R16.64] ;  /* 0x000000041008d981 */ /* 0x000364000c1e1900 */
[----:B-1----:R-:W1:Y:S09]  /*1190*/  @!P0 LDC.64 R16, c[0x0][0x220] ;  /* 0x00008800ff108b82 */ /* 0x002e720000000a00 */
[----:B------:R-:W-:-:S02]  /*11a0*/  @!P3 IADD3 R25, R0, R13, RZ ;  /* 0x0000000d0019b210 */ /* 0x000fc40007ffe0ff */
[----:B------:R-:W-:-:S04]  /*11b0*/  @!P3 IADD3 R13, R13, 0x80, RZ ;  /* 0x000000800d0db810 */ /* 0x000fc80007ffe0ff */
[----:B------:R-:W-:Y:S01]  /*11c0*/  ISETP.GE.AND P2, PT, R13, R4, PT ;  /* 0x000000040d00720c */ /* 0x000fe20003f46270 */
[----:B------:R-:W2:-:S12]  /*11d0*/  @!P3 LDC.64 R2, c[0x0][0x220] ;  /* 0x00008800ff02bb82 */ /* 0x000e980000000a00 */
[----:B------:R-:W-:Y:S02]  /*11e0*/  @!P2 IADD3 R18, R0, R13, RZ ;  /* 0x0000000d0012a210 */ /* 0x000fe40007ffe0ff */
[----:B------:R-:W-:Y:S01]  /*11f0*/  @!P2 IADD3 R13, R13, 0x80, RZ ;  /* 0x000000800d0da810 */ /* 0x000fe20007ffe0ff */
[----:B-1----:R-:W-:Y:S01]  /*1200*/  @!P0 IMAD.WIDE.U32 R16, R12, 0x4, R16 ;  /* 0x000000040c108825 */ /* 0x002fe200078e0010 */
[----:B------:R-:W-:Y:S02]  /*1210*/  MOV R12, RZ ;  /* 0x000000ff000c7202 */ /* 0x000fe40000000f00 */
[----:B------:R-:W-:-:S04]  /*1220*/  ISETP.GE.AND P1, PT, R13, R4, PT ;  /* 0x000000040d00720c */ /* 0x000fc80003f26270 */
[----:B------:R-:W5:Y:S09]  /*1230*/  @!P0 LDG.E R12, desc[UR4][R16.64] ;  /* 0x00000004100c8981 */ /* 0x000f72000c1e1900 */
[----:B------:R-:W-:Y:S01]  /*1240*/  @!P1 IADD3 R19, R0, R13, RZ ;  /* 0x0000000d00139210 */ /* 0x000fe20007ffe0ff */
[----:B--2---:R-:W-:Y:S01]  /*1250*/  @!P3 IMAD.WIDE.U32 R24, R25, 0x4, R2 ;  /* 0x000000041918b825 */ /* 0x004fe200078e0002 */
[----:B------:R-:W-:Y:S01]  /*1260*/  @!P1 IADD3 R13, R13, 0x80, RZ ;  /* 0x000000800d0d9810 */ /* 0x000fe20007ffe0ff */
[----:B------:R-:W1:Y:S03]  /*1270*/  @!P2 LDC.64 R2, c[0x0][0x220] ;  /* 0x00008800ff02ab82 */ /* 0x000e660000000a00 */
[----:B------:R-:W-:-:S05]  /*1280*/  ISETP.GE.AND P6, PT, R13, R4, PT ;  /* 0x000000040d00720c */ /* 0x000fca0003fc6270 */
[----:B------:R-:W2:Y:S08]  /*1290*/  @!P1 LDC.64 R14, c[0x0][0x220] ;  /* 0x00008800ff0e9b82 */ /* 0x000eb00000000a00 */
[----:B------:R-:W3:Y:S01]  /*12a0*/  @!P6 LDC.64 R10, c[0x0][0x220] ;  /* 0x00008800ff0aeb82 */ /* 0x000ee20000000a00 */
[----:B0-----:R-:W-:Y:S01]  /*12b0*/  @!P4 IMAD.WIDE.U32 R20, R23, 0x4, R20 ;  /* 0x000000041714c825 */ /* 0x001fe200078e0014 */
[----:B------:R-:W-:-:S02]  /*12c0*/  @!P6 IADD3 R23, R0, R13, RZ ;  /* 0x0000000d0017e210 */ /* 0x000fc40007ffe0ff */
[----:B------:R-:W-:Y:S01]  /*12d0*/  CS2R R6, SRZ ;  /* 0x0000000000067805 */ /* 0x000fe2000001ff00 */
[----:B------:R-:W-:Y:S01]  /*12e0*/  HFMA2.MMA R13, -RZ, RZ, 0, 0 ;  /* 0x00000000ff0d7435 */ /* 0x000fe200000001ff */
[----:B-1----:R-:W-:-:S04]  /*12f0*/  @!P2 IMAD.WIDE.U32 R2, R18, 0x4, R2 ;  /* 0x000000041202a825 */ /* 0x002fc800078e0002 */
[----:B------:R0:W5:Y:S01]  /*1300*/  @!P4 LDG.E R7, desc[UR4][R20.64] ;  /* 0x000000041407c981 */ /* 0x000162000c1e1900 */
[----:B------:R-:W-:Y:S03]  /*1310*/  BSSY B0, `(.L_x_7190) ;  /* 0x0000032000007945 */ /* 0x000fe60003800000 */
[----:B------:R1:W5:Y:S01]  /*1320*/  @!P3 LDG.E R6, desc[UR4][R24.64] ;  /* 0x000000041806b981 */ /* 0x000362000c1e1900 */
[----:B--2---:R-:W-:-:S04]  /*1330*/  @!P1 IMAD.WIDE.U32 R18, R19, 0x4, R14 ;  /* 0x0000000413129825 */ /* 0x004fc800078e000e */
[----:B---3--:R-:W-:Y:S02]  /*1340*/  @!P6 IMAD.WIDE.U32 R22, R23, 0x4, R10 ;  /* 0x000000041716e825 */ /* 0x008fe400078e000a */
[----:B------:R-:W2:Y:S01]  /*1350*/  @!P0 LDC.64 R10, c[0x0][0x218] ;  /* 0x00008600ff0a8b82 */ /* 0x000ea20000000a00 */
[----:B------:R-:W-:Y:S02]  /*1360*/  CS2R R14, SRZ ;  /* 0x00000000000e7805 */ /* 0x000fe4000001ff00 */
[C---:B0-----:R-:W-:Y:S01]  /*1370*/  IADD3 R21, R5.reuse, 0x80, RZ ;  /* 0x0000008005157810 */ /* 0x041fe20007ffe0ff */
[----:B------:R-:W5:Y:S01]  /*1380*/  @!P6 LDG.E R13, desc[UR4][R22.64] ;  /* 0x00000004160de981 */ /* 0x000f62000c1e1900 */
[----:B-1----:R-:W-:Y:S02]  /*1390*/  IADD3 R25, R5, 0x100, RZ ;  /* 0x0000010005197810 */ /* 0x002fe40007ffe0ff */
[----:B------:R-:W-:Y:S01]  /*13a0*/  ISETP.GE.AND P6, PT, R21, R4, PT ;  /* 0x000000041500720c */ /* 0x000fe20003fc6270 */
[----:B------:R0:W5:Y:S01]  /*13b0*/  @!P2 LDG.E R15, desc[UR4][R2.64] ;  /* 0x00000004020fa981 */ /* 0x000162000c1e1900 */
[----:B------:R-:W-:-:S03]  /*13c0*/  IADD3 R21, R5, 0x280, RZ ;  /* 0x0000028005157810 */ /* 0x000fc60007ffe0ff */
[----:B------:R1:W5:Y:S01]  /*13d0*/  @!P1 LDG.E R14, desc[UR4][R18.64] ;  /* 0x00000004120e9981 */ /* 0x000362000c1e1900 */
[-C--:B------:R-:W-:Y:S02]  /*13e0*/  ISETP.GE.AND P5, PT, R25, R4.reuse, PT ;  /* 0x000000041900720c */ /* 0x080fe40003fa6270 */
[C---:B0-----:R-:W-:Y:S02]  /*13f0*/  IADD3 R3, R5.reuse, 0x180, RZ ;  /* 0x0000018005037810 */ /* 0x041fe40007ffe0ff */
[----:B-1----:R-:W-:Y:S02]  /*1400*/  IADD3 R19, R5, 0x200, RZ ;  /* 0x0000020005137810 */ /* 0x002fe40007ffe0ff */
[-C--:B------:R-:W-:Y:S02]  /*1410*/  ISETP.GE.AND P4, PT, R3, R4.reuse, PT ;  /* 0x000000040300720c */ /* 0x080fe40003f86270 */
[-C--:B------:R-:W-:Y:S02]  /*1420*/  ISETP.GE.AND P3, PT, R19, R4.reuse, PT ;  /* 0x000000041300720c */ /* 0x080fe40003f66270 */
[----:B------:R-:W-:-:S02]  /*1430*/  ISETP.GE.AND P2, PT, R21, R4, PT ;  /* 0x000000041500720c */ /* 0x000fc40003f46270 */
[----:B------:R-:W-:Y:S01]  /*1440*/  IADD3 R3, R5, 0x300, RZ ;  /* 0x0000030005037810 */ /* 0x000fe20007ffe0ff */
[----:B------:R-:W-:Y:S10]  /*1450*/  @P0 BRA `(.L_x_7191) ;  /* 0x0000000000740947 */ /* 0x000ff40003800000 */
[----:B-----5:R-:W-:Y:S01]  /*1460*/  FADD.FTZ.RZ R2, R12, 1 ;  /* 0x3f8000000c027421 */ /* 0x020fe2000001c000 */
        /* <DEDUP_REMOVED lines=23> */
[----:B------:R-:W-:-:S13]  /*15e0*/  ISETP.GE.AND P1, PT, R12, -0x407fffff, PT ;  /* 0xbf8000010c00780c */ /* 0x000fda0003f26270 */
[----:B------:R-:W-:-:S05]  /*15f0*/  @P1 MOV R19, 0x7f800000 ;  /* 0x7f80000000131802 */ /* 0x000fca0000000f00 */
[C---:B------:R-:W-:Y:S01]  /*1600*/  @P1 FFMA.FTZ R17, R12.reuse, R19, +INF ;  /* 0x7f8000000c111423 */ /* 0x040fe20000010013 */
[----:B------:R-:W-:-:S04]  /*1610*/  FSETP.NEU.FTZ.AND P1, PT, R12, RZ, PT ;  /* 0x000000ff0c00720b */ /* 0x000fc80003f3d000 */
[----:B------:R-:W-:-:S09]  /*1620*/  FSEL R17, R17, -RZ, P1 ;  /* 0x800000ff11117208 */ /* 0x000fd20000800000 */
.L_x_7191:
[----:B------:R-:W-:Y:S05]  /*1630*/  BSYNC B0 ;  /* 0x0000000000007941 */ /* 0x000fea0003800000 */
.L_x_7190:
[----:B------:R-:W-:Y:S01]  /*1640*/  BSSY B0, `(.L_x_7192) ;  /* 0x0000021000007945 */ /* 0x000fe20003800000 */
[----:B------:R-:W-:Y:S02]  /*1650*/  ISETP.GE.AND P1, PT, R3, R4, PT ;  /* 0x000000040300720c */ /* 0x000fe40003f26270 */
[----:B------:R-:W-:Y:S01]  /*1660*/  IADD3 R3, R5, 0x380, RZ ;  /* 0x0000038005037810 */ /* 0x000fe20007ffe0ff */
[----:B------:R-:W-:Y:S10]  /*1670*/  @P6 BRA `(.L_x_7193) ;  /* 0x0000000000746947 */ /* 0x000ff40003800000 */
[C---:B-----5:R-:W-:Y:S01]  /*1680*/  FADD.FTZ.RZ R2, R9.reuse, 1 ;  /* 0x3f80000009027421 */ /* 0x060fe2000001c000 */
[----:B------:R-:W-:Y:S01]  /*1690*/  HFMA2.MMA R19, -RZ, RZ, 1.625, 0 ;  /* 0x3e800000ff137435 */ /* 0x000fe200000001ff */
        /* <DEDUP_REMOVED lines=27> */
.L_x_7193:
[----:B------:R-:W-:Y:S05]  /*1850*/  BSYNC B0 ;  /* 0x0000000000007941 */ /* 0x000fea0003800000 */
.L_x_7192:
[----:B------:R-:W-:Y:S01]  /*1860*/  ISETP.GE.AND P6, PT, R3, R4, PT ;  /* 0x000000040300720c */ /* 0x000fe20003fc6270 */
[----:B------:R-:W-:Y:S01]  /*1870*/  BSSY B0, `(.L_x_7194) ;  /* 0x0000021000007945 */ /* 0x000fe20003800000 */
[----:B------:R-:W-:-:S05]  /*1880*/  @!P0 IADD3 R3, R0, R5, RZ ;  /* 0x0000000500038210 */ /* 0x000fca0007ffe0ff */
[----:B--2---:R-:W-:Y:S01]  /*1890*/  @!P0 IMAD.WIDE.U32 R2, R3, 0x4, R10 ;  /* 0x0000000403028825 */ /* 0x004fe200078e000a */
[----:B------:R-:W-:Y:S06]  /*18a0*/  @P5 BRA `(.L_x_7195) ;  /* 0x0000000000745947 */ /* 0x000fec0003800000 */
        /* <DEDUP_REMOVED lines=29> */
.L_x_7195:
[----:B------:R-:W-:Y:S05]  /*1a80*/  BSYNC B0 ;  /* 0x0000000000007941 */ /* 0x000fea0003800000 */
.L_x_7194:
[----:B------:R-:W-:Y:S04]  /*1a90*/  BSSY B0, `(.L_x_7196) ;  /* 0x000001f000007945 */ /* 0x000fe80003800000 */
[----:B------:R-:W-:Y:S05]  /*1aa0*/  @P4 BRA `(.L_x_7197) ;  /* 0x0000000000744947 */ /* 0x000fea0003800000 */
        /* <DEDUP_REMOVED lines=29> */
.L_x_7197:
[----:B------:R-:W-:Y:S05]  /*1c80*/  BSYNC B0 ;  /* 0x0000000000007941 */ /* 0x000fea0003800000 */
.L_x_7196:
        /* <DEDUP_REMOVED lines=31> */
.L_x_7199:
[----:B------:R-:W-:Y:S05]  /*1e80*/  BSYNC B0 ;  /* 0x0000000000007941 */ /* 0x000fea0003800000 */
.L_x_7198:
        /* <DEDUP_REMOVED lines=31> */
.L_x_7201:
[----:B------:R-:W-:Y:S05]  /*2080*/  BSYNC B0 ;  /* 0x0000000000007941 */ /* 0x000fea0003800000 */
.L_x_7200:
        /* <DEDUP_REMOVED lines=31> */
.L_x_7203:
[----:B------:R-:W-:Y:S05]  /*2280*/  BSYNC B0 ;  /* 0x0000000000007941 */ /* 0x000fea0003800000 */
.L_x_7202:
        /* <DEDUP_REMOVED lines=31> */
.L_x_7205:
[----:B------:R-:W-:Y:S05]  /*2480*/  BSYNC B0 ;  /* 0x0000000000007941 */ /* 0x000fea0003800000 */
.L_x_7204:
[----:B------:R-:W-:Y:S01]  /*2490*/  @!P0 IADD3 R5, R5, 0x80, RZ ;  /* 0x0000008005058810 */ /* 0x000fe20007ffe0ff */
[----:B------:R0:W-:Y:S01]  /*24a0*/  @!P0 STG.E desc[UR4][R2.64], R17 ;  /* 0x0000001102008986 */ /* 0x0001e2000c101904 */
[----:B------:R-:W-:Y:S04]  /*24b0*/  BSSY B0, `(.L_x_7206) ;  /* 0x000002d000007945 */ /* 0x000fe80003800000 */
[----:B------:R-:W-:Y:S01]  /*24c0*/  BSSY B1, `(.L_x_7207) ;  /* 0x0000025000017945 */ /* 0x000fe20003800000 */
[----:B------:R-:W-:-:S13]  /*24d0*/  ISETP.GE.AND P0, PT, R5, R4, PT ;  /* 0x000000040500720c */ /* 0x000fda0003f06270 */
[----:B0-----:R-:W-:Y:S05]  /*24e0*/  @P0 BRA `(.L_x_7208) ;  /* 0x0000000000300947 */ /* 0x001fea0003800000 */
[----:B------:R-:W0:Y:S01]  /*24f0*/  LDC.64 R2, c[0x0][0x218] ;  /* 0x00008600ff027b82 */ /* 0x000e220000000a00 */
[----:B-----5:R-:W-:Y:S02]  /*2500*/  IADD3 R13, R0, R5, RZ ;  /* 0x00000005000d7210 */ /* 0x020fe40007ffe0ff */
[----:B------:R-:W-:-:S04]  /*2510*/  IADD3 R5, R5, 0x80, RZ ;  /* 0x0000008005057810 */ /* 0x000fc80007ffe0ff */
[----:B------:R-:W-:Y:S01]  /*2520*/  ISETP.GE.AND P0, PT, R5, R4, PT ;  /* 0x000000040500720c */ /* 0x000fe20003f06270 */
[----:B0-----:R-:W-:-:S05]  /*2530*/  IMAD.WIDE.U32 R2, R13, 0x4, R2 ;  /* 0x000000040d027825 */ /* 0x001fca00078e0002 */
[----:B------:R0:W-:Y:S07]  /*2540*/  STG.E desc[UR4][R2.64], R12 ;  /* 0x0000000c02007986 */ /* 0x0001ee000c101904 */
[----:B------:R-:W-:Y:S05]  /*2550*/  @P0 BRA `(.L_x_7209) ;  /* 0x0000000000300947 */ /* 0x000fea0003800000 */
[----:B0-----:R-:W0:Y:S01]  /*2560*/  LDC.64 R2, c[0x0][0x218] ;  /* 0x00008600ff027b82 */ /* 0x001e220000000a00 */
[----:B------:R-:W-:Y:S02]  /*2570*/  IADD3 R13, R0, R5, RZ ;  /* 0x00000005000d7210 */ /* 0x000fe40007ffe0ff */
[----:B------:R-:W-:-:S03]  /*2580*/  IADD3 R5, R5, 0x80, RZ ;  /* 0x0000008005057810 */ /* 0x000fc60007ffe0ff */
[----:B0-----:R-:W-:-:S05]  /*2590*/  IMAD.WIDE.U32 R2, R13, 0x4, R2 ;  /* 0x000000040d027825 */ /* 0x001fca00078e0002 */
[----:B------:R0:W-:Y:S02]  /*25a0*/  STG.E desc[UR4][R2.64], R11 ;  /* 0x0000000b02007986 */ /* 0x0001e4000c101904 */
.L_x_7208:
[----:B------:R-:W-:-:S13]  /*25b0*/  ISETP.GE.AND P0, PT, R5, R4, PT ;  /* 0x000000040500720c */ /* 0x000fda0003f06270 */
[----:B------:R-:W-:Y:S05]  /*25c0*/  @P0 BRA `(.L_x_7210) ;  /* 0x0000000000300947 */ /* 0x000fea0003800000 */
[----:B0-----:R-:W0:Y:S01]  /*25d0*/  LDC.64 R2, c[0x0][0x218] ;  /* 0x00008600ff027b82 */ /* 0x001e220000000a00 */
[----:B------:R-:W-:Y:S02]  /*25e0*/  IADD3 R11, R0, R5, RZ ;  /* 0x00000005000b7210 */ /* 0x000fe40007ffe0ff */
[----:B------:R-:W-:-:S03]  /*25f0*/  IADD3 R5, R5, 0x80, RZ ;  /* 0x0000008005057810 */ /* 0x000fc60007ffe0ff */
[----:B0-----:R-:W-:-:S05]  /*2600*/  IMAD.WIDE.U32 R2, R11, 0x4, R2 ;  /* 0x000000040b027825 */ /* 0x001fca00078e0002 */
[----:B-----5:R1:W-:Y:S02]  /*2610*/  STG.E desc[UR4][R2.64], R8 ;  /* 0x0000000802007986 */ /* 0x0203e4000c101904 */
.L_x_7209:
[----:B------:R-:W-:-:S13]  /*2620*/  ISETP.GE.AND P0, PT, R5, R4, PT ;  /* 0x000000040500720c */ /* 0x000fda0003f06270 */
[----:B------:R-:W-:Y:S05]  /*2630*/  @P0 BRA `(.L_x_7211) ;  /* 0x0000000000340947 */ /* 0x000fea0003800000 */
[----:B01----:R-:W0:Y:S01]  /*2640*/  LDC.64 R2, c[0x0][0x218] ;  /* 0x00008600ff027b82 */ /* 0x003e220000000a00 */
[----:B------:R-:W-:Y:S02]  /*2650*/  IADD3 R11, R0, R5, RZ ;  /* 0x00000005000b7210 */ /* 0x000fe40007ffe0ff */
[----:B------:R-:W-:-:S03]  /*2660*/  IADD3 R5, R5, 0x80, RZ ;  /* 0x0000008005057810 */ /* 0x000fc60007ffe0ff */
[----:B0-----:R-:W-:-:S05]  /*2670*/  IMAD.WIDE.U32 R2, R11, 0x4, R2 ;  /* 0x000000040b027825 */ /* 0x001fca00078e0002 */
[----:B------:R1:W-:Y:S02]  /*2680*/  STG.E desc[UR4][R2.64], R7 ;  /* 0x0000000702007986 */ /* 0x0003e4000c101904 */
.L_x_7210:
[----:B------:R-:W-:-:S13]  /*2690*/  ISETP.GE.AND P0, PT, R5, R4, PT ;  /* 0x000000040500720c */ /* 0x000fda0003f06270 */
[----:B------:R-:W-:Y:S05]  /*26a0*/  @P0 BREAK B1 ;  /* 0x0000000000010942 */ /* 0x000fea0003800000 */
[----:B------:R-:W-:Y:S05]  /*26b0*/  @P0 BRA `(.L_x_7212) ;  /* 0x0000000000300947 */ /* 0x000fea0003800000 */
[----:B01----:R-:W0:Y:S01]  /*26c0*/  LDC.64 R2, c[0x0][0x218] ;  /* 0x00008600ff027b82 */ /* 0x003e220000000a00 */
[----:B-----5:R-:W-:Y:S02]  /*26d0*/  IADD3 R7, R0, R5, RZ ;  /* 0x0000000500077210 */ /* 0x020fe40007ffe0ff */
[----:B------:R-:W-:-:S03]  /*26e0*/  IADD3 R5, R5, 0x80, RZ ;  /* 0x0000008005057810 */ /* 0x000fc60007ffe0ff */
[----:B0-----:R-:W-:-:S05]  /*26f0*/  IMAD.WIDE.U32 R2, R7, 0x4, R2 ;  /* 0x0000000407027825 */ /* 0x001fca00078e0002 */
[----:B------:R2:W-:Y:S02]  /*2700*/  STG.E desc[UR4][R2.64], R9 ;  /* 0x0000000902007986 */ /* 0x0005e4000c101904 */
.L_x_7211:
[----:B------:R-:W-:Y:S05]  /*2710*/  BSYNC B1 ;  /* 0x0000000000017941 */ /* 0x000fea0003800000 */
.L_x_7207:
[----:B------:R-:W-:-:S13]  /*2720*/  ISETP.GE.AND P0, PT, R5, R4, PT ;  /* 0x000000040500720c */ /* 0x000fda0003f06270 */
[----:B012---:R-:W0:Y:S01]  /*2730*/  @!P0 LDC.64 R2, c[0x0][0x218] ;  /* 0x00008600ff028b82 */ /* 0x007e220000000a00 */
[----:B------:R-:W-:Y:S02]  /*2740*/  @!P0 IADD3 R7, R0, R5, RZ ;  /* 0x0000000500078210 */ /* 0x000fe40007ffe0ff */
[----:B------:R-:W-:-:S03]  /*2750*/  @!P0 IADD3 R5, R5, 0x80, RZ ;  /* 0x0000008005058810 */ /* 0x000fc60007ffe0ff */
[----:B0-----:R-:W-:-:S05]  /*2760*/  @!P0 IMAD.WIDE.U32 R2, R7, 0x4, R2 ;  /* 0x0000000407028825 */ /* 0x001fca00078e0002 */
[----:B------:R2:W-:Y:S02]  /*2770*/  @!P0 STG.E desc[UR4][R2.64], R10 ;  /* 0x0000000a02008986 */ /* 0x0005e4000c101904 */
.L_x_7212:
[----:B------:R-:W-:Y:S05]  /*2780*/  BSYNC B0 ;  /* 0x0000000000007941 */ /* 0x000fea0003800000 */
.L_x_7206:
[----:B------:R-:W-:Y:S05]  /*2790*/  WARPSYNC.ALL ;  /* 0x0000000000007948 */ /* 0x000fea0003800000 */
[----:B------:R-:W-:-:S13]  /*27a0*/  ISETP.GE.AND P0, PT, R5, R4, PT ;  /* 0x000000040500720c */ /* 0x000fda0003f06270 */
[----:B------:R-:W-:Y:S05]  /*27b0*/  @P0 EXIT ;  /* 0x000000000000094d */ /* 0x000fea0003800000 */
[----:B012---:R-:W0:Y:S01]  /*27c0*/  LDC.64 R2, c[0x0][0x218] ;  /* 0x00008600ff027b82 */ /* 0x007e220000000a00 */
[----:B------:R-:W-:-:S05]  /*27d0*/  IADD3 R5, R0, R5, RZ ;  /* 0x0000000500057210 */ /* 0x000fca0007ffe0ff */
[----:B0-----:R-:W-:-:S05]  /*27e0*/  IMAD.WIDE.U32 R2, R5, 0x4, R2 ;  /* 0x0000000405027825 */ /* 0x001fca00078e0002 */
[----:B-----5:R-:W-:Y:S01]  /*27f0*/  STG.E desc[UR4][R2.64], R6 ;  /* 0x0000000602007986 */ /* 0x020fe2000c101904 */
[----:B------:R-:W-:Y:S05]  /*2800*/  EXIT ;  /* 0x000000000000794d */ /* 0x000fea0003800000 */
.L_x_7213:
        /* <DEDUP_REMOVED lines=15> */
.L_x_13311:


//--------------------- .text._ZN2at6native29vectorized_elementwise_kernelILi4EZZZNS0_17log1p_kernel_cudaERNS_18TensorIteratorBaseEENKUlvE_clEvENKUlvE0_clEvEUlfE_St5arrayIPcLm2EEEEviT0_T1_ --------------------------
	.section	.text._ZN2at6native29vectorized_elementwise_kernelILi4EZZZNS0_17log1p_kernel_cudaERNS_18TensorIteratorBaseEENKUlvE_clEvENKUlvE0_clEvEUlfE_St5arrayIPcLm2EEEEviT0_T1_,"ax",@progbits
	.align	128
        .global         _ZN2at6native29vectorized_elementwise_kernelILi4EZZZNS0_17log1p_kernel_cudaERNS_18TensorIteratorBaseEENKUlvE_clEvENKUlvE0_clEvEUlfE_St5arrayIPcLm2EEEEviT0_T1_
        .type           _ZN2at6native29vectorized_elementwise_kernelILi4EZZZNS0_17log1p_kernel_cudaERNS_18TensorIteratorBaseEENKUlvE_clEvENKUlvE0_clEvEUlfE_St5arrayIPcLm2EEEEviT0_T1_,@function
        .size           _ZN2at6native29vectorized_elementwise_kernelILi4EZZZNS0_17log1p_kernel_cudaERNS_18TensorIteratorBaseEENKUlvE_clEvENKUlvE0_clEvEUlfE_St5arrayIPcLm2EEEEviT0_T1_,(.L_x_13312 - _ZN2at6native29vectorized_elementwise_kernelILi4EZZZNS0_17log1p_kernel_cudaERNS_18TensorIteratorBaseEENKUlvE_clEvENKUlvE0_clEvEUlfE_St5arrayIPcLm2EEEEviT0_T1_)
        .other          _ZN2at6native29vectorized_elementwise_kernelILi4EZZZNS0_17log1p_kernel_cudaERNS_18TensorIteratorBaseEENKUlvE_clEvENKUlvE0_clEvEUlfE_St5arrayIPcLm2EEEEviT0_T1_,@"STO_CUDA_ENTRY STV_DEFAULT"
_ZN2at6native29vectorized_elementwise_kernelILi4EZZZNS0_17log1p_kernel_cudaERNS_18TensorIteratorBaseEENKUlvE_clEvENKUlvE0_clEvEUlfE_St5arrayIPcLm2EEEEviT0_T1_:
.text._ZN2at6native29vectorized_elementwise_kernelILi4EZZZNS0_17log1p_kernel_cudaERNS_18TensorIteratorBaseEENKUlvE_clEvENKUlvE0_clEvEUlfE_St5arrayIPcLm2EEEEviT0_T1_:
        /* <DEDUP_REMOVED lines=13> */
[----:B------:R-:W-:-:S03]  /*00d0*/  HFMA2.MMA R16, -RZ, RZ, 1.625, 0 ;  /* 0x3e800000ff107435 */ /* 0x000fc600000001ff */
[----:B------:R0:W5:Y:S01]  /*00e0*/  LDG.E.128 R4, desc[UR4][R12.64+0x800] ;  /* 0x000800040c047981 */ /* 0x000162000c1e1d00 */
[----:B------:R-:W-:Y:S01]  /*00f0*/  BSSY B0, `(.L_x_7215) ;  /* 0x0000055000007945 */ /* 0x000fe20003800000 */
[C---:B--2---:R-:W-:Y:S01]  /*0100*/  FADD.FTZ.RZ R3, R8.reuse, 1 ;  /* 0x3f80000008037421 */ /* 0x044fe2000001c000 */
[----:B------:R-:W-:Y:S01]  /*0110*/  FADD.FTZ.RZ R14, R9, 1 ;  /* 0x3f800000090e7421 */ /* 0x000fe2000001c000 */
[----:B------:R-:W-:Y:S01]  /*0120*/  FADD.FTZ.RZ R19, R11, 1 ;  /* 0x3f8000000b137421 */ /* 0x000fe2000001c000 */
[----:B------:R-:W-:Y:S02]  /*0130*/  ISETP.GE.U32.AND P2, PT, R8, 0x7f800000, PT ;  /* 0x7f8000000800780c */ /* 0x000fe40003f46070 */
[----:B------:R-:W-:Y:S02]  /*0140*/  IADD3 R3, R3, -0x3f400000, RZ ;  /* 0xc0c0000003037810 */ /* 0x000fe40007ffe0ff */
[----:B0-----:R-:W-:Y:S02]  /*0150*/  IADD3 R12, R14, -0x3f400000, RZ ;  /* 0xc0c000000e0c7810 */ /* 0x001fe40007ffe0ff */
[----:B------:R-:W-:-:S02]  /*0160*/  LOP3.LUT R15, R3, 0xff800000, RZ, 0xc0, !PT ;  /* 0xff800000030f7812 */ /* 0x000fc400078ec0ff */
[----:B------:R-:W-:Y:S02]  /*0170*/  IADD3 R19, R19, -0x3f400000, RZ ;  /* 0xc0c0000013137810 */ /* 0x000fe40007ffe0ff */
[----:B------:R-:W-:Y:S02]  /*0180*/  IADD3 R3, -R15, 0x40800000, RZ ;  /* 0x408000000f037810 */ /* 0x000fe40007ffe1ff */
[-C--:B------:R-:W-:Y:S02]  /*0190*/  IADD3 R18, R8, -R15.reuse, RZ ;  /* 0x8000000f08127210 */ /* 0x080fe40007ffe0ff */
[----:B------:R-:W-:Y:S01]  /*01a0*/  LOP3.LUT R12, R12, 0xff800000, RZ, 0xc0, !PT ;  /* 0xff8000000c0c7812 */ /* 0x000fe200078ec0ff */
[----:B------:R-:W-:Y:S01]  /*01b0*/  FFMA.FTZ R17, R3, R16, -1 ;  /* 0xbf80000003117423 */ /* 0x000fe20000010010 */
[----:B------:R-:W-:Y:S02]  /*01c0*/  MOV R3, 0x3d39bf78 ;  /* 0x3d39bf7800037802 */ /* 0x000fe40000000f00 */
[----:B------:R-:W-:Y:S01]  /*01d0*/  IADD3 R20, R9, -R12, RZ ;  /* 0x8000000c09147210 */ /* 0x000fe20007ffe0ff */
[----:B------:R-:W-:Y:S01]  /*01e0*/  FADD.FTZ R18, R18, R17 ;  /* 0x0000001112127221 */ /* 0x000fe20000010000 */
[----:B------:R-:W-:Y:S01]  /*01f0*/  FADD.FTZ.RZ R17, R10, 1 ;  /* 0x3f8000000a117421 */ /* 0x000fe2000001c000 */
[----:B------:R-:W-:-:S02]  /*0200*/  I2FP.F32.S32 R15, R15 ;  /* 0x0000000f000f7245 */ /* 0x000fc40000201400 */
[C---:B------:R-:W-:Y:S01]  /*0210*/  FFMA.FTZ R13, R18.reuse, -R3, 0.10546888411045074463 ;  /* 0x3dd80012120d7423 */ /* 0x040fe20000010803 */
[----:B------:R-:W-:Y:S02]  /*0220*/  ISETP.GE.U32.AND P4, PT, R9, 0x7f800000, PT ;  /* 0x7f8000000900780c */ /* 0x000fe40003f86070 */
[----:B------:R-:W-:Y:S01]  /*0230*/  IADD3 R14, R17, -0x3f400000, RZ ;  /* 0xc0c00000110e7810 */ /* 0x000fe20007ffe0ff */
[----:B------:R-:W-:Y:S01]  /*0240*/  FFMA.FTZ R13, R18, R13, -0.13229703903198242188 ;  /* 0xbe0778e0120d7423 */ /* 0x000fe2000001000d */
[----:B------:R-:W-:Y:S02]  /*0250*/  ISETP.GE.U32.AND P0, PT, R10, 0x7f800000, PT ;  /* 0x7f8000000a00780c */ /* 0x000fe40003f06070 */
[----:B------:R-:W-:Y:S01]  /*0260*/  ISETP.GE.U32.AND P1, PT, R11, 0x7f800000, PT ;  /* 0x7f8000000b00780c */ /* 0x000fe20003f26070 */
[----:B------:R-:W-:Y:S01]  /*0270*/  FFMA.FTZ R17, R18, R13, 0.14491446316242218018 ;  /* 0x3e14647512117423 */ /* 0x000fe2000001000d */
[----:B------:R-:W-:Y:S02]  /*0280*/  LOP3.LUT R13, R14, 0xff800000, RZ, 0xc0, !PT ;  /* 0xff8000000e0d7812 */ /* 0x000fe400078ec0ff */
[----:B------:R-:W-:Y:S01]  /*0290*/  LOP3.LUT R14, R19, 0xff800000, RZ, 0xc0, !PT ;  /* 0xff800000130e7812 */ /* 0x000fe200078ec0ff */
[----:B------:R-:W-:Y:S01]  /*02a0*/  FFMA.FTZ R17, R18, R17, -0.16641564667224884033 ;  /* 0xbe2a68dd12117423 */ /* 0x000fe20000010011 */
[----:B------:R-:W-:-:S02]  /*02b0*/  IADD3 R19, -R12, 0x40800000, RZ ;  /* 0x408000000c137810 */ /* 0x000fc40007ffe1ff */
[----:B------:R-:W-:Y:S01]  /*02c0*/  IADD3 R21, -R13, 0x40800000, RZ ;  /* 0x408000000d157810 */ /* 0x000fe20007ffe1ff */
[----:B------:R-:W-:Y:S01]  /*02d0*/  FFMA.FTZ R17, R18, R17, 0.19988867640495300293 ;  /* 0x3e4caf9e12117423 */ /* 0x000fe20000010011 */
[----:B------:R-:W-:Y:S01]  /*02e0*/  IADD3 R23, -R14, 0x40800000, RZ ;  /* 0x408000000e177810 */ /* 0x000fe20007ffe1ff */
[-C--:B------:R-:W-:Y:S01]  /*02f0*/  FFMA.FTZ R19, R19, R16.reuse, -1 ;  /* 0xbf80000013137423 */ /* 0x080fe20000010010 */
[----:B------:R-:W-:Y:S01]  /*0300*/  IADD3 R24, R10, -R13, RZ ;  /* 0x8000000d0a187210 */ /* 0x000fe20007ffe0ff */
[----:B------:R-:W-:Y:S01]  /*0310*/  FFMA.FTZ R21, R21, R16, -1 ;  /* 0xbf80000015157423 */ /* 0x000fe20000010010 */
[----:B------:R-:W-:Y:S01]  /*0320*/  IADD3 R22, R11, -R14, RZ ;  /* 0x8000000e0b167210 */ /* 0x000fe20007ffe0ff */
[----:B------:R-:W-:Y:S01]  /*0330*/  FFMA.FTZ R23, R23, R16, -1 ;  /* 0xbf80000017177423 */ /* 0x000fe20000010010 */
[----:B------:R-:W-:Y:S01]  /*0340*/  FADD.FTZ R20, R20, R19 ;  /* 0x0000001314147221 */ /* 0x000fe20000010000 */
[----:B------:R-:W-:Y:S01]  /*0350*/  FADD.FTZ R24, R24, R21 ;  /* 0x0000001518187221 */ /* 0x000fe20000010000 */
[----:B------:R-:W-:Y:S01]  /*0360*/  FFMA.FTZ R17, R18, R17, -0.25000196695327758789 ;  /* 0xbe80004212117423 */ /* 0x000fe20000010011 */
[----:B------:R-:W-:Y:S01]  /*0370*/  FADD.FTZ R22, R22, R23 ;  /* 0x0000001716167221 */ /* 0x000fe20000010000 */
[-C--:B------:R-:W-:Y:S01]  /*0380*/  FFMA.FTZ R19, R20, -R3.reuse, 0.10546888411045074463 ;  /* 0x3dd8001214137423 */ /* 0x080fe20000010803 */
[----:B------:R-:W-:Y:S01]  /*0390*/  FFMA.FTZ R21, R24, -R3, 0.10546888411045074463 ;  /* 0x3dd8001218157423 */ /* 0x000fe20000010803 */
[----:B------:R-:W-:Y:S01]  /*03a0*/  FFMA.FTZ R17, R18, R17, 0.33333510160446166992 ;  /* 0x3eaaaae612117423 */ /* 0x000fe20000010011 */
[----:B------:R-:W-:Y:S01]  /*03b0*/  FFMA.FTZ R23, R22, -R3, 0.10546888411045074463 ;  /* 0x3dd8001216177423 */ /* 0x000fe20000010803 */
[----:B------:R-:W-:Y:S01]  /*03c0*/  FFMA.FTZ R19, R20, R19, -0.13229703903198242188 ;  /* 0xbe0778e014137423 */ /* 0x000fe20000010013 */
[----:B------:R-:W-:Y:S01]  /*03d0*/  FFMA.FTZ R21, R24, R21, -0.13229703903198242188 ;  /* 0xbe0778e018157423 */ /* 0x000fe20000010015 */
[----:B------:R-:W-:Y:S01]  /*03e0*/  FFMA.FTZ R17, R18, R17, -0.5 ;  /* 0xbf00000012117423 */ /* 0x000fe20000010011 */
[----:B------:R-:W-:Y:S01]  /*03f0*/  FFMA.FTZ R23, R22, R23, -0.13229703903198242188 ;  /* 0xbe0778e016177423 */ /* 0x000fe20000010017 */
[----:B------:R-:W-:Y:S01]  /*0400*/  FFMA.FTZ R19, R20, R19, 0.14491446316242218018 ;  /* 0x3e14647514137423 */ /* 0x000fe20000010013 */
[----:B------:R-:W-:Y:S01]  /*0410*/  FFMA.FTZ R21, R24, R21, 0.14491446316242218018 ;  /* 0x3e14647518157423 */ /* 0x000fe20000010015 */
[----:B------:R-:W-:Y:S01]  /*0420*/  FMUL.FTZ R17, R18, R17 ;  /* 0x0000001112117220 */ /* 0x000fe20000410000 */
[----:B------:R-:W-:Y:S01]  /*0430*/  FFMA.FTZ R23, R22, R23, 0.14491446316242218018 ;  /* 0x3e14647516177423 */ /* 0x000fe20000010017 */
[----:B------:R-:W-:Y:S01]  /*0440*/  FFMA.FTZ R19, R20, R19, -0.16641564667224884033 ;  /* 0xbe2a68dd14137423 */ /* 0x000fe20000010013 */
[----:B------:R-:W-:Y:S01]  /*0450*/  FFMA.FTZ R21, R24, R21, -0.16641564667224884033 ;  /* 0xbe2a68dd18157423 */ /* 0x000fe20000010015 */
[----:B------:R-:W-:Y:S01]  /*0460*/  I2FP.F32.S32 R12, R12 ;  /* 0x0000000c000c7245 */ /* 0x000fe20000201400 */
[----:B------:R-:W-:Y:S01]  /*0470*/  FFMA.FTZ R23, R22, R23, -0.16641564667224884033 ;  /* 0xbe2a68dd16177423 */ /* 0x000fe20000010017 */
[----:B------:R-:W-:Y:S01]  /*0480*/  FFMA.FTZ R19, R20, R19, 0.19988867640495300293 ;  /* 0x3e4caf9e14137423 */ /* 0x000fe20000010013 */
[----:B------:R-:W-:Y:S01]  /*0490*/  FFMA.FTZ R21, R24, R21, 0.19988867640495300293 ;  /* 0x3e4caf9e18157423 */ /* 0x000fe20000010015 */
[----:B------:R-:W-:Y:S01]  /*04a0*/  FFMA.FTZ R18, R18, R17, R18 ;  /* 0x0000001112127223 */ /* 0x000fe20000010012 */
[----:B------:R-:W-:Y:S01]  /*04b0*/  FFMA.FTZ R23, R22, R23, 0.19988867640495300293 ;  /* 0x3e4caf9e16177423 */ /* 0x000fe20000010017 */
[----:B------:R-:W-:Y:S01]  /*04c0*/  FFMA.FTZ R19, R20, R19, -0.25000196695327758789 ;  /* 0xbe80004214137423 */ /* 0x000fe20000010013 */
[----:B------:R-:W-:Y:S01]  /*04d0*/  FFMA.FTZ R21, R24, R21, -0.25000196695327758789 ;  /* 0xbe80004218157423 */ /* 0x000fe20000010015 */
[----:B------:R-:W-:Y:S01]  /*04e0*/  FMUL.FTZ R17, R15, 1.1920928955078125e-07 ;  /* 0x340000000f117820 */ /* 0x000fe20000410000 */
[----:B------:R-:W-:Y:S01]  /*04f0*/  FFMA.FTZ R23, R22, R23, -0.25000196695327758789 ;  /* 0xbe80004216177423 */ /* 0x000fe20000010017 */
[----:B------:R-:W-:Y:S01]  /*0500*/  FFMA.FTZ R19, R20, R19, 0.33333510160446166992 ;  /* 0x3eaaaae614137423 */ /* 0x000fe20000010013 */
[----:B------:R-:W-:-:S02]  /*0510*/  FFMA.FTZ R21, R24, R21, 0.33333510160446166992 ;  /* 0x3eaaaae618157423 */ /* 0x000fc40000010015 */
[----:B------:R-:W-:Y:S01]  /*0520*/  FFMA.FTZ R23, R22, R23, 0.33333510160446166992 ;  /* 0x3eaaaae616177423 */ /* 0x000fe20000010017 */
[----:B------:R-:W-:Y:S01]  /*0530*/  FFMA.FTZ R19, R20, R19, -0.5 ;  /* 0xbf00000014137423 */ /* 0x000fe20000010013 */
[----:B------:R-:W-:Y:S02]  /*0540*/  FFMA.FTZ R21, R24, R21, -0.5 ;  /* 0xbf00000018157423 */ /* 0x000fe40000010015 */
[----:B------:R-:W-:Y:S01]  /*0550*/  FFMA.FTZ R23, R22, R23, -0.5 ;  /* 0xbf00000016177423 */ /* 0x000fe20000010017 */
[----:B------:R-:W-:Y:S01]  /*0560*/  FMUL.FTZ R19, R20, R19 ;  /* 0x0000001314137220 */ /* 0x000fe20000410000 */
[----:B------:R-:W-:Y:S02]  /*0570*/  FMUL.FTZ R21, R24, R21 ;  /* 0x0000001518157220 */ /* 0x000fe40000410000 */
[----:B------:R-:W-:Y:S01]  /*0580*/  FMUL.FTZ R23, R22, R23 ;  /* 0x0000001716177220 */ /* 0x000fe20000410000 */
[----:B------:R-:W-:Y:S01]  /*0590*/  FFMA.FTZ R20, R20, R19, R20 ;  /* 0x0000001314147223 */ /* 0x000fe20000010014 */
[----:B------:R-:W-:Y:S01]  /*05a0*/  FMUL.FTZ R19, R12, 1.1920928955078125e-07 ;  /* 0x340000000c137820 */ /* 0x000fe20000410000 */
[----:B------:R-:W-:Y:S01]  /*05b0*/  FFMA.FTZ R24, R24, R21, R24 ;  /* 0x0000001518187223 */ /* 0x000fe20000010018 */
[----:B------:R-:W-:Y:S01]  /*05c0*/  FFMA.FTZ R15, R22, R23, R22 ;  /* 0x00000017160f7223 */ /* 0x000fe20000010016 */
[----:B------:R-:W-:Y:S01]  /*05d0*/  FFMA.FTZ R12, R17, 0.69314718246459960938, R18 ;  /* 0x3f317218110c7823 */ /* 0x000fe20000010012 */
[----:B------:R-:W-:Y:S06]  /*05e0*/  @!P2 BRA `(.L_x_7216) ;  /* 0x000000000014a947 */ /* 0x000fec0003800000 */
[C---:B------:R-:W-:Y:S02]  /*05f0*/  ISETP.GE.AND P2, PT, R8.reuse, -0x407fffff, PT ;  /* 0xbf8000010800780c */ /* 0x040fe40003f46270 */
[----:B------:R-:W-:-:S11]  /*0600*/  FSETP.NEU.FTZ.AND P3, PT, R8, RZ, PT ;  /* 0x000000ff0800720b */ /* 0x000fd60003f7d000 */
[----:B------:R-:W-:-:S05]  /*0610*/  @P2 MOV R17, 0x7f800000 ;  /* 0x7f80000000112802 */ /* 0x000fca0000000f00 */
[----:B------:R-:W-:-:S05]  /*0620*/  @P2 FFMA.FTZ R12, R8, R17, +INF ;  /* 0x7f800000080c2423 */ /* 0x000fca0000010011 */
[----:B------:R-:W-:-:S07]  /*0630*/  FSEL R12, R12, -RZ, P3 ;  /* 0x800000ff0c0c7208 */ /* 0x000fce0001800000 */
.L_x_7216:
[----:B------:R-:W-:Y:S05]  /*0640*/  BSYNC B0 ;  /* 0x0000000000007941 */ /* 0x000fea0003800000 */
.L_x_7215:
[----:B------:R-:W-:Y:S01]  /*0650*/  BSSY B0, `(.L_x_7217) ;  /* 0x0000009000007945 */ /* 0x000fe20003800000 */
[----:B------:R-:W-:Y:S01]  /*0660*/  I2FP.F32.S32 R8, R13 ;  /* 0x0000000d00087245 */ /* 0x000fe20000201400 */
[----:B------:R-:W-:Y:S02]  /*0670*/  FFMA.FTZ R13, R19, 0.69314718246459960938, R20 ;  /* 0x3f317218130d7823 */ /* 0x000fe40000010014 */
[----:B------:R-:W-:Y:S05]  /*0680*/  @!P4 BRA `(.L_x_7218) ;  /* 0x000000000014c947 */ /* 0x000fea0003800000 */
[C---:B------:R-:W-:Y:S02]  /*0690*/  ISETP.GE.AND P2, PT, R9.reuse, -0x407fffff, PT ;  /* 0xbf8000010900780c */ /* 0x040fe40003f46270 */
[----:B------:R-:W-:-:S11]  /*06a0*/  FSETP.NEU.FTZ.AND P3, PT, R9, RZ, PT ;  /* 0x000000ff0900720b */ /* 0x000fd60003f7d000 */
[----:B------:R-:W-:-:S05]  /*06b0*/  @P2 MOV R18, 0x7f800000 ;  /* 0x7f80000000122802 */ /* 0x000fca0000000f00 */
[----:B------:R-:W-:-:S05]  /*06c0*/  @P2 FFMA.FTZ R13, R9, R18, +INF ;  /* 0x7f800000090d2423 */ /* 0x000fca0000010012 */
[----:B------:R-:W-:-:S07]  /*06d0*/  FSEL R13, R13, -RZ, P3 ;  /* 0x800000ff0d0d7208 */ /* 0x000fce0001800000 */
.L_x_7218:
[----:B------:R-:W-:Y:S05]  /*06e0*/  BSYNC B0 ;  /* 0x0000000000007941 */ /* 0x000fea0003800000 */
.L_x_7217:
[----:B------:R-:W-:Y:S01]  /*06f0*/  FMUL.FTZ R9, R8, 1.1920928955078125e-07 ;  /* 0x3400000008097820 */ /* 0x000fe20000410000 */
[----:B------:R-:W-:Y:S01]  /*0700*/  BSSY B0, `(.L_x_7219) ;  /* 0x000000b000007945 */ /* 0x000fe20003800000 */
[----:B------:R-:W-:Y:S01]  /*0710*/  I2FP.F32.S32 R8, R14 ;  /* 0x0000000e00087245 */ /* 0x000fe20000201400 */
[----:B-----5:R-:W-:Y:S01]  /*0720*/  FADD.FTZ.RZ R17, R4, 1 ;  /* 0x3f80000004117421 */ /* 0x020fe2000001c000 */
[----:B------:R-:W-:Y:S01]  /*0730*/  FADD.FTZ.RZ R18, R5, 1 ;  /* 0x3f80000005127421 */ /* 0x000fe2000001c000 */
[----:B------:R-:W-:Y:S01]  /*0740*/  FFMA.FTZ R14, R9, 0.69314718246459960938, R24 ;  /* 0x3f317218090e7823 */ /* 0x000fe20000010018 */
[----:B------:R-:W-:Y:S06]  /*0750*/  @!P0 BRA `(.L_x_7220) ;  /* 0x0000000000148947 */ /* 0x000fec0003800000 */
[C---:B------:R-:W-:Y:S02]  /*0760*/  ISETP.GE.AND P0, PT, R10.reuse, -0x407fffff, PT ;  /* 0xbf8000010a00780c */ /* 0x040fe40003f06270 */
[----:B------:R-:W-:-:S11]  /*0770*/  FSETP.NEU.FTZ.AND P2, PT, R10, RZ, PT ;  /* 0x000000ff0a00720b */ /* 0x000fd60003f5d000 */
[----:B------:R-:W-:-:S05]  /*0780*/  @P0 MOV R9, 0x7f800000 ;  /* 0x7f80000000090802 */ /* 0x000fca0000000f00 */
[----:B------:R-:W-:-:S05]  /*0790*/  @P0 FFMA.FTZ R14, R10, R9, +INF ;  /* 0x7f8000000a0e0423 */ /* 0x000fca0000010009 */
[----:B------:R-:W-:-:S07]  /*07a0*/  FSEL R14, R14, -RZ, P2 ;  /* 0x800000ff0e0e7208 */ /* 0x000fce0001000000 */
.L_x_7220:
[----:B------:R-:W-:Y:S05]  /*07b0*/  BSYNC B0 ;  /* 0x0000000000007941 */ /* 0x000fea0003800000 */
.L_x_7219:
[----:B------:R-:W-:Y:S01]  /*07c0*/  IADD3 R9, R17, -0x3f400000, RZ ;  /* 0xc0c0000011097810 */ /* 0x000fe20007ffe0ff */
[----:B------:R-:W-:Y:S01]  /*07d0*/  FMUL.FTZ R10, R8, 1.1920928955078125e-07 ;  /* 0x34000000080a7820 */ /* 0x000fe20000410000 */
[----:B------:R-:W-:Y:S01]  /*07e0*/  IADD3 R18, R18, -0x3f400000, RZ ;  /* 0xc0c0000012127810 */ /* 0x000fe20007ffe0ff */
[----:B------:R-:W-:Y:S01]  /*07f0*/  BSSY B0, `(.L_x_7221) ;  /* 0x000000b000007945 */ /* 0x000fe20003800000 */
[----:B------:R-:W-:Y:S01]  /*0800*/  FADD.FTZ.RZ R19, R6, 1 ;  /* 0x3f80000006137421 */ /* 0x000fe2000001c000 */
[----:B------:R-:W-:Y:S01]  /*0810*/  LOP3.LUT R9, R9, 0xff800000, RZ, 0xc0, !PT ;  /* 0xff80000009097812 */ /* 0x000fe200078ec0ff */
[----:B------:R-:W-:Y:S01]  /*0820*/  FFMA.FTZ R15, R10, 0.69314718246459960938, R15 ;  /* 0x3f3172180a0f7823 */ /* 0x000fe2000001000f */
[----:B------:R-:W-:Y:S01]  /*0830*/  LOP3.LUT R8, R18, 0xff800000, RZ, 0xc0, !PT ;  /* 0xff80000012087812 */ /* 0x000fe200078ec0ff */
[----:B------:R-:W-:Y:S06]  /*0840*/  @!P1 BRA `(.L_x_7222) ;  /* 0x0000000000149947 */ /* 0x000fec0003800000 */
[C---:B------:R-:W-:Y:S02]  /*0850*/  ISETP.GE.AND P0, PT, R11.reuse, -0x407fffff, PT ;  /* 0xbf8000010b00780c */ /* 0x040fe40003f06270 */
[----:B------:R-:W-:-:S11]  /*0860*/  FSETP.NEU.FTZ.AND P1, PT, R11, RZ, PT ;  /* 0x000000ff0b00720b */ /* 0x000fd60003f3d000 */
[----:B------:R-:W-:-:S05]  /*0870*/  @P0 MOV R10, 0x7f800000 ;  /* 0x7f800000000a0802 */ /* 0x000fca0000000f00 */
[----:B------:R-:W-:-:S05]  /*0880*/  @P0 FFMA.FTZ R15, R11, R10, +INF ;  /* 0x7f8000000b0f0423 */ /* 0x000fca000001000a */
[----:B------:R-:W-:-:S07]  /*0890*/  FSEL R15, R15, -RZ, P1 ;  /* 0x800000ff0f0f7208 */ /* 0x000fce0000800000 */
.L_x_7222:
[----:B------:R-:W-:Y:S05]  /*08a0*/  BSYNC B0 ;  /* 0x0000000000007941 */ /* 0x000fea0003800000 */
.L_x_7221:
[----:B------:R-:W-:Y:S01]  /*08b0*/  IADD3 R11, -R9, 0x40800000, RZ ;  /* 0x40800000090b7810 */ /* 0x000fe20007ffe1ff */
[----:B------:R-:W-:Y:S01]  /*08c0*/  FADD.FTZ.RZ R20, R7, 1 ;  /* 0x3f80000007147421 */ /* 0x000fe2000001c000 */
[----:B------:R-:W-:Y:S01]  /*08d0*/  IADD3 R17, -R8, 0x40800000, RZ ;  /* 0x4080000008117810 */ /* 0x000fe20007ffe1ff */
[----:B------:R-:W-:Y:S01]  /*08e0*/  BSSY B0, `(.L_x_7223) ;  /* 0x000004c000007945 */ /* 0x000fe20003800000 */
[----:B------:R-:W-:Y:S01]  /*08f0*/  IADD3 R22, R4, -R9, RZ ;  /* 0x8000000904167210 */ /* 0x000fe20007ffe0ff */
[-C--:B------:R-:W-:Y:S01]  /*0900*/  FFMA.FTZ R11, R11, R16.reuse, -1 ;  /* 0xbf8000000b0b7423 */ /* 0x080fe20000010010 */
[----:B------:R-:W-:Y:S01]  /*0910*/  IADD3 R18, R19, -0x3f400000, RZ ;  /* 0xc0c0000013127810 */ /* 0x000fe20007ffe0ff */
[----:B------:R-:W-:Y:S01]  /*0920*/  FFMA.FTZ R19, R17, R16, -1 ;  /* 0xbf80000011137423 */ /* 0x000fe20000010010 */
[----:B------:R-:W-:Y:S01]  /*0930*/  IADD3 R10, R5, -R8, RZ ;  /* 0x80000008050a7210 */ /* 0x000fe20007ffe0ff */
[----:B------:R-:W-:Y:S01]  /*0940*/  FADD.FTZ R22, R22, R11 ;  /* 0x0000000b16167221 */ /* 0x000fe20000010000 */
[----:B------:R-:W-:-:S02]  /*0950*/  IADD3 R20, R20, -0x3f400000, RZ ;  /* 0xc0c0000014147810 */ /* 0x000fc40007ffe0ff */
[----:B------:R-:W-:Y:S01]  /*0960*/  LOP3.LUT R17, R18, 0xff800000, RZ, 0xc0, !PT ;  /* 0xff80000012117812 */ /* 0x000fe200078ec0ff */
[----:B------:R-:W-:Y:S01]  /*0970*/  FADD.FTZ R10, R10, R19 ;  /* 0x000000130a0a7221 */ /* 0x000fe20000010000 */
[-C--:B------:R-:W-:Y:S01]  /*0980*/  FFMA.FTZ R11, R22, -R3.reuse, 0.10546888411045074463 ;  /* 0x3dd80012160b7423 */ /* 0x080fe20000010803 */
[----:B------:R-:W-:Y:S02]  /*0990*/  LOP3.LUT R18, R20, 0xff800000, RZ, 0xc0, !PT ;  /* 0xff80000014127812 */ /* 0x000fe400078ec0ff */
[----:B------:R-:W-:Y:S01]  /*09a0*/  FFMA.FTZ R21, R10, -R3, 0.10546888411045074463 ;  /* 0x3dd800120a157423 */ /* 0x000fe20000010803 */
[----:B------:R-:W-:Y:S01]  /*09b0*/  IADD3 R23, -R17, 0x40800000, RZ ;  /* 0x4080000011177810 */ /* 0x000fe20007ffe1ff */
[----:B------:R-:W-:Y:S01]  /*09c0*/  FFMA.FTZ R19, R22, R11, -0.13229703903198242188 ;  /* 0xbe0778e016137423 */ /* 0x000fe2000001000b */
[----:B------:R-:W-:Y:S01]  /*09d0*/  IADD3 R25, -R18, 0x40800000, RZ ;  /* 0x4080000012197810 */ /* 0x000fe20007ffe1ff */
[----:B------:R-:W-:Y:S01]  /*09e0*/  FFMA.FTZ R21, R10, R21, -0.13229703903198242188 ;  /* 0xbe0778e00a157423 */ /* 0x000fe20000010015 */
[----:B------:R-:W-:Y:S01]  /*09f0*/  IADD3 R20, R6, -R17, RZ ;  /* 0x8000001106147210 */ /* 0x000fe20007ffe0ff */
[----:B------:R-:W-:Y:S01]  /*0a00*/  FFMA.FTZ R19, R22, R19, 0.14491446316242218018 ;  /* 0x3e14647516137423 */ /* 0x000fe20000010013 */
[----:B------:R-:W-:Y:S01]  /*0a10*/  FFMA.FTZ R23, R23, R16, -1 ;  /* 0xbf80000017177423 */ /* 0x000fe20000010010 */
[----:B------:R-:W-:Y:S01]  /*0a20*/  FFMA.FTZ R21, R10, R21, 0.14491446316242218018 ;  /* 0x3e1464750a157423 */ /* 0x000fe20000010015 */
[----:B------:R-:W-:Y:S01]  /*0a30*/  IADD3 R11, R7, -R18, RZ ;  /* 0x80000012070b7210 */ /* 0x000fe20007ffe0ff */
[----:B------:R-:W-:Y:S01]  /*0a40*/  FFMA.FTZ R16, R25, R16, -1 ;  /* 0xbf80000019107423 */ /* 0x000fe20000010010 */
[----:B------:R-:W-:Y:S01]  /*0a50*/  FFMA.FTZ R19, R22, R19, -0.16641564667224884033 ;  /* 0xbe2a68dd16137423 */ /* 0x000fe20000010013 */
[----:B------:R-:W-:Y:S01]  /*0a60*/  FADD.FTZ R20, R20, R23 ;  /* 0x0000001714147221 */ /* 0x000fe20000010000 */
[----:B------:R-:W-:Y:S01]  /*0a70*/  FFMA.FTZ R21, R10, R21, -0.16641564667224884033 ;  /* 0xbe2a68dd0a157423 */ /* 0x000fe20000010015 */
[----:B------:R-:W-:Y:S01]  /*0a80*/  FADD.FTZ R16, R11, R16 ;  /* 0x000000100b107221 */ /* 0x000fe20000010000 */
[----:B------:R-:W-:Y:S01]  /*0a90*/  FFMA.FTZ R19, R22, R19, 0.19988867640495300293 ;  /* 0x3e4caf9e16137423 */ /* 0x000fe20000010013 */
[----:B------:R-:W-:Y:S01]  /*0aa0*/  FFMA.FTZ R11, R20, -R3, 0.10546888411045074463 ;  /* 0x3dd80012140b7423 */ /* 0x000fe20000010803 */
[----:B------:R-:W-:Y:S01]  /*0ab0*/  FFMA.FTZ R21, R10, R21, 0.19988867640495300293 ;  /* 0x3e4caf9e0a157423 */ /* 0x000fe20000010015 */
[----:B------:R-:W-:Y:S01]  /*0ac0*/  FFMA.FTZ R3, R16, -R3, 0.10546888411045074463 ;  /* 0x3dd8001210037423 */ /* 0x000fe20000010803 */
[----:B------:R-:W-:Y:S01]  /*0ad0*/  FFMA.FTZ R19, R22, R19, -0.25000196695327758789 ;  /* 0xbe80004216137423 */ /* 0x000fe20000010013 */
[----:B------:R-:W-:Y:S01]  /*0ae0*/  FFMA.FTZ R11, R20, R11, -0.13229703903198242188 ;  /* 0xbe0778e0140b7423 */ /* 0x000fe2000001000b */
[----:B------:R-:W-:Y:S01]  /*0af0*/  FFMA.FTZ R21, R10, R21, -0.25000196695327758789 ;  /* 0xbe8000420a157423 */ /* 0x000fe20000010015 */
[----:B------:R-:W-:Y:S01]  /*0b00*/  FFMA.FTZ R3, R16, R3, -0.13229703903198242188 ;  /* 0xbe0778e010037423 */ /* 0x000fe20000010003 */
[----:B------:R-:W-:Y:S01]  /*0b10*/  FFMA.FTZ R19, R22, R19, 0.33333510160446166992 ;  /* 0x3eaaaae616137423 */ /* 0x000fe20000010013 */
[----:B------:R-:W-:Y:S01]  /*0b20*/  FFMA.FTZ R11, R20, R11, 0.14491446316242218018 ;  /* 0x3e146475140b7423 */ /* 0x000fe2000001000b */
[----:B------:R-:W-:Y:S01]  /*0b30*/  FFMA.FTZ R21, R10, R21, 0.33333510160446166992 ;  /* 0x3eaaaae60a157423 */ /* 0x000fe20000010015 */
[----:B------:R-:W-:Y:S01]  /*0b40*/  FFMA.FTZ R3, R16, R3, 0.14491446316242218018 ;  /* 0x3e14647510037423 */ /* 0x000fe20000010003 */
[----:B------:R-:W-:Y:S01]  /*0b50*/  FFMA.FTZ R19, R22, R19, -0.5 ;  /* 0xbf00000016137423 */ /* 0x000fe20000010013 */
[----:B------:R-:W-:Y:S01]  /*0b60*/  FFMA.FTZ R11, R20, R11, -0.16641564667224884033 ;  /* 0xbe2a68dd140b7423 */ /* 0x000fe2000001000b */
[----:B------:R-:W-:Y:S01]  /*0b70*/  FFMA.FTZ R21, R10, R21, -0.5 ;  /* 0xbf0000000a157423 */ /* 0x000fe20000010015 */
[----:B------:R-:W-:Y:S01]  /*0b80*/  FFMA.FTZ R23, R16, R3, -0.16641564667224884033 ;  /* 0xbe2a68dd10177423 */ /* 0x000fe20000010003 */
[----:B------:R-:W-:Y:S01]  /*0b90*/  FMUL.FTZ R19, R22, R19 ;  /* 0x0000001316137220 */ /* 0x000fe20000410000 */
[----:B------:R-:W-:Y:S01]  /*0ba0*/  FFMA.FTZ R11, R20, R11, 0.19988867640495300293 ;  /* 0x3e4caf9e140b7423 */ /* 0x000fe2000001000b */
[----:B------:R-:W-:Y:S01]  /*0bb0*/  FMUL.FTZ R3, R10, R21 ;  /* 0x000000150a037220 */ /* 0x000fe20000410000 */
[----:B------:R-:W-:Y:S01]  /*0bc0*/  FFMA.FTZ R23, R16, R23, 0.19988867640495300293 ;  /* 0x3e4caf9e10177423 */ /* 0x000fe20000010017 */
[----:B------:R-:W-:Y:S01]  /*0bd0*/  FFMA.FTZ R22, R22, R19, R22 ;  /* 0x0000001316167223 */ /* 0x000fe20000010016 */
[----:B------:R-:W-:Y:S01]  /*0be0*/  FFMA.FTZ R19, R20, R11, -0.25000196695327758789 ;  /* 0xbe80004214137423 */ /* 0x000fe2000001000b */
[----:B------:R-:W-:Y:S01]  /*0bf0*/  FFMA.FTZ R3, R10, R3, R10 ;  /* 0x000000030a037223 */ /* 0x000fe2000001000a */
[----:B------:R-:W-:Y:S01]  /*0c00*/  FFMA.FTZ R23, R16, R23, -0.25000196695327758789 ;  /* 0xbe80004210177423 */ /* 0x000fe20000010017 */
[----:B------:R-:W0:Y:S01]  /*0c10*/  LDC.64 R10, c[0x0][0x218] ;  /* 0x00008600ff0a7b82 */ /* 0x000e220000000a00 */
[----:B------:R-:W-:Y:S01]  /*0c20*/  ISETP.GE.U32.AND P2, PT, R4, 0x7f800000, PT ;  /* 0x7f8000000400780c */ /* 0x000fe20003f46070 */
[----:B------:R-:W-:Y:S01]  /*0c30*/  FFMA.FTZ R19, R20, R19, 0.33333510160446166992 ;  /* 0x3eaaaae614137423 */ /* 0x000fe20000010013 */
[----:B------:R-:W-:Y:S01]  /*0c40*/  FFMA.FTZ R23, R16, R23, 0.33333510160446166992 ;  /* 0x3eaaaae610177423 */ /* 0x000fe20000010017 */
[----:B------:R-:W-:-:S02]  /*0c50*/  I2FP.F32.S32 R9, R9 ;  /* 0x0000000900097245 */ /* 0x000fc40000201400 */
[----:B------:R-:W-:Y:S01]  /*0c60*/  FFMA.FTZ R19, R20, R19, -0.5 ;  /* 0xbf00000014137423 */ /* 0x000fe20000010013 */
[----:B------:R-:W-:Y:S01]  /*0c70*/  FFMA.FTZ R23, R16, R23, -0.5 ;  /* 0xbf00000010177423 */ /* 0x000fe20000010017 */
[----:B------:R-:W-:Y:S01]  /*0c80*/  I2FP.F32.S32 R8, R8 ;  /* 0x0000000800087245 */ /* 0x000fe20000201400 */
[----:B------:R-:W-:Y:S01]  /*0c90*/  FMUL.FTZ R9, R9, 1.1920928955078125e-07 ;  /* 0x3400000009097820 */ /* 0x000fe20000410000 */
[----:B------:R-:W-:Y:S01]  /*0ca0*/  FMUL.FTZ R19, R20, R19 ;  /* 0x0000001314137220 */ /* 0x000fe20000410000 */
[----:B------:R-:W-:Y:S01]  /*0cb0*/  FMUL.FTZ R23, R16, R23 ;  /* 0x0000001710177220 */ /* 0x000fe20000410000 */
[----:B------:R-:W-:Y:S01]  /*0cc0*/  ISETP.GE.U32.AND P4, PT, R5, 0x7f800000, PT ;  /* 0x7f8000000500780c */ /* 0x000fe20003f86070 */
[----:B------:R-:W-:Y:S01]  /*0cd0*/  FMUL.FTZ R24, R8, 1.1920928955078125e-07 ;  /* 0x3400000008187820 */ /* 0x000fe20000410000 */
[----:B------:R-:W-:Y:S01]  /*0ce0*/  ISETP.GE.U32.AND P0, PT, R6, 0x7f800000, PT ;  /* 0x7f8000000600780c */ /* 0x000fe20003f06070 */
[----:B------:R-:W-:Y:S01]  /*0cf0*/  FFMA.FTZ R20, R20, R19, R20 ;  /* 0x0000001314147223 */ /* 0x000fe20000010014 */
[----:B------:R-:W-:Y:S01]  /*0d00*/  ISETP.GE.U32.AND P1, PT, R7, 0x7f800000, PT ;  /* 0x7f8000000700780c */ /* 0x000fe20003f26070 */
[----:B------:R-:W-:Y:S01]  /*0d10*/  FFMA.FTZ R16, R16, R23, R16 ;  /* 0x0000001710107223 */ /* 0x000fe20000010010 */
[----:B------:R-:W-:Y:S01]  /*0d20*/  I2FP.F32.S32 R17, R17 ;  /* 0x0000001100117245 */ /* 0x000fe20000201400 */
[----:B------:R-:W-:Y:S01]  /*0d30*/  FFMA.FTZ R8, R9, 0.69314718246459960938, R22 ;  /* 0x3f31721809087823 */ /* 0x000fe20000010016 */
[----:B------:R-:W-:Y:S09]  /*0d40*/  @!P2 BRA `(.L_x_7224) ;  /* 0x000000000014a947 */ /* 0x000ff20003800000 */
[C---:B------:R-:W-:Y:S02]  /*0d50*/  ISETP.GE.AND P2, PT, R4.reuse, -0x407fffff, PT ;  /* 0xbf8000010400780c */ /* 0x040fe40003f46270 */
[----:B------:R-:W-:-:S11]  /*0d60*/  FSETP.NEU.FTZ.AND P3, PT, R4, RZ, PT ;  /* 0x000000ff0400720b */ /* 0x000fd60003f7d000 */
[----:B------:R-:W-:-:S05]  /*0d70*/  @P2 MOV R9, 0x7f800000 ;  /* 0x7f80000000092802 */ /* 0x000fca0000000f00 */
[----:B------:R-:W-:-:S05]  /*0d80*/  @P2 FFMA.FTZ R8, R4, R9, +INF ;  /* 0x7f80000004082423 */ /* 0x000fca0000010009 */
[----:B------:R-:W-:-:S07]  /*0d90*/  FSEL R8, R8, -RZ, P3 ;  /* 0x800000ff08087208 */ /* 0x000fce0001800000 */
.L_x_7224:
[----:B------:R-:W-:Y:S05]  /*0da0*/  BSYNC B0 ;  /* 0x0000000000007941 */ /* 0x000fea0003800000 */
.L_x_7223:
[----:B------:R-:W-:Y:S01]  /*0db0*/  BSSY B0, `(.L_x_7225) ;  /* 0x000000a000007945 */ /* 0x000fe20003800000 */
[----:B------:R-:W-:Y:S01]  /*0dc0*/  I2FP.F32.S32 R18, R18 ;  /* 0x0000001200127245 */ /* 0x000fe20000201400 */
        /* <DEDUP_REMOVED lines=8> */
.L_x_7226:
[----:B------:R-:W-:Y:S05]  /*0e50*/  BSYNC B0 ;  /* 0x0000000000007941 */ /* 0x000fea0003800000 */
.L_x_7225:
[----:B------:R-:W-:Y:S01]  /*0e60*/  BSSY B0, `(.L_x_7227) ;  /* 0x000000a000007945 */ /* 0x000fe20003800000 */
        /* <DEDUP_REMOVED lines=9> */
.L_x_7228:
[----:B------:R-:W-:Y:S05]  /*0f00*/  BSYNC B0 ;  /* 0x0000000000007941 */ /* 0x000fea0003800000 */
.L_x_7227:
        /* <DEDUP_REMOVED lines=9> */
.L_x_7230:
[----:B------:R-:W-:Y:S05]  /*0fa0*/  BSYNC B0 ;  /* 0x0000000000007941 */ /* 0x000fea0003800000 */
.L_x_7229:
[----:B------:R-:W-:Y:S04]  /*0fb0*/  STG.E.128 desc[UR4][R4.64], R12 ;  /* 0x0000000c04007986 */ /* 0x000fe8000c101d04 */
[----:B------:R-:W-:Y:S01]  /*0fc0*/  STG.E.128 desc[UR4][R4.64+0x800], R8 ;  /* 0x0008000804007986 */ /* 0x000fe2000c101d04 */
[----:B------:R-:W-:Y:S05]  /*0fd0*/  EXIT ;  /* 0x000000000000794d */ /* 0x000fea0003800000 */
.L_x_7214:
        /* <DEDUP_REMOVED lines=97> */
.L_x_7232:
[----:B------:R-:W-:Y:S05]  /*15f0*/  BSYNC B0 ;  /* 0x0000000000007941 */ /* 0x000fea0003800000 */
.L_x_7231:
        /* <DEDUP_REMOVED lines=33> */
.L_x_7234:
[----:B------:R-:W-:Y:S05]  /*1810*/  BSYNC B0 ;  /* 0x0000000000007941 */ /* 0x000fea0003800000 */
.L_x_7233:
        /* <DEDUP_REMOVED lines=34> */
.L_x_7236:
[----:B------:R-:W-:Y:S05]  /*1a40*/  BSYNC B0 ;  /* 0x0000000000007941 */ /* 0x000fea0003800000 */
.L_x_7235:
        /* <DEDUP_REMOVED lines=31> */
.L_x_7238:
[----:B------:R-:W-:Y:S05]  /*1c40*/  BSYNC B0 ;  /* 0x0000000000007941 */ /* 0x000fea0003800000 */
.L_x_7237:
        /* <DEDUP_REMOVED lines=31> */
.L_x_7240:
[----:B------:R-:W-:Y:S05]  /*1e40*/  BSYNC B0 ;  /* 0x0000000000007941 */ /* 0x000fea0003800000 */
.L_x_7239:
        /* <DEDUP_REMOVED lines=31> */
.L_x_7242:
[----:B------:R-:W-:Y:S05]  /*2040*/  BSYNC B0 ;  /* 0x0000000000007941 */ /* 0x000fea0003800000 */
.L_x_7241:
        /* <DEDUP_REMOVED lines=31> */
.L_x_7244:
[----:B------:R-:W-:Y:S05]  /*2240*/  BSYNC B0 ;  /* 0x0000000000007941 */ /* 0x000fea0003800000 */
.L_x_7243:
        /* <DEDUP_REMOVED lines=31> */
.L_x_7246:
[----:B------:R-:W-:Y:S05]  /*2440*/  BSYNC B0 ;  /* 0x0000000000007941 */ /* 0x000fea0003800000 */
.L_x_7245:
        /* <DEDUP_REMOVED lines=18> */
.L_x_7249:
[----:B------:R-:W-:-:S13]  /*2570*/  ISETP.GE.AND P0, PT, R5, R4, PT ;  /* 0x000000040500720c */ /* 0x000fda0003f06270 */
[----:B------:R-:W-:Y:S05]  /*2580*/  @P0 BRA `(.L_x_7251) ;  /* 0x0000000000300947 */ /* 0x000fea0003800000 */
[----:B0-----:R-:W0:Y:S01]  /*2590*/  LDC.64 R2, c[0x0][0x218] ;  /* 0x00008600ff027b82 */ /* 0x001e220000000a00 */
[----:B------:R-:W-:Y:S02]  /*25a0*/  IADD3 R11, R0, R5, RZ ;  /* 0x00000005000b7210 */ /* 0x000fe40007ffe0ff */
[----:B------:R-:W-:-:S03]  /*25b0*/  IADD3 R5, R5, 0x80, RZ ;  /* 0x0000008005057810 */ /* 0x000fc60007ffe0ff */
[----:B0-----:R-:W-:-:S05]  /*25c0*/  IMAD.WIDE.U32 R2, R11, 0x4, R2 ;  /* 0x000000040b027825 */ /* 0x001fca00078e0002 */
[----:B-----5:R1:W-:Y:S02]  /*25d0*/  STG.E desc[UR4][R2.64], R8 ;  /* 0x0000000802007986 */ /* 0x0203e4000c101904 */
.L_x_7250:
[----:B------:R-:W-:-:S13]  /*25e0*/  ISETP.GE.AND P0, PT, R5, R4, PT ;  /* 0x000000040500720c */ /* 0x000fda0003f06270 */
[----:B------:R-:W-:Y:S05]  /*25f0*/  @P0 BRA `(.L_x_7252) ;  /* 0x0000000000340947 */ /* 0x000fea0003800000 */
[----:B01----:R-:W0:Y:S01]  /*2600*/  LDC.64 R2, c[0x0][0x218] ;  /* 0x00008600ff027b82 */ /* 0x003e220000000a00 */
[----:B------:R-:W-:Y:S02]  /*2610*/  IADD3 R11, R0, R5, RZ ;  /* 0x00000005000b7210 */ /* 0x000fe40007ffe0ff */
[----:B------:R-:W-:-:S03]  /*2620*/  IADD3 R5, R5, 0x80, RZ ;  /* 0x0000008005057810 */ /* 0x000fc60007ffe0ff */
[----:B0-----:R-:W-:-:S05]  /*2630*/  IMAD.WIDE.U32 R2, R11, 0x4, R2 ;  /* 0x000000040b027825 */ /* 0x001fca00078e0002 */
[----:B------:R1:W-:Y:S02]  /*2640*/  STG.E desc[UR4][R2.64], R7 ;  /* 0x0000000702007986 */ /* 0x0003e4000c101904 */
.L_x_7251:
        /* <DEDUP_REMOVED lines=8> */
.L_x_7252:
[----:B------:R-:W-:Y:S05]  /*26d0*/  BSYNC B1 ;  /* 0x0000000000017941 */ /* 0x000fea0003800000 */
.L_x_7248:
[----:B------:R-:W-:-:S13]  /*26e0*/  ISETP.GE.AND P0, PT, R5, R4, PT ;  /* 0x000000040500720c */ /* 0x000fda0003f06270 */
[----:B012---:R-:W0:Y:S01]  /*26f0*/  @!P0 LDC.64 R2, c[0x0][0x218] ;  /* 0x00008600ff028b82 */ /* 0x007e220000000a00 */
[----:B------:R-:W-:Y:S02]  /*2700*/  @!P0 IADD3 R7, R0, R5, RZ ;  /* 0x0000000500078210 */ /* 0x000fe40007ffe0ff */
[----:B------:R-:W-:-:S03]  /*2710*/  @!P0 IADD3 R5, R5, 0x80, RZ ;  /* 0x0000008005058810 */ /* 0x000fc60007ffe0ff */
[----:B0-----:R-:W-:-:S05]  /*2720*/  @!P0 IMAD.WIDE.U32 R2, R7, 0x4, R2 ;  /* 0x0000000407028825 */ /* 0x001fca00078e0002 */
[----:B------:R2:W-:Y:S02]  /*2730*/  @!P0 STG.E desc[UR4][R2.64], R10 ;  /* 0x0000000a02008986 */ /* 0x0005e4000c101904 */
.L_x_7253:
[----:B------:R-:W-:Y:S05]  /*2740*/  BSYNC B0 ;  /* 0x0000000000007941 */ /* 0x000fea0003800000 */
.L_x_7247:
        /* <DEDUP_REMOVED lines=8> */
.L_x_7254:
        /* <DEDUP_REMOVED lines=11> */
.L_x_13312:


//--------------------- .text._ZN2at6native29vectorized_elementwise_kernelILi8EZZZNS0_17log1p_kernel_cudaERNS_18TensorIteratorBaseEENKUlvE_clEvENKUlvE0_clEvEUlfE_St5arrayIPcLm2EEEEviT0_T1_ --------------------------
	.section	.text._ZN2at6native29vectorized_elementwise_kernelILi8EZZZNS0_17log1p_kernel_cudaERNS_18TensorIteratorBaseEENKUlvE_clEvENKUlvE0_clEvEUlfE_St5arrayIPcLm2EEEEviT0_T1_,"ax",@progbits
	.align	128
        .global         _ZN2at6native29vectorized_elementwise_kernelILi8EZZZNS0_17log1p_kernel_cudaERNS_18TensorIteratorBaseEENKUlvE_clEvENKUlvE0_clEvEUlfE_St5arrayIPcLm2EEEEviT0_T1_
        .type           _ZN2at6native29vectorized_elementwise_kernelILi8EZZZNS0_17log1p_kernel_cudaERNS_18TensorIteratorBaseEENKUlvE_clEvENKUlvE0_clEvEUlfE_St5arrayIPcLm2EEEEviT0_T1_,@function
        .size           _ZN2at6native29vectorized_elementwise_kernelILi8EZZZNS0_17log1p_kernel_cudaERNS_18TensorIteratorBaseEENKUlvE_clEvENKUlvE0_clEvEUlfE_St5arrayIPcLm2EEEEviT0_T1_,(.L_x_13313 - _ZN2at6native29vectorized_elementwise_kernelILi8EZZZNS0_17log1p_kernel_cudaERNS_18TensorIteratorBaseEENKUlvE_clEvENKUlvE0_clEvEUlfE_St5arrayIPcLm2EEEEviT0_T1_)
        .other          _ZN2at6native29vectorized_elementwise_kernelILi8EZZZNS0_17log1p_kernel_cudaERNS_18TensorIteratorBaseEENKUlvE_clEvENKUlvE0_clEvEUlfE_St5arrayIPcLm2EEEEviT0_T1_,@"STO_CUDA_ENTRY STV_DEFAULT"
_ZN2at6native29vectorized_elementwise_kernelILi8EZZZNS0_17log1p_kernel_cudaERNS_18TensorIteratorBaseEENKUlvE_clEvENKUlvE0_clEvEUlfE_St5arrayIPcLm2EEEEviT0_T1_:
.text._ZN2at6native29vectorized_elementwise_kernelILi8EZZZNS0_17log1p_kernel_cudaERNS_18TensorIteratorBaseEENKUlvE_clEvENKUlvE0_clEvEUlfE_St5arrayIPcLm2EEEEviT0_T1_:
        /* <DEDUP_REMOVED lines=100> */
.L_x_7257:
[----:B------:R-:W-:Y:S05]  /*0640*/  BSYNC B0 ;  /* 0x0000000000007941 */ /* 0x000fea0003800000 */
.L_x_7256:
        /* <DEDUP_REMOVED lines=9> */
.L_x_7259:
[----:B------:R-:W-:Y:S05]  /*06e0*/  BSYNC B0 ;  /* 0x0000000000007941 */ /* 0x000fea0003800000 */
.L_x_7258:
        /* <DEDUP_REMOVED lines=12> */
.L_x_7261:
[----:B------:R-:W-:Y:S05]  /*07b0*/  BSYNC B0 ;  /* 0x0000000000007941 */ /* 0x000fea0003800000 */
.L_x_7260:
        /* <DEDUP_REMOVED lines=14> */
.L_x_7263:
[----:B------:R-:W-:Y:S05]  /*08a0*/  BSYNC B0 ;  /* 0x0000000000007941 */ /* 0x000fea0003800000 */
.L_x_7262:
        /* <DEDUP_REMOVED lines=79> */
.L_x_7265:
[----:B------:R-:W-:Y:S05]  /*0da0*/  BSYNC B0 ;  /* 0x0000000000007941 */ /* 0x000fea0003800000 */
.L_x_7264:
        /* <DEDUP_REMOVED lines=10> */
.L_x_7267:
[----:B------:R-:W-:Y:S05]  /*0e50*/  BSYNC B0 ;  /* 0x0000000000007941 */ /* 0x000fea0003800000 */
.L_x_7266:
        /* <DEDUP_REMOVED lines=10> */
.L_x_7269:
[----:B------:R-:W-:Y:S05]  /*0f00*/  BSYNC B0 ;  /* 0x0000000000007941 */ /* 0x000fea0003800000 */
.L_x_7268:
        /* <DEDUP_REMOVED lines=9> */
.L_x_7271:
[----:B------:R-:W-:Y:S05]  /*0fa0*/  BSYNC B0 ;  /* 0x0000000000007941 */ /* 0x000fea0003800000 */
.L_x_7270:
[----:B------:R-:W-:Y:S04]  /*0fb0*/  STG.E.128 desc[UR4][R4.64], R12 ;  /* 0x0000000c04007986 */ /* 0x000fe8000c101d04 */
[----:B------:R-:W-:Y:S01]  /*0fc0*/  STG.E.128 desc[UR4][R4.64+0x10], R8 ;  /* 0x0000100804007986 */ /* 0x000fe2000c101d04 */
[----:B------:R-:W-:Y:S05]  /*0fd0*/  EXIT ;  /* 0x000000000000794d */ /* 0x000fea0003800000 */
.L_x_7255:
        /* <DEDUP_REMOVED lines=97> */
.L_x_7273:
[----:B------:R-:W-:Y:S05]  /*15f0*/  BSYNC B0 ;  /* 0x0000000000007941 */ /* 0x000fea0003800000 */
.L_x_7272:
        /* <DEDUP_REMOVED lines=33> */
.L_x_7275:
[----:B------:R-:W-:Y:S05]  /*1810*/  BSYNC B0 ;  /* 0x0000000000007941 */ /* 0x000fea0003800000 */
.L_x_7274:
        /* <DEDUP_REMOVED lines=34> */
.L_x_7277:
[----:B------:R-:W-:Y:S05]  /*1a40*/  BSYNC B0 ;  /* 0x0000000000007941 */ /* 0x000fea0003800000 */
.L_x_7276:
        /* <DEDUP_REMOVED lines=31> */
.L_x_7279:
[----:B------:R-:W-:Y:S05]  /*1c40*/  BSYNC B0 ;  /* 0x0000000000007941 */ /* 0x000fea0003800000 */
.L_x_7278:
        /* <DEDUP_REMOVED lines=31> */
.L_x_7281:
[----:B------:R-:W-:Y:S05]  /*1e40*/  BSYNC B0 ;  /* 0x0000000000007941 */ /* 0x000fea0003800000 */
.L_x_7280:
        /* <DEDUP_REMOVED lines=31> */
.L_x_7283:
[----:B------:R-:W-:Y:S05]  /*2040*/  BSYNC B0 ;  /* 0x0000000000007941 */ /* 0x000fea0003800000 */
.L_x_7282:
        /* <DEDUP_REMOVED lines=31> */
.L_x_7285:
[----:B------:R-:W-:Y:S05]  /*2240*/  BSYNC B0 ;  /* 0x0000000000007941 */ /* 0x000fea0003800000 */
.L_x_7284:
        /* <DEDUP_REMOVED lines=31> */
.L_x_7287:
[----:B------:R-:W-:Y:S05]  /*2440*/  BSYNC B0 ;  /* 0x0000000000007941 */ /* 0x000fea0003800000 */
.L_x_7286:
        /* <DEDUP_REMOVED lines=18> */
.L_x_7290:
[----:B------:R-:W-:-:S13]  /*2570*/  ISETP.GE.AND P0, PT, R5, R4, PT ;  /* 0x000000040500720c */ /* 0x000fda0003f06270 */
[----:B------:R-:W-:Y:S05]  /*2580*/  @P0 BRA `(.L_x_7292) ;  /* 0x0000000000300947 */ /* 0x000fea0003800000 */
[----:B0-----:R-:W0:Y:S01]  /*2590*/  LDC.64 R2, c[0x0][0x218] ;  /* 0x00008600ff027b82 */ /* 0x001e220000000a00 */
[----:B------:R-:W-:Y:S02]  /*25a0*/  IADD3 R11, R0, R5, RZ ;  /* 0x00000005000b7210 */ /* 0x000fe40007ffe0ff */
[----:B------:R-:W-:-:S03]  /*25b0*/  IADD3 R5, R5, 0x80, RZ ;  /* 0x0000008005057810 */ /* 0x000fc60007ffe0ff */
[----:B0-----:R-:W-:-:S05]  /*25c0*/  IMAD.WIDE.U32 R2, R11, 0x4, R2 ;  /* 0x000000040b027825 */ /* 0x001fca00078e0002 */
[----:B-----5:R1:W-:Y:S02]  /*25d0*/  STG.E desc[UR4][R2.64], R8 ;  /* 0x0000000802007986 */ /* 0x0203e4000c101904 */
.L_x_7291:
[----:B------:R-:W-:-:S13]  /*25e0*/  ISETP.GE.AND P0, PT, R5, R4, PT ;  /* 0x000000040500720c */ /* 0x000fda0003f06270 */
[----:B------:R-:W-:Y:S05]  /*25f0*/  @P0 BRA `(.L_x_7293) ;  /* 0x0000000000340947 */ /* 0x000fea0003800000 */
[----:B01----:R-:W0:Y:S01]  /*2600*/  LDC.64 R2, c[0x0][0x218] ;  /* 0x00008600ff027b82 */ /* 0x003e220000000a00 */
[----:B------:R-:W-:Y:S02]  /*2610*/  IADD3 R11, R0, R5, RZ ;  /* 0x00000005000b7210 */ /* 0x000fe40007ffe0ff */
[----:B------:R-:W-:-:S03]  /*2620*/  IADD3 R5, R5, 0x80, RZ ;  /* 0x0000008005057810 */ /* 0x000fc60007ffe0ff */
[----:B0-----:R-:W-:-:S05]  /*2630*/  IMAD.WIDE.U32 R2, R11, 0x4, R2 ;  /* 0x000000040b027825 */ /* 0x001fca00078e0002 */
[----:B------:R1:W-:Y:S02]  /*2640*/  STG.E desc[UR4][R2.64], R7 ;  /* 0x0000000702007986 */ /* 0x0003e4000c101904 */
.L_x_7292:
        /* <DEDUP_REMOVED lines=8> */
.L_x_7293:
[----:B------:R-:W-:Y:S05]  /*26d0*/  BSYNC B1 ;  /* 0x0000000000017941 */ /* 0x000fea0003800000 */
.L_x_7289:
[----:B------:R-:W-:-:S13]  /*26e0*/  ISETP.GE.AND P0, PT, R5, R4, PT ;  /* 0x000000040500720c */ /* 0x000fda0003f06270 */
[----:B012---:R-:W0:Y:S01]  /*26f0*/  @!P0 LDC.64 R2, c[0x0][0x218] ;  /* 0x00008600ff028b82 */ /* 0x007e220000000a00 */
[----:B------:R-:W-:Y:S02]  /*2700*/  @!P0 IADD3 R7, R0, R5, RZ ;  /* 0x0000000500078210 */ /* 0x000fe40007ffe0ff */
[----:B------:R-:W-:-:S03]  /*2710*/  @!P0 IADD3 R5, R5, 0x80, RZ ;  /* 0x0000008005058810 */ /* 0x000fc60007ffe0ff */
[----:B0-----:R-:W-:-:S05]  /*2720*/  @!P0 IMAD.WIDE.U32 R2, R7, 0x4, R2 ;  /* 0x0000000407028825 */ /* 0x001fca00078e0002 */
[----:B------:R2:W-:Y:S02]  /*2730*/  @!P0 STG.E desc[UR4][R2.64], R10 ;  /* 0x0000000a02008986 */ /* 0x0005e4000c101904 */
.L_x_7294:
[----:B------:R-:W-:Y:S05]  /*2740*/  BSYNC B0 ;  /* 0x0000000000007941 */ /* 0x000fea0003800000 */
.L_x_7288:
        /* <DEDUP_REMOVED lines=8> */
.L_x_7295:
        /* <DEDUP_REMOVED lines=11> */
.L_x_13313:


//--------------------- .text._ZN2at6native18elementwise_kernelILi128ELi4EZNS0_15gpu_kernel_implIZZZNS0_17log1p_kernel_cudaERNS_18TensorIteratorBaseEENKUlvE_clEvENKUlvE_clEvEUldE_EEvS4_RKT_EUliE_EEviT1_ --------------------------
	.section	.text._ZN2at6native18elementwise_kernelILi128ELi4EZNS0_15gpu_kernel_implIZZZNS0_17log1p_kernel_cudaERNS_18TensorIteratorBaseEENKUlvE_clEvENKUlvE_clEvEUldE_EEvS4_RKT_EUliE_EEviT1_,"ax",@progbits
	.align	128
        .global         _ZN2at6native18elementwise_kernelILi128ELi4EZNS0_15gpu_kernel_implIZZZNS0_17log1p_kernel_cudaERNS_18TensorIteratorBaseEENKUlvE_clEvENKUlvE_clEvEUldE_EEvS4_RKT_EUliE_EEviT1_
        .type           _ZN2at6native18elementwise_kernelILi128ELi4EZNS0_15gpu_kernel_implIZZZNS0_17log1p_kernel_cudaERNS_18TensorIteratorBaseEENKUlvE_clEvENKUlvE_clEvEUldE_EEvS4_RKT_EUliE_EEviT1_,@function
        .size           _ZN2at6native18elementwise_kernelILi128ELi4EZNS0_15gpu_kernel_implIZZZNS0_17log1p_kernel_cudaERNS_18TensorIteratorBaseEENKUlvE_clEvENKUlvE_clEvEUldE_EEvS4_RKT_EUliE_EEviT1_,(.L_x_13244 - _ZN2at6native18elementwise_kernelILi128ELi4EZNS0_15gpu_kernel_implIZZZNS0_17log1p_kernel_cudaERNS_18TensorIteratorBaseEENKUlvE_clEvENKUlvE_clEvEUldE_EEvS4_RKT_EUliE_EEviT1_)
        .other          _ZN2at6native18elementwise_kernelILi128ELi4EZNS0_15gpu_kernel_implIZZZNS0_17log1p_kernel_cudaERNS_18TensorIteratorBaseEENKUlvE_clEvENKUlvE_clEvEUldE_EEvS4_RKT_EUliE_EEviT1_,@"STO_CUDA_ENTRY STV_DEFAULT"
_ZN2at6native18elementwise_kernelILi128ELi4EZNS0_15gpu_kernel_implIZZZNS0_17log1p_kernel_cudaERNS_18TensorIteratorBaseEENKUlvE_clEvENKUlvE_clEvEUldE_EEvS4_RKT_EUliE_EEviT1_:
.text._ZN2at6native18elementwise_kernelILi128ELi4EZNS0_15gpu_kernel_implIZZZNS0_17log1p_kernel_cudaERNS_18TensorIteratorBaseEENKUlvE_clEvENKUlvE_clEvEUldE_EEvS4_RKT_EUliE_EEviT1_:
        /* <DEDUP_REMOVED lines=314> */
.L_x_7298:
        /* <DEDUP_REMOVED lines=21> */
.L_x_7302:
[----:B------:R-:W2:Y:S02]  /*14f0*/  LDG.E.U8 R4, desc[UR36][R4.64] ;  /* 0x0000002404047981 */ /* 0x000ea4000c1e1100 */
[----:B--2---:R0:W1:Y:S01]  /*1500*/  I2F.F64.U16 R28, R4 ;  /* 0x00000004001c7312 */ /* 0x0040620000101800 */
[----:B------:R-:W-:Y:S05]  /*1510*/  BRA `(.L_x_7304) ;  /* 0x0000000c00707947 */ /* 0x000fea0003800000 */
.L_x_7301:
        /* <DEDUP_REMOVED lines=9> */
.L_x_7306:
[----:B------:R-:W2:Y:S02]  /*15b0*/  LDG.E R4, desc[UR36][R4.64] ;  /* 0x0000002404047981 */ /* 0x000ea4000c1e1900 */
[----:B--2---:R0:W1:Y:S01]  /*15c0*/  I2F.F64 R28, R4 ;  /* 0x00000004001c7312 */ /* 0x0040620000201c00 */
[----:B------:R-:W-:Y:S05]  /*15d0*/  BRA `(.L_x_7304) ;  /* 0x0000000c00407947 */ /* 0x000fea0003800000 */
.L_x_7305:
[----:B------:R-:W2:Y:S02]  /*15e0*/  LDG.E.U16 R4, desc[UR36][R4.64] ;  /* 0x0000002404047981 */ /* 0x000ea4000c1e1500 */
[----:B--2---:R0:W1:Y:S01]  /*15f0*/  I2F.F64.S16 R28, R4 ;  /* 0x00000004001c7312 */ /* 0x0040620000101c00 */
[----:B------:R-:W-:Y:S05]  /*1600*/  BRA `(.L_x_7304) ;  /* 0x0000000c00347947 */ /* 0x000fea0003800000 */
.L_x_7300:
        /* <DEDUP_REMOVED lines=10> */
.L_x_7308:
[----:B------:R-:W2:Y:S02]  /*16b0*/  LDG.E.U16 R0, desc[UR36][R4.64] ;  /* 0x0000002404007981 */ /* 0x000ea4000c1e1500 */
[----:B--2---:R-:W-:-:S05]  /*16c0*/  HADD2.F32 R0, -RZ, R0.H0_H0 ;  /* 0x20000000ff007230 */ /* 0x004fca0000004100 */
[----:B------:R-:W-:-:S04]  /*16d0*/  FMUL.FTZ R0, R0, 1 ;  /* 0x3f80000000007820 */ /* 0x000fc80000410000 */
[----:B------:R0:W1:Y:S01]  /*16e0*/  F2F.F64.F32 R28, R0 ;  /* 0x00000000001c7310 */ /* 0x0000620000201800 */
[----:B------:R-:W-:Y:S05]  /*16f0*/  BRA `(.L_x_7304) ;  /* 0x0000000800f87947 */ /* 0x000fea0003800000 */
.L_x_7307:
        /* <DEDUP_REMOVED lines=10> */
.L_x_7310:
[----:B------:R-:W2:Y:S02]  /*17a0*/  LDG.E.U16 R4, desc[UR36][R4.64] ;  /* 0x0000002404047981 */ /* 0x000ea4000c1e1500 */
[----:B--2---:R-:W-:-:S05]  /*17b0*/  HADD2.F32 R0, -RZ, R4.H0_H0 ;  /* 0x20000004ff007230 */ /* 0x004fca0000004100 */
[----:B------:R-:W-:-:S04]  /*17c0*/  FMUL.FTZ R0, R0, 1 ;  /* 0x3f80000000007820 */ /* 0x000fc80000410000 */
[----:B------:R0:W1:Y:S01]  /*17d0*/  F2F.F64.F32 R28, R0 ;  /* 0x00000000001c7310 */ /* 0x0000620000201800 */
[----:B------:R-:W-:Y:S05]  /*17e0*/  BRA `(.L_x_7304) ;  /* 0x0000000800bc7947 */ /* 0x000fea0003800000 */
.L_x_7309:
[----:B------:R0:W5:Y:S01]  /*17f0*/  LDG.E.64 R28, desc[UR36][R4.64] ;  /* 0x00000024041c7981 */ /* 0x000162000c1e1b00 */
[----:B------:R-:W-:Y:S05]  /*1800*/  BRA `(.L_x_7304) ;  /* 0x0000000800b47947 */ /* 0x000fea0003800000 */
.L_x_7299:
        /* <DEDUP_REMOVED lines=13> */
.L_x_7313:
[----:B------:R0:W5:Y:S01]  /*18e0*/  LDG.E.64 R28, desc[UR36][R4.64] ;  /* 0x00000024041c7981 */ /* 0x000162000c1e1b00 */
[----:B------:R-:W-:Y:S05]  /*18f0*/  BRA `(.L_x_7304) ;  /* 0x0000000800787947 */ /* 0x000fea0003800000 */
.L_x_7312:
        /* <DEDUP_REMOVED lines=28> */
.L_x_7315:
        /* <DEDUP_REMOVED lines=10> */
[----:B------:R-:W-:-:S04]  /*1b60*/  SHF.L.U32 R0, R4, 0x18, RZ ;  /* 0x0000001804007819 */ /* 0x000fc800000006ff */
[----:B------:R-:W-:-:S05]  /*1b70*/  LOP3.LUT R0, R3, 0x80000000, R0, 0xf8, !PT ;  /* 0x8000000003007812 */ /* 0x000fca00078ef800 */
[----:B------:R-:W-:-:S04]  /*1b80*/  FMUL.FTZ R0, R0, 1 ;  /* 0x3f80000000007820 */ /* 0x000fc80000410000 */
[----:B------:R0:W1:Y:S01]  /*1b90*/  F2F.F64.F32 R28, R0 ;  /* 0x00000000001c7310 */ /* 0x0000620000201800 */
[----:B------:R-:W-:Y:S05]  /*1ba0*/  BRA `(.L_x_7304) ;  /* 0x0000000400cc7947 */ /* 0x000fea0003800000 */
.L_x_7314:
[----:B------:R-:W2:Y:S02]  /*1bb0*/  LDG.E.U16 R0, desc[UR36][R4.64] ;  /* 0x0000002404007981 */ /* 0x000ea4000c1e1500 */
[----:B--2---:R-:W-:-:S04]  /*1bc0*/  IMAD.U32 R0, R0, 0x10000, RZ ;  /* 0x0001000000007824 */ /* 0x004fc800078e00ff */
[----:B------:R-:W-:-:S04]  /*1bd0*/  FMUL.FTZ R0, R0, 1 ;  /* 0x3f80000000007820 */ /* 0x000fc80000410000 */
[----:B------:R0:W1:Y:S01]  /*1be0*/  F2F.F64.F32 R28, R0 ;  /* 0x00000000001c7310 */ /* 0x0000620000201800 */
[----:B------:R-:W-:Y:S05]  /*1bf0*/  BRA `(.L_x_7304) ;  /* 0x0000000400b87947 */ /* 0x000fea0003800000 */
.L_x_7311:
        /* <DEDUP_REMOVED lines=11> */
.L_x_7318:
        /* <DEDUP_REMOVED lines=21> */
.L_x_7322:
[----:B------:R-:W-:Y:S05]  /*1e00*/  BSYNC B1 ;  /* 0x0000000000017941 */ /* 0x000fea0003800000 */
.L_x_7321:
[----:B------:R-:W-:Y:S01]  /*1e10*/  LEA R5, R0, 0x3b800000, 0x17 ;  /* 0x3b80000000057811 */ /* 0x000fe200078eb8ff */
[----:B------:R-:W-:-:S05]  /*1e20*/  IMAD.SHL.U32 R0, R3, 0x100000, RZ ;  /* 0x0010000003007824 */ /* 0x000fca00078e00ff */
[----:B------:R-:W-:-:S07]  /*1e30*/  LOP3.LUT R0, R5, R0, R6, 0xfe, !PT ;  /* 0x0000000005007212 */ /* 0x000fce00078efe06 */
.L_x_7320:
[----:B------:R-:W-:Y:S05]  /*1e40*/  BSYNC B0 ;  /* 0x0000000000007941 */ /* 0x000fea0003800000 */
.L_x_7319:
[----:B------:R-:W-:-:S04]  /*1e50*/  FMUL.FTZ R0, R0, 1 ;  /* 0x3f80000000007820 */ /* 0x000fc80000410000 */
[----:B------:R2:W3:Y:S01]  /*1e60*/  F2F.F64.F32 R28, R0 ;  /* 0x00000000001c7310 */ /* 0x0004e20000201800 */
[----:B------:R-:W-:Y:S05]  /*1e70*/  BRA `(.L_x_7304) ;  /* 0x0000000400187947 */ /* 0x000fea0003800000 */
.L_x_7317:
        /* <DEDUP_REMOVED lines=21> */
.L_x_7326:
[----:B------:R-:W-:Y:S05]  /*1fd0*/  BSYNC B1 ;  /* 0x0000000000017941 */ /* 0x000fea0003800000 */
.L_x_7325:
[----:B------:R-:W-:Y:S01]  /*1fe0*/  LEA R5, R0, 0x37800000, 0x17 ;  /* 0x3780000000057811 */ /* 0x000fe200078eb8ff */
[----:B------:R-:W-:-:S05]  /*1ff0*/  IMAD.SHL.U32 R0, R3, 0x200000, RZ ;  /* 0x0020000003007824 */ /* 0x000fca00078e00ff */
[----:B------:R-:W-:-:S07]  /*2000*/  LOP3.LUT R0, R5, R0, R6, 0xfe, !PT ;  /* 0x0000000005007212 */ /* 0x000fce00078efe06 */
.L_x_7324:
[----:B------:R-:W-:Y:S05]  /*2010*/  BSYNC B0 ;  /* 0x0000000000007941 */ /* 0x000fea0003800000 */
.L_x_7323:
[----:B------:R-:W-:-:S04]  /*2020*/  FMUL.FTZ R0, R0, 1 ;  /* 0x3f80000000007820 */ /* 0x000fc80000410000 */
[----:B------:R4:W0:Y:S01]  /*2030*/  F2F.F64.F32 R28, R0 ;  /* 0x00000000001c7310 */ /* 0x0008220000201800 */
[----:B------:R-:W-:Y:S05]  /*2040*/  BRA `(.L_x_7304) ;  /* 0x0000000000a47947 */ /* 0x000fea0003800000 */
.L_x_7316:
        /* <DEDUP_REMOVED lines=14> */
.L_x_7330:
[----:B------:R-:W-:Y:S05]  /*2130*/  BSYNC B0 ;  /* 0x0000000000007941 */ /* 0x000fea0003800000 */
.L_x_7329:
[----:B------:R-:W-:-:S04]  /*2140*/  FMUL.FTZ R0, R0, 1 ;  /* 0x3f80000000007820 */ /* 0x000fc80000410000 */
[----:B------:R0:W1:Y:S01]  /*2150*/  F2F.F64.F32 R28, R0 ;  /* 0x00000000001c7310 */ /* 0x0000620000201800 */
[----:B------:R-:W-:Y:S05]  /*2160*/  BRA `(.L_x_7304) ;  /* 0x00000000005c7947 */ /* 0x000fea0003800000 */
.L_x_7303:
        /* <DEDUP_REMOVED lines=16> */
.L_x_7331:
[----:B------:R-:W-:Y:S01]  /*2270*/  CS2R R28, SRZ ;  /* 0x00000000001c7805 */ /* 0x000fe2000001ff00 */
[----:B------:R-:W-:Y:S06]  /*2280*/  BRA `(.L_x_7304) ;  /* 0x0000000000147947 */ /* 0x000fec0003800000 */
.L_x_7328:
[----:B------:R-:W2:Y:S02]  /*2290*/  LDG.E.64 R28, desc[UR36][R4.64] ;  /* 0x00000024041c7981 */ /* 0x000ea4000c1e1b00 */
[----:B--2---:R-:W0:Y:S01]  /*22a0*/  I2F.F64.U64 R28, R28 ;  /* 0x0000001c001c7312 */ /* 0x004e220000301800 */
[----:B------:R-:W-:Y:S05]  /*22b0*/  BRA `(.L_x_7304) ;  /* 0x0000000000087947 */ /* 0x000fea0003800000 */
.L_x_7327:
[----:B------:R-:W2:Y:S02]  /*22c0*/  LDG.E R4, desc[UR36][R4.64] ;  /* 0x0000002404047981 */ /* 0x000ea4000c1e1900 */
[----:B--2---:R0:W1:Y:S02]  /*22d0*/  I2F.F64.U32 R28, R4 ;  /* 0x00000004001c7312 */ /* 0x0040640000201800 */
.L_x_7304:
[C---:B01-3-5:R-:W-:Y:S01]  /*22e0*/  FSETP.GEU.FTZ.AND P1, PT, R29.reuse, 1.7916666269302368164, PT ;  /* 0x3fe555551d00780b */ /* 0x06bfe20003f3e000 */
[----:B------:R-:W-:Y:S01]  /*22f0*/  BSSY B0, `(.L_x_7332) ;  /* 0x000008b000007945 */ /* 0x000fe20003800000 */
[----:B------:R-:W-:-:S13]  /*2300*/  FSETP.GT.FTZ.AND P0, PT, R29, -1.6999999284744262695, PT ;  /* 0xbfd999991d00780b */ /* 0x000fda0003f14000 */
[----:B------:R-:W-:Y:S05]  /*2310*/  @P0 BRA !P1, `(.L_x_7333) ;  /* 0x00000004004c0947 */ /* 0x000fea0004800000 */
[----:B------:R-:W-:-:S10]  /*2320*/  DADD R28, R28, 1 ;  /* 0x3ff000001c1c7429 */ /* 0x000fd40000000000 */
[----:B------:R-:W-:Y:S01]  /*2330*/  ISETP.GT.AND P0, PT, R29, 0xfffff, PT ;  /* 0x000fffff1d00780c */ /* 0x000fe20003f04270 */
[----:B------:R-:W-:Y:S01]  /*2340*/  IMAD.MOV.U32 R4, RZ, RZ, R28 ;  /* 0x000000ffff047224 */ /* 0x000fe200078e001c */
[----:B------:R-:W-:Y:S01]  /*2350*/  MOV R3, R29 ;  /* 0x0000001d00037202 */ /* 0x000fe20000000f00 */
[----:B------:R-:W-:-:S10]  /*2360*/  IMAD.MOV.U32 R5, RZ, RZ, R29 ;  /* 0x000000ffff057224 */ /* 0x000fd400078e001d */
[----:B------:R-:W-:-:S10]  /*2370*/  @!P0 DMUL R4, R4, 1.80143985094819840000e+16 ;  /* 0x4350000004048828 */ /* 0x000fd40000000000 */
[----:B------:R-:W-:Y:S02]  /*2380*/  @!P0 IMAD.MOV.U32 R3, RZ, RZ, R5 ;  /* 0x000000ffff038224 */ /* 0x000fe400078e0005 */
[----:B------:R-:W-:Y:S02]  /*2390*/  @!P0 IMAD.MOV.U32 R28, RZ, RZ, R4 ;  /* 0x000000ffff1c8224 */ /* 0x000fe400078e0004 */
[----:B--2-4-:R-:W-:-:S05]  /*23a0*/  VIADD R0, R3, 0xffffffff ;  /* 0xffffffff03007836 */ /* 0x014fca0000000000 */
        /* <DEDUP_REMOVED lines=74> */
.L_x_7333:
        /* <DEDUP_REMOVED lines=13> */
[----:B--2-4-:R-:W-:-:S05]  /*2920*/  FFMA R0, RZ, R7, R5 ;  /* 0x00000007ff007223 */ /* 0x014fca0000000005 */
[----:B------:R-:W-:-:S13]  /*2930*/  FSETP.GT.AND P0, PT, |R0|, 1.469367938527859385e-39, PT ;  /* 0x001000000000780b */ /* 0x000fda0003f04200 */
[----:B------:R-:W-:Y:S05]  /*2940*/  @P0 BRA P1, `(.L_x_7336) ;  /* 0x00000000001c0947 */ /* 0x000fea0000800000 */
[----:B------:R-:W-:Y:S01]  /*2950*/  IMAD.MOV.U32 R4, RZ, RZ, R6 ;  /* 0x000000ffff047224 */ /* 0x000fe200078e0006 */
[----:B------:R-:W-:Y:S01]  /*2960*/  MOV R14, 0x29b0 ;  /* 0x000029b0000e7802 */ /* 0x000fe20000000f00 */
[----:B------:R-:W-:Y:S02]  /*2970*/  IMAD.MOV.U32 R5, RZ, RZ, R7 ;  /* 0x000000ffff057224 */ /* 0x000fe400078e0007 */
[----:B------:R-:W-:Y:S02]  /*2980*/  IMAD.MOV.U32 R6, RZ, RZ, R28 ;  /* 0x000000ffff067224 */ /* 0x000fe400078e001c */
[----:B------:R-:W-:-:S07]  /*2990*/  IMAD.MOV.U32 R7, RZ, RZ, R29 ;  /* 0x000000ffff077224 */ /* 0x000fce00078e001d */
[----:B------:R-:W-:Y:S05]  /*29a0*/  CALL.REL.NOINC `($__internal_14_$__cuda_sm20_div_rn_f64_full) ;  /* 0x000000c800007944 */ /* 0x000fea0003c00000 */
[----:B------:R-:W-:-:S07]  /*29b0*/  IMAD.MOV.U32 R5, RZ, RZ, R3 ;  /* 0x000000ffff057224 */ /* 0x000fce00078e0003 */
.L_x_7336:
[----:B------:R-:W-:Y:S05]  /*29c0*/  BSYNC B1 ;  /* 0x0000000000017941 */ /* 0x000fea0003800000 */
.L_x_7335:
[----:B------:R-:W-:Y:S01]  /*29d0*/  DMUL R6, R4, R28 ;  /* 0x0000001c04067228 */ /* 0x000fe20000000000 */
[----:B------:R-:W-:Y:S01]  /*29e0*/  IMAD.MOV.U32 R10, RZ, RZ, -0x314d23bc ;  /* 0xceb2dc44ff0a7424 */ /* 0x000fe200078e00ff */
[----:B------:R-:W-:Y:S01]  /*29f0*/  UMOV UR4, 0x2fbe14b5 ;  /* 0x2fbe14b500047882 */ /* 0x000fe20000000000 */
[----:B------:R-:W-:Y:S01]  /*2a00*/  IMAD.MOV.U32 R11, RZ, RZ, 0x3ed087ff ;  /* 0x3ed087ffff0b7424 */ /* 0x000fe200078e00ff */
[----:B------:R-:W-:-:S04]  /*2a10*/  UMOV UR5, 0x3eb372fb ;  /* 0x3eb372fb00057882 */ /* 0x000fc80000000000 */
[----:B------:R-:W-:-:S08]  /*2a20*/  DADD R4, -R6, R28 ;  /* 0x0000000006047229 */ /* 0x000fd0000000011c */
        /* <DEDUP_REMOVED lines=23> */
.L_x_7334:
[----:B------:R-:W-:Y:S05]  /*2ba0*/  BSYNC B0 ;  /* 0x0000000000007941 */ /* 0x000fea0003800000 */
.L_x_7332:
        /* <DEDUP_REMOVED lines=15> */
.L_x_7340:
[----:B------:R-:W0:Y:S02]  /*2ca0*/  F2I.S64.F64.TRUNC R4, R4 ;  /* 0x0000000400047311 */ /* 0x000e24000030d900 */
[----:B0-----:R-:W-:-:S05]  /*2cb0*/  IMAD.MOV.U32 R3, RZ, RZ, R4 ;  /* 0x000000ffff037224 */ /* 0x001fca00078e0004 */
[----:B------:R0:W-:Y:S01]  /*2cc0*/  STG.E.U8 desc[UR36][R16.64], R3 ;  /* 0x0000000310007986 */ /* 0x0001e2000c101124 */
[----:B------:R-:W-:Y:S05]  /*2cd0*/  BRA `(.L_x_7342) ;  /* 0x0000000c00f87947 */ /* 0x000fea0003800000 */
.L_x_7339:
        /* <DEDUP_REMOVED lines=9> */
.L_x_7344:
[----:B------:R-:W0:Y:S02]  /*2d70*/  F2I.F64.TRUNC R5, R4 ;  /* 0x0000000400057311 */ /* 0x000e24000030d100 */
[----:B0-----:R0:W-:Y:S01]  /*2d80*/  STG.E desc[UR36][R16.64], R5 ;  /* 0x0000000510007986 */ /* 0x0011e2000c101924 */
[----:B------:R-:W-:Y:S05]  /*2d90*/  BRA `(.L_x_7342) ;  /* 0x0000000c00c87947 */ /* 0x000fea0003800000 */
.L_x_7343:
[----:B------:R-:W0:Y:S02]  /*2da0*/  F2I.F64.TRUNC R5, R4 ;  /* 0x0000000400057311 */ /* 0x000e24000030d100 */
[----:B0-----:R0:W-:Y:S01]  /*2db0*/  STG.E.U16 desc[UR36][R16.64], R5 ;  /* 0x0000000510007986 */ /* 0x0011e2000c101524 */
[----:B------:R-:W-:Y:S05]  /*2dc0*/  BRA `(.L_x_7342) ;  /* 0x0000000c00bc7947 */ /* 0x000fea0003800000 */
.L_x_7338:
        /* <DEDUP_REMOVED lines=13> */
.L_x_7346:
        /* <DEDUP_REMOVED lines=8> */
.L_x_7345:
        /* <DEDUP_REMOVED lines=14> */
.L_x_7348:
        /* <DEDUP_REMOVED lines=9> */
.L_x_7347:
[----:B------:R0:W-:Y:S01]  /*3090*/  STG.E.64 desc[UR36][R16.64], R4 ;  /* 0x0000000410007986 */ /* 0x0001e2000c101b24 */
[----:B------:R-:W-:Y:S05]  /*30a0*/  BRA `(.L_x_7342) ;  /* 0x0000000c00047947 */ /* 0x000fea0003800000 */
.L_x_7337:
        /* <DEDUP_REMOVED lines=12> */
.L_x_7351:
[----:B------:R-:W-:-:S05]  /*3170*/  CS2R R6, SRZ ;  /* 0x0000000000067805 */ /* 0x000fca000001ff00 */
[----:B------:R0:W-:Y:S01]  /*3180*/  STG.E.128 desc[UR36][R16.64], R4 ;  /* 0x0000000410007986 */ /* 0x0001e2000c101d24 */
[----:B------:R-:W-:Y:S05]  /*3190*/  BRA `(.L_x_7342) ;  /* 0x0000000800c87947 */ /* 0x000fea0003800000 */
.L_x_7350:
        /* <DEDUP_REMOVED lines=25> */
.L_x_7355:
[----:B------:R-:W-:Y:S05]  /*3330*/  BSYNC B0 ;  /* 0x0000000000007941 */ /* 0x000fea0003800000 */
.L_x_7354:
[----:B------:R-:W-:-:S05]  /*3340*/  LOP3.LUT R7, R0, R7, RZ, 0xfc, !PT ;  /* 0x0000000700077212 */ /* 0x000fca00078efcff */
[----:B------:R0:W-:Y:S01]  /*3350*/  STG.E.U8 desc[UR36][R16.64], R7 ;  /* 0x0000000710007986 */ /* 0x0001e2000c101124 */
[----:B------:R-:W-:Y:S05]  /*3360*/  BRA `(.L_x_7342) ;  /* 0x0000000800547947 */ /* 0x000fea0003800000 */
.L_x_7353:
        /* <DEDUP_REMOVED lines=17> */
.L_x_7357:
[----:B------:R-:W-:Y:S01]  /*3480*/  IMAD.MOV.U32 R0, RZ, RZ, 0x7f ;  /* 0x0000007fff007424 */ /* 0x000fe200078e00ff */
[----:B------:R-:W-:-:S04]  /*3490*/  ISETP.GT.U32.AND P0, PT, R3, 0x7f800000, PT ;  /* 0x7f8000000300780c */ /* 0x000fc80003f04070 */
[----:B------:R-:W-:-:S09]  /*34a0*/  SEL R0, R0, 0x7c, P0 ;  /* 0x0000007c00007807 */ /* 0x000fd20000000000 */
.L_x_7358:
[----:B------:R-:W-:Y:S05]  /*34b0*/  BSYNC B0 ;  /* 0x0000000000007941 */ /* 0x000fea0003800000 */
.L_x_7356:
[----:B------:R-:W-:-:S04]  /*34c0*/  LOP3.LUT R3, R7, 0x80000000, RZ, 0xc0, !PT ;  /* 0x8000000007037812 */ /* 0x000fc800078ec0ff */
[----:B------:R-:W-:-:S04]  /*34d0*/  SHF.R.U32.HI R3, RZ, 0x18, R3 ;  /* 0x00000018ff037819 */ /* 0x000fc80000011603 */
[----:B------:R-:W-:-:S05]  /*34e0*/  LOP3.LUT R3, R0, R3, RZ, 0xfc, !PT ;  /* 0x0000000300037212 */ /* 0x000fca00078efcff */
[----:B------:R0:W-:Y:S01]  /*34f0*/  STG.E.U8 desc[UR36][R16.64], R3 ;  /* 0x0000000310007986 */ /* 0x0001e2000c101124 */
[----:B------:R-:W-:Y:S05]  /*3500*/  BRA `(.L_x_7342) ;  /* 0x0000000400ec7947 */ /* 0x000fea0003800000 */
.L_x_7352:
        /* <DEDUP_REMOVED lines=8> */
.L_x_7349:
        /* <DEDUP_REMOVED lines=11> */
.L_x_7361:
        /* <DEDUP_REMOVED lines=21> */
.L_x_7364:
[----:B------:R-:W-:-:S04]  /*3790*/  LOP3.LUT R3, R7, 0x80000000, RZ, 0xc0, !PT ;  /* 0x8000000007037812 */ /* 0x000fc800078ec0ff */
[----:B------:R-:W-:-:S04]  /*37a0*/  SHF.R.U32.HI R3, RZ, 0x18, R3 ;  /* 0x00000018ff037819 */ /* 0x000fc80000011603 */
[----:B------:R-:W-:-:S04]  /*37b0*/  LOP3.LUT R0, R0, R3, RZ, 0xfc, !PT ;  /* 0x0000000300007212 */ /* 0x000fc800078efcff */
[----:B------:R-:W-:-:S07]  /*37c0*/  PRMT R8, R0, 0x7610, R8 ;  /* 0x0000761000087816 */ /* 0x000fce0000000008 */
.L_x_7363:
[----:B------:R-:W-:Y:S05]  /*37d0*/  BSYNC B0 ;  /* 0x0000000000007941 */ /* 0x000fea0003800000 */
.L_x_7362:
[----:B------:R3:W-:Y:S01]  /*37e0*/  STG.E.U8 desc[UR36][R16.64], R8 ;  /* 0x0000000810007986 */ /* 0x0007e2000c101124 */
[----:B------:R-:W-:Y:S05]  /*37f0*/  BRA `(.L_x_7342) ;  /* 0x0000000400307947 */ /* 0x000fea0003800000 */
.L_x_7360:
        /* <DEDUP_REMOVED lines=21> */
.L_x_7367:
[----:B------:R-:W-:-:S04]  /*3950*/  LOP3.LUT R3, R7, 0x80000000, RZ, 0xc0, !PT ;  /* 0x8000000007037812 */ /* 0x000fc800078ec0ff */
[----:B------:R-:W-:-:S04]  /*3960*/  SHF.R.U32.HI R3, RZ, 0x18, R3 ;  /* 0x00000018ff037819 */ /* 0x000fc80000011603 */
[----:B------:R-:W-:-:S04]  /*3970*/  LOP3.LUT R0, R0, R3, RZ, 0xfc, !PT ;  /* 0x0000000300007212 */ /* 0x000fc800078efcff */
[----:B------:R-:W-:-:S07]  /*3980*/  PRMT R8, R0, 0x7610, R8 ;  /* 0x0000761000087816 */ /* 0x000fce0000000008 */
.L_x_7366:
[----:B------:R-:W-:Y:S05]  /*3990*/  BSYNC B0 ;  /* 0x0000000000007941 */ /* 0x000fea0003800000 */
.L_x_7365:
[----:B------:R0:W-:Y:S01]  /*39a0*/  STG.E.U8 desc[UR36][R16.64], R8 ;  /* 0x0000000810007986 */ /* 0x0001e2000c101124 */
[----:B------:R-:W-:Y:S05]  /*39b0*/  BRA `(.L_x_7342) ;  /* 0x0000000000c07947 */ /* 0x000fea0003800000 */
.L_x_7359:
        /* <DEDUP_REMOVED lines=26> */
.L_x_7341:
[----:B------:R-:W-:Y:S01]  /*3b60*/  MOV R14, 0x0 ;  /* 0x00000000000e7802 */ /* 0x000fe20000000f00 */
[----:B------:R-:W-:Y:S01]  /*3b70*/  ULDC.64 UR4, c[0x4][0x148] ;  /* 0x0100520000047ab9 */ /* 0x000fe20000000a00 */
[----:B------:R-:W-:Y:S01]  /*3b80*/  ULDC.64 UR6, c[0x4][0x150] ;  /* 0x0100540000067ab9 */ /* 0x000fe20000000a00 */
[----:B------:R-:W-:Y:S01]  /*3b90*/  IMAD.U32 R4, RZ, RZ, UR4 ;  /* 0x00000004ff047e24 */ /* 0x000fe2000f8e00ff */
[----:B------:R-:W-:Y:S01]  /*3ba0*/  MOV R6, UR6 ;  /* 0x0000000600067c02 */ /* 0x000fe20008000f00 */
[----:B------:R-:W-:Y:S01]  /*3bb0*/  IMAD.U32 R5, RZ, RZ, UR5 ;  /* 0x00000005ff057e24 */ /* 0x000fe2000f8e00ff */
[----:B------:R-:W0:Y:S01]  /*3bc0*/  LDC.64 R14, c[0x4][R14] ;  /* 0x010000000e0e7b82 */ /* 0x000e220000000a00 */
[----:B------:R-:W-:Y:S01]  /*3bd0*/  ULDC.64 UR4, c[0x4][0x10] ;  /* 0x0100040000047ab9 */ /* 0x000fe20000000a00 */
        /* <DEDUP_REMOVED lines=8> */
.L_x_7370:
[----:B------:R-:W-:Y:S05]  /*3c60*/  BRA `(.L_x_7342) ;  /* 0x0000000000147947 */ /* 0x000fea0003800000 */
.L_x_7369:
[----:B------:R-:W0:Y:S02]  /*3c70*/  F2I.U64.F64.TRUNC R4, R4 ;  /* 0x0000000400047311 */ /* 0x000e24000030d800 */
[----:B0-----:R2:W-:Y:S01]  /*3c80*/  STG.E.64 desc[UR36][R16.64], R4 ;  /* 0x0000000410007986 */ /* 0x0015e2000c101b24 */
[----:B------:R-:W-:Y:S05]  /*3c90*/  BRA `(.L_x_7342) ;  /* 0x0000000000087947 */ /* 0x000fea0003800000 */
.L_x_7368:
[----:B------:R-:W0:Y:S02]  /*3ca0*/  F2I.U32.F64.TRUNC R5, R4 ;  /* 0x0000000400057311 */ /* 0x000e24000030d000 */
[----:B0-----:R0:W-:Y:S02]  /*3cb0*/  STG.E desc[UR36][R16.64], R5 ;  /* 0x0000000510007986 */ /* 0x0011e4000c101924 */
.L_x_7342:
[----:B------:R-:W-:-:S04]  /*3cc0*/  IMAD R2, R2, 0x200, R23 ;  /* 0x0000020002027824 */ /* 0x000fc800078e0217 */
[----:B------:R-:W-:-:S07]  /*3cd0*/  VIADD R19, R2, 0x80 ;  /* 0x0000008002137836 */ /* 0x000fce0000000000 */
.L_x_7297:
[----:B------:R-:W-:Y:S05]  /*3ce0*/  BSYNC B6 ;  /* 0x0000000000067941 */ /* 0x000fea0003800000 */
.L_x_7296:
        /* <DEDUP_REMOVED lines=307> */
.L_x_7373:
        /* <DEDUP_REMOVED lines=21> */
.L_x_7377:
[----:B------:R-:W2:Y:S02]  /*5170*/  LDG.E.U8 R2, desc[UR36][R2.64] ;  /* 0x0000002402027981 */ /* 0x000ea4000c1e1100 */
[----:B--2---:R0:W1:Y:S01]  /*5180*/  I2F.F64.U16 R22, R2 ;  /* 0x0000000200167312 */ /* 0x0040620000101800 */
[----:B------:R-:W-:Y:S05]  /*5190*/  BRA `(.L_x_7379) ;  /* 0x0000000c00707947 */ /* 0x000fea0003800000 */
.L_x_7376:
        /* <DEDUP_REMOVED lines=9> */
.L_x_7381:
[----:B------:R-:W2:Y:S02]  /*5230*/  LDG.E R2, desc[UR36][R2.64] ;  /* 0x0000002402027981 */ /* 0x000ea4000c1e1900 */
[----:B--2---:R0:W1:Y:S01]  /*5240*/  I2F.F64 R22, R2 ;  /* 0x0000000200167312 */ /* 0x0040620000201c00 */
[----:B------:R-:W-:Y:S05]  /*5250*/  BRA `(.L_x_7379) ;  /* 0x0000000c00407947 */ /* 0x000fea0003800000 */
.L_x_7380:
[----:B------:R-:W2:Y:S02]  /*5260*/  LDG.E.U16 R2, desc[UR36][R2.64] ;  /* 0x0000002402027981 */ /* 0x000ea4000c1e1500 */
[----:B--2---:R0:W1:Y:S01]  /*5270*/  I2F.F64.S16 R22, R2 ;  /* 0x0000000200167312 */ /* 0x0040620000101c00 */
[----:B------:R-:W-:Y:S05]  /*5280*/  BRA `(.L_x_7379) ;  /* 0x0000000c00347947 */ /* 0x000fea0003800000 */
.L_x_7375:
        /* <DEDUP_REMOVED lines=10> */
.L_x_7383:
[----:B------:R-:W2:Y:S02]  /*5330*/  LDG.E.U16 R0, desc[UR36][R2.64] ;  /* 0x0000002402007981 */ /* 0x000ea4000c1e1500 */
[----:B--2---:R-:W-:-:S05]  /*5340*/  HADD2.F32 R0, -RZ, R0.H0_H0 ;  /* 0x20000000ff007230 */ /* 0x004fca0000004100 */
[----:B------:R-:W-:-:S04]  /*5350*/  FMUL.FTZ R0, R0, 1 ;  /* 0x3f80000000007820 */ /* 0x000fc80000410000 */
[----:B------:R0:W1:Y:S01]  /*5360*/  F2F.F64.F32 R22, R0 ;  /* 0x0000000000167310 */ /* 0x0000620000201800 */
[----:B------:R-:W-:Y:S05]  /*5370*/  BRA `(.L_x_7379) ;  /* 0x0000000800f87947 */ /* 0x000fea0003800000 */
.L_x_7382:
        /* <DEDUP_REMOVED lines=10> */
.L_x_7385:
[----:B------:R-:W2:Y:S02]  /*5420*/  LDG.E.U16 R2, desc[UR36][R2.64] ;  /* 0x0000002402027981 */ /* 0x000ea4000c1e1500 */
[----:B--2---:R-:W-:-:S05]  /*5430*/  HADD2.F32 R0, -RZ, R2.H0_H0 ;  /* 0x20000002ff007230 */ /* 0x004fca0000004100 */
[----:B------:R-:W-:-:S04]  /*5440*/  FMUL.FTZ R0, R0, 1 ;  /* 0x3f80000000007820 */ /* 0x000fc80000410000 */
[----:B------:R0:W1:Y:S01]  /*5450*/  F2F.F64.F32 R22, R0 ;  /* 0x0000000000167310 */ /* 0x0000620000201800 */
[----:B------:R-:W-:Y:S05]  /*5460*/  BRA `(.L_x_7379) ;  /* 0x0000000800bc7947 */ /* 0x000fea0003800000 */
.L_x_7384:
[----:B------:R0:W5:Y:S01]  /*5470*/  LDG.E.64 R22, desc[UR36][R2.64] ;  /* 0x0000002402167981 */ /* 0x000162000c1e1b00 */
[----:B------:R-:W-:Y:S05]  /*5480*/  BRA `(.L_x_7379) ;  /* 0x0000000800b47947 */ /* 0x000fea0003800000 */
.L_x_7374:
        /* <DEDUP_REMOVED lines=13> */
.L_x_7388:
[----:B------:R0:W5:Y:S01]  /*5560*/  LDG.E.64 R22, desc[UR36][R2.64] ;  /* 0x0000002402167981 */ /* 0x000162000c1e1b00 */
[----:B------:R-:W-:Y:S05]  /*5570*/  BRA `(.L_x_7379) ;  /* 0x0000000800787947 */ /* 0x000fea0003800000 */
.L_x_7387:
        /* <DEDUP_REMOVED lines=16> */
[C---:B------:R-:W-:Y:S02]  /*5680*/  ISETP.GT.U32.AND P0, PT, R5.reuse, 0x4, PT ;  /* 0x000000040500780c */ /* 0x040fe40003f04070 */
[----:B------:R-:W-:-:S04]  /*5690*/  IADD3 R5, R5, -0x4, RZ ;  /* 0xfffffffc05057810 */ /* 0x000fc80007ffe0ff */
        /* <DEDUP_REMOVED lines=10> */
.L_x_7390:
        /* <DEDUP_REMOVED lines=15> */
.L_x_7389:
[----:B------:R-:W2:Y:S02]  /*5830*/  LDG.E.U16 R0, desc[UR36][R2.64] ;  /* 0x0000002402007981 */ /* 0x000ea4000c1e1500 */
[----:B--2---:R-:W-:-:S04]  /*5840*/  IMAD.U32 R0, R0, 0x10000, RZ ;  /* 0x0001000000007824 */ /* 0x004fc800078e00ff */
[----:B------:R-:W-:-:S04]  /*5850*/  FMUL.FTZ R0, R0, 1 ;  /* 0x3f80000000007820 */ /* 0x000fc80000410000 */
[----:B------:R0:W1:Y:S01]  /*5860*/  F2F.F64.F32 R22, R0 ;  /* 0x0000000000167310 */ /* 0x0000620000201800 */
[----:B------:R-:W-:Y:S05]  /*5870*/  BRA `(.L_x_7379) ;  /* 0x0000000400b87947 */ /* 0x000fea0003800000 */
.L_x_7386:
        /* <DEDUP_REMOVED lines=9> */
[----:B--2---:R4:W0:Y:S01]  /*5910*/  I2F.F64.U16 R22, R2 ;  /* 0x0000000200167312 */ /* 0x0048220000101800 */
[----:B------:R-:W-:Y:S05]  /*5920*/  BRA `(.L_x_7379) ;  /* 0x00000004008c7947 */ /* 0x000fea0003800000 */
.L_x_7393:
        /* <DEDUP_REMOVED lines=21> */
.L_x_7397:
[----:B------:R-:W-:Y:S05]  /*5a80*/  BSYNC B1 ;  /* 0x0000000000017941 */ /* 0x000fea0003800000 */
.L_x_7396:
[----:B------:R-:W-:Y:S02]  /*5a90*/  LEA R3, R0, 0x3b800000, 0x17 ;  /* 0x3b80000000037811 */ /* 0x000fe400078eb8ff */
[----:B------:R-:W-:-:S04]  /*5aa0*/  SHF.L.U32 R0, R2, 0x14, RZ ;  /* 0x0000001402007819 */ /* 0x000fc800000006ff */
[----:B------:R-:W-:-:S07]  /*5ab0*/  LOP3.LUT R0, R3, R0, R4, 0xfe, !PT ;  /* 0x0000000003007212 */ /* 0x000fce00078efe04 */
.L_x_7395:
[----:B------:R-:W-:Y:S05]  /*5ac0*/  BSYNC B0 ;  /* 0x0000000000007941 */ /* 0x000fea0003800000 */
.L_x_7394:
[----:B------:R-:W-:-:S04]  /*5ad0*/  FMUL.FTZ R0, R0, 1 ;  /* 0x3f80000000007820 */ /* 0x000fc80000410000 */
[----:B------:R2:W3:Y:S01]  /*5ae0*/  F2F.F64.F32 R22, R0 ;  /* 0x0000000000167310 */ /* 0x0004e20000201800 */
[----:B------:R-:W-:Y:S05]  /*5af0*/  BRA `(.L_x_7379) ;  /* 0x0000000400187947 */ /* 0x000fea0003800000 */
.L_x_7392:
        /* <DEDUP_REMOVED lines=21> */
.L_x_7401:
[----:B------:R-:W-:Y:S05]  /*5c50*/  BSYNC B1 ;  /* 0x0000000000017941 */ /* 0x000fea0003800000 */
.L_x_7400:
[----:B------:R-:W-:Y:S01]  /*5c60*/  LEA R3, R0, 0x37800000, 0x17 ;  /* 0x3780000000037811 */ /* 0x000fe200078eb8ff */
[----:B------:R-:W-:-:S05]  /*5c70*/  IMAD.SHL.U32 R0, R2, 0x200000, RZ ;  /* 0x0020000002007824 */ /* 0x000fca00078e00ff */
[----:B------:R-:W-:-:S07]  /*5c80*/  LOP3.LUT R0, R3, R0, R4, 0xfe, !PT ;  /* 0x0000000003007212 */ /* 0x000fce00078efe04 */
.L_x_7399:
[----:B------:R-:W-:Y:S05]  /*5c90*/  BSYNC B0 ;  /* 0x0000000000007941 */ /* 0x000fea0003800000 */
.L_x_7398:
[----:B------:R-:W-:-:S04]  /*5ca0*/  FMUL.FTZ R0, R0, 1 ;  /* 0x3f80000000007820 */ /* 0x000fc80000410000 */
[----:B------:R0:W1:Y:S01]  /*5cb0*/  F2F.F64.F32 R22, R0 ;  /* 0x0000000000167310 */ /* 0x0000620000201800 */
[----:B------:R-:W-:Y:S05]  /*5cc0*/  BRA `(.L_x_7379) ;  /* 0x0000000000a47947 */ /* 0x000fea0003800000 */
.L_x_7391:
        /* <DEDUP_REMOVED lines=14> */
.L_x_7405:
[----:B------:R-:W-:Y:S05]  /*5db0*/  BSYNC B0 ;  /* 0x0000000000007941 */ /* 0x000fea0003800000 */
.L_x_7404:
[----:B------:R-:W-:-:S04]  /*5dc0*/  FMUL.FTZ R0, R0, 1 ;  /* 0x3f80000000007820 */ /* 0x000fc80000410000 */
[----:B------:R0:W1:Y:S01]  /*5dd0*/  F2F.F64.F32 R22, R0 ;  /* 0x0000000000167310 */ /* 0x0000620000201800 */
[----:B------:R-:W-:Y:S05]  /*5de0*/  BRA `(.L_x_7379) ;  /* 0x00000000005c7947 */ /* 0x000fea0003800000 */
.L_x_7378:
        /* <DEDUP_REMOVED lines=16> */
.L_x_7406:
[----:B------:R-:W-:Y:S01]  /*5ef0*/  CS2R R22, SRZ ;  /* 0x0000000000167805 */ /* 0x000fe2000001ff00 */
[----:B------:R-:W-:Y:S06]  /*5f00*/  BRA `(.L_x_7379) ;  /* 0x0000000000147947 */ /* 0x000fec0003800000 */
.L_x_7403:
[----:B------:R-:W2:Y:S02]  /*5f10*/  LDG.E.64 R22, desc[UR36][R2.64] ;  /* 0x0000002402167981 */ /* 0x000ea4000c1e1b00 */
[----:B--2---:R-:W0:Y:S01]  /*5f20*/  I2F.F64.U64 R22, R22 ;  /* 0x0000001600167312 */ /* 0x004e220000301800 */
[----:B------:R-:W-:Y:S05]  /*5f30*/  BRA `(.L_x_7379) ;  /* 0x0000000000087947 */ /* 0x000fea0003800000 */
.L_x_7402:
[----:B------:R-:W2:Y:S02]  /*5f40*/  LDG.E R2, desc[UR36][R2.64] ;  /* 0x0000002402027981 */ /* 0x000ea4000c1e1900 */
[----:B--2---:R0:W1:Y:S02]  /*5f50*/  I2F.F64.U32 R22, R2 ;  /* 0x0000000200167312 */ /* 0x0040640000201800 */
.L_x_7379:
[C---:B01-3-5:R-:W-:Y:S01]  /*5f60*/  FSETP.GEU.FTZ.AND P1, PT, R23.reuse, 1.7916666269302368164, PT ;  /* 0x3fe555551700780b */ /* 0x06bfe20003f3e000 */
[----:B------:R-:W-:Y:S01]  /*5f70*/  BSSY B0, `(.L_x_7407) ;  /* 0x0000088000007945 */ /* 0x000fe20003800000 */
[----:B------:R-:W-:-:S13]  /*5f80*/  FSETP.GT.FTZ.AND P0, PT, R23, -1.6999999284744262695, PT ;  /* 0xbfd999991700780b */ /* 0x000fda0003f14000 */
[----:B------:R-:W-:Y:S05]  /*5f90*/  @P0 BRA !P1, `(.L_x_7408) ;  /* 0x0000000400480947 */ /* 0x000fea0004800000 */
[----:B----4-:R-:W-:-:S10]  /*5fa0*/  DADD R2, R22, 1 ;  /* 0x3ff0000016027429 */ /* 0x010fd40000000000 */
[----:B------:R-:W-:Y:S01]  /*5fb0*/  ISETP.GT.AND P0, PT, R3, 0xfffff, PT ;  /* 0x000fffff0300780c */ /* 0x000fe20003f04270 */
[----:B------:R-:W-:Y:S02]  /*5fc0*/  IMAD.MOV.U32 R4, RZ, RZ, R2 ;  /* 0x000000ffff047224 */ /* 0x000fe400078e0002 */
[----:B------:R-:W-:-:S10]  /*5fd0*/  IMAD.MOV.U32 R5, RZ, RZ, R3 ;  /* 0x000000ffff057224 */ /* 0x000fd400078e0003 */
[----:B------:R-:W-:-:S10]  /*5fe0*/  @!P0 DMUL R4, R4, 1.80143985094819840000e+16 ;  /* 0x4350000004048828 */ /* 0x000fd40000000000 */
[----:B------:R-:W-:Y:S02]  /*5ff0*/  @!P0 IMAD.MOV.U32 R3, RZ, RZ, R5 ;  /* 0x000000ffff038224 */ /* 0x000fe400078e0005 */
[----:B------:R-:W-:Y:S02]  /*6000*/  @!P0 IMAD.MOV.U32 R2, RZ, RZ, R4 ;  /* 0x000000ffff028224 */ /* 0x000fe400078e0004 */
[----:B--2---:R-:W-:-:S05]  /*6010*/  VIADD R0, R3, 0xffffffff ;  /* 0xffffffff03007836 */ /* 0x004fca0000000000 */
[----:B------:R-:W-:Y:S01]  /*6020*/  ISETP.GE.U32.AND P1, PT, R0, 0x7fefffff, PT ;  /* 0x7fefffff0000780c */ /* 0x000fe20003f26070 */
[----:B------:R-:W-:Y:S01]  /*6030*/  IMAD.MOV.U32 R0, RZ, RZ, -0x3ff ;  /* 0xfffffc01ff007424 */ /* 0x000fe200078e00ff */
[----:B------:R-:W-:-:S11]  /*6040*/  @!P0 MOV R0, 0xfffffbcb ;  /* 0xfffffbcb00008802 */ /* 0x000fd60000000f00 */
        /* <DEDUP_REMOVED lines=71> */
.L_x_7408:
[----:B------:R-:W-:Y:S01]  /*64c0*/  DADD R4, R22, 2 ;  /* 0x4000000016047429 */ /* 0x000fe20000000000 */
[----:B----4-:R-:W-:Y:S01]  /*64d0*/  IMAD.MOV.U32 R2, RZ, RZ, 0x1 ;  /* 0x00000001ff027424 */ /* 0x010fe200078e00ff */
        /* <DEDUP_REMOVED lines=11> */
[----:B--2---:R-:W-:-:S05]  /*6590*/  FFMA R0, RZ, R5, R3 ;  /* 0x00000005ff007223 */ /* 0x004fca0000000003 */
[----:B------:R-:W-:-:S13]  /*65a0*/  FSETP.GT.AND P0, PT, |R0|, 1.469367938527859385e-39, PT ;  /* 0x001000000000780b */ /* 0x000fda0003f04200 */
[----:B------:R-:W-:Y:S05]  /*65b0*/  @P0 BRA P1, `(.L_x_7411) ;  /* 0x0000000000140947 */ /* 0x000fea0000800000 */
[----:B------:R-:W-:Y:S01]  /*65c0*/  IMAD.MOV.U32 R6, RZ, RZ, R22 ;  /* 0x000000ffff067224 */ /* 0x000fe200078e0016 */
[----:B------:R-:W-:Y:S01]  /*65d0*/  MOV R14, 0x6600 ;  /* 0x00006600000e7802 */ /* 0x000fe20000000f00 */
[----:B------:R-:W-:-:S07]  /*65e0*/  IMAD.MOV.U32 R7, RZ, RZ, R23 ;  /* 0x000000ffff077224 */ /* 0x000fce00078e0017 */
[----:B------:R-:W-:Y:S05]  /*65f0*/  CALL.REL.NOINC `($__internal_14_$__cuda_sm20_div_rn_f64_full) ;  /* 0x0000008800ec7944 */ /* 0x000fea0003c00000 */
[----:B------:R-:W-:-:S07]  /*6600*/  MOV R2, R4 ;  /* 0x0000000400027202 */ /* 0x000fce0000000f00 */
.L_x_7411:
[----:B------:R-:W-:Y:S05]  /*6610*/  BSYNC B1 ;  /* 0x0000000000017941 */ /* 0x000fea0003800000 */
.L_x_7410:
        /* <DEDUP_REMOVED lines=29> */
.L_x_7409:
[----:B------:R-:W-:Y:S05]  /*67f0*/  BSYNC B0 ;  /* 0x0000000000007941 */ /* 0x000fea0003800000 */
.L_x_7407:
        /* <DEDUP_REMOVED lines=15> */
.L_x_7415:
[----:B------:R-:W0:Y:S02]  /*68f0*/  F2I.S64.F64.TRUNC R4, R4 ;  /* 0x0000000400047311 */ /* 0x000e24000030d900 */
[----:B0-----:R-:W-:-:S05]  /*6900*/  IMAD.MOV.U32 R3, RZ, RZ, R4 ;  /* 0x000000ffff037224 */ /* 0x001fca00078e0004 */
[----:B------:R0:W-:Y:S01]  /*6910*/  STG.E.U8 desc[UR36][R16.64], R3 ;  /* 0x0000000310007986 */ /* 0x0001e2000c101124 */
[----:B------:R-:W-:Y:S05]  /*6920*/  BRA `(.L_x_7417) ;  /* 0x0000000c00f87947 */ /* 0x000fea0003800000 */
.L_x_7414:
        /* <DEDUP_REMOVED lines=9> */
.L_x_7419:
[----:B------:R-:W0:Y:S02]  /*69c0*/  F2I.F64.TRUNC R5, R4 ;  /* 0x0000000400057311 */ /* 0x000e24000030d100 */
[----:B0-----:R3:W-:Y:S01]  /*69d0*/  STG.E desc[UR36][R16.64], R5 ;  /* 0x0000000510007986 */ /* 0x0017e2000c101924 */
[----:B------:R-:W-:Y:S05]  /*69e0*/  BRA `(.L_x_7417) ;  /* 0x0000000c00c87947 */ /* 0x000fea0003800000 */
.L_x_7418:
[----:B------:R-:W0:Y:S02]  /*69f0*/  F2I.F64.TRUNC R5, R4 ;  /* 0x0000000400057311 */ /* 0x000e24000030d100 */
[----:B0-----:R2:W-:Y:S01]  /*6a00*/  STG.E.U16 desc[UR36][R16.64], R5 ;  /* 0x0000000510007986 */ /* 0x0015e2000c101524 */
[----:B------:R-:W-:Y:S05]  /*6a10*/  BRA `(.L_x_7417) ;  /* 0x0000000c00bc7947 */ /* 0x000fea0003800000 */
.L_x_7413:
        /* <DEDUP_REMOVED lines=13> */
.L_x_7421:
        /* <DEDUP_REMOVED lines=8> */
.L_x_7420:
        /* <DEDUP_REMOVED lines=14> */
.L_x_7423:
        /* <DEDUP_REMOVED lines=9> */
.L_x_7422:
[----:B------:R0:W-:Y:S01]  /*6ce0*/  STG.E.64 desc[UR36][R16.64], R4 ;  /* 0x0000000410007986 */ /* 0x0001e2000c101b24 */
[----:B------:R-:W-:Y:S05]  /*6cf0*/  BRA `(.L_x_7417) ;  /* 0x0000000c00047947 */ /* 0x000fea0003800000 */
.L_x_7412:
        /* <DEDUP_REMOVED lines=12> */
.L_x_7426:
[----:B------:R-:W-:-:S05]  /*6dc0*/  CS2R R6, SRZ ;  /* 0x0000000000067805 */ /* 0x000fca000001ff00 */
[----:B------:R0:W-:Y:S01]  /*6dd0*/  STG.E.128 desc[UR36][R16.64], R4 ;  /* 0x0000000410007986 */ /* 0x0001e2000c101d24 */
[----:B------:R-:W-:Y:S05]  /*6de0*/  BRA `(.L_x_7417) ;  /* 0x0000000800c87947 */ /* 0x000fea0003800000 */
.L_x_7425:
        /* <DEDUP_REMOVED lines=25> */
.L_x_7430:
[----:B------:R-:W-:Y:S05]  /*6f80*/  BSYNC B0 ;  /* 0x0000000000007941 */ /* 0x000fea0003800000 */
.L_x_7429:
[----:B------:R-:W-:-:S05]  /*6f90*/  LOP3.LUT R3, R0, R3, RZ, 0xfc, !PT ;  /* 0x0000000300037212 */ /* 0x000fca00078efcff */
[----:B------:R0:W-:Y:S01]  /*6fa0*/  STG.E.U8 desc[UR36][R16.64], R3 ;  /* 0x0000000310007986 */ /* 0x0001e2000c101124 */
[----:B------:R-:W-:Y:S05]  /*6fb0*/  BRA `(.L_x_7417) ;  /* 0x0000000800547947 */ /* 0x000fea0003800000 */
.L_x_7428:
        /* <DEDUP_REMOVED lines=17> */
.L_x_7432:
[----:B------:R-:W-:Y:S01]  /*70d0*/  IMAD.MOV.U32 R0, RZ, RZ, 0x7f ;  /* 0x0000007fff007424 */ /* 0x000fe200078e00ff */
[----:B------:R-:W-:-:S04]  /*70e0*/  ISETP.GT.U32.AND P0, PT, R2, 0x7f800000, PT ;  /* 0x7f8000000200780c */ /* 0x000fc80003f04070 */
[----:B------:R-:W-:-:S09]  /*70f0*/  SEL R0, R0, 0x7c, P0 ;  /* 0x0000007c00007807 */ /* 0x000fd20000000000 */
.L_x_7433:
[----:B------:R-:W-:Y:S05]  /*7100*/  BSYNC B0 ;  /* 0x0000000000007941 */ /* 0x000fea0003800000 */
.L_x_7431:
[----:B------:R-:W-:-:S04]  /*7110*/  LOP3.LUT R2, R3, 0x80000000, RZ, 0xc0, !PT ;  /* 0x8000000003027812 */ /* 0x000fc800078ec0ff */
[----:B------:R-:W-:-:S04]  /*7120*/  SHF.R.U32.HI R3, RZ, 0x18, R2 ;  /* 0x00000018ff037819 */ /* 0x000fc80000011602 */
[----:B------:R-:W-:-:S05]  /*7130*/  LOP3.LUT R3, R0, R3, RZ, 0xfc, !PT ;  /* 0x0000000300037212 */ /* 0x000fca00078efcff */
[----:B------:R0:W-:Y:S01]  /*7140*/  STG.E.U8 desc[UR36][R16.64], R3 ;  /* 0x0000000310007986 */ /* 0x0001e2000c101124 */
[----:B------:R-:W-:Y:S05]  /*7150*/  BRA `(.L_x_7417) ;  /* 0x0000000400ec7947 */ /* 0x000fea0003800000 */
.L_x_7427:
        /* <DEDUP_REMOVED lines=8> */
.L_x_7424:
        /* <DEDUP_REMOVED lines=11> */
.L_x_7436:
        /* <DEDUP_REMOVED lines=21> */
.L_x_7439:
[----:B------:R-:W-:-:S04]  /*73e0*/  LOP3.LUT R2, R3, 0x80000000, RZ, 0xc0, !PT ;  /* 0x8000000003027812 */ /* 0x000fc800078ec0ff */
[----:B------:R-:W-:-:S04]  /*73f0*/  SHF.R.U32.HI R3, RZ, 0x18, R2 ;  /* 0x00000018ff037819 */ /* 0x000fc80000011602 */
[----:B------:R-:W-:-:S04]  /*7400*/  LOP3.LUT R0, R0, R3, RZ, 0xfc, !PT ;  /* 0x0000000300007212 */ /* 0x000fc800078efcff */
[----:B------:R-:W-:-:S07]  /*7410*/  PRMT R8, R0, 0x7610, R8 ;  /* 0x0000761000087816 */ /* 0x000fce0000000008 */
.L_x_7438:
[----:B------:R-:W-:Y:S05]  /*7420*/  BSYNC B0 ;  /* 0x0000000000007941 */ /* 0x000fea0003800000 */
.L_x_7437:
[----:B------:R0:W-:Y:S01]  /*7430*/  STG.E.U8 desc[UR36][R16.64], R8 ;  /* 0x0000000810007986 */ /* 0x0001e2000c101124 */
[----:B------:R-:W-:Y:S05]  /*7440*/  BRA `(.L_x_7417) ;  /* 0x0000000400307947 */ /* 0x000fea0003800000 */
.L_x_7435:
        /* <DEDUP_REMOVED lines=21> */
.L_x_7442:
[----:B------:R-:W-:-:S04]  /*75a0*/  LOP3.LUT R2, R3, 0x80000000, RZ, 0xc0, !PT ;  /* 0x8000000003027812 */ /* 0x000fc800078ec0ff */
[----:B------:R-:W-:-:S04]  /*75b0*/  SHF.R.U32.HI R3, RZ, 0x18, R2 ;  /* 0x00000018ff037819 */ /* 0x000fc80000011602 */
[----:B------:R-:W-:-:S04]  /*75c0*/  LOP3.LUT R0, R0, R3, RZ, 0xfc, !PT ;  /* 0x0000000300007212 */ /* 0x000fc800078efcff */
[----:B------:R-:W-:-:S07]  /*75d0*/  PRMT R8, R0, 0x7610, R8 ;  /* 0x0000761000087816 */ /* 0x000fce0000000008 */
.L_x_7441:
[----:B------:R-:W-:Y:S05]  /*75e0*/  BSYNC B0 ;  /* 0x0000000000007941 */ /* 0x000fea0003800000 */
.L_x_7440:
[----:B------:R0:W-:Y:S01]  /*75f0*/  STG.E.U8 desc[UR36][R16.64], R8 ;  /* 0x0000000810007986 */ /* 0x0001e2000c101124 */
[----:B------:R-:W-:Y:S05]  /*7600*/  BRA `(.L_x_7417) ;  /* 0x0000000000c07947 */ /* 0x000fea0003800000 */
.L_x_7434:
        /* <DEDUP_REMOVED lines=26> */
.L_x_7416:
        /* <DEDUP_REMOVED lines=16> */
.L_x_7445:
[----:B------:R-:W-:Y:S05]  /*78b0*/  BRA `(.L_x_7417) ;  /* 0x0000000000147947 */ /* 0x000fea0003800000 */
.L_x_7444:
[----:B------:R-:W0:Y:S02]  /*78c0*/  F2I.U64.F64.TRUNC R4, R4 ;  /* 0x0000000400047311 */ /* 0x000e24000030d800 */
[----:B0-----:R0:W-:Y:S01]  /*78d0*/  STG.E.64 desc[UR36][R16.64], R4 ;  /* 0x0000000410007986 */ /* 0x0011e2000c101b24 */
[----:B------:R-:W-:Y:S05]  /*78e0*/  BRA `(.L_x_7417) ;  /* 0x0000000000087947 */ /* 0x000fea0003800000 */
.L_x_7443:
[----:B------:R-:W0:Y:S02]  /*78f0*/  F2I.U32.F64.TRUNC R5, R4 ;  /* 0x0000000400057311 */ /* 0x000e24000030d000 */
[----:B0-----:R0:W-:Y:S02]  /*7900*/  STG.E desc[UR36][R16.64], R5 ;  /* 0x0000000510007986 */ /* 0x0011e4000c101924 */
.L_x_7417:
[----:B------:R-:W-:-:S07]  /*7910*/  VIADD R19, R19, 0x80 ;  /* 0x0000008013137836 */ /* 0x000fce0000000000 */
.L_x_7372:
[----:B------:R-:W-:Y:S05]  /*7920*/  BSYNC B6 ;  /* 0x0000000000067941 */ /* 0x000fea0003800000 */
.L_x_7371:
[----:B------:R-:W-:Y:S01]  /*7930*/  ULDC UR4, c[0x0][0x210] ;  /* 0x0000840000047ab9 */ /* 0x000fe20000000800 */
[----:B------:R-:W-:Y:S01]  /*7940*/  BSSY B6, `(.L_x_7446) ;  /* 0x00003c2000067945 */ /* 0x000fe20003800000 */
[----:B------:R-:W-:-:S13]  /*7950*/  ISETP.GE.AND P0, PT, R19, UR4, PT ;  /* 0x0000000413007c0c */ /* 0x000fda000bf06270 */
[----:B------:R-:W-:Y:S05]  /*7960*/  @P0 BRA `(.L_x_7447) ;  /* 0x0000003800fc0947 */ /* 0x000fea0003800000 */
[----:B0-----:R-:W0:Y:S01]  /*7970*/  LDC R6, c[0x0][0x218] ;  /* 0x00008600ff067b82 */ /* 0x001e220000000800 */
[----:B-1234-:R-:W-:Y:S01]  /*7980*/  HFMA2.MMA R16, -RZ, RZ, 0, 0 ;  /* 0x00000000ff107435 */ /* 0x01efe200000001ff */
        /* <DEDUP_REMOVED lines=301> */
.L_x_7448:
[----:B------:R-:W0:Y:S01]  /*8c60*/  LDC.U8 R5, c[0x0][0x422] ;  /* 0x00010880ff057b82 */ /* 0x000e220000000000 */
[----:B------:R-:W-:Y:S01]  /*8c70*/  ULDC.64 UR6, c[0x0][0x418] ;  /* 0x0001060000067ab9 */ /* 0x000fe20000000a00 */
[----:B------:R-:W-:Y:S01]  /*8c80*/  ULDC.64 UR4, c[0x0][0x410] ;  /* 0x0001040000047ab9 */ /* 0x000fe20000000a00 */
[----:B------:R-:W-:Y:S02]  /*8c90*/  IADD3 R2, P1, R0, UR6, RZ ;  /* 0x0000000600027c10 */ /* 0x000fe4000ff3e0ff */
        /* <DEDUP_REMOVED lines=17> */
.L_x_7452:
[----:B------:R-:W2:Y:S02]  /*8db0*/  LDG.E.U8 R2, desc[UR36][R2.64] ;  /* 0x0000002402027981 */ /* 0x000ea4000c1e1100 */
[----:B--2---:R0:W1:Y:S01]  /*8dc0*/  I2F.F64.U16 R22, R2 ;  /* 0x0000000200167312 */ /* 0x0040620000101800 */
[----:B------:R-:W-:Y:S05]  /*8dd0*/  BRA `(.L_x_7454) ;  /* 0x0000000c00707947 */ /* 0x000fea0003800000 */
.L_x_7451:
        /* <DEDUP_REMOVED lines=9> */
.L_x_7456:
[----:B------:R-:W2:Y:S02]  /*8e70*/  LDG.E R2, desc[UR36][R2.64] ;  /* 0x0000002402027981 */ /* 0x000ea4000c1e1900 */
[----:B--2---:R0:W1:Y:S01]  /*8e80*/  I2F.F64 R22, R2 ;  /* 0x0000000200167312 */ /* 0x0040620000201c00 */
[----:B------:R-:W-:Y:S05]  /*8e90*/  BRA `(.L_x_7454) ;  /* 0x0000000c00407947 */ /* 0x000fea0003800000 */
.L_x_7455:
[----:B------:R-:W2:Y:S02]  /*8ea0*/  LDG.E.U16 R2, desc[UR36][R2.64] ;  /* 0x0000002402027981 */ /* 0x000ea4000c1e1500 */
[----:B--2---:R0:W1:Y:S01]  /*8eb0*/  I2F.F64.S16 R22, R2 ;  /* 0x0000000200167312 */ /* 0x0040620000101c00 */
[----:B------:R-:W-:Y:S05]  /*8ec0*/  BRA `(.L_x_7454) ;  /* 0x0000000c00347947 */ /* 0x000fea0003800000 */
.L_x_7450:
        /* <DEDUP_REMOVED lines=10> */
.L_x_7458:
[----:B------:R-:W2:Y:S02]  /*8f70*/  LDG.E.U16 R0, desc[UR36][R2.64] ;  /* 0x0000002402007981 */ /* 0x000ea4000c1e1500 */
[----:B--2---:R-:W-:-:S05]  /*8f80*/  HADD2.F32 R0, -RZ, R0.H0_H0 ;  /* 0x20000000ff007230 */ /* 0x004fca0000004100 */
[----:B------:R-:W-:-:S04]  /*8f90*/  FMUL.FTZ R0, R0, 1 ;  /* 0x3f80000000007820 */ /* 0x000fc80000410000 */
[----:B------:R0:W1:Y:S01]  /*8fa0*/  F2F.F64.F32 R22, R0 ;  /* 0x0000000000167310 */ /* 0x0000620000201800 */
[----:B------:R-:W-:Y:S05]  /*8fb0*/  BRA `(.L_x_7454) ;  /* 0x0000000800f87947 */ /* 0x000fea0003800000 */
.L_x_7457:
        /* <DEDUP_REMOVED lines=10> */
.L_x_7460:
[----:B------:R-:W2:Y:S02]  /*9060*/  LDG.E.U16 R2, desc[UR36][R2.64] ;  /* 0x0000002402027981 */ /* 0x000ea4000c1e1500 */
[----:B--2---:R-:W-:-:S05]  /*9070*/  HADD2.F32 R0, -RZ, R2.H0_H0 ;  /* 0x20000002ff007230 */ /* 0x004fca0000004100 */
[----:B------:R-:W-:-:S04]  /*9080*/  FMUL.FTZ R0, R0, 1 ;  /* 0x3f80000000007820 */ /* 0x000fc80000410000 */
[----:B------:R0:W1:Y:S01]  /*9090*/  F2F.F64.F32 R22, R0 ;  /* 0x0000000000167310 */ /* 0x0000620000201800 */
[----:B------:R-:W-:Y:S05]  /*90a0*/  BRA `(.L_x_7454) ;  /* 0x0000000800bc7947 */ /* 0x000fea0003800000 */
.L_x_7459:
[----:B------:R0:W5:Y:S01]  /*90b0*/  LDG.E.64 R22, desc[UR36][R2.64] ;  /* 0x0000002402167981 */ /* 0x000162000c1e1b00 */
[----:B------:R-:W-:Y:S05]  /*90c0*/  BRA `(.L_x_7454) ;  /* 0x0000000800b47947 */ /* 0x000fea0003800000 */
.L_x_7449:
        /* <DEDUP_REMOVED lines=13> */
.L_x_7463:
[----:B------:R0:W5:Y:S01]  /*91a0*/  LDG.E.64 R22, desc[UR36][R2.64] ;  /* 0x0000002402167981 */ /* 0x000162000c1e1b00 */
[----:B------:R-:W-:Y:S05]  /*91b0*/  BRA `(.L_x_7454) ;  /* 0x0000000800787947 */ /* 0x000fea0003800000 */
.L_x_7462:
        /* <DEDUP_REMOVED lines=26> */
[----:B------:R2:W3:Y:S01]  /*9360*/  F2F.F64.F32 R22, R5 ;  /* 0x0000000500167310 */ /* 0x0004e20000201800 */
[----:B------:R-:W-:Y:S05]  /*9370*/  BRA `(.L_x_7454) ;  /* 0x0000000800087947 */ /* 0x000fea0003800000 */
.L_x_7465:
        /* <DEDUP_REMOVED lines=13> */
[----:B------:R4:W0:Y:S01]  /*9450*/  F2F.F64.F32 R22, R4 ;  /* 0x0000000400167310 */ /* 0x0008220000201800 */
[----:B------:R-:W-:Y:S05]  /*9460*/  BRA `(.L_x_7454) ;  /* 0x0000000400cc7947 */ /* 0x000fea0003800000 */
.L_x_7464:
[----:B------:R-:W2:Y:S02]  /*9470*/  LDG.E.U16 R0, desc[UR36][R2.64] ;  /* 0x0000002402007981 */ /* 0x000ea4000c1e1500 */
[----:B--2---:R-:W-:-:S05]  /*9480*/  SHF.L.U32 R0, R0, 0x10, RZ ;  /* 0x0000001000007819 */ /* 0x004fca00000006ff */
[----:B------:R-:W-:-:S04]  /*9490*/  FMUL.FTZ R0, R0, 1 ;  /* 0x3f80000000007820 */ /* 0x000fc80000410000 */
[----:B------:R0:W1:Y:S01]  /*94a0*/  F2F.F64.F32 R22, R0 ;  /* 0x0000000000167310 */ /* 0x0000620000201800 */
[----:B------:R-:W-:Y:S05]  /*94b0*/  BRA `(.L_x_7454) ;  /* 0x0000000400b87947 */ /* 0x000fea0003800000 */
.L_x_7461:
        /* <DEDUP_REMOVED lines=11> */
.L_x_7468:
        /* <DEDUP_REMOVED lines=21> */
.L_x_7472:
[----:B------:R-:W-:Y:S05]  /*96c0*/  BSYNC B1 ;  /* 0x0000000000017941 */ /* 0x000fea0003800000 */
.L_x_7471:
[----:B------:R-:W-:Y:S01]  /*96d0*/  LEA R3, R0, 0x3b800000, 0x17 ;  /* 0x3b80000000037811 */ /* 0x000fe200078eb8ff */
[----:B------:R-:W-:-:S05]  /*96e0*/  IMAD.SHL.U32 R0, R2, 0x100000, RZ ;  /* 0x0010000002007824 */ /* 0x000fca00078e00ff */
[----:B------:R-:W-:-:S07]  /*96f0*/  LOP3.LUT R0, R3, R0, R4, 0xfe, !PT ;  /* 0x0000000003007212 */ /* 0x000fce00078efe04 */
.L_x_7470:
[----:B------:R-:W-:Y:S05]  /*9700*/  BSYNC B0 ;  /* 0x0000000000007941 */ /* 0x000fea0003800000 */
.L_x_7469:
[----:B------:R-:W-:-:S04]  /*9710*/  FMUL.FTZ R0, R0, 1 ;  /* 0x3f80000000007820 */ /* 0x000fc80000410000 */
[----:B------:R0:W1:Y:S01]  /*9720*/  F2F.F64.F32 R22, R0 ;  /* 0x0000000000167310 */ /* 0x0000620000201800 */
[----:B------:R-:W-:Y:S05]  /*9730*/  BRA `(.L_x_7454) ;  /* 0x0000000400187947 */ /* 0x000fea0003800000 */
.L_x_7467:
        /* <DEDUP_REMOVED lines=21> */
.L_x_7476:
[----:B------:R-:W-:Y:S05]  /*9890*/  BSYNC B1 ;  /* 0x0000000000017941 */ /* 0x000fea0003800000 */
.L_x_7475:
[----:B------:R-:W-:Y:S01]  /*98a0*/  LEA R3, R0, 0x37800000, 0x17 ;  /* 0x3780000000037811 */ /* 0x000fe200078eb8ff */
[----:B------:R-:W-:-:S05]  /*98b0*/  IMAD.SHL.U32 R0, R2, 0x200000, RZ ;  /* 0x0020000002007824 */ /* 0x000fca00078e00ff */
[----:B------:R-:W-:-:S07]  /*98c0*/  LOP3.LUT R0, R3, R0, R4, 0xfe, !PT ;  /* 0x0000000003007212 */ /* 0x000fce00078efe04 */
.L_x_7474:
[----:B------:R-:W-:Y:S05]  /*98d0*/  BSYNC B0 ;  /* 0x0000000000007941 */ /* 0x000fea0003800000 */
.L_x_7473:
[----:B------:R-:W-:-:S04]  /*98e0*/  FMUL.FTZ R0, R0, 1 ;  /* 0x3f80000000007820 */ /* 0x000fc80000410000 */
[----:B------:R0:W1:Y:S01]  /*98f0*/  F2F.F64.F32 R22, R0 ;  /* 0x0000000000167310 */ /* 0x0000620000201800 */
[----:B------:R-:W-:Y:S05]  /*9900*/  BRA `(.L_x_7454) ;  /* 0x0000000000a47947 */ /* 0x000fea0003800000 */
.L_x_7466:
        /* <DEDUP_REMOVED lines=14> */
.L_x_7480:
[----:B------:R-:W-:Y:S05]  /*99f0*/  BSYNC B0 ;  /* 0x0000000000007941 */ /* 0x000fea0003800000 */
.L_x_7479:
[----:B------:R-:W-:-:S04]  /*9a00*/  FMUL.FTZ R0, R0, 1 ;  /* 0x3f80000000007820 */ /* 0x000fc80000410000 */
[----:B------:R0:W1:Y:S01]  /*9a10*/  F2F.F64.F32 R22, R0 ;  /* 0x0000000000167310 */ /* 0x0000620000201800 */
[----:B------:R-:W-:Y:S05]  /*9a20*/  BRA `(.L_x_7454) ;  /* 0x00000000005c7947 */ /* 0x000fea0003800000 */
.L_x_7453:
        /* <DEDUP_REMOVED lines=16> */
.L_x_7481:
[----:B------:R-:W-:Y:S01]  /*9b30*/  CS2R R22, SRZ ;  /* 0x0000000000167805 */ /* 0x000fe2000001ff00 */
[----:B------:R-:W-:Y:S06]  /*9b40*/  BRA `(.L_x_7454) ;  /* 0x0000000000147947 */ /* 0x000fec0003800000 */
.L_x_7478:
[----:B------:R-:W2:Y:S02]  /*9b50*/  LDG.E.64 R22, desc[UR36][R2.64] ;  /* 0x0000002402167981 */ /* 0x000ea4000c1e1b00 */
[----:B--2---:R-:W0:Y:S01]  /*9b60*/  I2F.F64.U64 R22, R22 ;  /* 0x0000001600167312 */ /* 0x004e220000301800 */
[----:B------:R-:W-:Y:S05]  /*9b70*/  BRA `(.L_x_7454) ;  /* 0x0000000000087947 */ /* 0x000fea0003800000 */
.L_x_7477:
[----:B------:R-:W2:Y:S02]  /*9b80*/  LDG.E R2, desc[UR36][R2.64] ;  /* 0x0000002402027981 */ /* 0x000ea4000c1e1900 */
[----:B--2---:R0:W1:Y:S02]  /*9b90*/  I2F.F64.U32 R22, R2 ;  /* 0x0000000200167312 */ /* 0x0040640000201800 */
.L_x_7454:
[C---:B01-3-5:R-:W-:Y:S01]  /*9ba0*/  FSETP.GEU.FTZ.AND P1, PT, R23.reuse, 1.7916666269302368164, PT ;  /* 0x3fe555551700780b */ /* 0x06bfe20003f3e000 */
[----:B------:R-:W-:Y:S01]  /*9bb0*/  BSSY B0, `(.L_x_7482) ;  /* 0x0000088000007945 */ /* 0x000fe20003800000 */
[----:B------:R-:W-:-:S13]  /*9bc0*/  FSETP.GT.FTZ.AND P0, PT, R23, -1.6999999284744262695, PT ;  /* 0xbfd999991700780b */ /* 0x000fda0003f14000 */
[----:B------:R-:W-:Y:S05]  /*9bd0*/  @P0 BRA !P1, `(.L_x_7483) ;  /* 0x0000000400480947 */ /* 0x000fea0004800000 */
[----:B------:R-:W-:-:S10]  /*9be0*/  DADD R2, R22, 1 ;  /* 0x3ff0000016027429 */ /* 0x000fd40000000000 */
[----:B------:R-:W-:Y:S01]  /*9bf0*/  ISETP.GT.AND P0, PT, R3, 0xfffff, PT ;  /* 0x000fffff0300780c */ /* 0x000fe20003f04270 */
[----:B----4-:R-:W-:Y:S01]  /*9c00*/  IMAD.MOV.U32 R4, RZ, RZ, R2 ;  /* 0x000000ffff047224 */ /* 0x010fe200078e0002 */
[----:B--2---:R-:W-:-:S11]  /*9c10*/  MOV R5, R3 ;  /* 0x0000000300057202 */ /* 0x004fd60000000f00 */
        /* <DEDUP_REMOVED lines=16> */
[----:B------:R-:W-:Y:S01]  /*9d20*/  IMAD.MOV.U32 R14, RZ, RZ, -0x748574fc ;  /* 0x8b7a8b04ff0e7424 */ /* 0x000fe200078e00ff */
[----:B------:R-:W-:Y:S01]  /*9d30*/  MOV R6, RZ ;  /* 0x000000ff00067202 */ /* 0x000fe20000000f00 */
        /* <DEDUP_REMOVED lines=60> */
.L_x_7483:
[----:B--2-4-:R-:W-:Y:S01]  /*a100*/  DADD R4, R22, 2 ;  /* 0x4000000016047429 */ /* 0x014fe20000000000 */
        /* <DEDUP_REMOVED lines=18> */
[----:B------:R-:W-:Y:S05]  /*a230*/  CALL.REL.NOINC `($__internal_14_$__cuda_sm20_div_rn_f64_full) ;  /* 0x0000004c00dc7944 */ /* 0x000fea0003c00000 */
[----:B------:R-:W-:-:S07]  /*a240*/  IMAD.MOV.U32 R2, RZ, RZ, R4 ;  /* 0x000000ffff027224 */ /* 0x000fce00078e0004 */
.L_x_7486:
[----:B------:R-:W-:Y:S05]  /*a250*/  BSYNC B1 ;  /* 0x0000000000017941 */ /* 0x000fea0003800000 */
.L_x_7485:
        /* <DEDUP_REMOVED lines=29> */
.L_x_7484:
[----:B------:R-:W-:Y:S05]  /*a430*/  BSYNC B0 ;  /* 0x0000000000007941 */ /* 0x000fea0003800000 */
.L_x_7482:
        /* <DEDUP_REMOVED lines=15> */
.L_x_7490:
[----:B------:R-:W0:Y:S02]  /*a530*/  F2I.S64.F64.TRUNC R4, R4 ;  /* 0x0000000400047311 */ /* 0x000e24000030d900 */
[----:B0-----:R-:W-:-:S05]  /*a540*/  IMAD.MOV.U32 R3, RZ, RZ, R4 ;  /* 0x000000ffff037224 */ /* 0x001fca00078e0004 */
[----:B------:R0:W-:Y:S01]  /*a550*/  STG.E.U8 desc[UR36][R16.64], R3 ;  /* 0x0000000310007986 */ /* 0x0001e2000c101124 */
[----:B------:R-:W-:Y:S05]  /*a560*/  BRA `(.L_x_7492) ;  /* 0x0000000c00f87947 */ /* 0x000fea0003800000 */
.L_x_7489:
        /* <DEDUP_REMOVED lines=9> */
.L_x_7494:
[----:B------:R-:W0:Y:S02]  /*a600*/  F2I.F64.TRUNC R5, R4 ;  /* 0x0000000400057311 */ /* 0x000e24000030d100 */
[----:B0-----:R0:W-:Y:S01]  /*a610*/  STG.E desc[UR36][R16.64], R5 ;  /* 0x0000000510007986 */ /* 0x0011e2000c101924 */
[----:B------:R-:W-:Y:S05]  /*a620*/  BRA `(.L_x_7492) ;  /* 0x0000000c00c87947 */ /* 0x000fea0003800000 */
.L_x_7493:
[----:B------:R-:W0:Y:S02]  /*a630*/  F2I.F64.TRUNC R5, R4 ;  /* 0x0000000400057311 */ /* 0x000e24000030d100 */
[----:B0-----:R0:W-:Y:S01]  /*a640*/  STG.E.U16 desc[UR36][R16.64], R5 ;  /* 0x0000000510007986 */ /* 0x0011e2000c101524 */
[----:B------:R-:W-:Y:S05]  /*a650*/  BRA `(.L_x_7492) ;  /* 0x0000000c00bc7947 */ /* 0x000fea0003800000 */
.L_x_7488:
        /* <DEDUP_REMOVED lines=13> */
.L_x_7496:
        /* <DEDUP_REMOVED lines=8> */
.L_x_7495:
        /* <DEDUP_REMOVED lines=14> */
.L_x_7498:
        /* <DEDUP_REMOVED lines=9> */
.L_x_7497:
[----:B------:R0:W-:Y:S01]  /*a920*/  STG.E.64 desc[UR36][R16.64], R4 ;  /* 0x0000000410007986 */ /* 0x0001e2000c101b24 */
[----:B------:R-:W-:Y:S05]  /*a930*/  BRA `(.L_x_7492) ;  /* 0x0000000c00047947 */ /* 0x000fea0003800000 */
.L_x_7487:
        /* <DEDUP_REMOVED lines=12> */
.L_x_7501:
[----:B------:R-:W-:-:S05]  /*aa00*/  CS2R R6, SRZ ;  /* 0x0000000000067805 */ /* 0x000fca000001ff00 */
[----:B------:R0:W-:Y:S01]  /*aa10*/  STG.E.128 desc[UR36][R16.64], R4 ;  /* 0x0000000410007986 */ /* 0x0001e2000c101d24 */
[----:B------:R-:W-:Y:S05]  /*aa20*/  BRA `(.L_x_7492) ;  /* 0x0000000800c87947 */ /* 0x000fea0003800000 */
.L_x_7500:
        /* <DEDUP_REMOVED lines=25> */
.L_x_7505:
[----:B------:R-:W-:Y:S05]  /*abc0*/  BSYNC B0 ;  /* 0x0000000000007941 */ /* 0x000fea0003800000 */
.L_x_7504:
[----:B------:R-:W-:-:S05]  /*abd0*/  LOP3.LUT R3, R0, R3, RZ, 0xfc, !PT ;  /* 0x0000000300037212 */ /* 0x000fca00078efcff */
[----:B------:R0:W-:Y:S01]  /*abe0*/  STG.E.U8 desc[UR36][R16.64], R3 ;  /* 0x0000000310007986 */ /* 0x0001e2000c101124 */
[----:B------:R-:W-:Y:S05]  /*abf0*/  BRA `(.L_x_7492) ;  /* 0x0000000800547947 */ /* 0x000fea0003800000 */
.L_x_7503:
        /* <DEDUP_REMOVED lines=17> */
.L_x_7507:
[----:B------:R-:W-:Y:S01]  /*ad10*/  IMAD.MOV.U32 R0, RZ, RZ, 0x7f ;  /* 0x0000007fff007424 */ /* 0x000fe200078e00ff */
[----:B------:R-:W-:-:S04]  /*ad20*/  ISETP.GT.U32.AND P0, PT, R2, 0x7f800000, PT ;  /* 0x7f8000000200780c */ /* 0x000fc80003f04070 */
[----:B------:R-:W-:-:S09]  /*ad30*/  SEL R0, R0, 0x7c, P0 ;  /* 0x0000007c00007807 */ /* 0x000fd20000000000 */
.L_x_7508:
[----:B------:R-:W-:Y:S05]  /*ad40*/  BSYNC B0 ;  /* 0x0000000000007941 */ /* 0x000fea0003800000 */
.L_x_7506:
[----:B------:R-:W-:-:S04]  /*ad50*/  LOP3.LUT R2, R3, 0x80000000, RZ, 0xc0, !PT ;  /* 0x8000000003027812 */ /* 0x000fc800078ec0ff */
[----:B------:R-:W-:-:S04]  /*ad60*/  SHF.R.U32.HI R3, RZ, 0x18, R2 ;  /* 0x00000018ff037819 */ /* 0x000fc80000011602 */
[----:B------:R-:W-:-:S05]  /*ad70*/  LOP3.LUT R3, R0, R3, RZ, 0xfc, !PT ;  /* 0x0000000300037212 */ /* 0x000fca00078efcff */
[----:B------:R0:W-:Y:S01]  /*ad80*/  STG.E.U8 desc[UR36][R16.64], R3 ;  /* 0x0000000310007986 */ /* 0x0001e2000c101124 */
[----:B------:R-:W-:Y:S05]  /*ad90*/  BRA `(.L_x_7492) ;  /* 0x0000000400ec7947 */ /* 0x000fea0003800000 */
.L_x_7502:
        /* <DEDUP_REMOVED lines=8> */
.L_x_7499:
        /* <DEDUP_REMOVED lines=11> */
.L_x_7511:
        /* <DEDUP_REMOVED lines=21> */
.L_x_7514:
[----:B------:R-:W-:-:S04]  /*b020*/  LOP3.LUT R2, R3, 0x80000000, RZ, 0xc0, !PT ;  /* 0x8000000003027812 */ /* 0x000fc800078ec0ff */
[----:B------:R-:W-:-:S04]  /*b030*/  SHF.R.U32.HI R3, RZ, 0x18, R2 ;  /* 0x00000018ff037819 */ /* 0x000fc80000011602 */
[----:B------:R-:W-:-:S04]  /*b040*/  LOP3.LUT R0, R0, R3, RZ, 0xfc, !PT ;  /* 0x0000000300007212 */ /* 0x000fc800078efcff */
[----:B------:R-:W-:-:S07]  /*b050*/  PRMT R8, R0, 0x7610, R8 ;  /* 0x0000761000087816 */ /* 0x000fce0000000008 */
.L_x_7513:
[----:B------:R-:W-:Y:S05]  /*b060*/  BSYNC B0 ;  /* 0x0000000000007941 */ /* 0x000fea0003800000 */
.L_x_7512:
[----:B------:R0:W-:Y:S01]  /*b070*/  STG.E.U8 desc[UR36][R16.64], R8 ;  /* 0x0000000810007986 */ /* 0x0001e2000c101124 */
[----:B------:R-:W-:Y:S05]  /*b080*/  BRA `(.L_x_7492) ;  /* 0x0000000400307947 */ /* 0x000fea0003800000 */
.L_x_7510:
        /* <DEDUP_REMOVED lines=21> */
.L_x_7517:
[----:B------:R-:W-:-:S04]  /*b1e0*/  LOP3.LUT R2, R3, 0x80000000, RZ, 0xc0, !PT ;  /* 0x8000000003027812 */ /* 0x000fc800078ec0ff */
[----:B------:R-:W-:-:S04]  /*b1f0*/  SHF.R.U32.HI R3, RZ, 0x18, R2 ;  /* 0x00000018ff037819 */ /* 0x000fc80000011602 */
[----:B------:R-:W-:-:S04]  /*b200*/  LOP3.LUT R0, R0, R3, RZ, 0xfc, !PT ;  /* 0x0000000300007212 */ /* 0x000fc800078efcff */
[----:B------:R-:W-:-:S07]  /*b210*/  PRMT R8, R0, 0x7610, R8 ;  /* 0x0000761000087816 */ /* 0x000fce0000000008 */
.L_x_7516:
[----:B------:R-:W-:Y:S05]  /*b220*/  BSYNC B0 ;  /* 0x0000000000007941 */ /* 0x000fea0003800000 */
.L_x_7515:
[----:B------:R3:W-:Y:S01]  /*b230*/  STG.E.U8 desc[UR36][R16.64], R8 ;  /* 0x0000000810007986 */ /* 0x0007e2000c101124 */
[----:B------:R-:W-:Y:S05]  /*b240*/  BRA `(.L_x_7492) ;  /* 0x0000000000c07947 */ /* 0x000fea0003800000 */
.L_x_7509:
        /* <DEDUP_REMOVED lines=26> */
.L_x_7491:
        /* <DEDUP_REMOVED lines=16> */
.L_x_7520:
[----:B------:R-:W-:Y:S05]  /*b4f0*/  BRA `(.L_x_7492) ;  /* 0x0000000000147947 */ /* 0x000fea0003800000 */
.L_x_7519:
[----:B------:R-:W0:Y:S02]  /*b500*/  F2I.U64.F64.TRUNC R4, R4 ;  /* 0x0000000400047311 */ /* 0x000e24000030d800 */
[----:B0-----:R1:W-:Y:S01]  /*b510*/  STG.E.64 desc[UR36][R16.64], R4 ;  /* 0x0000000410007986 */ /* 0x0013e2000c101b24 */
[----:B------:R-:W-:Y:S05]  /*b520*/  BRA `(.L_x_7492) ;  /* 0x0000000000087947 */ /* 0x000fea0003800000 */
.L_x_7518:
[----:B------:R-:W0:Y:S02]  /*b530*/  F2I.U32.F64.TRUNC R5, R4 ;  /* 0x0000000400057311 */ /* 0x000e24000030d000 */
[----:B0-----:R0:W-:Y:S02]  /*b540*/  STG.E desc[UR36][R16.64], R5 ;  /* 0x0000000510007986 */ /* 0x0011e4000c101924 */
.L_x_7492:
[----:B------:R-:W-:-:S07]  /*b550*/  VIADD R19, R19, 0x80 ;  /* 0x0000008013137836 */ /* 0x000fce0000000000 */
.L_x_7447:
[----:B------:R-:W-:Y:S05]  /*b560*/  BSYNC B6 ;  /* 0x0000000000067941 */ /* 0x000fea0003800000 */
.L_x_7446:
        /* <DEDUP_REMOVED lines=300> */
[----:B------:R-:W-:-:S04]  /*c830*/  SHF.R.U32.HI R2, RZ, UR5, R2 ;  /* 0x00000005ff027c19 */ /* 0x000fc80008011602 */
[----:B------:R-:W-:-:S05]  /*c840*/  IADD3 R3, -R2, RZ, RZ ;  /* 0x000000ff02037210 */ /* 0x000fca0007ffe1ff */
[----:B------:R-:W-:Y:S01]  /*c850*/  IMAD R5, R3, UR4, R5 ;  /* 0x0000000403057c24 */ /* 0x000fe2000f8e0205 */
[----:B------:R-:W-:-:S03]  /*c860*/  ULDC.64 UR4, c[0x0][0x408] ;  /* 0x0001020000047ab9 */ /* 0x000fc60000000a00 */
[C---:B------:R-:W-:Y:S02]  /*c870*/  IMAD R16, R5.reuse, UR4, R16 ;  /* 0x0000000405107c24 */ /* 0x040fe4000f8e0210 */
[----:B------:R-:W-:-:S07]  /*c880*/  IMAD R0, R5, UR5, R0 ;  /* 0x0000000505007c24 */ /* 0x000fce000f8e0200 */
.L_x_7521:
        /* <DEDUP_REMOVED lines=21> */
.L_x_7525:
[----:B------:R-:W2:Y:S02]  /*c9e0*/  LDG.E.U8 R2, desc[UR36][R2.64] ;  /* 0x0000002402027981 */ /* 0x000ea4000c1e1100 */
[----:B--2---:R0:W1:Y:S01]  /*c9f0*/  I2F.F64.U16 R22, R2 ;  /* 0x0000000200167312 */ /* 0x0040620000101800 */
[----:B------:R-:W-:Y:S05]  /*ca00*/  BRA `(.L_x_7527) ;  /* 0x0000000c00707947 */ /* 0x000fea0003800000 */
.L_x_7524:
        /* <DEDUP_REMOVED lines=9> */
.L_x_7529:
[----:B------:R-:W2:Y:S02]  /*caa0*/  LDG.E R2, desc[UR36][R2.64] ;  /* 0x0000002402027981 */ /* 0x000ea4000c1e1900 */
[----:B--2---:R0:W1:Y:S01]  /*cab0*/  I2F.F64 R22, R2 ;  /* 0x0000000200167312 */ /* 0x0040620000201c00 */
[----:B------:R-:W-:Y:S05]  /*cac0*/  BRA `(.L_x_7527) ;  /* 0x0000000c00407947 */ /* 0x000fea0003800000 */
.L_x_7528:
[----:B------:R-:W2:Y:S02]  /*cad0*/  LDG.E.U16 R2, desc[UR36][R2.64] ;  /* 0x0000002402027981 */ /* 0x000ea4000c1e1500 */
[----:B--2---:R0:W1:Y:S01]  /*cae0*/  I2F.F64.S16 R22, R2 ;  /* 0x0000000200167312 */ /* 0x0040620000101c00 */
[----:B------:R-:W-:Y:S05]  /*caf0*/  BRA `(.L_x_7527) ;  /* 0x0000000c00347947 */ /* 0x000fea0003800000 */
.L_x_7523:
        /* <DEDUP_REMOVED lines=10> */
.L_x_7531:
[----:B------:R-:W2:Y:S02]  /*cba0*/  LDG.E.U16 R0, desc[UR36][R2.64] ;  /* 0x0000002402007981 */ /* 0x000ea4000c1e1500 */
[----:B--2---:R-:W-:-:S05]  /*cbb0*/  HADD2.F32 R0, -RZ, R0.H0_H0 ;  /* 0x20000000ff007230 */ /* 0x004fca0000004100 */
[----:B------:R-:W-:-:S04]  /*cbc0*/  FMUL.FTZ R0, R0, 1 ;  /* 0x3f80000000007820 */ /* 0x000fc80000410000 */
[----:B------:R0:W1:Y:S01]  /*cbd0*/  F2F.F64.F32 R22, R0 ;  /* 0x0000000000167310 */ /* 0x0000620000201800 */
[----:B------:R-:W-:Y:S05]  /*cbe0*/  BRA `(.L_x_7527) ;  /* 0x0000000800f87947 */ /* 0x000fea0003800000 */
.L_x_7530:
        /* <DEDUP_REMOVED lines=8> */
[----:B------:R-:W3:Y:S01]  /*cc70*/  F2F.F64.F32 R22, R22 ;  /* 0x0000001600167310 */ /* 0x000ee20000201800 */
[----:B------:R-:W-:Y:S05]  /*cc80*/  BRA `(.L_x_7527) ;  /* 0x0000000800d07947 */ /* 0x000fea0003800000 */
.L_x_7533:
[----:B------:R-:W2:Y:S02]  /*cc90*/  LDG.E.U16 R2, desc[UR36][R2.64] ;  /* 0x0000002402027981 */ /* 0x000ea4000c1e1500 */
[----:B--2---:R-:W-:-:S05]  /*cca0*/  HADD2.F32 R0, -RZ, R2.H0_H0 ;  /* 0x20000002ff007230 */ /* 0x004fca0000004100 */
[----:B------:R-:W-:-:S04]  /*ccb0*/  FMUL.FTZ R0, R0, 1 ;  /* 0x3f80000000007820 */ /* 0x000fc80000410000 */
[----:B------:R4:W0:Y:S01]  /*ccc0*/  F2F.F64.F32 R22, R0 ;  /* 0x0000000000167310 */ /* 0x0008220000201800 */
[----:B------:R-:W-:Y:S05]  /*ccd0*/  BRA `(.L_x_7527) ;  /* 0x0000000800bc7947 */ /* 0x000fea0003800000 */
.L_x_7532:
[----:B------:R0:W5:Y:S01]  /*cce0*/  LDG.E.64 R22, desc[UR36][R2.64] ;  /* 0x0000002402167981 */ /* 0x000162000c1e1b00 */
[----:B------:R-:W-:Y:S05]  /*ccf0*/  BRA `(.L_x_7527) ;  /* 0x0000000800b47947 */ /* 0x000fea0003800000 */
.L_x_7522:
        /* <DEDUP_REMOVED lines=13> */
.L_x_7536:
[----:B------:R0:W5:Y:S01]  /*cdd0*/  LDG.E.64 R22, desc[UR36][R2.64] ;  /* 0x0000002402167981 */ /* 0x000162000c1e1b00 */
[----:B------:R-:W-:Y:S05]  /*cde0*/  BRA `(.L_x_7527) ;  /* 0x0000000800787947 */ /* 0x000fea0003800000 */
.L_x_7535:
        /* <DEDUP_REMOVED lines=28> */
.L_x_7538:
        /* <DEDUP_REMOVED lines=15> */
.L_x_7537:
[----:B------:R-:W2:Y:S02]  /*d0a0*/  LDG.E.U16 R0, desc[UR36][R2.64] ;  /* 0x0000002402007981 */ /* 0x000ea4000c1e1500 */
[----:B--2---:R-:W-:-:S04]  /*d0b0*/  IMAD.U32 R0, R0, 0x10000, RZ ;  /* 0x0001000000007824 */ /* 0x004fc800078e00ff */
[----:B------:R-:W-:-:S04]  /*d0c0*/  FMUL.FTZ R0, R0, 1 ;  /* 0x3f80000000007820 */ /* 0x000fc80000410000 */
[----:B------:R0:W1:Y:S01]  /*d0d0*/  F2F.F64.F32 R22, R0 ;  /* 0x0000000000167310 */ /* 0x0000620000201800 */
[----:B------:R-:W-:Y:S05]  /*d0e0*/  BRA `(.L_x_7527) ;  /* 0x0000000400b87947 */ /* 0x000fea0003800000 */
.L_x_7534:
        /* <DEDUP_REMOVED lines=11> */
.L_x_7541:
        /* <DEDUP_REMOVED lines=21> */
.L_x_7545:
[----:B------:R-:W-:Y:S05]  /*d2f0*/  BSYNC B1 ;  /* 0x0000000000017941 */ /* 0x000fea0003800000 */
.L_x_7544:
[----:B------:R-:W-:Y:S01]  /*d300*/  LEA R3, R0, 0x3b800000, 0x17 ;  /* 0x3b80000000037811 */ /* 0x000fe200078eb8ff */
[----:B------:R-:W-:-:S05]  /*d310*/  IMAD.SHL.U32 R0, R2, 0x100000, RZ ;  /* 0x0010000002007824 */ /* 0x000fca00078e00ff */
[----:B------:R-:W-:-:S07]  /*d320*/  LOP3.LUT R0, R3, R0, R4, 0xfe, !PT ;  /* 0x0000000003007212 */ /* 0x000fce00078efe04 */
.L_x_7543:
[----:B------:R-:W-:Y:S05]  /*d330*/  BSYNC B0 ;  /* 0x0000000000007941 */ /* 0x000fea0003800000 */
.L_x_7542:
[----:B------:R-:W-:-:S04]  /*d340*/  FMUL.FTZ R0, R0, 1 ;  /* 0x3f80000000007820 */ /* 0x000fc80000410000 */
[----:B------:R0:W1:Y:S01]  /*d350*/  F2F.F64.F32 R22, R0 ;  /* 0x0000000000167310 */ /* 0x0000620000201800 */
[----:B------:R-:W-:Y:S05]  /*d360*/  BRA `(.L_x_7527) ;  /* 0x0000000400187947 */ /* 0x000fea0003800000 */
.L_x_7540:
        /* <DEDUP_REMOVED lines=21> */
.L_x_7549:
[----:B------:R-:W-:Y:S05]  /*d4c0*/  BSYNC B1 ;  /* 0x0000000000017941 */ /* 0x000fea0003800000 */
.L_x_7548:
[----:B------:R-:W-:Y:S01]  /*d4d0*/  LEA R3, R0, 0x37800000, 0x17 ;  /* 0x3780000000037811 */ /* 0x000fe200078eb8ff */
[----:B------:R-:W-:-:S05]  /*d4e0*/  IMAD.SHL.U32 R0, R2, 0x200000, RZ ;  /* 0x0020000002007824 */ /* 0x000fca00078e00ff */
[----:B------:R-:W-:-:S07]  /*d4f0*/  LOP3.LUT R0, R3, R0, R4, 0xfe, !PT ;  /* 0x0000000003007212 */ /* 0x000fce00078efe04 */
.L_x_7547:
[----:B------:R-:W-:Y:S05]  /*d500*/  BSYNC B0 ;  /* 0x0000000000007941 */ /* 0x000fea0003800000 */
.L_x_7546:
[----:B------:R-:W-:-:S04]  /*d510*/  FMUL.FTZ R0, R0, 1 ;  /* 0x3f80000000007820 */ /* 0x000fc80000410000 */
[----:B------:R0:W1:Y:S01]  /*d520*/  F2F.F64.F32 R22, R0 ;  /* 0x0000000000167310 */ /* 0x0000620000201800 */
[----:B------:R-:W-:Y:S05]  /*d530*/  BRA `(.L_x_7527) ;  /* 0x0000000000a47947 */ /* 0x000fea0003800000 */
.L_x_7539:
        /* <DEDUP_REMOVED lines=8> */
[----:B------:R-:W-:Y:S01]  /*d5c0*/  HFMA2.MMA R0, -RZ, RZ, 3.814697265625e-06, 0 ;  /* 0x00400000ff007435 */ /* 0x000fe200000001ff */
[----:B--2---:R-:W-:-:S13]  /*d5d0*/  ISETP.NE.AND P0, PT, R2, RZ, PT ;  /* 0x000000ff0200720c */ /* 0x004fda0003f05270 */
[----:B------:R-:W-:Y:S05]  /*d5e0*/  @!P0 BRA `(.L_x_7553) ;  /* 0x00000000000c8947 */ /* 0x000fea0003800000 */
[----:B------:R-:W-:-:S13]  /*d5f0*/  ISETP.NE.AND P0, PT, R2, 0xff, PT ;  /* 0x000000ff0200780c */ /* 0x000fda0003f05270 */
[----:B------:R-:W-:Y:S02]  /*d600*/  @!P0 IMAD.MOV.U32 R0, RZ, RZ, 0x7f800001 ;  /* 0x7f800001ff008424 */ /* 0x000fe400078e00ff */
[----:B------:R-:W-:-:S07]  /*d610*/  @P0 IMAD.SHL.U32 R0, R2, 0x800000, RZ ;  /* 0x0080000002000824 */ /* 0x000fce00078e00ff */
.L_x_7553:
[----:B------:R-:W-:Y:S05]  /*d620*/  BSYNC B0 ;  /* 0x0000000000007941 */ /* 0x000fea0003800000 */
.L_x_7552:
[----:B------:R-:W-:-:S04]  /*d630*/  FMUL.FTZ R0, R0, 1 ;  /* 0x3f80000000007820 */ /* 0x000fc80000410000 */
[----:B------:R0:W1:Y:S01]  /*d640*/  F2F.F64.F32 R22, R0 ;  /* 0x0000000000167310 */ /* 0x0000620000201800 */
[----:B------:R-:W-:Y:S05]  /*d650*/  BRA `(.L_x_7527) ;  /* 0x00000000005c7947 */ /* 0x000fea0003800000 */
.L_x_7526:
        /* <DEDUP_REMOVED lines=16> */
.L_x_7554:
[----:B------:R-:W-:Y:S01]  /*d760*/  CS2R R22, SRZ ;  /* 0x0000000000167805 */ /* 0x000fe2000001ff00 */
[----:B------:R-:W-:Y:S06]  /*d770*/  BRA `(.L_x_7527) ;  /* 0x0000000000147947 */ /* 0x000fec0003800000 */
.L_x_7551:
[----:B------:R-:W2:Y:S02]  /*d780*/  LDG.E.64 R22, desc[UR36][R2.64] ;  /* 0x0000002402167981 */ /* 0x000ea4000c1e1b00 */
[----:B--2---:R-:W0:Y:S01]  /*d790*/  I2F.F64.U64 R22, R22 ;  /* 0x0000001600167312 */ /* 0x004e220000301800 */
[----:B------:R-:W-:Y:S05]  /*d7a0*/  BRA `(.L_x_7527) ;  /* 0x0000000000087947 */ /* 0x000fea0003800000 */
.L_x_7550:
[----:B------:R-:W2:Y:S02]  /*d7b0*/  LDG.E R2, desc[UR36][R2.64] ;  /* 0x0000002402027981 */ /* 0x000ea4000c1e1900 */
[----:B--2---:R0:W1:Y:S02]  /*d7c0*/  I2F.F64.U32 R22, R2 ;  /* 0x0000000200167312 */ /* 0x0040640000201800 */
.L_x_7527:
[C---:B0123-5:R-:W-:Y:S01]  /*d7d0*/  FSETP.GEU.FTZ.AND P1, PT, R23.reuse, 1.7916666269302368164, PT ;  /* 0x3fe555551700780b */ /* 0x06ffe20003f3e000 */
        /* <DEDUP_REMOVED lines=9> */
[----:B------:R-:W-:Y:S02]  /*d870*/  @!P0 IMAD.MOV.U32 R2, RZ, RZ, R4 ;  /* 0x000000ffff028224 */ /* 0x000fe400078e0004 */
[----:B----4-:R-:W-:-:S05]  /*d880*/  VIADD R0, R3, 0xffffffff ;  /* 0xffffffff03007836 */ /* 0x010fca0000000000 */
        /* <DEDUP_REMOVED lines=74> */
.L_x_7556:
        /* <DEDUP_REMOVED lines=23> */
.L_x_7559:
[----:B------:R-:W-:Y:S05]  /*dea0*/  BSYNC B1 ;  /* 0x0000000000017941 */ /* 0x000fea0003800000 */
.L_x_7558:
[----:B------:R-:W-:Y:S01]  /*deb0*/  DMUL R2, R2, R22 ;  /* 0x0000001602027228 */ /* 0x000fe20000000000 */
[----:B------:R-:W-:Y:S01]  /*dec0*/  MOV R8, 0xceb2dc44 ;  /* 0xceb2dc4400087802 */ /* 0x000fe20000000f00 */
[----:B------:R-:W-:Y:S01]  /*ded0*/  IMAD.MOV.U32 R9, RZ, RZ, 0x3ed087ff ;  /* 0x3ed087ffff097424 */ /* 0x000fe200078e00ff */
[----:B------:R-:W-:Y:S01]  /*dee0*/  UMOV UR4, 0x2fbe14b5 ;  /* 0x2fbe14b500047882 */ /* 0x000fe20000000000 */
        /* <DEDUP_REMOVED lines=25> */
.L_x_7557:
[----:B------:R-:W-:Y:S05]  /*e080*/  BSYNC B0 ;  /* 0x0000000000007941 */ /* 0x000fea0003800000 */
.L_x_7555:
        /* <DEDUP_REMOVED lines=15> */
.L_x_7563:
[----:B------:R-:W0:Y:S02]  /*e180*/  F2I.S64.F64.TRUNC R4, R4 ;  /* 0x0000000400047311 */ /* 0x000e24000030d900 */
[----:B0-----:R-:W-:-:S05]  /*e190*/  IMAD.MOV.U32 R3, RZ, RZ, R4 ;  /* 0x000000ffff037224 */ /* 0x001fca00078e0004 */
[----:B------:R-:W-:Y:S01]  /*e1a0*/  STG.E.U8 desc[UR36][R16.64], R3 ;  /* 0x0000000310007986 */ /* 0x000fe2000c101124 */
[----:B------:R-:W-:Y:S05]  /*e1b0*/  EXIT ;  /* 0x000000000000794d */ /* 0x000fea0003800000 */
.L_x_7562:
        /* <DEDUP_REMOVED lines=9> */
.L_x_7566:
[----:B------:R-:W0:Y:S02]  /*e250*/  F2I.F64.TRUNC R5, R4 ;  /* 0x0000000400057311 */ /* 0x000e24000030d100 */
[----:B0-----:R-:W-:Y:S01]  /*e260*/  STG.E desc[UR36][R16.64], R5 ;  /* 0x0000000510007986 */ /* 0x001fe2000c101924 */
[----:B------:R-:W-:Y:S05]  /*e270*/  EXIT ;  /* 0x000000000000794d */ /* 0x000fea0003800000 */
.L_x_7565:
[----:B------:R-:W0:Y:S02]  /*e280*/  F2I.F64.TRUNC R5, R4 ;  /* 0x0000000400057311 */ /* 0x000e24000030d100 */
[----:B0-----:R-:W-:Y:S01]  /*e290*/  STG.E.U16 desc[UR36][R16.64], R5 ;  /* 0x0000000510007986 */ /* 0x001fe2000c101524 */
[----:B------:R-:W-:Y:S05]  /*e2a0*/  EXIT ;  /* 0x000000000000794d */ /* 0x000fea0003800000 */
.L_x_7561:
        /* <DEDUP_REMOVED lines=13> */
.L_x_7568:
        /* <DEDUP_REMOVED lines=8> */
.L_x_7567:
        /* <DEDUP_REMOVED lines=14> */
.L_x_7570:
        /* <DEDUP_REMOVED lines=9> */
.L_x_7569:
[----:B------:R-:W-:Y:S01]  /*e570*/  STG.E.64 desc[UR36][R16.64], R4 ;  /* 0x0000000410007986 */ /* 0x000fe2000c101b24 */
[----:B------:R-:W-:Y:S05]  /*e580*/  EXIT ;  /* 0x000000000000794d */ /* 0x000fea0003800000 */
.L_x_7560:
        /* <DEDUP_REMOVED lines=12> */
.L_x_7573:
[----:B------:R-:W-:-:S05]  /*e650*/  CS2R R6, SRZ ;  /* 0x0000000000067805 */ /* 0x000fca000001ff00 */
[----:B------:R-:W-:Y:S01]  /*e660*/  STG.E.128 desc[UR36][R16.64], R4 ;  /* 0x0000000410007986 */ /* 0x000fe2000c101d24 */
[----:B------:R-:W-:Y:S05]  /*e670*/  EXIT ;  /* 0x000000000000794d */ /* 0x000fea0003800000 */
.L_x_7572:
        /* <DEDUP_REMOVED lines=25> */
.L_x_7577:
[----:B------:R-:W-:Y:S05]  /*e810*/  BSYNC B0 ;  /* 0x0000000000007941 */ /* 0x000fea0003800000 */
.L_x_7576:
[----:B------:R-:W-:-:S05]  /*e820*/  LOP3.LUT R3, R0, R3, RZ, 0xfc, !PT ;  /* 0x0000000300037212 */ /* 0x000fca00078efcff */
[----:B------:R-:W-:Y:S01]  /*e830*/  STG.E.U8 desc[UR36][R16.64], R3 ;  /* 0x0000000310007986 */ /* 0x000fe2000c101124 */
[----:B------:R-:W-:Y:S05]  /*e840*/  EXIT ;  /* 0x000000000000794d */ /* 0x000fea0003800000 */
.L_x_7575:
        /* <DEDUP_REMOVED lines=17> */
.L_x_7579:
[----:B------:R-:W-:Y:S01]  /*e960*/  IMAD.MOV.U32 R0, RZ, RZ, 0x7f ;  /* 0x0000007fff007424 */ /* 0x000fe200078e00ff */
[----:B------:R-:W-:-:S04]  /*e970*/  ISETP.GT.U32.AND P0, PT, R2, 0x7f800000, PT ;  /* 0x7f8000000200780c */ /* 0x000fc80003f04070 */
[----:B------:R-:W-:-:S09]  /*e980*/  SEL R0, R0, 0x7c, P0 ;  /* 0x0000007c00007807 */ /* 0x000fd20000000000 */
.L_x_7580:
[----:B------:R-:W-:Y:S05]  /*e990*/  BSYNC B0 ;  /* 0x0000000000007941 */ /* 0x000fea0003800000 */
.L_x_7578:
[----:B------:R-:W-:-:S04]  /*e9a0*/  LOP3.LUT R2, R3, 0x80000000, RZ, 0xc0, !PT ;  /* 0x8000000003027812 */ /* 0x000fc800078ec0ff */
[----:B------:R-:W-:-:S04]  /*e9b0*/  SHF.R.U32.HI R3, RZ, 0x18, R2 ;  /* 0x00000018ff037819 */ /* 0x000fc80000011602 */
[----:B------:R-:W-:-:S05]  /*e9c0*/  LOP3.LUT R3, R0, R3, RZ, 0xfc, !PT ;  /* 0x0000000300037212 */ /* 0x000fca00078efcff */
[----:B------:R-:W-:Y:S01]  /*e9d0*/  STG.E.U8 desc[UR36][R16.64], R3 ;  /* 0x0000000310007986 */ /* 0x000fe2000c101124 */
[----:B------:R-:W-:Y:S05]  /*e9e0*/  EXIT ;  /* 0x000000000000794d */ /* 0x000fea0003800000 */
.L_x_7574:
        /* <DEDUP_REMOVED lines=8> */
.L_x_7571:
        /* <DEDUP_REMOVED lines=11> */
.L_x_7583:
        /* <DEDUP_REMOVED lines=21> */
.L_x_7586:
[----:B------:R-:W-:-:S04]  /*ec70*/  LOP3.LUT R2, R3, 0x80000000, RZ, 0xc0, !PT ;  /* 0x8000000003027812 */ /* 0x000fc800078ec0ff */
[----:B------:R-:W-:-:S04]  /*ec80*/  SHF.R.U32.HI R3, RZ, 0x18, R2 ;  /* 0x00000018ff037819 */ /* 0x000fc80000011602 */
[----:B------:R-:W-:-:S04]  /*ec90*/  LOP3.LUT R0, R0, R3, RZ, 0xfc, !PT ;  /* 0x0000000300007212 */ /* 0x000fc800078efcff */
[----:B------:R-:W-:-:S07]  /*eca0*/  PRMT R8, R0, 0x7610, R8 ;  /* 0x0000761000087816 */ /* 0x000fce0000000008 */
.L_x_7585:
[----:B------:R-:W-:Y:S05]  /*ecb0*/  BSYNC B0 ;  /* 0x0000000000007941 */ /* 0x000fea0003800000 */
.L_x_7584:
[----:B------:R-:W-:Y:S01]  /*ecc0*/  STG.E.U8 desc[UR36][R16.64], R8 ;  /* 0x0000000810007986 */ /* 0x000fe2000c101124 */
[----:B------:R-:W-:Y:S05]  /*ecd0*/  EXIT ;  /* 0x000000000000794d */ /* 0x000fea0003800000 */
.L_x_7582:
        /* <DEDUP_REMOVED lines=21> */
.L_x_7589:
[----:B------:R-:W-:-:S04]  /*ee30*/  LOP3.LUT R2, R3, 0x80000000, RZ, 0xc0, !PT ;  /* 0x8000000003027812 */ /* 0x000fc800078ec0ff */
[----:B------:R-:W-:-:S04]  /*ee40*/  SHF.R.U32.HI R3, RZ, 0x18, R2 ;  /* 0x00000018ff037819 */ /* 0x000fc80000011602 */
[----:B------:R-:W-:-:S04]  /*ee50*/  LOP3.LUT R0, R0, R3, RZ, 0xfc, !PT ;  /* 0x0000000300007212 */ /* 0x000fc800078efcff */
[----:B------:R-:W-:-:S07]  /*ee60*/  PRMT R8, R0, 0x7610, R8 ;  /* 0x0000761000087816 */ /* 0x000fce0000000008 */
.L_x_7588:
[----:B------:R-:W-:Y:S05]  /*ee70*/  BSYNC B0 ;  /* 0x0000000000007941 */ /* 0x000fea0003800000 */
.L_x_7587:
[----:B------:R-:W-:Y:S01]  /*ee80*/  STG.E.U8 desc[UR36][R16.64], R8 ;  /* 0x0000000810007986 */ /* 0x000fe2000c101124 */
[----:B------:R-:W-:Y:S05]  /*ee90*/  EXIT ;  /* 0x000000000000794d */ /* 0x000fea0003800000 */
.L_x_7581:
        /* <DEDUP_REMOVED lines=24> */
[----:B------:R-:W-:Y:S01]  /*f020*/  STG.E.U8 desc[UR36][R16.64], R3 ;  /* 0x0000000310007986 */ /* 0x000fe2000c101124 */
[----:B------:R-:W-:Y:S05]  /*f030*/  EXIT ;  /* 0x000000000000794d */ /* 0x000fea0003800000 */
.L_x_7564:
        /* <DEDUP_REMOVED lines=16> */
.L_x_7592:
[----:B------:R-:W-:Y:S05]  /*f140*/  EXIT ;  /* 0x000000000000794d */ /* 0x000fea0003800000 */
.L_x_7591:
[----:B------:R-:W0:Y:S02]  /*f150*/  F2I.U64.F64.TRUNC R4, R4 ;  /* 0x0000000400047311 */ /* 0x000e24000030d800 */
[----:B0-----:R-:W-:Y:S01]  /*f160*/  STG.E.64 desc[UR36][R16.64], R4 ;  /* 0x0000000410007986 */ /* 0x001fe2000c101b24 */
[----:B------:R-:W-:Y:S05]  /*f170*/  EXIT ;  /* 0x000000000000794d */ /* 0x000fea0003800000 */
.L_x_7590:
[----:B------:R-:W0:Y:S02]  /*f180*/  F2I.U32.F64.TRUNC R5, R4 ;  /* 0x0000000400057311 */ /* 0x000e24000030d000 */
[----:B0-----:R-:W-:Y:S01]  /*f190*/  STG.E desc[UR36][R16.64], R5 ;  /* 0x0000000510007986 */ /* 0x001fe2000c101924 */
[----:B------:R-:W-:Y:S05]  /*f1a0*/  EXIT ;  /* 0x000000000000794d */ /* 0x000fea0003800000 */
        .weak           $__internal_14_$__cuda_sm20_div_rn_f64_full
        .type           $__internal_14_$__cuda_sm20_div_rn_f64_full,@function
        .size           $__internal_14_$__cuda_sm20_div_rn_f64_full,(.L_x_13244 - $__internal_14_$__cuda_sm20_div_rn_f64_full)
$__internal_14_$__cuda_sm20_div_rn_f64_full:
[C---:B------:R-:W-:Y:S01]  /*f1b0*/  FSETP.GEU.AND P0, PT, |R5|.reuse, 1.469367938527859385e-39, PT ;  /* 0x001000000500780b */ /* 0x040fe20003f0e200 */
[----:B------:R-:W-:Y:S01]  /*f1c0*/  IMAD.MOV.U32 R24, RZ, RZ, R6 ;  /* 0x000000ffff187224 */ /* 0x000fe200078e0006 */
[----:B------:R-:W-:Y:S01]  /*f1d0*/  LOP3.LUT R26, R5, 0x800fffff, RZ, 0xc0, !PT ;  /* 0x800fffff051a7812 */ /* 0x000fe200078ec0ff */
[----:B------:R-:W-:Y:S01]  /*f1e0*/  BSSY B2, `(.L_x_7593) ;  /* 0x0000054000027945 */ /* 0x000fe20003800000 */
[C---:B------:R-:W-:Y:S02]  /*f1f0*/  FSETP.GEU.AND P2, PT, |R7|.reuse, 1.469367938527859385e-39, PT ;  /* 0x001000000700780b */ /* 0x040fe40003f4e200 */
[----:B------:R-:W-:Y:S01]  /*f200*/  LOP3.LUT R27, R26, 0x3ff00000, RZ, 0xfc, !PT ;  /* 0x3ff000001a1b7812 */ /* 0x000fe200078efcff */
[----:B------:R-:W-:Y:S01]  /*f210*/  IMAD.MOV.U32 R26, RZ, RZ, R4 ;  /* 0x000000ffff1a7224 */ /* 0x000fe200078e0004 */
[----:B------:R-:W-:Y:S02]  /*f220*/  MOV R8, 0x1 ;  /* 0x0000000100087802 */ /* 0x000fe40000000f00 */
[----:B------:R-:W-:-:S02]  /*f230*/  LOP3.LUT R3, R7, 0x7ff00000, RZ, 0xc0, !PT ;  /* 0x7ff0000007037812 */ /* 0x000fc400078ec0ff */
[----:B------:R-:W-:Y:S01]  /*f240*/  LOP3.LUT R18, R5, 0x7ff00000, RZ, 0xc0, !PT ;  /* 0x7ff0000005127812 */ /* 0x000fe200078ec0ff */
[----:B------:R-:W-:Y:S02]  /*f250*/  @!P0 DMUL R26, R4, 8.98846567431157953865e+307 ;  /* 0x7fe00000041a8828 */ /* 0x000fe40000000000 */
[----:B------:R-:W-:Y:S01]  /*f260*/  IMAD.MOV.U32 R15, RZ, RZ, R3 ;  /* 0x000000ffff0f7224 */ /* 0x000fe200078e0003 */
[----:B------:R-:W-:Y:S02]  /*f270*/  ISETP.GE.U32.AND P1, PT, R3, R18, PT ;  /* 0x000000120300720c */ /* 0x000fe40003f26070 */
[----:B------:R-:W-:Y:S01]  /*f280*/  @!P2 LOP3.LUT R0, R5, 0x7ff00000, RZ, 0xc0, !PT ;  /* 0x7ff000000500a812 */ /* 0x000fe200078ec0ff */
[----:B------:R-:W0:Y:S03]  /*f290*/  MUFU.RCP64H R9, R27 ;  /* 0x0000001b00097308 */ /* 0x000e260000001800 */
[----:B------:R-:W-:Y:S01]  /*f2a0*/  @!P2 ISETP.GE.U32.AND P3, PT, R3, R0, PT ;  /* 0x000000000300a20c */ /* 0x000fe20003f66070 */
[----:B------:R-:W-:Y:S01]  /*f2b0*/  IMAD.MOV.U32 R0, RZ, RZ, 0x1ca00000 ;  /* 0x1ca00000ff007424 */ /* 0x000fe200078e00ff */
[----:B------:R-:W-:-:S04]  /*f2c0*/  @!P0 LOP3.LUT R18, R27, 0x7ff00000, RZ, 0xc0, !PT ;  /* 0x7ff000001b128812 */ /* 0x000fc800078ec0ff */
[----:B------:R-:W-:Y:S01]  /*f2d0*/  SEL R25, R0, 0x63400000, !P1 ;  /* 0x6340000000197807 */ /* 0x000fe20004800000 */
[----:B------:R-:W-:-:S03]  /*f2e0*/  VIADD R21, R18, 0xffffffff ;  /* 0xffffffff12157836 */ /* 0x000fc60000000000 */
        /* <DEDUP_REMOVED lines=8> */
[----:B------:R-:W-:-:S06]  /*f370*/  @!P2 IMAD.MOV.U32 R8, RZ, RZ, RZ ;  /* 0x000000ffff08a224 */ /* 0x000fcc00078e00ff */
[----:B------:R-:W-:Y:S02]  /*f380*/  @!P2 DFMA R24, R24, 2, -R8 ;  /* 0x400000001818a82b */ /* 0x000fe40000000808 */
[----:B------:R-:W-:-:S08]  /*f390*/  DFMA R8, R10, R12, R10 ;  /* 0x0000000c0a08722b */ /* 0x000fd0000000000a */
        /* <DEDUP_REMOVED lines=26> */
[----:B------:R-:W-:Y:S01]  /*f540*/  MOV R6, RZ ;  /* 0x000000ff00067202 */ /* 0x000fe20000000f00 */
[----:B------:R-:W-:Y:S01]  /*f550*/  DMUL.RP R10, R12, R10 ;  /* 0x0000000a0c0a7228 */ /* 0x000fe20000008000 */
[----:B------:R-:W-:-:S04]  /*f560*/  IADD3 R3, -R0, -0x43300000, RZ ;  /* 0xbcd0000000037810 */ /* 0x000fc80007ffe1ff */
[----:B------:R-:W-:-:S05]  /*f570*/  DFMA R6, R8, -R6, R12 ;  /* 0x800000060806722b */ /* 0x000fca000000000c */
[----:B------:R-:W-:-:S05]  /*f580*/  LOP3.LUT R5, R11, R5, RZ, 0x3c, !PT ;  /* 0x000000050b057212 */ /* 0x000fca00078e3cff */
[----:B------:R-:W-:-:S04]  /*f590*/  FSETP.NEU.AND P0, PT, |R7|, R3, PT ;  /* 0x000000030700720b */ /* 0x000fc80003f0d200 */
[----:B------:R-:W-:Y:S02]  /*f5a0*/  FSEL R8, R10, R8, !P0 ;  /* 0x000000080a087208 */ /* 0x000fe40004000000 */
[----:B------:R-:W-:Y:S01]  /*f5b0*/  FSEL R9, R5, R9, !P0 ;  /* 0x0000000905097208 */ /* 0x000fe20004000000 */
[----:B------:R-:W-:Y:S06]  /*f5c0*/  BRA `(.L_x_7595) ;  /* 0x0000000000547947 */ /* 0x000fec0003800000 */
.L_x_7594:
        /* <DEDUP_REMOVED lines=16> */
.L_x_7597:
[----:B------:R-:W-:Y:S01]  /*f6d0*/  LOP3.LUT R9, R5, 0x80000, RZ, 0xfc, !PT ;  /* 0x0008000005097812 */ /* 0x000fe200078efcff */
[----:B------:R-:W-:Y:S01]  /*f6e0*/  IMAD.MOV.U32 R8, RZ, RZ, R4 ;  /* 0x000000ffff087224 */ /* 0x000fe200078e0004 */
[----:B------:R-:W-:Y:S06]  /*f6f0*/  BRA `(.L_x_7595) ;  /* 0x0000000000087947 */ /* 0x000fec0003800000 */
.L_x_7596:
[----:B------:R-:W-:Y:S01]  /*f700*/  LOP3.LUT R9, R7, 0x80000, RZ, 0xfc, !PT ;  /* 0x0008000007097812 */ /* 0x000fe200078efcff */
[----:B------:R-:W-:-:S07]  /*f710*/  IMAD.MOV.U32 R8, RZ, RZ, R6 ;  /* 0x000000ffff087224 */ /* 0x000fce00078e0006 */
.L_x_7595:
[----:B------:R-:W-:Y:S05]  /*f720*/  BSYNC B2 ;  /* 0x0000000000027941 */ /* 0x000fea0003800000 */
.L_x_7593:
[----:B------:R-:W-:Y:S02]  /*f730*/  IMAD.MOV.U32 R15, RZ, RZ, 0x0 ;  /* 0x00000000ff0f7424 */ /* 0x000fe400078e00ff */
[----:B------:R-:W-:Y:S02]  /*f740*/  IMAD.MOV.U32 R4, RZ, RZ, R8 ;  /* 0x000000ffff047224 */ /* 0x000fe400078e0008 */
[----:B------:R-:W-:Y:S01]  /*f750*/  IMAD.MOV.U32 R3, RZ, RZ, R9 ;  /* 0x000000ffff037224 */ /* 0x000fe200078e0009 */
[----:B------:R-:W-:Y:S06]  /*f760*/  RET.REL.NODEC R14 `(_ZN2at6native18elementwise_kernelILi128ELi4EZNS0_15gpu_kernel_implIZZZNS0_17log1p_kernel_cudaERNS_18TensorIteratorBaseEENKUlvE_clEvENKUlvE_clEvEUldE_EEvS4_RKT_EUliE_EEviT1_) ;  /* 0xffffff080e247950 */ /* 0x000fec0003c3ffff */
.L_x_7598:
        /* <DEDUP_REMOVED lines=9> */
.L_x_13244:


//--------------------- .text._ZN2at6native27unrolled_elementwise_kernelIZZZNS0_17log1p_kernel_cudaERNS_18TensorIteratorBaseEENKUlvE_clEvENKUlvE_clEvEUldE_St5arrayIPcLm2EELi4E23TrivialOffsetCalculatorILi1EjESB_NS0_6memory12LoadWithCastILi1EEENSC_13StoreWithCastILi1EEEEEviT_T0_T2_T3_T4_T5_ --------------------------
	.section	.text._ZN2at6native27unrolled_elementwise_kernelIZZZNS0_17log1p_kernel_cudaERNS_18TensorIteratorBaseEENKUlvE_clEvENKUlvE_clEvEUldE_St5arrayIPcLm2EELi4E23TrivialOffsetCalculatorILi1EjESB_NS0_6memory12LoadWithCastILi1EEENSC_13StoreWithCastILi1EEEEEviT_T0_T2_T3_T4_T5_,"ax",@progbits
	.align	128
        .global         _ZN2at6native27unrolled_elementwise_kernelIZZZNS0_17log1p_kernel_cudaERNS_18TensorIteratorBaseEENKUlvE_clEvENKUlvE_clEvEUldE_St5arrayIPcLm2EELi4E23TrivialOffsetCalculatorILi1EjESB_NS0_6memory12LoadWithCastILi1EEENSC_13StoreWithCastILi1EEEEEviT_T0_T2_T3_T4_T5_
        .type           _ZN2at6native27unrolled_elementwise_kernelIZZZNS0_17log1p_kernel_cudaERNS_18TensorIteratorBaseEENKUlvE_clEvENKUlvE_clEvEUldE_St5arrayIPcLm2EELi4E23TrivialOffsetCalculatorILi1EjESB_NS0_6memory12LoadWithCastILi1EEENSC_13StoreWithCastILi1EEEEEviT_T0_T2_T3_T4_T5_,@function
        .size           _ZN2at6native27unrolled_elementwise_kernelIZZZNS0_17log1p_kernel_cudaERNS_18TensorIteratorBaseEENKUlvE_clEvENKUlvE_clEvEUldE_St5arrayIPcLm2EELi4E23TrivialOffsetCalculatorILi1EjESB_NS0_6memory12LoadWithCastILi1EEENSC_13StoreWithCastILi1EEEEEviT_T0_T2_T3_T4_T5_,(.L_x_13245 - _ZN2at6native27unrolled_elementwise_kernelIZZZNS0_17log1p_kernel_cudaERNS_18TensorIteratorBaseEENKUlvE_clEvENKUlvE_clEvEUldE_St5arrayIPcLm2EELi4E23TrivialOffsetCalculatorILi1EjESB_NS0_6memory12LoadWithCastILi1EEENSC_13StoreWithCastILi1EEEEEviT_T0_T2_T3_T4_T5_)
        .other          _ZN2at6native27unrolled_elementwise_kernelIZZZNS0_17log1p_kernel_cudaERNS_18TensorIteratorBaseEENKUlvE_clEvENKUlvE_clEvEUldE_St5arrayIPcLm2EELi4E23TrivialOffsetCalculatorILi1EjESB_NS0_6memory12LoadWithCastILi1EEENSC_13StoreWithCastILi1EEEEEviT_T0_T2_T3_T4_T5_,@"STO_CUDA_ENTRY STV_DEFAULT"
_ZN2at6native27unrolled_elementwise_kernelIZZZNS0_17log1p_kernel_cudaERNS_18TensorIteratorBaseEENKUlvE_clEvENKUlvE_clEvEUldE_St5arrayIPcLm2EELi4E23TrivialOffsetCalculatorILi1EjESB_NS0_6memory12LoadWithCastILi1EEENSC_13StoreWithCastILi1EEEEEviT_T0_T2_T3_T4_T5_:
.text._ZN2at6native27unrolled_elementwise_kernelIZZZNS0_17log1p_kernel_cudaERNS_18TensorIteratorBaseEENKUlvE_clEvENKUlvE_clEvEUldE_St5arrayIPcLm2EELi4E23TrivialOffsetCalculatorILi1EjESB_NS0_6memory12LoadWithCastILi1EEENSC_13StoreWithCastILi1EEEEEviT_T0_T2_T3_T4_T5_:
        /* <DEDUP_REMOVED lines=32> */
.L_x_7604:
[----:B------:R-:W2:Y:S02]  /*0200*/  LDG.E.U8 R4, desc[UR36][R4.64] ;  /* 0x0000002404047981 */ /* 0x000ea4000c1e1100 */
[----:B--2---:R0:W1:Y:S01]  /*0210*/  I2F.F64.U16 R22, R4 ;  /* 0x0000000400167312 */ /* 0x0040620000101800 */
[----:B------:R-:W-:Y:S05]  /*0220*/  BRA `(.L_x_7606) ;  /* 0x0000000c00747947 */ /* 0x000fea0003800000 */
.L_x_7603:
        /* <DEDUP_REMOVED lines=9> */
.L_x_7608:
[----:B------:R-:W2:Y:S02]  /*02c0*/  LDG.E R4, desc[UR36][R4.64] ;  /* 0x0000002404047981 */ /* 0x000ea4000c1e1900 */
[----:B--2---:R1:W2:Y:S01]  /*02d0*/  I2F.F64 R22, R4 ;  /* 0x0000000400167312 */ /* 0x0042a20000201c00 */
[----:B------:R-:W-:Y:S05]  /*02e0*/  BRA `(.L_x_7606) ;  /* 0x0000000c00447947 */ /* 0x000fea0003800000 */
.L_x_7607:
[----:B------:R-:W2:Y:S02]  /*02f0*/  LDG.E.U16 R4, desc[UR36][R4.64] ;  /* 0x0000002404047981 */ /* 0x000ea4000c1e1500 */
[----:B--2---:R3:W4:Y:S01]  /*0300*/  I2F.F64.S16 R22, R4 ;  /* 0x0000000400167312 */ /* 0x0047220000101c00 */
[----:B------:R-:W-:Y:S05]  /*0310*/  BRA `(.L_x_7606) ;  /* 0x0000000c00387947 */ /* 0x000fea0003800000 */
.L_x_7602:
        /* <DEDUP_REMOVED lines=10> */
.L_x_7610:
[----:B------:R-:W2:Y:S02]  /*03c0*/  LDG.E.U16 R0, desc[UR36][R4.64] ;  /* 0x0000002404007981 */ /* 0x000ea4000c1e1500 */
[----:B--2---:R-:W-:-:S05]  /*03d0*/  HADD2.F32 R0, -RZ, R0.H0_H0 ;  /* 0x20000000ff007230 */ /* 0x004fca0000004100 */
[----:B------:R-:W-:-:S04]  /*03e0*/  FMUL.FTZ R0, R0, 1 ;  /* 0x3f80000000007820 */ /* 0x000fc80000410000 */
[----:B------:R0:W1:Y:S01]  /*03f0*/  F2F.F64.F32 R22, R0 ;  /* 0x0000000000167310 */ /* 0x0000620000201800 */
[----:B------:R-:W-:Y:S05]  /*0400*/  BRA `(.L_x_7606) ;  /* 0x0000000800fc7947 */ /* 0x000fea0003800000 */
.L_x_7609:
        /* <DEDUP_REMOVED lines=10> */
.L_x_7612:
[----:B------:R-:W2:Y:S02]  /*04b0*/  LDG.E.U16 R4, desc[UR36][R4.64] ;  /* 0x0000002404047981 */ /* 0x000ea4000c1e1500 */
[----:B--2---:R-:W-:-:S05]  /*04c0*/  HADD2.F32 R0, -RZ, R4.H0_H0 ;  /* 0x20000004ff007230 */ /* 0x004fca0000004100 */
[----:B------:R-:W-:-:S04]  /*04d0*/  FMUL.FTZ R0, R0, 1 ;  /* 0x3f80000000007820 */ /* 0x000fc80000410000 */
[----:B------:R0:W1:Y:S01]  /*04e0*/  F2F.F64.F32 R22, R0 ;  /* 0x0000000000167310 */ /* 0x0000620000201800 */
[----:B------:R-:W-:Y:S05]  /*04f0*/  BRA `(.L_x_7606) ;  /* 0x0000000800c07947 */ /* 0x000fea0003800000 */
.L_x_7611:
[----:B------:R0:W5:Y:S01]  /*0500*/  LDG.E.64 R22, desc[UR36][R4.64] ;  /* 0x0000002404167981 */ /* 0x000162000c1e1b00 */
[----:B------:R-:W-:Y:S05]  /*0510*/  BRA `(.L_x_7606) ;  /* 0x0000000800b87947 */ /* 0x000fea0003800000 */
.L_x_7601:
        /* <DEDUP_REMOVED lines=13> */
.L_x_7615:
[----:B------:R0:W5:Y:S01]  /*05f0*/  LDG.E.64 R22, desc[UR36][R4.64] ;  /* 0x0000002404167981 */ /* 0x000162000c1e1b00 */
[----:B------:R-:W-:Y:S05]  /*0600*/  BRA `(.L_x_7606) ;  /* 0x00000008007c7947 */ /* 0x000fea0003800000 */
.L_x_7614:
        /* <DEDUP_REMOVED lines=28> */
.L_x_7617:
        /* <DEDUP_REMOVED lines=16> */
.L_x_7616:
[----:B------:R-:W2:Y:S02]  /*08d0*/  LDG.E.U16 R0, desc[UR36][R4.64] ;  /* 0x0000002404007981 */ /* 0x000ea4000c1e1500 */
[----:B--2---:R-:W-:-:S04]  /*08e0*/  IMAD.U32 R0, R0, 0x10000, RZ ;  /* 0x0001000000007824 */ /* 0x004fc800078e00ff */
[----:B------:R-:W-:-:S04]  /*08f0*/  FMUL.FTZ R0, R0, 1 ;  /* 0x3f80000000007820 */ /* 0x000fc80000410000 */
[----:B------:R0:W1:Y:S01]  /*0900*/  F2F.F64.F32 R22, R0 ;  /* 0x0000000000167310 */ /* 0x0000620000201800 */
[----:B------:R-:W-:Y:S05]  /*0910*/  BRA `(.L_x_7606) ;  /* 0x0000000400b87947 */ /* 0x000fea0003800000 */
.L_x_7613:
        /* <DEDUP_REMOVED lines=11> */
.L_x_7620:
        /* <DEDUP_REMOVED lines=21> */
.L_x_7624:
[----:B------:R-:W-:Y:S05]  /*0b20*/  BSYNC B1 ;  /* 0x0000000000017941 */ /* 0x000fea0003800000 */
.L_x_7623:
[----:B------:R-:W-:Y:S01]  /*0b30*/  LEA R5, R0, 0x3b800000, 0x17 ;  /* 0x3b80000000057811 */ /* 0x000fe200078eb8ff */
[----:B------:R-:W-:-:S05]  /*0b40*/  IMAD.SHL.U32 R0, R3, 0x100000, RZ ;  /* 0x0010000003007824 */ /* 0x000fca00078e00ff */
[----:B------:R-:W-:-:S07]  /*0b50*/  LOP3.LUT R0, R5, R0, R6, 0xfe, !PT ;  /* 0x0000000005007212 */ /* 0x000fce00078efe06 */
.L_x_7622:
[----:B------:R-:W-:Y:S05]  /*0b60*/  BSYNC B0 ;  /* 0x0000000000007941 */ /* 0x000fea0003800000 */
.L_x_7621:
[----:B------:R-:W-:-:S04]  /*0b70*/  FMUL.FTZ R0, R0, 1 ;  /* 0x3f80000000007820 */ /* 0x000fc80000410000 */
[----:B------:R0:W1:Y:S01]  /*0b80*/  F2F.F64.F32 R22, R0 ;  /* 0x0000000000167310 */ /* 0x0000620000201800 */
[----:B------:R-:W-:Y:S05]  /*0b90*/  BRA `(.L_x_7606) ;  /* 0x0000000400187947 */ /* 0x000fea0003800000 */
.L_x_7619:
        /* <DEDUP_REMOVED lines=21> */
.L_x_7628:
[----:B------:R-:W-:Y:S05]  /*0cf0*/  BSYNC B1 ;  /* 0x0000000000017941 */ /* 0x000fea0003800000 */
.L_x_7627:
[----:B------:R-:W-:Y:S01]  /*0d00*/  LEA R5, R0, 0x37800000, 0x17 ;  /* 0x3780000000057811 */ /* 0x000fe200078eb8ff */
[----:B------:R-:W-:-:S05]  /*0d10*/  IMAD.SHL.U32 R0, R3, 0x200000, RZ ;  /* 0x0020000003007824 */ /* 0x000fca00078e00ff */
[----:B------:R-:W-:-:S07]  /*0d20*/  LOP3.LUT R0, R5, R0, R6, 0xfe, !PT ;  /* 0x0000000005007212 */ /* 0x000fce00078efe06 */
.L_x_7626:
[----:B------:R-:W-:Y:S05]  /*0d30*/  BSYNC B0 ;  /* 0x0000000000007941 */ /* 0x000fea0003800000 */
.L_x_7625:
[----:B------:R-:W-:-:S04]  /*0d40*/  FMUL.FTZ R0, R0, 1 ;  /* 0x3f80000000007820 */ /* 0x000fc80000410000 */
[----:B------:R0:W1:Y:S01]  /*0d50*/  F2F.F64.F32 R22, R0 ;  /* 0x0000000000167310 */ /* 0x0000620000201800 */
[----:B------:R-:W-:Y:S05]  /*0d60*/  BRA `(.L_x_7606) ;  /* 0x0000000000a47947 */ /* 0x000fea0003800000 */
.L_x_7618:
        /* <DEDUP_REMOVED lines=14> */
.L_x_7632:
[----:B------:R-:W-:Y:S05]  /*0e50*/  BSYNC B0 ;  /* 0x0000000000007941 */ /* 0x000fea0003800000 */
.L_x_7631:
[----:B------:R-:W-:-:S04]  /*0e60*/  FMUL.FTZ R0, R0, 1 ;  /* 0x3f80000000007820 */ /* 0x000fc80000410000 */
[----:B------:R0:W1:Y:S01]  /*0e70*/  F2F.F64.F32 R22, R0 ;  /* 0x0000000000167310 */ /* 0x0000620000201800 */
[----:B------:R-:W-:Y:S05]  /*0e80*/  BRA `(.L_x_7606) ;  /* 0x00000000005c7947 */ /* 0x000fea0003800000 */
.L_x_7605:
        /* <DEDUP_REMOVED lines=16> */
.L_x_7633:
[----:B------:R-:W-:Y:S01]  /*0f90*/  CS2R R22, SRZ ;  /* 0x0000000000167805 */ /* 0x000fe2000001ff00 */
[----:B------:R-:W-:Y:S06]  /*0fa0*/  BRA `(.L_x_7606) ;  /* 0x0000000000147947 */ /* 0x000fec0003800000 */
.L_x_7630:
[----:B------:R-:W2:Y:S02]  /*0fb0*/  LDG.E.64 R22, desc[UR36][R4.64] ;  /* 0x0000002404167981 */ /* 0x000ea4000c1e1b00 */
[----:B--2---:R-:W0:Y:S01]  /*0fc0*/  I2F.F64.U64 R22, R22 ;  /* 0x0000001600167312 */ /* 0x004e220000301800 */
[----:B------:R-:W-:Y:S05]  /*0fd0*/  BRA `(.L_x_7606) ;  /* 0x0000000000087947 */ /* 0x000fea0003800000 */
.L_x_7629:
[----:B------:R-:W2:Y:S02]  /*0fe0*/  LDG.E R4, desc[UR36][R4.64] ;  /* 0x0000002404047981 */ /* 0x000ea4000c1e1900 */
[----:B--2---:R0:W1:Y:S02]  /*0ff0*/  I2F.F64.U32 R22, R4 ;  /* 0x0000000400167312 */ /* 0x0040640000201800 */
.L_x_7606:
[----:B------:R-:W3:Y:S02]  /*1000*/  S2R R27, SR_TID.X ;  /* 0x00000000001b7919 */ /* 0x000ee40000002100 */
[----:B---3--:R-:W-:-:S07]  /*1010*/  VIADD R27, R27, 0x80 ;  /* 0x000000801b1b7836 */ /* 0x008fce0000000000 */
.L_x_7600:
[----:B------:R-:W-:Y:S05]  /*1020*/  BSYNC B6 ;  /* 0x0000000000067941 */ /* 0x000fea0003800000 */
.L_x_7599:
        /* <DEDUP_REMOVED lines=24> */
.L_x_7639:
[----:B------:R-:W3:Y:S02]  /*11b0*/  LDG.E.U8 R4, desc[UR36][R4.64] ;  /* 0x0000002404047981 */ /* 0x000ee4000c1e1100 */
[----:B---3--:R0:W1:Y:S01]  /*11c0*/  I2F.F64.U16 R28, R4 ;  /* 0x00000004001c7312 */ /* 0x0080620000101800 */
[----:B------:R-:W-:Y:S05]  /*11d0*/  BRA `(.L_x_7641) ;  /* 0x0000000c00707947 */ /* 0x000fea0003800000 */
.L_x_7638:
        /* <DEDUP_REMOVED lines=9> */
.L_x_7643:
[----:B------:R-:W3:Y:S02]  /*1270*/  LDG.E R4, desc[UR36][R4.64] ;  /* 0x0000002404047981 */ /* 0x000ee4000c1e1900 */
[----:B---3--:R0:W1:Y:S01]  /*1280*/  I2F.F64 R28, R4 ;  /* 0x00000004001c7312 */ /* 0x0080620000201c00 */
[----:B------:R-:W-:Y:S05]  /*1290*/  BRA `(.L_x_7641) ;  /* 0x0000000c00407947 */ /* 0x000fea0003800000 */
.L_x_7642:
[----:B------:R-:W3:Y:S02]  /*12a0*/  LDG.E.U16 R4, desc[UR36][R4.64] ;  /* 0x0000002404047981 */ /* 0x000ee4000c1e1500 */
[----:B---3--:R0:W1:Y:S01]  /*12b0*/  I2F.F64.S16 R28, R4 ;  /* 0x00000004001c7312 */ /* 0x0080620000101c00 */
[----:B------:R-:W-:Y:S05]  /*12c0*/  BRA `(.L_x_7641) ;  /* 0x0000000c00347947 */ /* 0x000fea0003800000 */
.L_x_7637:
        /* <DEDUP_REMOVED lines=10> */
.L_x_7645:
[----:B------:R-:W3:Y:S02]  /*1370*/  LDG.E.U16 R0, desc[UR36][R4.64] ;  /* 0x0000002404007981 */ /* 0x000ee4000c1e1500 */
[----:B---3--:R-:W-:-:S05]  /*1380*/  HADD2.F32 R0, -RZ, R0.H0_H0 ;  /* 0x20000000ff007230 */ /* 0x008fca0000004100 */
[----:B------:R-:W-:-:S04]  /*1390*/  FMUL.FTZ R0, R0, 1 ;  /* 0x3f80000000007820 */ /* 0x000fc80000410000 */
[----:B------:R0:W1:Y:S01]  /*13a0*/  F2F.F64.F32 R28, R0 ;  /* 0x00000000001c7310 */ /* 0x0000620000201800 */
[----:B------:R-:W-:Y:S05]  /*13b0*/  BRA `(.L_x_7641) ;  /* 0x0000000800f87947 */ /* 0x000fea0003800000 */
.L_x_7644:
        /* <DEDUP_REMOVED lines=10> */
.L_x_7647:
[----:B------:R-:W3:Y:S02]  /*1460*/  LDG.E.U16 R4, desc[UR36][R4.64] ;  /* 0x0000002404047981 */ /* 0x000ee4000c1e1500 */
[----:B---3--:R-:W-:-:S05]  /*1470*/  HADD2.F32 R0, -RZ, R4.H0_H0 ;  /* 0x20000004ff007230 */ /* 0x008fca0000004100 */
[----:B------:R-:W-:-:S04]  /*1480*/  FMUL.FTZ R0, R0, 1 ;  /* 0x3f80000000007820 */ /* 0x000fc80000410000 */
[----:B------:R0:W1:Y:S01]  /*1490*/  F2F.F64.F32 R28, R0 ;  /* 0x00000000001c7310 */ /* 0x0000620000201800 */
[----:B------:R-:W-:Y:S05]  /*14a0*/  BRA `(.L_x_7641) ;  /* 0x0000000800bc7947 */ /* 0x000fea0003800000 */
.L_x_7646:
[----:B------:R0:W5:Y:S01]  /*14b0*/  LDG.E.64 R28, desc[UR36][R4.64] ;  /* 0x00000024041c7981 */ /* 0x000162000c1e1b00 */
[----:B------:R-:W-:Y:S05]  /*14c0*/  BRA `(.L_x_7641) ;  /* 0x0000000800b47947 */ /* 0x000fea0003800000 */
.L_x_7636:
        /* <DEDUP_REMOVED lines=13> */
.L_x_7650:
[----:B------:R0:W5:Y:S01]  /*15a0*/  LDG.E.64 R28, desc[UR36][R4.64] ;  /* 0x00000024041c7981 */ /* 0x000162000c1e1b00 */
[----:B------:R-:W-:Y:S05]  /*15b0*/  BRA `(.L_x_7641) ;  /* 0x0000000800787947 */ /* 0x000fea0003800000 */
.L_x_7649:
        /* <DEDUP_REMOVED lines=28> */
.L_x_7652:
        /* <DEDUP_REMOVED lines=15> */
.L_x_7651:
[----:B------:R-:W3:Y:S02]  /*1870*/  LDG.E.U16 R0, desc[UR36][R4.64] ;  /* 0x0000002404007981 */ /* 0x000ee4000c1e1500 */
[----:B---3--:R-:W-:-:S04]  /*1880*/  IMAD.U32 R0, R0, 0x10000, RZ ;  /* 0x0001000000007824 */ /* 0x008fc800078e00ff */
[----:B------:R-:W-:-:S04]  /*1890*/  FMUL.FTZ R0, R0, 1 ;  /* 0x3f80000000007820 */ /* 0x000fc80000410000 */
[----:B------:R0:W1:Y:S01]  /*18a0*/  F2F.F64.F32 R28, R0 ;  /* 0x00000000001c7310 */ /* 0x0000620000201800 */
[----:B------:R-:W-:Y:S05]  /*18b0*/  BRA `(.L_x_7641) ;  /* 0x0000000400b87947 */ /* 0x000fea0003800000 */
.L_x_7648:
        /* <DEDUP_REMOVED lines=11> */
.L_x_7655:
        /* <DEDUP_REMOVED lines=21> */
.L_x_7659:
[----:B------:R-:W-:Y:S05]  /*1ac0*/  BSYNC B1 ;  /* 0x0000000000017941 */ /* 0x000fea0003800000 */
.L_x_7658:
[----:B------:R-:W-:Y:S01]  /*1ad0*/  LEA R5, R0, 0x3b800000, 0x17 ;  /* 0x3b80000000057811 */ /* 0x000fe200078eb8ff */
[----:B------:R-:W-:-:S05]  /*1ae0*/  IMAD.SHL.U32 R0, R3, 0x100000, RZ ;  /* 0x0010000003007824 */ /* 0x000fca00078e00ff */
[----:B------:R-:W-:-:S07]  /*1af0*/  LOP3.LUT R0, R5, R0, R6, 0xfe, !PT ;  /* 0x0000000005007212 */ /* 0x000fce00078efe06 */
.L_x_7657:
[----:B------:R-:W-:Y:S05]  /*1b00*/  BSYNC B0 ;  /* 0x0000000000007941 */ /* 0x000fea0003800000 */
.L_x_7656:
[----:B------:R-:W-:-:S04]  /*1b10*/  FMUL.FTZ R0, R0, 1 ;  /* 0x3f80000000007820 */ /* 0x000fc80000410000 */
[----:B------:R0:W1:Y:S01]  /*1b20*/  F2F.F64.F32 R28, R0 ;  /* 0x00000000001c7310 */ /* 0x0000620000201800 */
[----:B------:R-:W-:Y:S05]  /*1b30*/  BRA `(.L_x_7641) ;  /* 0x0000000400187947 */ /* 0x000fea0003800000 */
.L_x_7654:
        /* <DEDUP_REMOVED lines=21> */
.L_x_7663:
[----:B------:R-:W-:Y:S05]  /*1c90*/  BSYNC B1 ;  /* 0x0000000000017941 */ /* 0x000fea0003800000 */
.L_x_7662:
[----:B------:R-:W-:Y:S01]  /*1ca0*/  LEA R5, R0, 0x37800000, 0x17 ;  /* 0x3780000000057811 */ /* 0x000fe200078eb8ff */
[----:B------:R-:W-:-:S05]  /*1cb0*/  IMAD.SHL.U32 R0, R3, 0x200000, RZ ;  /* 0x0020000003007824 */ /* 0x000fca00078e00ff */
[----:B------:R-:W-:-:S07]  /*1cc0*/  LOP3.LUT R0, R5, R0, R6, 0xfe, !PT ;  /* 0x0000000005007212 */ /* 0x000fce00078efe06 */
.L_x_7661:
[----:B------:R-:W-:Y:S05]  /*1cd0*/  BSYNC B0 ;  /* 0x0000000000007941 */ /* 0x000fea0003800000 */
.L_x_7660:
[----:B------:R-:W-:-:S04]  /*1ce0*/  FMUL.FTZ R0, R0, 1 ;  /* 0x3f80000000007820 */ /* 0x000fc80000410000 */
[----:B------:R0:W1:Y:S01]  /*1cf0*/  F2F.F64.F32 R28, R0 ;  /* 0x00000000001c7310 */ /* 0x0000620000201800 */
[----:B------:R-:W-:Y:S05]  /*1d00*/  BRA `(.L_x_7641) ;  /* 0x0000000000a47947 */ /* 0x000fea0003800000 */
.L_x_7653:
        /* <DEDUP_REMOVED lines=14> */
.L_x_7667:
[----:B------:R-:W-:Y:S05]  /*1df0*/  BSYNC B0 ;  /* 0x0000000000007941 */ /* 0x000fea0003800000 */
.L_x_7666:
[----:B------:R-:W-:-:S04]  /*1e00*/  FMUL.FTZ R0, R0, 1 ;  /* 0x3f80000000007820 */ /* 0x000fc80000410000 */
[----:B------:R0:W1:Y:S01]  /*1e10*/  F2F.F64.F32 R28, R0 ;  /* 0x00000000001c7310 */ /* 0x0000620000201800 */
[----:B------:R-:W-:Y:S05]  /*1e20*/  BRA `(.L_x_7641) ;  /* 0x00000000005c7947 */ /* 0x000fea0003800000 */
.L_x_7640:
        /* <DEDUP_REMOVED lines=16> */
.L_x_7668:
[----:B------:R-:W-:Y:S01]  /*1f30*/  CS2R R28, SRZ ;  /* 0x00000000001c7805 */ /* 0x000fe2000001ff00 */
[----:B------:R-:W-:Y:S06]  /*1f40*/  BRA `(.L_x_7641) ;  /* 0x0000000000147947 */ /* 0x000fec0003800000 */
.L_x_7665:
[----:B------:R-:W3:Y:S02]  /*1f50*/  LDG.E.64 R28, desc[UR36][R4.64] ;  /* 0x00000024041c7981 */ /* 0x000ee4000c1e1b00 */
[----:B---3--:R-:W0:Y:S01]  /*1f60*/  I2F.F64.U64 R28, R28 ;  /* 0x0000001c001c7312 */ /* 0x008e220000301800 */
[----:B------:R-:W-:Y:S05]  /*1f70*/  BRA `(.L_x_7641) ;  /* 0x0000000000087947 */ /* 0x000fea0003800000 */
.L_x_7664:
[----:B------:R-:W3:Y:S02]  /*1f80*/  LDG.E R4, desc[UR36][R4.64] ;  /* 0x0000002404047981 */ /* 0x000ee4000c1e1900 */
[----:B---3--:R0:W1:Y:S02]  /*1f90*/  I2F.F64.U32 R28, R4 ;  /* 0x00000004001c7312 */ /* 0x0080640000201800 */
.L_x_7641:
[----:B------:R-:W-:-:S07]  /*1fa0*/  VIADD R27, R27, 0x80 ;  /* 0x000000801b1b7836 */ /* 0x000fce0000000000 */
.L_x_7635:
[----:B------:R-:W-:Y:S05]  /*1fb0*/  BSYNC B6 ;  /* 0x0000000000067941 */ /* 0x000fea0003800000 */
.L_x_7634:
        /* <DEDUP_REMOVED lines=26> */
.L_x_7674:
[----:B------:R-:W3:Y:S02]  /*2160*/  LDG.E.U8 R4, desc[UR36][R4.64] ;  /* 0x0000002404047981 */ /* 0x000ee4000c1e1100 */
[----:B---3--:R0:W1:Y:S01]  /*2170*/  I2F.F64.U16 R24, R4 ;  /* 0x0000000400187312 */ /* 0x0080620000101800 */
[----:B------:R-:W-:Y:S05]  /*2180*/  BRA `(.L_x_7676) ;  /* 0x0000000c00707947 */ /* 0x000fea0003800000 */
.L_x_7673:
        /* <DEDUP_REMOVED lines=9> */
.L_x_7678:
[----:B------:R-:W3:Y:S02]  /*2220*/  LDG.E R4, desc[UR36][R4.64] ;  /* 0x0000002404047981 */ /* 0x000ee4000c1e1900 */
[----:B---3--:R0:W1:Y:S01]  /*2230*/  I2F.F64 R24, R4 ;  /* 0x0000000400187312 */ /* 0x0080620000201c00 */
[----:B------:R-:W-:Y:S05]  /*2240*/  BRA `(.L_x_7676) ;  /* 0x0000000c00407947 */ /* 0x000fea0003800000 */
.L_x_7677:
[----:B------:R-:W3:Y:S02]  /*2250*/  LDG.E.U16 R4, desc[UR36][R4.64] ;  /* 0x0000002404047981 */ /* 0x000ee4000c1e1500 */
[----:B---3--:R0:W1:Y:S01]  /*2260*/  I2F.F64.S16 R24, R4 ;  /* 0x0000000400187312 */ /* 0x0080620000101c00 */
[----:B------:R-:W-:Y:S05]  /*2270*/  BRA `(.L_x_7676) ;  /* 0x0000000c00347947 */ /* 0x000fea0003800000 */
.L_x_7672:
        /* <DEDUP_REMOVED lines=10> */
.L_x_7680:
[----:B------:R-:W3:Y:S02]  /*2320*/  LDG.E.U16 R0, desc[UR36][R4.64] ;  /* 0x0000002404007981 */ /* 0x000ee4000c1e1500 */
[----:B---3--:R-:W-:-:S05]  /*2330*/  HADD2.F32 R0, -RZ, R0.H0_H0 ;  /* 0x20000000ff007230 */ /* 0x008fca0000004100 */
[----:B------:R-:W-:-:S04]  /*2340*/  FMUL.FTZ R0, R0, 1 ;  /* 0x3f80000000007820 */ /* 0x000fc80000410000 */
[----:B------:R0:W1:Y:S01]  /*2350*/  F2F.F64.F32 R24, R0 ;  /* 0x0000000000187310 */ /* 0x0000620000201800 */
[----:B------:R-:W-:Y:S05]  /*2360*/  BRA `(.L_x_7676) ;  /* 0x0000000800f87947 */ /* 0x000fea0003800000 */
.L_x_7679:
        /* <DEDUP_REMOVED lines=10> */
.L_x_7682:
[----:B------:R-:W3:Y:S02]  /*2410*/  LDG.E.U16 R4, desc[UR36][R4.64] ;  /* 0x0000002404047981 */ /* 0x000ee4000c1e1500 */
[----:B---3--:R-:W-:-:S05]  /*2420*/  HADD2.F32 R0, -RZ, R4.H0_H0 ;  /* 0x20000004ff007230 */ /* 0x008fca0000004100 */
[----:B------:R-:W-:-:S04]  /*2430*/  FMUL.FTZ R0, R0, 1 ;  /* 0x3f80000000007820 */ /* 0x000fc80000410000 */
[----:B------:R0:W1:Y:S01]  /*2440*/  F2F.F64.F32 R24, R0 ;  /* 0x0000000000187310 */ /* 0x0000620000201800 */
[----:B------:R-:W-:Y:S05]  /*2450*/  BRA `(.L_x_7676) ;  /* 0x0000000800bc7947 */ /* 0x000fea0003800000 */
.L_x_7681:
[----:B------:R0:W5:Y:S01]  /*2460*/  LDG.E.64 R24, desc[UR36][R4.64] ;  /* 0x0000002404187981 */ /* 0x000162000c1e1b00 */
[----:B------:R-:W-:Y:S05]  /*2470*/  BRA `(.L_x_7676) ;  /* 0x0000000800b47947 */ /* 0x000fea0003800000 */
.L_x_7671:
        /* <DEDUP_REMOVED lines=13> */
.L_x_7685:
[----:B------:R0:W5:Y:S01]  /*2550*/  LDG.E.64 R24, desc[UR36][R4.64] ;  /* 0x0000002404187981 */ /* 0x000162000c1e1b00 */
[----:B------:R-:W-:Y:S05]  /*2560*/  BRA `(.L_x_7676) ;  /* 0x0000000800787947 */ /* 0x000fea0003800000 */
.L_x_7684:
        /* <DEDUP_REMOVED lines=28> */
.L_x_7687:
        /* <DEDUP_REMOVED lines=15> */
.L_x_7686:
[----:B------:R-:W3:Y:S02]  /*2820*/  LDG.E.U16 R0, desc[UR36][R4.64] ;  /* 0x0000002404007981 */ /* 0x000ee4000c1e1500 */
[----:B---3--:R-:W-:-:S04]  /*2830*/  IMAD.U32 R0, R0, 0x10000, RZ ;  /* 0x0001000000007824 */ /* 0x008fc800078e00ff */
[----:B------:R-:W-:-:S04]  /*2840*/  FMUL.FTZ R0, R0, 1 ;  /* 0x3f80000000007820 */ /* 0x000fc80000410000 */
[----:B------:R0:W1:Y:S01]  /*2850*/  F2F.F64.F32 R24, R0 ;  /* 0x0000000000187310 */ /* 0x0000620000201800 */
[----:B------:R-:W-:Y:S05]  /*2860*/  BRA `(.L_x_7676) ;  /* 0x0000000400b87947 */ /* 0x000fea0003800000 */
.L_x_7683:
        /* <DEDUP_REMOVED lines=11> */
.L_x_7690:
        /* <DEDUP_REMOVED lines=21> */
.L_x_7694:
[----:B------:R-:W-:Y:S05]  /*2a70*/  BSYNC B1 ;  /* 0x0000000000017941 */ /* 0x000fea0003800000 */
.L_x_7693:
[----:B------:R-:W-:Y:S01]  /*2a80*/  LEA R5, R0, 0x3b800000, 0x17 ;  /* 0x3b80000000057811 */ /* 0x000fe200078eb8ff */
[----:B------:R-:W-:-:S05]  /*2a90*/  IMAD.SHL.U32 R0, R3, 0x100000, RZ ;  /* 0x0010000003007824 */ /* 0x000fca00078e00ff */
[----:B------:R-:W-:-:S07]  /*2aa0*/  LOP3.LUT R0, R5, R0, R6, 0xfe, !PT ;  /* 0x0000000005007212 */ /* 0x000fce00078efe06 */
.L_x_7692:
[----:B------:R-:W-:Y:S05]  /*2ab0*/  BSYNC B0 ;  /* 0x0000000000007941 */ /* 0x000fea0003800000 */
.L_x_7691:
[----:B------:R-:W-:-:S04]  /*2ac0*/  FMUL.FTZ R0, R0, 1 ;  /* 0x3f80000000007820 */ /* 0x000fc80000410000 */
[----:B------:R3:W0:Y:S01]  /*2ad0*/  F2F.F64.F32 R24, R0 ;  /* 0x0000000000187310 */ /* 0x0006220000201800 */
[----:B------:R-:W-:Y:S05]  /*2ae0*/  BRA `(.L_x_7676) ;  /* 0x0000000400187947 */ /* 0x000fea0003800000 */
.L_x_7689:
        /* <DEDUP_REMOVED lines=21> */
.L_x_7698:
[----:B------:R-:W-:Y:S05]  /*2c40*/  BSYNC B1 ;  /* 0x0000000000017941 */ /* 0x000fea0003800000 */
.L_x_7697:
[----:B------:R-:W-:Y:S01]  /*2c50*/  LEA R5, R0, 0x37800000, 0x17 ;  /* 0x3780000000057811 */ /* 0x000fe200078eb8ff */
[----:B------:R-:W-:-:S05]  /*2c60*/  IMAD.SHL.U32 R0, R3, 0x200000, RZ ;  /* 0x0020000003007824 */ /* 0x000fca00078e00ff */
[----:B------:R-:W-:-:S07]  /*2c70*/  LOP3.LUT R0, R5, R0, R6, 0xfe, !PT ;  /* 0x0000000005007212 */ /* 0x000fce00078efe06 */
.L_x_7696:
[----:B------:R-:W-:Y:S05]  /*2c80*/  BSYNC B0 ;  /* 0x0000000000007941 */ /* 0x000fea0003800000 */
.L_x_7695:
[----:B------:R-:W-:-:S04]  /*2c90*/  FMUL.FTZ R0, R0, 1 ;  /* 0x3f80000000007820 */ /* 0x000fc80000410000 */
[----:B------:R0:W1:Y:S01]  /*2ca0*/  F2F.F64.F32 R24, R0 ;  /* 0x0000000000187310 */ /* 0x0000620000201800 */
[----:B------:R-:W-:Y:S05]  /*2cb0*/  BRA `(.L_x_7676) ;  /* 0x0000000000a47947 */ /* 0x000fea0003800000 */
.L_x_7688:
        /* <DEDUP_REMOVED lines=14> */
.L_x_7702:
[----:B------:R-:W-:Y:S05]  /*2da0*/  BSYNC B0 ;  /* 0x0000000000007941 */ /* 0x000fea0003800000 */
.L_x_7701:
[----:B------:R-:W-:-:S04]  /*2db0*/  FMUL.FTZ R0, R0, 1 ;  /* 0x3f80000000007820 */ /* 0x000fc80000410000 */
[----:B------:R0:W1:Y:S01]  /*2dc0*/  F2F.F64.F32 R24, R0 ;  /* 0x0000000000187310 */ /* 0x0000620000201800 */
[----:B------:R-:W-:Y:S05]  /*2dd0*/  BRA `(.L_x_7676) ;  /* 0x00000000005c7947 */ /* 0x000fea0003800000 */
.L_x_7675:
        /* <DEDUP_REMOVED lines=16> */
.L_x_7703:
[----:B------:R-:W-:Y:S01]  /*2ee0*/  CS2R R24, SRZ ;  /* 0x0000000000187805 */ /* 0x000fe2000001ff00 */
[----:B------:R-:W-:Y:S06]  /*2ef0*/  BRA `(.L_x_7676) ;  /* 0x0000000000147947 */ /* 0x000fec0003800000 */
.L_x_7700:
[----:B------:R-:W3:Y:S02]  /*2f00*/  LDG.E.64 R24, desc[UR36][R4.64] ;  /* 0x0000002404187981 */ /* 0x000ee4000c1e1b00 */
[----:B---3--:R-:W0:Y:S01]  /*2f10*/  I2F.F64.U64 R24, R24 ;  /* 0x0000001800187312 */ /* 0x008e220000301800 */
[----:B------:R-:W-:Y:S05]  /*2f20*/  BRA `(.L_x_7676) ;  /* 0x0000000000087947 */ /* 0x000fea0003800000 */
.L_x_7699:
[----:B------:R-:W3:Y:S02]  /*2f30*/  LDG.E R4, desc[UR36][R4.64] ;  /* 0x0000002404047981 */ /* 0x000ee4000c1e1900 */
[----:B---3--:R0:W1:Y:S02]  /*2f40*/  I2F.F64.U32 R24, R4 ;  /* 0x0000000400187312 */ /* 0x0080640000201800 */
.L_x_7676:
[----:B------:R-:W-:-:S07]  /*2f50*/  VIADD R27, R27, 0x80 ;  /* 0x000000801b1b7836 */ /* 0x000fce0000000000 */
.L_x_7670:
[----:B------:R-:W-:Y:S05]  /*2f60*/  BSYNC B6 ;  /* 0x0000000000067941 */ /* 0x000fea0003800000 */
.L_x_7669:
        /* <DEDUP_REMOVED lines=23> */
.L_x_7709:
[----:B------:R-:W3:Y:S02]  /*30e0*/  LDG.E.U8 R4, desc[UR36][R4.64] ;  /* 0x0000002404047981 */ /* 0x000ee4000c1e1100 */
[----:B---3--:R0:W1:Y:S01]  /*30f0*/  I2F.F64.U16 R16, R4 ;  /* 0x0000000400107312 */ /* 0x0080620000101800 */
[----:B------:R-:W-:Y:S05]  /*3100*/  BRA `(.L_x_7705) ;  /* 0x0000000c006c7947 */ /* 0x000fea0003800000 */
.L_x_7708:
        /* <DEDUP_REMOVED lines=9> */
.L_x_7712:
[----:B------:R-:W3:Y:S02]  /*31a0*/  LDG.E R4, desc[UR36][R4.64] ;  /* 0x0000002404047981 */ /* 0x000ee4000c1e1900 */
[----:B---3--:R0:W1:Y:S01]  /*31b0*/  I2F.F64 R16, R4 ;  /* 0x0000000400107312 */ /* 0x0080620000201c00 */
[----:B------:R-:W-:Y:S05]  /*31c0*/  BRA `(.L_x_7705) ;  /* 0x0000000c003c7947 */ /* 0x000fea0003800000 */
.L_x_7711:
[----:B------:R-:W3:Y:S02]  /*31d0*/  LDG.E.U16 R4, desc[UR36][R4.64] ;  /* 0x0000002404047981 */ /* 0x000ee4000c1e1500 */
[----:B---3--:R0:W1:Y:S01]  /*31e0*/  I2F.F64.S16 R16, R4 ;  /* 0x0000000400107312 */ /* 0x0080620000101c00 */
[----:B------:R-:W-:Y:S05]  /*31f0*/  BRA `(.L_x_7705) ;  /* 0x0000000c00307947 */ /* 0x000fea0003800000 */
.L_x_7707:
        /* <DEDUP_REMOVED lines=10> */
.L_x_7714:
[----:B------:R-:W3:Y:S02]  /*32a0*/  LDG.E.U16 R0, desc[UR36][R4.64] ;  /* 0x0000002404007981 */ /* 0x000ee4000c1e1500 */
[----:B---3--:R-:W-:-:S05]  /*32b0*/  HADD2.F32 R0, -RZ, R0.H0_H0 ;  /* 0x20000000ff007230 */ /* 0x008fca0000004100 */
[----:B------:R-:W-:-:S04]  /*32c0*/  FMUL.FTZ R0, R0, 1 ;  /* 0x3f80000000007820 */ /* 0x000fc80000410000 */
[----:B------:R0:W1:Y:S01]  /*32d0*/  F2F.F64.F32 R16, R0 ;  /* 0x0000000000107310 */ /* 0x0000620000201800 */
[----:B------:R-:W-:Y:S05]  /*32e0*/  BRA `(.L_x_7705) ;  /* 0x0000000800f47947 */ /* 0x000fea0003800000 */
.L_x_7713:
        /* <DEDUP_REMOVED lines=10> */
.L_x_7716:
[----:B------:R-:W3:Y:S02]  /*3390*/  LDG.E.U16 R4, desc[UR36][R4.64] ;  /* 0x0000002404047981 */ /* 0x000ee4000c1e1500 */
[----:B---3--:R-:W-:-:S05]  /*33a0*/  HADD2.F32 R0, -RZ, R4.H0_H0 ;  /* 0x20000004ff007230 */ /* 0x008fca0000004100 */
[----:B------:R-:W-:-:S04]  /*33b0*/  FMUL.FTZ R0, R0, 1 ;  /* 0x3f80000000007820 */ /* 0x000fc80000410000 */
[----:B------:R0:W1:Y:S01]  /*33c0*/  F2F.F64.F32 R16, R0 ;  /* 0x0000000000107310 */ /* 0x0000620000201800 */
[----:B------:R-:W-:Y:S05]  /*33d0*/  BRA `(.L_x_7705) ;  /* 0x0000000800b87947 */ /* 0x000fea0003800000 */
.L_x_7715:
[----:B------:R0:W5:Y:S01]  /*33e0*/  LDG.E.64 R16, desc[UR36][R4.64] ;  /* 0x0000002404107981 */ /* 0x000162000c1e1b00 */
[----:B------:R-:W-:Y:S05]  /*33f0*/  BRA `(.L_x_7705) ;  /* 0x0000000800b07947 */ /* 0x000fea0003800000 */
.L_x_7706:
        /* <DEDUP_REMOVED lines=13> */
.L_x_7719:
[----:B------:R0:W5:Y:S01]  /*34d0*/  LDG.E.64 R16, desc[UR36][R4.64] ;  /* 0x0000002404107981 */ /* 0x000162000c1e1b00 */
[----:B------:R-:W-:Y:S05]  /*34e0*/  BRA `(.L_x_7705) ;  /* 0x0000000800747947 */ /* 0x000fea0003800000 */
.L_x_7718:
        /* <DEDUP_REMOVED lines=28> */
.L_x_7721:
        /* <DEDUP_REMOVED lines=15> */
.L_x_7720:
[----:B------:R-:W3:Y:S02]  /*37a0*/  LDG.E.U16 R0, desc[UR36][R4.64] ;  /* 0x0000002404007981 */ /* 0x000ee4000c1e1500 */
[----:B---3--:R-:W-:-:S04]  /*37b0*/  IMAD.U32 R0, R0, 0x10000, RZ ;  /* 0x0001000000007824 */ /* 0x008fc800078e00ff */
[----:B------:R-:W-:-:S04]  /*37c0*/  FMUL.FTZ R0, R0, 1 ;  /* 0x3f80000000007820 */ /* 0x000fc80000410000 */
[----:B------:R0:W1:Y:S01]  /*37d0*/  F2F.F64.F32 R16, R0 ;  /* 0x0000000000107310 */ /* 0x0000620000201800 */
[----:B------:R-:W-:Y:S05]  /*37e0*/  BRA `(.L_x_7705) ;  /* 0x0000000400b47947 */ /* 0x000fea0003800000 */
.L_x_7717:
        /* <DEDUP_REMOVED lines=11> */
.L_x_7724:
        /* <DEDUP_REMOVED lines=21> */
.L_x_7728:
[----:B------:R-:W-:Y:S05]  /*39f0*/  BSYNC B1 ;  /* 0x0000000000017941 */ /* 0x000fea0003800000 */
.L_x_7727:
[----:B------:R-:W-:Y:S01]  /*3a00*/  LEA R5, R0, 0x3b800000, 0x17 ;  /* 0x3b80000000057811 */ /* 0x000fe200078eb8ff */
[----:B------:R-:W-:-:S05]  /*3a10*/  IMAD.SHL.U32 R0, R3, 0x100000, RZ ;  /* 0x0010000003007824 */ /* 0x000fca00078e00ff */
[----:B------:R-:W-:-:S07]  /*3a20*/  LOP3.LUT R0, R5, R0, R6, 0xfe, !PT ;  /* 0x0000000005007212 */ /* 0x000fce00078efe06 */
.L_x_7726:
[----:B------:R-:W-:Y:S05]  /*3a30*/  BSYNC B0 ;  /* 0x0000000000007941 */ /* 0x000fea0003800000 */
.L_x_7725:
[----:B------:R-:W-:-:S04]  /*3a40*/  FMUL.FTZ R0, R0, 1 ;  /* 0x3f80000000007820 */ /* 0x000fc80000410000 */
[----:B------:R0:W1:Y:S01]  /*3a50*/  F2F.F64.F32 R16, R0 ;  /* 0x0000000000107310 */ /* 0x0000620000201800 */
[----:B------:R-:W-:Y:S05]  /*3a60*/  BRA `(.L_x_7705) ;  /* 0x0000000400147947 */ /* 0x000fea0003800000 */
.L_x_7723:
        /* <DEDUP_REMOVED lines=21> */
.L_x_7732:
[----:B------:R-:W-:Y:S05]  /*3bc0*/  BSYNC B1 ;  /* 0x0000000000017941 */ /* 0x000fea0003800000 */
.L_x_7731:
[----:B------:R-:W-:Y:S01]  /*3bd0*/  LEA R5, R0, 0x37800000, 0x17 ;  /* 0x3780000000057811 */ /* 0x000fe200078eb8ff */
[----:B------:R-:W-:-:S05]  /*3be0*/  IMAD.SHL.U32 R0, R3, 0x200000, RZ ;  /* 0x0020000003007824 */ /* 0x000fca00078e00ff */
[----:B------:R-:W-:-:S07]  /*3bf0*/  LOP3.LUT R0, R5, R0, R6, 0xfe, !PT ;  /* 0x0000000005007212 */ /* 0x000fce00078efe06 */
.L_x_7730:
[----:B------:R-:W-:Y:S05]  /*3c00*/  BSYNC B0 ;  /* 0x0000000000007941 */ /* 0x000fea0003800000 */
.L_x_7729:
[----:B------:R-:W-:-:S04]  /*3c10*/  FMUL.FTZ R0, R0, 1 ;  /* 0x3f80000000007820 */ /* 0x000fc80000410000 */
[----:B------:R0:W1:Y:S01]  /*3c20*/  F2F.F64.F32 R16, R0 ;  /* 0x0000000000107310 */ /* 0x0000620000201800 */
[----:B------:R-:W-:Y:S05]  /*3c30*/  BRA `(.L_x_7705) ;  /* 0x0000000000a07947 */ /* 0x000fea0003800000 */
.L_x_7722:
        /* <DEDUP_REMOVED lines=14> */
.L_x_7736:
[----:B------:R-:W-:Y:S05]  /*3d20*/  BSYNC B0 ;  /* 0x0000000000007941 */ /* 0x000fea0003800000 */
.L_x_7735:
[----:B------:R-:W-:-:S04]  /*3d30*/  FMUL.FTZ R0, R0, 1 ;  /* 0x3f80000000007820 */ /* 0x000fc80000410000 */
[----:B------:R0:W1:Y:S01]  /*3d40*/  F2F.F64.F32 R16, R0 ;  /* 0x0000000000107310 */ /* 0x0000620000201800 */
[----:B------:R-:W-:Y:S05]  /*3d50*/  BRA `(.L_x_7705) ;  /* 0x0000000000587947 */ /* 0x000fea0003800000 */
.L_x_7710:
        /* <DEDUP_REMOVED lines=16> */
.L_x_7737:
[----:B------:R-:W-:Y:S05]  /*3e60*/  BRA `(.L_x_7705) ;  /* 0x0000000000147947 */ /* 0x000fea0003800000 */
.L_x_7734:
[----:B------:R-:W3:Y:S02]  /*3e70*/  LDG.E.64 R16, desc[UR36][R4.64] ;  /* 0x0000002404107981 */ /* 0x000ee4000c1e1b00 */
[----:B---3--:R-:W0:Y:S01]  /*3e80*/  I2F.F64.U64 R16, R16 ;  /* 0x0000001000107312 */ /* 0x008e220000301800 */
[----:B------:R-:W-:Y:S05]  /*3e90*/  BRA `(.L_x_7705) ;  /* 0x0000000000087947 */ /* 0x000fea0003800000 */
.L_x_7733:
[----:B------:R-:W3:Y:S02]  /*3ea0*/  LDG.E R4, desc[UR36][R4.64] ;  /* 0x0000002404047981 */ /* 0x000ee4000c1e1900 */
[----:B---3--:R0:W1:Y:S02]  /*3eb0*/  I2F.F64.U32 R16, R4 ;  /* 0x0000000400107312 */ /* 0x0080640000201800 */
.L_x_7705:
[----:B------:R-:W-:Y:S05]  /*3ec0*/  BSYNC B6 ;  /* 0x0000000000067941 */ /* 0x000fea0003800000 */
.L_x_7704:
[----:B------:R-:W2:Y:S01]  /*3ed0*/  S2R R19, SR_TID.X ;  /* 0x0000000000137919 */ /* 0x000ea20000002100 */
[----:B------:R-:W-:Y:S01]  /*3ee0*/  BSSY B0, `(.L_x_7738) ;  /* 0x000008f000007945 */ /* 0x000fe20003800000 */
[----:B--2---:R-:W-:-:S13]  /*3ef0*/  ISETP.GE.AND P1, PT, R19, R2, PT ;  /* 0x000000021300720c */ /* 0x004fda0003f26270 */
[----:B------:R-:W-:Y:S05]  /*3f00*/  @P1 BRA `(.L_x_7739) ;  /* 0x0000000800301947 */ /* 0x000fea0003800000 */
[C---:B01--45:R-:W-:Y:S02]  /*3f10*/  FSETP.GEU.FTZ.AND P2, PT, R23.reuse, 1.7916666269302368164, PT ;  /* 0x3fe555551700780b */ /* 0x073fe40003f5e000 */
        /* <DEDUP_REMOVED lines=85> */
.L_x_7740:
        /* <DEDUP_REMOVED lines=13> */
[----:B---3--:R-:W-:-:S05]  /*4540*/  FFMA R0, RZ, R7, R5 ;  /* 0x00000007ff007223 */ /* 0x008fca0000000005 */
[----:B------:R-:W-:-:S13]  /*4550*/  FSETP.GT.AND P0, PT, |R0|, 1.469367938527859385e-39, PT ;  /* 0x001000000000780b */ /* 0x000fda0003f04200 */
[----:B------:R-:W-:Y:S05]  /*4560*/  @P0 BRA P2, `(.L_x_7742) ;  /* 0x0000000000200947 */ /* 0x000fea0001000000 */
[----:B------:R-:W-:Y:S01]  /*4570*/  IMAD.MOV.U32 R8, RZ, RZ, R6 ;  /* 0x000000ffff087224 */ /* 0x000fe200078e0006 */
[----:B------:R-:W-:Y:S01]  /*4580*/  MOV R0, 0x45d0 ;  /* 0x000045d000007802 */ /* 0x000fe20000000f00 */
[----:B------:R-:W-:Y:S02]  /*4590*/  IMAD.MOV.U32 R9, RZ, RZ, R7 ;  /* 0x000000ffff097224 */ /* 0x000fe400078e0007 */
[----:B------:R-:W-:Y:S02]  /*45a0*/  IMAD.MOV.U32 R10, RZ, RZ, R22 ;  /* 0x000000ffff0a7224 */ /* 0x000fe400078e0016 */
[----:B------:R-:W-:-:S07]  /*45b0*/  IMAD.MOV.U32 R11, RZ, RZ, R23 ;  /* 0x000000ffff0b7224 */ /* 0x000fce00078e0017 */
[----:B------:R-:W-:Y:S05]  /*45c0*/  CALL.REL.NOINC `($__internal_15_$__cuda_sm20_div_rn_f64_full) ;  /* 0x0000006400247944 */ /* 0x000fea0003c00000 */
[----:B------:R-:W-:Y:S02]  /*45d0*/  IMAD.MOV.U32 R4, RZ, RZ, R14 ;  /* 0x000000ffff047224 */ /* 0x000fe400078e000e */
[----:B------:R-:W-:-:S07]  /*45e0*/  IMAD.MOV.U32 R5, RZ, RZ, R15 ;  /* 0x000000ffff057224 */ /* 0x000fce00078e000f */
.L_x_7742:
[----:B------:R-:W-:Y:S05]  /*45f0*/  BSYNC B1 ;  /* 0x0000000000017941 */ /* 0x000fea0003800000 */
.L_x_7741:
        /* <DEDUP_REMOVED lines=29> */
.L_x_7739:
[----:B------:R-:W-:Y:S05]  /*47d0*/  BSYNC B0 ;  /* 0x0000000000007941 */ /* 0x000fea0003800000 */
.L_x_7738:
[----:B01--45:R-:W-:Y:S01]  /*47e0*/  VIADD R23, R19, 0x80 ;  /* 0x0000008013177836 */ /* 0x033fe20000000000 */
[----:B------:R-:W-:Y:S04]  /*47f0*/  BSSY B0, `(.L_x_7743) ;  /* 0x000008d000007945 */ /* 0x000fe80003800000 */
[----:B------:R-:W-:-:S13]  /*4800*/  ISETP.GE.AND P0, PT, R23, R2, PT ;  /* 0x000000021700720c */ /* 0x000fda0003f06270 */
[----:B------:R-:W-:Y:S05]  /*4810*/  @P0 BRA `(.L_x_7744) ;  /* 0x0000000800280947 */ /* 0x000fea0003800000 */
[C---:B------:R-:W-:Y:S02]  /*4820*/  FSETP.GEU.FTZ.AND P2, PT, R29.reuse, 1.7916666269302368164, PT ;  /* 0x3fe555551d00780b */ /* 0x040fe40003f5e000 */
[----:B------:R-:W-:-:S13]  /*4830*/  FSETP.GT.FTZ.AND P0, PT, R29, -1.6999999284744262695, PT ;  /* 0xbfd999991d00780b */ /* 0x000fda0003f14000 */
[----:B------:R-:W-:Y:S05]  /*4840*/  @P0 BRA !P2, `(.L_x_7745) ;  /* 0x00000004004c0947 */ /* 0x000fea0005000000 */
[----:B------:R-:W-:-:S10]  /*4850*/  DADD R28, R28, 1 ;  /* 0x3ff000001c1c7429 */ /* 0x000fd40000000000 */
[----:B------:R-:W-:Y:S01]  /*4860*/  ISETP.GT.AND P0, PT, R29, 0xfffff, PT ;  /* 0x000fffff1d00780c */ /* 0x000fe20003f04270 */
[--C-:B------:R-:W-:Y:S02]  /*4870*/  IMAD.MOV.U32 R6, RZ, RZ, R28.reuse ;  /* 0x000000ffff067224 */ /* 0x100fe400078e001c */
[--C-:B------:R-:W-:Y:S02]  /*4880*/  IMAD.MOV.U32 R7, RZ, RZ, R29.reuse ;  /* 0x000000ffff077224 */ /* 0x100fe400078e001d */
[----:B------:R-:W-:Y:S02]  /*4890*/  IMAD.MOV.U32 R3, RZ, RZ, R29 ;  /* 0x000000ffff037224 */ /* 0x000fe400078e001d */
[----:B------:R-:W-:-:S06]  /*48a0*/  IMAD.MOV.U32 R10, RZ, RZ, R28 ;  /* 0x000000ffff0a7224 */ /* 0x000fcc00078e001c */
        /* <DEDUP_REMOVED lines=77> */
.L_x_7745:
        /* <DEDUP_REMOVED lines=18> */
[----:B------:R-:W-:-:S07]  /*4ea0*/  IMAD.MOV.U32 R11, RZ, RZ, R29 ;  /* 0x000000ffff0b7224 */ /* 0x000fce00078e001d */
[----:B------:R-:W-:Y:S05]  /*4eb0*/  CALL.REL.NOINC `($__internal_15_$__cuda_sm20_div_rn_f64_full) ;  /* 0x0000005800e87944 */ /* 0x000fea0003c00000 */
[----:B------:R-:W-:Y:S02]  /*4ec0*/  IMAD.MOV.U32 R6, RZ, RZ, R14 ;  /* 0x000000ffff067224 */ /* 0x000fe400078e000e */
[----:B------:R-:W-:-:S07]  /*4ed0*/  IMAD.MOV.U32 R7, RZ, RZ, R15 ;  /* 0x000000ffff077224 */ /* 0x000fce00078e000f */
.L_x_7747:
[----:B------:R-:W-:Y:S05]  /*4ee0*/  BSYNC B1 ;  /* 0x0000000000017941 */ /* 0x000fea0003800000 */
.L_x_7746:
        /* <DEDUP_REMOVED lines=29> */
.L_x_7744:
[----:B------:R-:W-:Y:S05]  /*50c0*/  BSYNC B0 ;  /* 0x0000000000007941 */ /* 0x000fea0003800000 */
.L_x_7743:
[----:B------:R-:W-:Y:S01]  /*50d0*/  VIADD R3, R19, 0x100 ;  /* 0x0000010013037836 */ /* 0x000fe20000000000 */
        /* <DEDUP_REMOVED lines=89> */
.L_x_7750:
        /* <DEDUP_REMOVED lines=22> */
.L_x_7752:
[----:B------:R-:W-:Y:S05]  /*57d0*/  BSYNC B1 ;  /* 0x0000000000017941 */ /* 0x000fea0003800000 */
.L_x_7751:
        /* <DEDUP_REMOVED lines=29> */
.L_x_7749:
[----:B------:R-:W-:Y:S05]  /*59b0*/  BSYNC B0 ;  /* 0x0000000000007941 */ /* 0x000fea0003800000 */
.L_x_7748:
        /* <DEDUP_REMOVED lines=90> */
.L_x_7755:
        /* <DEDUP_REMOVED lines=22> */
.L_x_7757:
[----:B------:R-:W-:Y:S05]  /*60c0*/  BSYNC B1 ;  /* 0x0000000000017941 */ /* 0x000fea0003800000 */
.L_x_7756:
        /* <DEDUP_REMOVED lines=29> */
.L_x_7754:
[----:B------:R-:W-:Y:S05]  /*62a0*/  BSYNC B0 ;  /* 0x0000000000007941 */ /* 0x000fea0003800000 */
.L_x_7753:
[----:B------:R-:W0:Y:S01]  /*62b0*/  LDC.U8 R22, c[0x0][0x234] ;  /* 0x00008d00ff167b82 */ /* 0x000e220000000000 */
[----:B------:R-:W-:Y:S04]  /*62c0*/  BSSY B6, `(.L_x_7758) ;  /* 0x000012e000067945 */ /* 0x000fe80003800000 */
[----:B------:R-:W-:Y:S05]  /*62d0*/  @P1 BRA `(.L_x_7759) ;  /* 0x0000001000b01947 */ /* 0x000fea0003800000 */
[----:B------:R-:W3:Y:S01]  /*62e0*/  S2R R3, SR_TID.X ;  /* 0x0000000000037919 */ /* 0x000ee20000002100 */
[----:B------:R-:W1:Y:S01]  /*62f0*/  LDC.64 R8, c[0x0][0x218] ;  /* 0x00008600ff087b82 */ /* 0x000e620000000a00 */
[----:B0-----:R-:W-:Y:S01]  /*6300*/  PRMT R6, R22, 0x9910, RZ ;  /* 0x0000991016067816 */ /* 0x001fe200000000ff */
[----:B------:R-:W-:Y:S01]  /*6310*/  ULDC UR4, c[0x0][0x238] ;  /* 0x00008e0000047ab9 */ /* 0x000fe20000000800 */
[----:B---3--:R-:W-:-:S04]  /*6320*/  IMAD R0, R18, 0x200, R3 ;  /* 0x0000020012007824 */ /* 0x008fc800078e0203 */
        /* <DEDUP_REMOVED lines=18> */
.L_x_7763:
[----:B------:R-:W0:Y:S01]  /*6450*/  F2I.S64.F64.TRUNC R4, R4 ;  /* 0x0000000400047311 */ /* 0x000e22000030d900 */
[----:B------:R-:W-:Y:S02]  /*6460*/  IMAD.MOV.U32 R19, RZ, RZ, R23 ;  /* 0x000000ffff137224 */ /* 0x000fe400078e0017 */
[----:B0-----:R-:W-:-:S05]  /*6470*/  IMAD.MOV.U32 R3, RZ, RZ, R4 ;  /* 0x000000ffff037224 */ /* 0x001fca00078e0004 */
[----:B------:R0:W-:Y:S01]  /*6480*/  STG.E.U8 desc[UR36][R8.64], R3 ;  /* 0x0000000308007986 */ /* 0x0001e2000c101124 */
[----:B------:R-:W-:Y:S05]  /*6490*/  BRA `(.L_x_7759) ;  /* 0x0000001000407947 */ /* 0x000fea0003800000 */
.L_x_7762:
        /* <DEDUP_REMOVED lines=10> */
.L_x_7766:
[----:B------:R-:W0:Y:S01]  /*6540*/  F2I.F64.TRUNC R5, R4 ;  /* 0x0000000400057311 */ /* 0x000e22000030d100 */
[----:B------:R-:W-:Y:S01]  /*6550*/  IMAD.MOV.U32 R19, RZ, RZ, R23 ;  /* 0x000000ffff137224 */ /* 0x000fe200078e0017 */
[----:B0-----:R4:W-:Y:S01]  /*6560*/  STG.E desc[UR36][R8.64], R5 ;  /* 0x0000000508007986 */ /* 0x0019e2000c101924 */
[----:B------:R-:W-:Y:S05]  /*6570*/  BRA `(.L_x_7759) ;  /* 0x0000001000087947 */ /* 0x000fea0003800000 */
.L_x_7765:
[----:B------:R-:W0:Y:S01]  /*6580*/  F2I.F64.TRUNC R5, R4 ;  /* 0x0000000400057311 */ /* 0x000e22000030d100 */
[----:B------:R-:W-:Y:S01]  /*6590*/  IMAD.MOV.U32 R19, RZ, RZ, R23 ;  /* 0x000000ffff137224 */ /* 0x000fe200078e0017 */
[----:B0-----:R1:W-:Y:S01]  /*65a0*/  STG.E.U16 desc[UR36][R8.64], R5 ;  /* 0x0000000508007986 */ /* 0x0013e2000c101524 */
[----:B------:R-:W-:Y:S05]  /*65b0*/  BRA `(.L_x_7759) ;  /* 0x0000000c00f87947 */ /* 0x000fea0003800000 */
.L_x_7761:
        /* <DEDUP_REMOVED lines=14> */
.L_x_7768:
        /* <DEDUP_REMOVED lines=9> */
.L_x_7767:
        /* <DEDUP_REMOVED lines=15> */
.L_x_7770:
        /* <DEDUP_REMOVED lines=10> */
.L_x_7769:
[----:B------:R0:W-:Y:S01]  /*68c0*/  STG.E.64 desc[UR36][R8.64], R4 ;  /* 0x0000000408007986 */ /* 0x0001e2000c101b24 */
[----:B------:R-:W-:Y:S01]  /*68d0*/  IMAD.MOV.U32 R19, RZ, RZ, R23 ;  /* 0x000000ffff137224 */ /* 0x000fe200078e0017 */
[----:B------:R-:W-:Y:S06]  /*68e0*/  BRA `(.L_x_7759) ;  /* 0x0000000c002c7947 */ /* 0x000fec0003800000 */
.L_x_7760:
        /* <DEDUP_REMOVED lines=13> */
.L_x_7773:
[----:B------:R-:W-:Y:S01]  /*69c0*/  CS2R R6, SRZ ;  /* 0x0000000000067805 */ /* 0x000fe2000001ff00 */
[----:B------:R-:W-:-:S04]  /*69d0*/  IMAD.MOV.U32 R19, RZ, RZ, R23 ;  /* 0x000000ffff137224 */ /* 0x000fc800078e0017 */
[----:B------:R0:W-:Y:S01]  /*69e0*/  STG.E.128 desc[UR36][R8.64], R4 ;  /* 0x0000000408007986 */ /* 0x0001e2000c101d24 */
[----:B------:R-:W-:Y:S05]  /*69f0*/  BRA `(.L_x_7759) ;  /* 0x0000000800e87947 */ /* 0x000fea0003800000 */
.L_x_7772:
        /* <DEDUP_REMOVED lines=25> */
.L_x_7777:
[----:B------:R-:W-:Y:S05]  /*6b90*/  BSYNC B0 ;  /* 0x0000000000007941 */ /* 0x000fea0003800000 */
.L_x_7776:
[----:B------:R-:W-:Y:S01]  /*6ba0*/  LOP3.LUT R7, R0, R7, RZ, 0xfc, !PT ;  /* 0x0000000700077212 */ /* 0x000fe200078efcff */
[----:B------:R-:W-:-:S04]  /*6bb0*/  IMAD.MOV.U32 R19, RZ, RZ, R23 ;  /* 0x000000ffff137224 */ /* 0x000fc800078e0017 */
[----:B------:R0:W-:Y:S01]  /*6bc0*/  STG.E.U8 desc[UR36][R8.64], R7 ;  /* 0x0000000708007986 */ /* 0x0001e2000c101124 */
[----:B------:R-:W-:Y:S05]  /*6bd0*/  BRA `(.L_x_7759) ;  /* 0x0000000800707947 */ /* 0x000fea0003800000 */
.L_x_7775:
        /* <DEDUP_REMOVED lines=17> */
.L_x_7779:
[----:B------:R-:W-:Y:S01]  /*6cf0*/  IMAD.MOV.U32 R0, RZ, RZ, 0x7f ;  /* 0x0000007fff007424 */ /* 0x000fe200078e00ff */
[----:B------:R-:W-:-:S04]  /*6d00*/  ISETP.GT.U32.AND P0, PT, R3, 0x7f800000, PT ;  /* 0x7f8000000300780c */ /* 0x000fc80003f04070 */
[----:B------:R-:W-:-:S09]  /*6d10*/  SEL R0, R0, 0x7c, P0 ;  /* 0x0000007c00007807 */ /* 0x000fd20000000000 */
.L_x_7780:
[----:B------:R-:W-:Y:S05]  /*6d20*/  BSYNC B0 ;  /* 0x0000000000007941 */ /* 0x000fea0003800000 */
.L_x_7778:
[----:B------:R-:W-:Y:S01]  /*6d30*/  LOP3.LUT R3, R7, 0x80000000, RZ, 0xc0, !PT ;  /* 0x8000000007037812 */ /* 0x000fe200078ec0ff */
[----:B------:R-:W-:-:S03]  /*6d40*/  IMAD.MOV.U32 R19, RZ, RZ, R23 ;  /* 0x000000ffff137224 */ /* 0x000fc600078e0017 */
[----:B------:R-:W-:-:S04]  /*6d50*/  SHF.R.U32.HI R3, RZ, 0x18, R3 ;  /* 0x00000018ff037819 */ /* 0x000fc80000011603 */
[----:B------:R-:W-:-:S05]  /*6d60*/  LOP3.LUT R3, R0, R3, RZ, 0xfc, !PT ;  /* 0x0000000300037212 */ /* 0x000fca00078efcff */
[----:B------:R0:W-:Y:S01]  /*6d70*/  STG.E.U8 desc[UR36][R8.64], R3 ;  /* 0x0000000308007986 */ /* 0x0001e2000c101124 */
[----:B------:R-:W-:Y:S05]  /*6d80*/  BRA `(.L_x_7759) ;  /* 0x0000000800047947 */ /* 0x000fea0003800000 */
.L_x_7774:
        /* <DEDUP_REMOVED lines=9> */
.L_x_7771:
        /* <DEDUP_REMOVED lines=12> */
.L_x_7783:
        /* <DEDUP_REMOVED lines=21> */
.L_x_7786:
[----:B------:R-:W-:-:S04]  /*7030*/  LOP3.LUT R0, R7, 0x80000000, RZ, 0xc0, !PT ;  /* 0x8000000007007812 */ /* 0x000fc800078ec0ff */
[----:B------:R-:W-:-:S04]  /*7040*/  SHF.R.U32.HI R0, RZ, 0x18, R0 ;  /* 0x00000018ff007819 */ /* 0x000fc80000011600 */
[----:B------:R-:W-:-:S07]  /*7050*/  LOP3.LUT R0, R3, R0, RZ, 0xfc, !PT ;  /* 0x0000000003007212 */ /* 0x000fce00078efcff */
.L_x_7785:
[----:B------:R-:W-:Y:S05]  /*7060*/  BSYNC B0 ;  /* 0x0000000000007941 */ /* 0x000fea0003800000 */
.L_x_7784:
[----:B------:R0:W-:Y:S01]  /*7070*/  STG.E.U8 desc[UR36][R8.64], R0 ;  /* 0x0000000008007986 */ /* 0x0001e2000c101124 */
[----:B------:R-:W-:Y:S01]  /*7080*/  IMAD.MOV.U32 R19, RZ, RZ, R23 ;  /* 0x000000ffff137224 */ /* 0x000fe200078e0017 */
[----:B------:R-:W-:Y:S06]  /*7090*/  BRA `(.L_x_7759) ;  /* 0x0000000400407947 */ /* 0x000fec0003800000 */
.L_x_7782:
        /* <DEDUP_REMOVED lines=21> */
.L_x_7789:
[----:B------:R-:W-:-:S04]  /*71f0*/  LOP3.LUT R0, R7, 0x80000000, RZ, 0xc0, !PT ;  /* 0x8000000007007812 */ /* 0x000fc800078ec0ff */
[----:B------:R-:W-:-:S04]  /*7200*/  SHF.R.U32.HI R0, RZ, 0x18, R0 ;  /* 0x00000018ff007819 */ /* 0x000fc80000011600 */
[----:B------:R-:W-:-:S07]  /*7210*/  LOP3.LUT R0, R3, R0, RZ, 0xfc, !PT ;  /* 0x0000000003007212 */ /* 0x000fce00078efcff */
.L_x_7788:
[----:B------:R-:W-:Y:S05]  /*7220*/  BSYNC B0 ;  /* 0x0000000000007941 */ /* 0x000fea0003800000 */
.L_x_7787:
[----:B------:R0:W-:Y:S01]  /*7230*/  STG.E.U8 desc[UR36][R8.64], R0 ;  /* 0x0000000008007986 */ /* 0x0001e2000c101124 */
[----:B------:R-:W-:Y:S01]  /*7240*/  IMAD.MOV.U32 R19, RZ, RZ, R23 ;  /* 0x000000ffff137224 */ /* 0x000fe200078e0017 */
[----:B------:R-:W-:Y:S06]  /*7250*/  BRA `(.L_x_7759) ;  /* 0x0000000000d07947 */ /* 0x000fec0003800000 */
.L_x_7781:
        /* <DEDUP_REMOVED lines=27> */
.L_x_7764:
        /* <DEDUP_REMOVED lines=16> */
.L_x_7792:
[----:B------:R-:W-:Y:S01]  /*7510*/  IMAD.MOV.U32 R19, RZ, RZ, R23 ;  /* 0x000000ffff137224 */ /* 0x000fe200078e0017 */
[----:B------:R-:W-:Y:S06]  /*7520*/  BRA `(.L_x_7759) ;  /* 0x00000000001c7947 */ /* 0x000fec0003800000 */
.L_x_7791:
[----:B------:R-:W0:Y:S01]  /*7530*/  F2I.U64.F64.TRUNC R4, R4 ;  /* 0x0000000400047311 */ /* 0x000e22000030d800 */
[----:B------:R-:W-:Y:S01]  /*7540*/  IMAD.MOV.U32 R19, RZ, RZ, R23 ;  /* 0x000000ffff137224 */ /* 0x000fe200078e0017 */
[----:B0-----:R0:W-:Y:S01]  /*7550*/  STG.E.64 desc[UR36][R8.64], R4 ;  /* 0x0000000408007986 */ /* 0x0011e2000c101b24 */
[----:B------:R-:W-:Y:S05]  /*7560*/  BRA `(.L_x_7759) ;  /* 0x00000000000c7947 */ /* 0x000fea0003800000 */
.L_x_7790:
[----:B------:R-:W0:Y:S01]  /*7570*/  F2I.U32.F64.TRUNC R5, R4 ;  /* 0x0000000400057311 */ /* 0x000e22000030d000 */
[----:B------:R-:W-:Y:S01]  /*7580*/  IMAD.MOV.U32 R19, RZ, RZ, R23 ;  /* 0x000000ffff137224 */ /* 0x000fe200078e0017 */
[----:B0-----:R0:W-:Y:S06]  /*7590*/  STG.E desc[UR36][R8.64], R5 ;  /* 0x0000000508007986 */ /* 0x0011ec000c101924 */
.L_x_7759:
[----:B------:R-:W-:Y:S05]  /*75a0*/  BSYNC B6 ;  /* 0x0000000000067941 */ /* 0x000fea0003800000 */
.L_x_7758:
[----:B------:R-:W-:Y:S01]  /*75b0*/  ISETP.GE.AND P0, PT, R19, R2, PT ;  /* 0x000000021300720c */ /* 0x000fe20003f06270 */
[----:B------:R-:W-:-:S12]  /*75c0*/  BSSY B6, `(.L_x_7793) ;  /* 0x0000230000067945 */ /* 0x000fd80003800000 */
[----:B------:R-:W-:Y:S05]  /*75d0*/  @P0 BRA `(.L_x_7794) ;  /* 0x0000002000b80947 */ /* 0x000fea0003800000 */
[----:B012-4-:R-:W0:Y:S01]  /*75e0*/  LDC.64 R4, c[0x0][0x218] ;  /* 0x00008600ff047b82 */ /* 0x017e220000000a00 */
        /* <DEDUP_REMOVED lines=20> */
.L_x_7798:
[----:B------:R-:W0:Y:S02]  /*7730*/  F2I.S64.F64.TRUNC R28, R28 ;  /* 0x0000001c001c7311 */ /* 0x000e24000030d900 */
[----:B0-----:R-:W-:-:S05]  /*7740*/  IMAD.MOV.U32 R3, RZ, RZ, R28 ;  /* 0x000000ffff037224 */ /* 0x001fca00078e001c */
[----:B------:R4:W-:Y:S01]  /*7750*/  STG.E.U8 desc[UR36][R4.64], R3 ;  /* 0x0000000304007986 */ /* 0x0009e2000c101124 */
[----:B------:R-:W-:Y:S05]  /*7760*/  BRA `(.L_x_7800) ;  /* 0x0000000c00f07947 */ /* 0x000fea0003800000 */
.L_x_7797:
        /* <DEDUP_REMOVED lines=9> */
.L_x_7802:
[----:B------:R-:W0:Y:S02]  /*7800*/  F2I.F64.TRUNC R29, R28 ;  /* 0x0000001c001d7311 */ /* 0x000e24000030d100 */
[----:B0-----:R2:W-:Y:S01]  /*7810*/  STG.E desc[UR36][R4.64], R29 ;  /* 0x0000001d04007986 */ /* 0x0015e2000c101924 */
[----:B------:R-:W-:Y:S05]  /*7820*/  BRA `(.L_x_7800) ;  /* 0x0000000c00c07947 */ /* 0x000fea0003800000 */
.L_x_7801:
[----:B------:R-:W0:Y:S02]  /*7830*/  F2I.F64.TRUNC R29, R28 ;  /* 0x0000001c001d7311 */ /* 0x000e24000030d100 */
[----:B0-----:R0:W-:Y:S01]  /*7840*/  STG.E.U16 desc[UR36][R4.64], R29 ;  /* 0x0000001d04007986 */ /* 0x0011e2000c101524 */
[----:B------:R-:W-:Y:S05]  /*7850*/  BRA `(.L_x_7800) ;  /* 0x0000000c00b47947 */ /* 0x000fea0003800000 */
.L_x_7796:
        /* <DEDUP_REMOVED lines=13> */
.L_x_7804:
        /* <DEDUP_REMOVED lines=8> */
.L_x_7803:
        /* <DEDUP_REMOVED lines=14> */
.L_x_7806:
        /* <DEDUP_REMOVED lines=9> */
.L_x_7805:
[----:B------:R0:W-:Y:S01]  /*7b20*/  STG.E.64 desc[UR36][R4.64], R28 ;  /* 0x0000001c04007986 */ /* 0x0001e2000c101b24 */
[----:B------:R-:W-:Y:S05]  /*7b30*/  BRA `(.L_x_7800) ;  /* 0x0000000800fc7947 */ /* 0x000fea0003800000 */
.L_x_7795:
        /* <DEDUP_REMOVED lines=12> */
.L_x_7809:
[----:B------:R-:W-:-:S05]  /*7c00*/  CS2R R30, SRZ ;  /* 0x00000000001e7805 */ /* 0x000fca000001ff00 */
[----:B------:R0:W-:Y:S01]  /*7c10*/  STG.E.128 desc[UR36][R4.64], R28 ;  /* 0x0000001c04007986 */ /* 0x0001e2000c101d24 */
[----:B------:R-:W-:Y:S05]  /*7c20*/  BRA `(.L_x_7800) ;  /* 0x0000000800c07947 */ /* 0x000fea0003800000 */
.L_x_7808:
        /* <DEDUP_REMOVED lines=25> */
.L_x_7813:
[----:B------:R-:W-:Y:S05]  /*7dc0*/  BSYNC B0 ;  /* 0x0000000000007941 */ /* 0x000fea0003800000 */
.L_x_7812:
[----:B------:R-:W-:-:S05]  /*7dd0*/  LOP3.LUT R7, R0, R7, RZ, 0xfc, !PT ;  /* 0x0000000700077212 */ /* 0x000fca00078efcff */
[----:B------:R0:W-:Y:S01]  /*7de0*/  STG.E.U8 desc[UR36][R4.64], R7 ;  /* 0x0000000704007986 */ /* 0x0001e2000c101124 */
[----:B------:R-:W-:Y:S05]  /*7df0*/  BRA `(.L_x_7800) ;  /* 0x00000008004c7947 */ /* 0x000fea0003800000 */
.L_x_7811:
        /* <DEDUP_REMOVED lines=17> */
.L_x_7815:
[----:B------:R-:W-:Y:S01]  /*7f10*/  IMAD.MOV.U32 R0, RZ, RZ, 0x7f ;  /* 0x0000007fff007424 */ /* 0x000fe200078e00ff */
[----:B------:R-:W-:-:S04]  /*7f20*/  ISETP.GT.U32.AND P0, PT, R3, 0x7f800000, PT ;  /* 0x7f8000000300780c */ /* 0x000fc80003f04070 */
[----:B------:R-:W-:-:S09]  /*7f30*/  SEL R0, R0, 0x7c, P0 ;  /* 0x0000007c00007807 */ /* 0x000fd20000000000 */
.L_x_7816:
[----:B------:R-:W-:Y:S05]  /*7f40*/  BSYNC B0 ;  /* 0x0000000000007941 */ /* 0x000fea0003800000 */
.L_x_7814:
[----:B------:R-:W-:-:S04]  /*7f50*/  LOP3.LUT R3, R7, 0x80000000, RZ, 0xc0, !PT ;  /* 0x8000000007037812 */ /* 0x000fc800078ec0ff */
[----:B------:R-:W-:-:S04]  /*7f60*/  SHF.R.U32.HI R3, RZ, 0x18, R3 ;  /* 0x00000018ff037819 */ /* 0x000fc80000011603 */
[----:B------:R-:W-:-:S05]  /*7f70*/  LOP3.LUT R3, R0, R3, RZ, 0xfc, !PT ;  /* 0x0000000300037212 */ /* 0x000fca00078efcff */
[----:B------:R0:W-:Y:S01]  /*7f80*/  STG.E.U8 desc[UR36][R4.64], R3 ;  /* 0x0000000304007986 */ /* 0x0001e2000c101124 */
[----:B------:R-:W-:Y:S05]  /*7f90*/  BRA `(.L_x_7800) ;  /* 0x0000000400e47947 */ /* 0x000fea0003800000 */
.L_x_7810:
        /* <DEDUP_REMOVED lines=8> */
.L_x_7807:
        /* <DEDUP_REMOVED lines=11> */
.L_x_7819:
        /* <DEDUP_REMOVED lines=21> */
.L_x_7822:
[----:B------:R-:W-:-:S04]  /*8220*/  LOP3.LUT R0, R7, 0x80000000, RZ, 0xc0, !PT ;  /* 0x8000000007007812 */ /* 0x000fc800078ec0ff */
[----:B------:R-:W-:-:S04]  /*8230*/  SHF.R.U32.HI R0, RZ, 0x18, R0 ;  /* 0x00000018ff007819 */ /* 0x000fc80000011600 */
[----:B------:R-:W-:-:S07]  /*8240*/  LOP3.LUT R0, R3, R0, RZ, 0xfc, !PT ;  /* 0x0000000003007212 */ /* 0x000fce00078efcff */
.L_x_7821:
[----:B------:R-:W-:Y:S05]  /*8250*/  BSYNC B0 ;  /* 0x0000000000007941 */ /* 0x000fea0003800000 */
.L_x_7820:
[----:B------:R0:W-:Y:S01]  /*8260*/  STG.E.U8 desc[UR36][R4.64], R0 ;  /* 0x0000000004007986 */ /* 0x0001e2000c101124 */
[----:B------:R-:W-:Y:S05]  /*8270*/  BRA `(.L_x_7800) ;  /* 0x00000004002c7947 */ /* 0x000fea0003800000 */
.L_x_7818:
        /* <DEDUP_REMOVED lines=21> */
.L_x_7825:
[----:B------:R-:W-:-:S04]  /*83d0*/  LOP3.LUT R0, R7, 0x80000000, RZ, 0xc0, !PT ;  /* 0x8000000007007812 */ /* 0x000fc800078ec0ff */
[----:B------:R-:W-:-:S04]  /*83e0*/  SHF.R.U32.HI R0, RZ, 0x18, R0 ;  /* 0x00000018ff007819 */ /* 0x000fc80000011600 */
[----:B------:R-:W-:-:S07]  /*83f0*/  LOP3.LUT R0, R3, R0, RZ, 0xfc, !PT ;  /* 0x0000000003007212 */ /* 0x000fce00078efcff */
.L_x_7824:
[----:B------:R-:W-:Y:S05]  /*8400*/  BSYNC B0 ;  /* 0x0000000000007941 */ /* 0x000fea0003800000 */
.L_x_7823:
[----:B------:R0:W-:Y:S01]  /*8410*/  STG.E.U8 desc[UR36][R4.64], R0 ;  /* 0x0000000004007986 */ /* 0x0001e2000c101124 */
[----:B------:R-:W-:Y:S05]  /*8420*/  BRA `(.L_x_7800) ;  /* 0x0000000000c07947 */ /* 0x000fea0003800000 */
.L_x_7817:
        /* <DEDUP_REMOVED lines=26> */
.L_x_7799:
        /* <DEDUP_REMOVED lines=16> */
.L_x_7828:
[----:B------:R-:W-:Y:S05]  /*86d0*/  BRA `(.L_x_7800) ;  /* 0x0000000000147947 */ /* 0x000fea0003800000 */
.L_x_7827:
[----:B------:R-:W0:Y:S02]  /*86e0*/  F2I.U64.F64.TRUNC R28, R28 ;  /* 0x0000001c001c7311 */ /* 0x000e24000030d800 */
[----:B0-----:R0:W-:Y:S01]  /*86f0*/  STG.E.64 desc[UR36][R4.64], R28 ;  /* 0x0000001c04007986 */ /* 0x0011e2000c101b24 */
[----:B------:R-:W-:Y:S05]  /*8700*/  BRA `(.L_x_7800) ;  /* 0x0000000000087947 */ /* 0x000fea0003800000 */
.L_x_7826:
[----:B------:R-:W0:Y:S02]  /*8710*/  F2I.U32.F64.TRUNC R29, R28 ;  /* 0x0000001c001d7311 */ /* 0x000e24000030d000 */
[----:B0-----:R0:W-:Y:S02]  /*8720*/  STG.E desc[UR36][R4.64], R29 ;  /* 0x0000001d04007986 */ /* 0x0011e4000c101924 */
.L_x_7800:
        /* <DEDUP_REMOVED lines=24> */
.L_x_7832:
[----:B------:R-:W0:Y:S02]  /*88b0*/  F2I.S64.F64.TRUNC R24, R24 ;  /* 0x0000001800187311 */ /* 0x000e24000030d900 */
[----:B0-----:R-:W-:-:S05]  /*88c0*/  IMAD.MOV.U32 R3, RZ, RZ, R24 ;  /* 0x000000ffff037224 */ /* 0x001fca00078e0018 */
[----:B------:R0:W-:Y:S01]  /*88d0*/  STG.E.U8 desc[UR36][R4.64], R3 ;  /* 0x0000000304007986 */ /* 0x0001e2000c101124 */
[----:B------:R-:W-:Y:S05]  /*88e0*/  BRA `(.L_x_7834) ;  /* 0x0000000c00f07947 */ /* 0x000fea0003800000 */
.L_x_7831:
        /* <DEDUP_REMOVED lines=9> */
.L_x_7836:
[----:B------:R-:W0:Y:S02]  /*8980*/  F2I.F64.TRUNC R25, R24 ;  /* 0x0000001800197311 */ /* 0x000e24000030d100 */
[----:B0-----:R0:W-:Y:S01]  /*8990*/  STG.E desc[UR36][R4.64], R25 ;  /* 0x0000001904007986 */ /* 0x0011e2000c101924 */
[----:B------:R-:W-:Y:S05]  /*89a0*/  BRA `(.L_x_7834) ;  /* 0x0000000c00c07947 */ /* 0x000fea0003800000 */
.L_x_7835:
[----:B------:R-:W0:Y:S02]  /*89b0*/  F2I.F64.TRUNC R25, R24 ;  /* 0x0000001800197311 */ /* 0x000e24000030d100 */
[----:B0-----:R0:W-:Y:S01]  /*89c0*/  STG.E.U16 desc[UR36][R4.64], R25 ;  /* 0x0000001904007986 */ /* 0x0011e2000c101524 */
[----:B------:R-:W-:Y:S05]  /*89d0*/  BRA `(.L_x_7834) ;  /* 0x0000000c00b47947 */ /* 0x000fea0003800000 */
.L_x_7830:
        /* <DEDUP_REMOVED lines=13> */
.L_x_7838:
        /* <DEDUP_REMOVED lines=8> */
.L_x_7837:
        /* <DEDUP_REMOVED lines=14> */
.L_x_7840:
        /* <DEDUP_REMOVED lines=9> */
.L_x_7839:
[----:B------:R0:W-:Y:S01]  /*8ca0*/  STG.E.64 desc[UR36][R4.64], R24 ;  /* 0x0000001804007986 */ /* 0x0001e2000c101b24 */
[----:B------:R-:W-:Y:S05]  /*8cb0*/  BRA `(.L_x_7834) ;  /* 0x0000000800fc7947 */ /* 0x000fea0003800000 */
.L_x_7829:
        /* <DEDUP_REMOVED lines=12> */
.L_x_7843:
[----:B------:R-:W-:-:S05]  /*8d80*/  CS2R R26, SRZ ;  /* 0x00000000001a7805 */ /* 0x000fca000001ff00 */
[----:B------:R0:W-:Y:S01]  /*8d90*/  STG.E.128 desc[UR36][R4.64], R24 ;  /* 0x0000001804007986 */ /* 0x0001e2000c101d24 */
[----:B------:R-:W-:Y:S05]  /*8da0*/  BRA `(.L_x_7834) ;  /* 0x0000000800c07947 */ /* 0x000fea0003800000 */
.L_x_7842:
        /* <DEDUP_REMOVED lines=25> */
.L_x_7847:
[----:B------:R-:W-:Y:S05]  /*8f40*/  BSYNC B0 ;  /* 0x0000000000007941 */ /* 0x000fea0003800000 */
.L_x_7846:
[----:B------:R-:W-:-:S05]  /*8f50*/  LOP3.LUT R7, R0, R7, RZ, 0xfc, !PT ;  /* 0x0000000700077212 */ /* 0x000fca00078efcff */
[----:B------:R0:W-:Y:S01]  /*8f60*/  STG.E.U8 desc[UR36][R4.64], R7 ;  /* 0x0000000704007986 */ /* 0x0001e2000c101124 */
[----:B------:R-:W-:Y:S05]  /*8f70*/  BRA `(.L_x_7834) ;  /* 0x00000008004c7947 */ /* 0x000fea0003800000 */
.L_x_7845:
        /* <DEDUP_REMOVED lines=17> */
.L_x_7849:
[----:B------:R-:W-:Y:S01]  /*9090*/  IMAD.MOV.U32 R0, RZ, RZ, 0x7f ;  /* 0x0000007fff007424 */ /* 0x000fe200078e00ff */
[----:B------:R-:W-:-:S04]  /*90a0*/  ISETP.GT.U32.AND P0, PT, R3, 0x7f800000, PT ;  /* 0x7f8000000300780c */ /* 0x000fc80003f04070 */
[----:B------:R-:W-:-:S09]  /*90b0*/  SEL R0, R0, 0x7c, P0 ;  /* 0x0000007c00007807 */ /* 0x000fd20000000000 */
.L_x_7850:
[----:B------:R-:W-:Y:S05]  /*90c0*/  BSYNC B0 ;  /* 0x0000000000007941 */ /* 0x000fea0003800000 */
.L_x_7848:
[----:B------:R-:W-:-:S04]  /*90d0*/  LOP3.LUT R3, R7, 0x80000000, RZ, 0xc0, !PT ;  /* 0x8000000007037812 */ /* 0x000fc800078ec0ff */
[----:B------:R-:W-:-:S04]  /*90e0*/  SHF.R.U32.HI R3, RZ, 0x18, R3 ;  /* 0x00000018ff037819 */ /* 0x000fc80000011603 */
[----:B------:R-:W-:-:S05]  /*90f0*/  LOP3.LUT R3, R0, R3, RZ, 0xfc, !PT ;  /* 0x0000000300037212 */ /* 0x000fca00078efcff */
[----:B------:R0:W-:Y:S01]  /*9100*/  STG.E.U8 desc[UR36][R4.64], R3 ;  /* 0x0000000304007986 */ /* 0x0001e2000c101124 */
[----:B------:R-:W-:Y:S05]  /*9110*/  BRA `(.L_x_7834) ;  /* 0x0000000400e47947 */ /* 0x000fea0003800000 */
.L_x_7844:
        /* <DEDUP_REMOVED lines=8> */
.L_x_7841:
        /* <DEDUP_REMOVED lines=11> */
.L_x_7853:
        /* <DEDUP_REMOVED lines=21> */
.L_x_7856:
[----:B------:R-:W-:-:S04]  /*93a0*/  LOP3.LUT R0, R7, 0x80000000, RZ, 0xc0, !PT ;  /* 0x8000000007007812 */ /* 0x000fc800078ec0ff */
[----:B------:R-:W-:-:S04]  /*93b0*/  SHF.R.U32.HI R0, RZ, 0x18, R0 ;  /* 0x00000018ff007819 */ /* 0x000fc80000011600 */
[----:B------:R-:W-:-:S07]  /*93c0*/  LOP3.LUT R0, R3, R0, RZ, 0xfc, !PT ;  /* 0x0000000003007212 */ /* 0x000fce00078efcff */
.L_x_7855:
[----:B------:R-:W-:Y:S05]  /*93d0*/  BSYNC B0 ;  /* 0x0000000000007941 */ /* 0x000fea0003800000 */
.L_x_7854:
[----:B------:R0:W-:Y:S01]  /*93e0*/  STG.E.U8 desc[UR36][R4.64], R0 ;  /* 0x0000000004007986 */ /* 0x0001e2000c101124 */
[----:B------:R-:W-:Y:S05]  /*93f0*/  BRA `(.L_x_7834) ;  /* 0x00000004002c7947 */ /* 0x000fea0003800000 */
.L_x_7852:
        /* <DEDUP_REMOVED lines=21> */
.L_x_7859:
[----:B------:R-:W-:-:S04]  /*9550*/  LOP3.LUT R0, R7, 0x80000000, RZ, 0xc0, !PT ;  /* 0x8000000007007812 */ /* 0x000fc800078ec0ff */
[----:B------:R-:W-:-:S04]  /*9560*/  SHF.R.U32.HI R0, RZ, 0x18, R0 ;  /* 0x00000018ff007819 */ /* 0x000fc80000011600 */
[----:B------:R-:W-:-:S07]  /*9570*/  LOP3.LUT R0, R3, R0, RZ, 0xfc, !PT ;  /* 0x0000000003007212 */ /* 0x000fce00078efcff */
.L_x_7858:
[----:B------:R-:W-:Y:S05]  /*9580*/  BSYNC B0 ;  /* 0x0000000000007941 */ /* 0x000fea0003800000 */
.L_x_7857:
[----:B------:R3:W-:Y:S01]  /*9590*/  STG.E.U8 desc[UR36][R4.64], R0 ;  /* 0x0000000004007986 */ /* 0x0007e2000c101124 */
[----:B------:R-:W-:Y:S05]  /*95a0*/  BRA `(.L_x_7834) ;  /* 0x0000000000c07947 */ /* 0x000fea0003800000 */
.L_x_7851:
        /* <DEDUP_REMOVED lines=26> */
.L_x_7833:
        /* <DEDUP_REMOVED lines=16> */
.L_x_7862:
[----:B------:R-:W-:Y:S05]  /*9850*/  BRA `(.L_x_7834) ;  /* 0x0000000000147947 */ /* 0x000fea0003800000 */
.L_x_7861:
[----:B------:R-:W0:Y:S02]  /*9860*/  F2I.U64.F64.TRUNC R24, R24 ;  /* 0x0000001800187311 */ /* 0x000e24000030d800 */
[----:B0-----:R2:W-:Y:S01]  /*9870*/  STG.E.64 desc[UR36][R4.64], R24 ;  /* 0x0000001804007986 */ /* 0x0015e2000c101b24 */
[----:B------:R-:W-:Y:S05]  /*9880*/  BRA `(.L_x_7834) ;  /* 0x0000000000087947 */ /* 0x000fea0003800000 */
.L_x_7860:
[----:B------:R-:W0:Y:S02]  /*9890*/  F2I.U32.F64.TRUNC R25, R24 ;  /* 0x0000001800197311 */ /* 0x000e24000030d000 */
[----:B0-----:R0:W-:Y:S02]  /*98a0*/  STG.E desc[UR36][R4.64], R25 ;  /* 0x0000001904007986 */ /* 0x0011e4000c101924 */
.L_x_7834:
[----:B------:R-:W-:-:S07]  /*98b0*/  VIADD R19, R19, 0x80 ;  /* 0x0000008013137836 */ /* 0x000fce0000000000 */
.L_x_7794:
[----:B------:R-:W-:Y:S05]  /*98c0*/  BSYNC B6 ;  /* 0x0000000000067941 */ /* 0x000fea0003800000 */
.L_x_7793:
[----:B------:R-:W-:-:S13]  /*98d0*/  ISETP.GE.AND P0, PT, R19, R2, PT ;  /* 0x000000021300720c */ /* 0x000fda0003f06270 */
[----:B------:R-:W-:Y:S05]  /*98e0*/  @P0 EXIT ;  /* 0x000000000000094d */ /* 0x000fea0003800000 */
[----:B01--4-:R-:W0:Y:S01]  /*98f0*/  LDC.64 R2, c[0x0][0x218] ;  /* 0x00008600ff027b82 */ /* 0x013e220000000a00 */
[----:B---3--:R-:W-:Y:S01]  /*9900*/  PRMT R0, R22, 0x9910, RZ ;  /* 0x0000991016007816 */ /* 0x008fe200000000ff */
        /* <DEDUP_REMOVED lines=18> */
.L_x_7866:
[----:B------:R-:W0:Y:S02]  /*9a30*/  F2I.S64.F64.TRUNC R16, R16 ;  /* 0x0000001000107311 */ /* 0x000e24000030d900 */
[----:B0-----:R-:W-:-:S05]  /*9a40*/  IMAD.MOV.U32 R5, RZ, RZ, R16 ;  /* 0x000000ffff057224 */ /* 0x001fca00078e0010 */
[----:B------:R-:W-:Y:S01]  /*9a50*/  STG.E.U8 desc[UR36][R2.64], R5 ;  /* 0x0000000502007986 */ /* 0x000fe2000c101124 */
[----:B------:R-:W-:Y:S05]  /*9a60*/  EXIT ;  /* 0x000000000000794d */ /* 0x000fea0003800000 */
.L_x_7865:
        /* <DEDUP_REMOVED lines=9> */
.L_x_7869:
[----:B------:R-:W0:Y:S02]  /*9b00*/  F2I.F64.TRUNC R17, R16 ;  /* 0x0000001000117311 */ /* 0x000e24000030d100 */
[----:B0-----:R-:W-:Y:S01]  /*9b10*/  STG.E desc[UR36][R2.64], R17 ;  /* 0x0000001102007986 */ /* 0x001fe2000c101924 */
[----:B------:R-:W-:Y:S05]  /*9b20*/  EXIT ;  /* 0x000000000000794d */ /* 0x000fea0003800000 */
.L_x_7868:
[----:B------:R-:W0:Y:S02]  /*9b30*/  F2I.F64.TRUNC R17, R16 ;  /* 0x0000001000117311 */ /* 0x000e24000030d100 */
[----:B0-----:R-:W-:Y:S01]  /*9b40*/  STG.E.U16 desc[UR36][R2.64], R17 ;  /* 0x0000001102007986 */ /* 0x001fe2000c101524 */
[----:B------:R-:W-:Y:S05]  /*9b50*/  EXIT ;  /* 0x000000000000794d */ /* 0x000fea0003800000 */
.L_x_7864:
        /* <DEDUP_REMOVED lines=13> */
.L_x_7871:
        /* <DEDUP_REMOVED lines=8> */
.L_x_7870:
        /* <DEDUP_REMOVED lines=14> */
.L_x_7873:
        /* <DEDUP_REMOVED lines=9> */
.L_x_7872:
[----:B------:R-:W-:Y:S01]  /*9e20*/  STG.E.64 desc[UR36][R2.64], R16 ;  /* 0x0000001002007986 */ /* 0x000fe2000c101b24 */
[----:B------:R-:W-:Y:S05]  /*9e30*/  EXIT ;  /* 0x000000000000794d */ /* 0x000fea0003800000 */
.L_x_7863:
        /* <DEDUP_REMOVED lines=12> */
.L_x_7876:
[----:B------:R-:W-:-:S05]  /*9f00*/  CS2R R18, SRZ ;  /* 0x0000000000127805 */ /* 0x000fca000001ff00 */
[----:B------:R-:W-:Y:S01]  /*9f10*/  STG.E.128 desc[UR36][R2.64], R16 ;  /* 0x0000001002007986 */ /* 0x000fe2000c101d24 */
[----:B------:R-:W-:Y:S05]  /*9f20*/  EXIT ;  /* 0x000000000000794d */ /* 0x000fea0003800000 */
.L_x_7875:
        /* <DEDUP_REMOVED lines=25> */
.L_x_7880:
[----:B------:R-:W-:Y:S05]  /*a0c0*/  BSYNC B0 ;  /* 0x0000000000007941 */ /* 0x000fea0003800000 */
.L_x_7879:
[----:B------:R-:W-:-:S05]  /*a0d0*/  LOP3.LUT R5, R0, R5, RZ, 0xfc, !PT ;  /* 0x0000000500057212 */ /* 0x000fca00078efcff */
[----:B------:R-:W-:Y:S01]  /*a0e0*/  STG.E.U8 desc[UR36][R2.64], R5 ;  /* 0x0000000502007986 */ /* 0x000fe2000c101124 */
[----:B------:R-:W-:Y:S05]  /*a0f0*/  EXIT ;  /* 0x000000000000794d */ /* 0x000fea0003800000 */
.L_x_7878:
        /* <DEDUP_REMOVED lines=17> */
.L_x_7882:
[----:B------:R-:W-:Y:S01]  /*a210*/  IMAD.MOV.U32 R0, RZ, RZ, 0x7f ;  /* 0x0000007fff007424 */ /* 0x000fe200078e00ff */
[----:B------:R-:W-:-:S04]  /*a220*/  ISETP.GT.U32.AND P0, PT, R4, 0x7f800000, PT ;  /* 0x7f8000000400780c */ /* 0x000fc80003f04070 */
[----:B------:R-:W-:-:S09]  /*a230*/  SEL R0, R0, 0x7c, P0 ;  /* 0x0000007c00007807 */ /* 0x000fd20000000000 */
.L_x_7883:
[----:B------:R-:W-:Y:S05]  /*a240*/  BSYNC B0 ;  /* 0x0000000000007941 */ /* 0x000fea0003800000 */
.L_x_7881:
[----:B------:R-:W-:-:S04]  /*a250*/  LOP3.LUT R4, R5, 0x80000000, RZ, 0xc0, !PT ;  /* 0x8000000005047812 */ /* 0x000fc800078ec0ff */
[----:B------:R-:W-:-:S04]  /*a260*/  SHF.R.U32.HI R5, RZ, 0x18, R4 ;  /* 0x00000018ff057819 */ /* 0x000fc80000011604 */
[----:B------:R-:W-:-:S05]  /*a270*/  LOP3.LUT R5, R0, R5, RZ, 0xfc, !PT ;  /* 0x0000000500057212 */ /* 0x000fca00078efcff */
[----:B------:R-:W-:Y:S01]  /*a280*/  STG.E.U8 desc[UR36][R2.64], R5 ;  /* 0x0000000502007986 */ /* 0x000fe2000c101124 */
[----:B------:R-:W-:Y:S05]  /*a290*/  EXIT ;  /* 0x000000000000794d */ /* 0x000fea0003800000 */
.L_x_7877:
        /* <DEDUP_REMOVED lines=8> */
.L_x_7874:
        /* <DEDUP_REMOVED lines=11> */
.L_x_7886:
        /* <DEDUP_REMOVED lines=21> */
.L_x_7889:
[----:B------:R-:W-:-:S04]  /*a520*/  LOP3.LUT R0, R7, 0x80000000, RZ, 0xc0, !PT ;  /* 0x8000000007007812 */ /* 0x000fc800078ec0ff */
[----:B------:R-:W-:-:S04]  /*a530*/  SHF.R.U32.HI R5, RZ, 0x18, R0 ;  /* 0x00000018ff057819 */ /* 0x000fc80000011600 */
[----:B------:R-:W-:-:S04]  /*a540*/  LOP3.LUT R4, R4, R5, RZ, 0xfc, !PT ;  /* 0x0000000504047212 */ /* 0x000fc800078efcff */
[----:B------:R-:W-:-:S07]  /*a550*/  PRMT R0, R4, 0x7610, R0 ;  /* 0x0000761004007816 */ /* 0x000fce0000000000 */
.L_x_7888:
[----:B------:R-:W-:Y:S05]  /*a560*/  BSYNC B0 ;  /* 0x0000000000007941 */ /* 0x000fea0003800000 */
.L_x_7887:
[----:B------:R-:W-:Y:S01]  /*a570*/  STG.E.U8 desc[UR36][R2.64], R0 ;  /* 0x0000000002007986 */ /* 0x000fe2000c101124 */
[----:B------:R-:W-:Y:S05]  /*a580*/  EXIT ;  /* 0x000000000000794d */ /* 0x000fea0003800000 */
.L_x_7885:
        /* <DEDUP_REMOVED lines=21> */
.L_x_7892:
[----:B------:R-:W-:-:S04]  /*a6e0*/  LOP3.LUT R0, R7, 0x80000000, RZ, 0xc0, !PT ;  /* 0x8000000007007812 */ /* 0x000fc800078ec0ff */
[----:B------:R-:W-:-:S04]  /*a6f0*/  SHF.R.U32.HI R5, RZ, 0x18, R0 ;  /* 0x00000018ff057819 */ /* 0x000fc80000011600 */
[----:B------:R-:W-:-:S04]  /*a700*/  LOP3.LUT R4, R4, R5, RZ, 0xfc, !PT ;  /* 0x0000000504047212 */ /* 0x000fc800078efcff */
[----:B------:R-:W-:-:S07]  /*a710*/  PRMT R0, R4, 0x7610, R0 ;  /* 0x0000761004007816 */ /* 0x000fce0000000000 */
.L_x_7891:
[----:B------:R-:W-:Y:S05]  /*a720*/  BSYNC B0 ;  /* 0x0000000000007941 */ /* 0x000fea0003800000 */
.L_x_7890:
[----:B------:R-:W-:Y:S01]  /*a730*/  STG.E.U8 desc[UR36][R2.64], R0 ;  /* 0x0000000002007986 */ /* 0x000fe2000c101124 */
[----:B------:R-:W-:Y:S05]  /*a740*/  EXIT ;  /* 0x000000000000794d */ /* 0x000fea0003800000 */
.L_x_7884:
        /* <DEDUP_REMOVED lines=26> */
.L_x_7867:
        /* <DEDUP_REMOVED lines=16> */
.L_x_7895:
[----:B------:R-:W-:Y:S05]  /*a9f0*/  EXIT ;  /* 0x000000000000794d */ /* 0x000fea0003800000 */
.L_x_7894:
[----:B------:R-:W0:Y:S02]  /*aa00*/  F2I.U64.F64.TRUNC R16, R16 ;  /* 0x0000001000107311 */ /* 0x000e24000030d800 */
[----:B0-----:R-:W-:Y:S01]  /*aa10*/  STG.E.64 desc[UR36][R2.64], R16 ;  /* 0x0000001002007986 */ /* 0x001fe2000c101b24 */
[----:B------:R-:W-:Y:S05]  /*aa20*/  EXIT ;  /* 0x000000000000794d */ /* 0x000fea0003800000 */
.L_x_7893:
[----:B------:R-:W0:Y:S02]  /*aa30*/  F2I.U32.F64.TRUNC R17, R16 ;  /* 0x0000001000117311 */ /* 0x000e24000030d000 */
[----:B0-----:R-:W-:Y:S01]  /*aa40*/  STG.E desc[UR36][R2.64], R17 ;  /* 0x0000001102007986 */ /* 0x001fe2000c101924 */
[----:B------:R-:W-:Y:S05]  /*aa50*/  EXIT ;  /* 0x000000000000794d */ /* 0x000fea0003800000 */
        .weak           $__internal_15_$__cuda_sm20_div_rn_f64_full
        .type           $__internal_15_$__cuda_sm20_div_rn_f64_full,@function
        .size           $__internal_15_$__cuda_sm20_div_rn_f64_full,(.L_x_13245 - $__internal_15_$__cuda_sm20_div_rn_f64_full)
$__internal_15_$__cuda_sm20_div_rn_f64_full:
[C---:B------:R-:W-:Y:S01]  /*aa60*/  FSETP.GEU.AND P0, PT, |R9|.reuse, 1.469367938527859385e-39, PT ;  /* 0x001000000900780b */ /* 0x040fe20003f0e200 */
[----:B------:R-:W-:Y:S01]  /*aa70*/  IMAD.MOV.U32 R12, RZ, RZ, 0x1 ;  /* 0x00000001ff0c7424 */ /* 0x000fe200078e00ff */
[----:B------:R-:W-:Y:S01]  /*aa80*/  LOP3.LUT R6, R9, 0x800fffff, RZ, 0xc0, !PT ;  /* 0x800fffff09067812 */ /* 0x000fe200078ec0ff */
[----:B------:R-:W-:Y:S01]  /*aa90*/  IMAD.MOV.U32 R30, RZ, RZ, 0x1ca00000 ;  /* 0x1ca00000ff1e7424 */ /* 0x000fe200078e00ff */
        /* <DEDUP_REMOVED lines=8> */
[----:B------:R-:W-:Y:S02]  /*ab20*/  @!P3 LOP3.LUT R14, R9, 0x7ff00000, RZ, 0xc0, !PT ;  /* 0x7ff00000090eb812 */ /* 0x000fe400078ec0ff */
[----:B------:R-:W0:Y:S02]  /*ab30*/  MUFU.RCP64H R13, R7 ;  /* 0x00000007000d7308 */ /* 0x000e240000001800 */
[----:B------:R-:W-:Y:S02]  /*ab40*/  @!P3 ISETP.GE.U32.AND P4, PT, R3, R14, PT ;  /* 0x0000000e0300b20c */ /* 0x000fe40003f86070 */
[----:B------:R-:W-:Y:S02]  /*ab50*/  @!P0 LOP3.LUT R32, R7, 0x7ff00000, RZ, 0xc0, !PT ;  /* 0x7ff0000007208812 */ /* 0x000fe400078ec0ff */
[----:B------:R-:W-:-:S04]  /*ab60*/  @!P3 SEL R15, R30, 0x63400000, !P4 ;  /* 0x634000001e0fb807 */ /* 0x000fc80006000000 */
[----:B------:R-:W-:-:S04]  /*ab70*/  @!P3 LOP3.LUT R26, R15, 0x80000000, R11, 0xf8, !PT ;  /* 0x800000000f1ab812 */ /* 0x000fc800078ef80b */
[----:B------:R-:W-:Y:S01]  /*ab80*/  @!P3 LOP3.LUT R27, R26, 0x100000, RZ, 0xfc, !PT ;  /* 0x001000001a1bb812 */ /* 0x000fe200078efcff */
[----:B------:R-:W-:Y:S01]  /*ab90*/  @!P3 IMAD.MOV.U32 R26, RZ, RZ, RZ ;  /* 0x000000ffff1ab224 */ /* 0x000fe200078e00ff */
[----:B0-----:R-:W-:-:S08]  /*aba0*/  DFMA R20, R12, -R6, 1 ;  /* 0x3ff000000c14742b */ /* 0x001fd00000000806 */
[----:B------:R-:W-:-:S08]  /*abb0*/  DFMA R20, R20, R20, R20 ;  /* 0x000000141414722b */ /* 0x000fd00000000014 */
[----:B------:R-:W-:Y:S01]  /*abc0*/  DFMA R20, R12, R20, R12 ;  /* 0x000000140c14722b */ /* 0x000fe2000000000c */
[----:B------:R-:W-:Y:S01]  /*abd0*/  SEL R13, R30, 0x63400000, !P2 ;  /* 0x634000001e0d7807 */ /* 0x000fe20005000000 */
[----:B------:R-:W-:-:S03]  /*abe0*/  IMAD.MOV.U32 R12, RZ, RZ, R10 ;  /* 0x000000ffff0c7224 */ /* 0x000fc600078e000a */
[----:B------:R-:W-:-:S03]  /*abf0*/  LOP3.LUT R13, R13, 0x800fffff, R11, 0xf8, !PT ;  /* 0x800fffff0d0d7812 */ /* 0x000fc600078ef80b */
[----:B------:R-:W-:-:S03]  /*ac00*/  DFMA R14, R20, -R6, 1 ;  /* 0x3ff00000140e742b */ /* 0x000fc60000000806 */
[----:B------:R-:W-:-:S05]  /*ac10*/  @!P3 DFMA R12, R12, 2, -R26 ;  /* 0x400000000c0cb82b */ /* 0x000fca000000081a */
[----:B------:R-:W-:-:S08]  /*ac20*/  DFMA R14, R20, R14, R20 ;  /* 0x0000000e140e722b */ /* 0x000fd00000000014 */
[----:B------:R-:W-:-:S08]  /*ac30*/  DMUL R20, R14, R12 ;  /* 0x0000000c0e147228 */ /* 0x000fd00000000000 */
[----:B------:R-:W-:-:S08]  /*ac40*/  DFMA R26, R20, -R6, R12 ;  /* 0x80000006141a722b */ /* 0x000fd0000000000c */
[----:B------:R-:W-:Y:S01]  /*ac50*/  DFMA R26, R14, R26, R20 ;  /* 0x0000001a0e1a722b */ /* 0x000fe20000000014 */
[----:B------:R-:W-:Y:S01]  /*ac60*/  IMAD.MOV.U32 R20, RZ, RZ, R3 ;  /* 0x000000ffff147224 */ /* 0x000fe200078e0003 */
[----:B------:R-:W-:Y:S01]  /*ac70*/  @!P3 LOP3.LUT R20, R13, 0x7ff00000, RZ, 0xc0, !PT ;  /* 0x7ff000000d14b812 */ /* 0x000fe200078ec0ff */
[----:B------:R-:W-:-:S04]  /*ac80*/  VIADD R15, R32, 0xffffffff ;  /* 0xffffffff200f7836 */ /* 0x000fc80000000000 */
[----:B------:R-:W-:-:S05]  /*ac90*/  VIADD R14, R20, 0xffffffff ;  /* 0xffffffff140e7836 */ /* 0x000fca0000000000 */
[----:B------:R-:W-:-:S04]  /*aca0*/  ISETP.GT.U32.AND P0, PT, R14, 0x7feffffe, PT ;  /* 0x7feffffe0e00780c */ /* 0x000fc80003f04070 */
[----:B------:R-:W-:-:S13]  /*acb0*/  ISETP.GT.U32.OR P0, PT, R15, 0x7feffffe, P0 ;  /* 0x7feffffe0f00780c */ /* 0x000fda0000704470 */
[----:B------:R-:W-:Y:S05]  /*acc0*/  @P0 BRA `(.L_x_7897) ;  /* 0x00000000006c0947 */ /* 0x000fea0003800000 */
[----:B------:R-:W-:-:S04]  /*acd0*/  LOP3.LUT R14, R9, 0x7ff00000, RZ, 0xc0, !PT ;  /* 0x7ff00000090e7812 */ /* 0x000fc800078ec0ff */
[CC--:B------:R-:W-:Y:S02]  /*ace0*/  VIADDMNMX R10, R3.reuse, -R14.reuse, 0xb9600000, !PT ;  /* 0xb9600000030a7446 */ /* 0x0c0fe4000780090e */
[----:B------:R-:W-:Y:S02]  /*acf0*/  ISETP.GE.U32.AND P0, PT, R3, R14, PT ;  /* 0x0000000e0300720c */ /* 0x000fe40003f06070 */
[----:B------:R-:W-:Y:S01]  /*ad00*/  VIMNMX R3, R10, 0x46a00000, PT ;  /* 0x46a000000a037848 */ /* 0x000fe20003fe0100 */
[----:B------:R-:W-:Y:S01]  /*ad10*/  IMAD.MOV.U32 R10, RZ, RZ, RZ ;  /* 0x000000ffff0a7224 */ /* 0x000fe200078e00ff */
        /* <DEDUP_REMOVED lines=22> */
.L_x_7897:
        /* <DEDUP_REMOVED lines=16> */
.L_x_7900:
[----:B------:R-:W-:Y:S01]  /*af80*/  LOP3.LUT R15, R9, 0x80000, RZ, 0xfc, !PT ;  /* 0x00080000090f7812 */ /* 0x000fe200078efcff */
[----:B------:R-:W-:Y:S01]  /*af90*/  IMAD.MOV.U32 R14, RZ, RZ, R8 ;  /* 0x000000ffff0e7224 */ /* 0x000fe200078e0008 */
[----:B------:R-:W-:Y:S06]  /*afa0*/  BRA `(.L_x_7898) ;  /* 0x0000000000087947 */ /* 0x000fec0003800000 */
.L_x_7899:
[----:B------:R-:W-:Y:S01]  /*afb0*/  LOP3.LUT R15, R11, 0x80000, RZ, 0xfc, !PT ;  /* 0x000800000b0f7812 */ /* 0x000fe200078efcff */
[----:B------:R-:W-:-:S07]  /*afc0*/  IMAD.MOV.U32 R14, RZ, RZ, R10 ;  /* 0x000000ffff0e7224 */ /* 0x000fce00078e000a */
.L_x_7898:
[----:B------:R-:W-:Y:S05]  /*afd0*/  BSYNC B2 ;  /* 0x0000000000027941 */ /* 0x000fea0003800000 */
.L_x_7896:
[----:B------:R-:W-:Y:S02]  /*afe0*/  IMAD.MOV.U32 R6, RZ, RZ, R0 ;  /* 0x000000ffff067224 */ /* 0x000fe400078e0000 */
[----:B------:R-:W-:-:S04]  /*aff0*/  IMAD.MOV.U32 R7, RZ, RZ, 0x0 ;  /* 0x00000000ff077424 */ /* 0x000fc800078e00ff */
[----:B------:R-:W-:Y:S05]  /*b000*/  RET.REL.NODEC R6 `(_ZN2at6native27unrolled_elementwise_kernelIZZZNS0_17log1p_kernel_cudaERNS_18TensorIteratorBaseEENKUlvE_clEvENKUlvE_clEvEUldE_St5arrayIPcLm2EELi4E23TrivialOffsetCalculatorILi1EjESB_NS0_6memory12LoadWithCastILi1EEENSC_13StoreWithCastILi1EEEEEviT_T0_T2_T3_T4_T5_) ;  /* 0xffffff4c06fc7950 */ /* 0x000fea0003c3ffff */
.L_x_7901:
        /* <DEDUP_REMOVED lines=15> */
.L_x_13245:


//--------------------- .text._ZN2at6native18elementwise_kernelILi128ELi2EZNS0_22gpu_kernel_impl_nocastIZZZNS0_17log1p_kernel_cudaERNS_18TensorIteratorBaseEENKUlvE_clEvENKUlvE_clEvEUldE_EEvS4_RKT_EUliE_EEviT1_ --------------------------
	.section	.text._ZN2at6native18elementwise_kernelILi128ELi2EZNS0_22gpu_kernel_impl_nocastIZZZNS0_17log1p_kernel_cudaERNS_18TensorIteratorBaseEENKUlvE_clEvENKUlvE_clEvEUldE_EEvS4_RKT_EUliE_EEviT1_,"ax",@progbits
	.align	128
        .global         _ZN2at6native18elementwise_kernelILi128ELi2EZNS0_22gpu_kernel_impl_nocastIZZZNS0_17log1p_kernel_cudaERNS_18TensorIteratorBaseEENKUlvE_clEvENKUlvE_clEvEUldE_EEvS4_RKT_EUliE_EEviT1_
        .type           _ZN2at6native18elementwise_kernelILi128ELi2EZNS0_22gpu_kernel_impl_nocastIZZZNS0_17log1p_kernel_cudaERNS_18TensorIteratorBaseEENKUlvE_clEvENKUlvE_clEvEUldE_EEvS4_RKT_EUliE_EEviT1_,@function
        .size           _ZN2at6native18elementwise_kernelILi128ELi2EZNS0_22gpu_kernel_impl_nocastIZZZNS0_17log1p_kernel_cudaERNS_18TensorIteratorBaseEENKUlvE_clEvENKUlvE_clEvEUldE_EEvS4_RKT_EUliE_EEviT1_,(.L_x_13246 - _ZN2at6native18elementwise_kernelILi128ELi2EZNS0_22gpu_kernel_impl_nocastIZZZNS0_17log1p_kernel_cudaERNS_18TensorIteratorBaseEENKUlvE_clEvENKUlvE_clEvEUldE_EEvS4_RKT_EUliE_EEviT1_)
        .other          _ZN2at6native18elementwise_kernelILi128ELi2EZNS0_22gpu_kernel_impl_nocastIZZZNS0_17log1p_kernel_cudaERNS_18TensorIteratorBaseEENKUlvE_clEvENKUlvE_clEvEUldE_EEvS4_RKT_EUliE_EEviT1_,@"STO_CUDA_ENTRY STV_DEFAULT"
_ZN2at6native18elementwise_kernelILi128ELi2EZNS0_22gpu_kernel_impl_nocastIZZZNS0_17log1p_kernel_cudaERNS_18TensorIteratorBaseEENKUlvE_clEvENKUlvE_clEvEUldE_EEvS4_RKT_EUliE_EEviT1_:
.text._ZN2at6native18elementwise_kernelILi128ELi2EZNS0_22gpu_kernel_impl_nocastIZZZNS0_17log1p_kernel_cudaERNS_18TensorIteratorBaseEENKUlvE_clEvENKUlvE_clEvEUldE_EEvS4_RKT_EUliE_EEviT1_:
        /* <DEDUP_REMOVED lines=11> */
[----:B------:R-:W-:Y:S01]  /*00b0*/  IMAD.MOV.U32 R0, RZ, RZ, RZ ;  /* 0x000000ffff007224 */ /* 0x000fe200078e00ff */
        /* <DEDUP_REMOVED lines=288> */
[----:B------:R-:W-:Y:S01]  /*12c0*/  @P0 IMAD.MOV.U32 R6, RZ, RZ, RZ ;  /* 0x000000ffff060224 */ /* 0x000fe200078e00ff */
[----:B------:R-:W-:Y:S02]  /*12d0*/  ULDC.64 UR6, c[0x0][0x400] ;  /* 0x0001000000067ab9 */ /* 0x000fe40000000a00 */
[C---:B------:R-:W-:Y:S01]  /*12e0*/  IADD3 R9, -R7.reuse, RZ, RZ ;  /* 0x000000ff07097210 */ /* 0x040fe20007ffe1ff */
        /* <DEDUP_REMOVED lines=11> */
.L_x_7904:
[----:B------:R-:W-:Y:S02]  /*13a0*/  ULDC.64 UR6, c[0x0][0x418] ;  /* 0x0001060000067ab9 */ /* 0x000fe40000000a00 */
[----:B------:R-:W-:-:S04]  /*13b0*/  IADD3 R20, P0, R0, UR6, RZ ;  /* 0x0000000600147c10 */ /* 0x000fc8000ff1e0ff */
[----:B------:R-:W-:Y:S01]  /*13c0*/  IADD3.X R21, RZ, UR7, RZ, P0, !PT ;  /* 0x00000007ff157c10 */ /* 0x000fe200087fe4ff */
[----:B------:R-:W-:-:S05]  /*13d0*/  ULDC.64 UR6, c[0x0][0x410] ;  /* 0x0001040000067ab9 */ /* 0x000fca0000000a00 */
[----:B------:R-:W2:Y:S01]  /*13e0*/  LDG.E.64 R20, desc[UR4][R20.64] ;  /* 0x0000000414147981 */ /* 0x000ea2000c1e1b00 */
[----:B------:R-:W-:Y:S01]  /*13f0*/  IADD3 R22, P1, R23, UR6, RZ ;  /* 0x0000000617167c10 */ /* 0x000fe2000ff3e0ff */
[----:B------:R-:W-:Y:S04]  /*1400*/  BSSY B1, `(.L_x_7905) ;  /* 0x000008b000017945 */ /* 0x000fe80003800000 */
[----:B------:R-:W-:Y:S01]  /*1410*/  IMAD.X R23, RZ, RZ, UR7, P1 ;  /* 0x00000007ff177e24 */ /* 0x000fe200088e06ff */
[C---:B--2---:R-:W-:Y:S02]  /*1420*/  FSETP.GEU.FTZ.AND P2, PT, R21.reuse, 1.7916666269302368164, PT ;  /* 0x3fe555551500780b */ /* 0x044fe40003f5e000 */
[----:B------:R-:W-:-:S13]  /*1430*/  FSETP.GT.FTZ.AND P0, PT, R21, -1.6999999284744262695, PT ;  /* 0xbfd999991500780b */ /* 0x000fda0003f14000 */
[----:B------:R-:W-:Y:S05]  /*1440*/  @P0 BRA !P2, `(.L_x_7906) ;  /* 0x0000000400440947 */ /* 0x000fea0005000000 */
[----:B------:R-:W-:-:S10]  /*1450*/  DADD R2, R20, 1 ;  /* 0x3ff0000014027429 */ /* 0x000fd40000000000 */
[----:B------:R-:W-:Y:S01]  /*1460*/  ISETP.GT.AND P0, PT, R3, 0xfffff, PT ;  /* 0x000fffff0300780c */ /* 0x000fe20003f04270 */
[----:B------:R-:W-:Y:S01]  /*1470*/  IMAD.MOV.U32 R7, RZ, RZ, R3 ;  /* 0x000000ffff077224 */ /* 0x000fe200078e0003 */
[----:B------:R-:W-:-:S11]  /*1480*/  MOV R6, R2 ;  /* 0x0000000200067202 */ /* 0x000fd60000000f00 */
[----:B------:R-:W-:-:S10]  /*1490*/  @!P0 DMUL R6, R6, 1.80143985094819840000e+16 ;  /* 0x4350000006068828 */ /* 0x000fd40000000000 */
[----:B------:R-:W-:Y:S01]  /*14a0*/  @!P0 MOV R3, R7 ;  /* 0x0000000700038202 */ /* 0x000fe20000000f00 */
[----:B------:R-:W-:-:S04]  /*14b0*/  @!P0 IMAD.MOV.U32 R2, RZ, RZ, R6 ;  /* 0x000000ffff028224 */ /* 0x000fc800078e0006 */
[----:B------:R-:W-:-:S05]  /*14c0*/  VIADD R0, R3, 0xffffffff ;  /* 0xffffffff03007836 */ /* 0x000fca0000000000 */
[----:B------:R-:W-:Y:S02]  /*14d0*/  ISETP.GE.U32.AND P1, PT, R0, 0x7fefffff, PT ;  /* 0x7fefffff0000780c */ /* 0x000fe40003f26070 */
[----:B------:R-:W-:Y:S02]  /*14e0*/  MOV R0, 0xfffffc01 ;  /* 0xfffffc0100007802 */ /* 0x000fe40000000f00 */
[----:B------:R-:W-:-:S09]  /*14f0*/  @!P0 MOV R0, 0xfffffbcb ;  /* 0xfffffbcb00008802 */ /* 0x000fd20000000f00 */
        /* <DEDUP_REMOVED lines=8> */
[----:B------:R-:W-:Y:S01]  /*1580*/  IMAD.MOV.U32 R14, RZ, RZ, -0x748574fc ;  /* 0x8b7a8b04ff0e7424 */ /* 0x000fe200078e00ff */
[----:B------:R-:W-:Y:S01]  /*1590*/  MOV R6, RZ ;  /* 0x000000ff00067202 */ /* 0x000fe20000000f00 */
[----:B------:R-:W-:Y:S01]  /*15a0*/  UMOV UR6, 0x3ae80f1e ;  /* 0x3ae80f1e00067882 */ /* 0x000fe20000000000 */
[----:B------:R-:W-:Y:S01]  /*15b0*/  LOP3.LUT R5, R4, 0x3ff00000, RZ, 0xfc, !PT ;  /* 0x3ff0000004057812 */ /* 0x000fe200078efcff */
[----:B------:R-:W-:Y:S01]  /*15c0*/  IMAD.MOV.U32 R4, RZ, RZ, R2 ;  /* 0x000000ffff047224 */ /* 0x000fe200078e0002 */
[----:B------:R-:W-:Y:S01]  /*15d0*/  MOV R15, 0x3ed0ee25 ;  /* 0x3ed0ee25000f7802 */ /* 0x000fe20000000f00 */
        /* <DEDUP_REMOVED lines=56> */
.L_x_7906:
        /* <DEDUP_REMOVED lines=18> */
[----:B------:R-:W-:Y:S02]  /*1a80*/  MOV R11, R21 ;  /* 0x00000015000b7202 */ /* 0x000fe40000000f00 */
[----:B------:R-:W-:-:S07]  /*1a90*/  MOV R0, 0x1ab0 ;  /* 0x00001ab000007802 */ /* 0x000fce0000000f00 */
[----:B------:R-:W-:Y:S05]  /*1aa0*/  CALL.REL.NOINC `($__internal_16_$__cuda_sm20_div_rn_f64_full) ;  /* 0x0000001c00ac7944 */ /* 0x000fea0003c00000 */
[----:B------:R-:W-:Y:S01]  /*1ab0*/  IMAD.MOV.U32 R2, RZ, RZ, R4 ;  /* 0x000000ffff027224 */ /* 0x000fe200078e0004 */
[----:B------:R-:W-:-:S07]  /*1ac0*/  MOV R3, R5 ;  /* 0x0000000500037202 */ /* 0x000fce0000000f00 */
.L_x_7909:
[----:B------:R-:W-:Y:S05]  /*1ad0*/  BSYNC B2 ;  /* 0x0000000000027941 */ /* 0x000fea0003800000 */
.L_x_7908:
        /* <DEDUP_REMOVED lines=29> */
.L_x_7907:
[----:B------:R-:W-:Y:S05]  /*1cb0*/  BSYNC B1 ;  /* 0x0000000000017941 */ /* 0x000fea0003800000 */
.L_x_7905:
[----:B------:R0:W-:Y:S01]  /*1cc0*/  STG.E.64 desc[UR4][R22.64], R4 ;  /* 0x0000000416007986 */ /* 0x0001e2000c101b04 */
[----:B------:R-:W-:-:S05]  /*1cd0*/  IMAD R7, R26, 0x100, R27 ;  /* 0x000001001a077824 */ /* 0x000fca00078e021b */
[----:B------:R-:W-:-:S07]  /*1ce0*/  IADD3 R7, R7, 0x80, RZ ;  /* 0x0000008007077810 */ /* 0x000fce0007ffe0ff */
.L_x_7903:
[----:B------:R-:W-:Y:S05]  /*1cf0*/  BSYNC B0 ;  /* 0x0000000000007941 */ /* 0x000fea0003800000 */
.L_x_7902:
[----:B------:R-:W-:Y:S02]  /*1d00*/  ULDC UR6, c[0x0][0x210] ;  /* 0x0000840000067ab9 */ /* 0x000fe40000000800 */
[----:B------:R-:W-:-:S13]  /*1d10*/  ISETP.GE.AND P0, PT, R7, UR6, PT ;  /* 0x0000000607007c0c */ /* 0x000fda000bf06270 */
[----:B------:R-:W-:Y:S05]  /*1d20*/  @P0 EXIT ;  /* 0x000000000000094d */ /* 0x000fea0003800000 */
[----:B------:R-:W1:Y:S01]  /*1d30*/  LDC R6, c[0x0][0x218] ;  /* 0x00008600ff067b82 */ /* 0x000e620000000800 */
[----:B------:R-:W-:Y:S01]  /*1d40*/  IMAD.MOV.U32 R0, RZ, RZ, RZ ;  /* 0x000000ffff007224 */ /* 0x000fe200078e00ff */
[----:B0-----:R-:W-:Y:S02]  /*1d50*/  MOV R23, RZ ;  /* 0x000000ff00177202 */ /* 0x001fe40000000f00 */
[----:B-1----:R-:W-:-:S13]  /*1d60*/  ISETP.NE.AND P0, PT, R6, RZ, PT ;  /* 0x000000ff0600720c */ /* 0x002fda0003f05270 */
        /* <DEDUP_REMOVED lines=288> */
[----:B------:R-:W1:Y:S08]  /*2f70*/  @P0 LDC R11, c[0x0][0x33c] ;  /* 0x0000cf00ff0b0b82 */ /* 0x000e700000000800 */
[----:B------:R-:W2:Y:S01]  /*2f80*/  @P0 LDC.64 R12, c[0x0][0x408] ;  /* 0x00010200ff0c0b82 */ /* 0x000ea20000000a00 */
[----:B0-----:R-:W-:-:S05]  /*2f90*/  @P0 IMAD.HI.U32 R2, R5, R8, R4 ;  /* 0x0000000805020227 */ /* 0x001fca00078e0004 */
[----:B------:R-:W-:Y:S01]  /*2fa0*/  @P0 SHF.R.U32.HI R4, RZ, R9, R2 ;  /* 0x00000009ff040219 */ /* 0x000fe20000011602 */
[----:B------:R-:W-:-:S04]  /*2fb0*/  IMAD R2, R7, UR8, R3 ;  /* 0x0000000807027c24 */ /* 0x000fc8000f8e0203 */
[----:B------:R-:W-:Y:S02]  /*2fc0*/  @P0 IMAD.MOV R4, RZ, RZ, -R4 ;  /* 0x000000ffff040224 */ /* 0x000fe400078e0a04 */
[C---:B------:R-:W-:Y:S02]  /*2fd0*/  IMAD R23, R2.reuse, UR6, R23 ;  /* 0x0000000602177c24 */ /* 0x040fe4000f8e0217 */
[----:B-1----:R-:W-:Y:S02]  /*2fe0*/  @P0 IMAD R4, R11, R4, R5 ;  /* 0x000000040b040224 */ /* 0x002fe400078e0205 */
[----:B------:R-:W-:Y:S02]  /*2ff0*/  IMAD R0, R2, UR7, R0 ;  /* 0x0000000702007c24 */ /* 0x000fe4000f8e0200 */
[C---:B--2---:R-:W-:Y:S02]  /*3000*/  @P0 IMAD R23, R4.reuse, R12, R23 ;  /* 0x0000000c04170224 */ /* 0x044fe400078e0217 */
[----:B------:R-:W-:-:S07]  /*3010*/  @P0 IMAD R0, R4, R13, R0 ;  /* 0x0000000d04000224 */ /* 0x000fce00078e0200 */
.L_x_7910:
[----:B------:R-:W-:Y:S02]  /*3020*/  ULDC.64 UR6, c[0x0][0x418] ;  /* 0x0001060000067ab9 */ /* 0x000fe40000000a00 */
[----:B------:R-:W-:-:S04]  /*3030*/  IADD3 R20, P0, R0, UR6, RZ ;  /* 0x0000000600147c10 */ /* 0x000fc8000ff1e0ff */
[----:B------:R-:W-:Y:S01]  /*3040*/  IADD3.X R21, RZ, UR7, RZ, P0, !PT ;  /* 0x00000007ff157c10 */ /* 0x000fe200087fe4ff */
[----:B------:R-:W-:-:S05]  /*3050*/  ULDC.64 UR6, c[0x0][0x410] ;  /* 0x0001040000067ab9 */ /* 0x000fca0000000a00 */
[----:B------:R-:W2:Y:S01]  /*3060*/  LDG.E.64 R20, desc[UR4][R20.64] ;  /* 0x0000000414147981 */ /* 0x000ea2000c1e1b00 */
[----:B------:R-:W-:Y:S01]  /*3070*/  IADD3 R22, P1, R23, UR6, RZ ;  /* 0x0000000617167c10 */ /* 0x000fe2000ff3e0ff */
[----:B------:R-:W-:Y:S03]  /*3080*/  BSSY B0, `(.L_x_7911) ;  /* 0x000008b000007945 */ /* 0x000fe60003800000 */
[----:B------:R-:W-:Y:S02]  /*3090*/  IADD3.X R23, RZ, UR7, RZ, P1, !PT ;  /* 0x00000007ff177c10 */ /* 0x000fe40008ffe4ff */
        /* <DEDUP_REMOVED lines=8> */
[----:B------:R-:W-:Y:S02]  /*3120*/  @!P0 MOV R3, R7 ;  /* 0x0000000700038202 */ /* 0x000fe40000000f00 */
[----:B------:R-:W-:-:S03]  /*3130*/  @!P0 MOV R2, R6 ;  /* 0x0000000600028202 */ /* 0x000fc60000000f00 */
[----:B------:R-:W-:-:S05]  /*3140*/  VIADD R0, R3, 0xffffffff ;  /* 0xffffffff03007836 */ /* 0x000fca0000000000 */
[----:B------:R-:W-:Y:S01]  /*3150*/  ISETP.GE.U32.AND P1, PT, R0, 0x7fefffff, PT ;  /* 0x7fefffff0000780c */ /* 0x000fe20003f26070 */
[----:B------:R-:W-:Y:S01]  /*3160*/  IMAD.MOV.U32 R0, RZ, RZ, -0x3ff ;  /* 0xfffffc01ff007424 */ /* 0x000fe200078e00ff */
[----:B------:R-:W-:-:S11]  /*3170*/  @!P0 MOV R0, 0xfffffbcb ;  /* 0xfffffbcb00008802 */ /* 0x000fd60000000f00 */
[----:B------:R-:W-:Y:S02]  /*3180*/  @P1 MOV R4, 0x0 ;  /* 0x0000000000041802 */ /* 0x000fe40000000f00 */
        /* <DEDUP_REMOVED lines=69> */
.L_x_7912:
        /* <DEDUP_REMOVED lines=17> */
[----:B------:R-:W-:Y:S02]  /*36f0*/  MOV R10, R20 ;  /* 0x00000014000a7202 */ /* 0x000fe40000000f00 */
[----:B------:R-:W-:Y:S02]  /*3700*/  MOV R11, R21 ;  /* 0x00000015000b7202 */ /* 0x000fe40000000f00 */
[----:B------:R-:W-:-:S07]  /*3710*/  MOV R0, 0x3730 ;  /* 0x0000373000007802 */ /* 0x000fce0000000f00 */
[----:B------:R-:W-:Y:S05]  /*3720*/  CALL.REL.NOINC `($__internal_16_$__cuda_sm20_div_rn_f64_full) ;  /* 0x00000000008c7944 */ /* 0x000fea0003c00000 */
[----:B------:R-:W-:Y:S01]  /*3730*/  IMAD.MOV.U32 R2, RZ, RZ, R4 ;  /* 0x000000ffff027224 */ /* 0x000fe200078e0004 */
[----:B------:R-:W-:-:S07]  /*3740*/  MOV R3, R5 ;  /* 0x0000000500037202 */ /* 0x000fce0000000f00 */
.L_x_7915:
[----:B------:R-:W-:Y:S05]  /*3750*/  BSYNC B1 ;  /* 0x0000000000017941 */ /* 0x000fea0003800000 */
.L_x_7914:
        /* <DEDUP_REMOVED lines=29> */
.L_x_7913:
[----:B------:R-:W-:Y:S05]  /*3930*/  BSYNC B0 ;  /* 0x0000000000007941 */ /* 0x000fea0003800000 */
.L_x_7911:
[----:B------:R-:W-:Y:S01]  /*3940*/  STG.E.64 desc[UR4][R22.64], R4 ;  /* 0x0000000416007986 */ /* 0x000fe2000c101b04 */
[----:B------:R-:W-:Y:S05]  /*3950*/  EXIT ;  /* 0x000000000000794d */ /* 0x000fea0003800000 */
        .weak           $__internal_16_$__cuda_sm20_div_rn_f64_full
        .type           $__internal_16_$__cuda_sm20_div_rn_f64_full,@function
        .size           $__internal_16_$__cuda_sm20_div_rn_f64_full,(.L_x_13246 - $__internal_16_$__cuda_sm20_div_rn_f64_full)
$__internal_16_$__cuda_sm20_div_rn_f64_full:
[C---:B------:R-:W-:Y:S01]  /*3960*/  FSETP.GEU.AND P0, PT, |R5|.reuse, 1.469367938527859385e-39, PT ;  /* 0x001000000500780b */ /* 0x040fe20003f0e200 */
[----:B------:R-:W-:Y:S01]  /*3970*/  IMAD.MOV.U32 R12, RZ, RZ, 0x1 ;  /* 0x00000001ff0c7424 */ /* 0x000fe200078e00ff */
[----:B------:R-:W-:Y:S01]  /*3980*/  LOP3.LUT R6, R5, 0x800fffff, RZ, 0xc0, !PT ;  /* 0x800fffff05067812 */ /* 0x000fe200078ec0ff */
[----:B------:R-:W-:Y:S01]  /*3990*/  BSSY B3, `(.L_x_7916) ;  /* 0x0000055000037945 */ /* 0x000fe20003800000 */
[----:B------:R-:W-:Y:S02]  /*39a0*/  MOV R9, R5 ;  /* 0x0000000500097202 */ /* 0x000fe40000000f00 */
[----:B------:R-:W-:Y:S02]  /*39b0*/  LOP3.LUT R7, R6, 0x3ff00000, RZ, 0xfc, !PT ;  /* 0x3ff0000006077812 */ /* 0x000fe400078efcff */
[----:B------:R-:W-:Y:S02]  /*39c0*/  MOV R6, R8 ;  /* 0x0000000800067202 */ /* 0x000fe40000000f00 */
[----:B------:R-:W-:-:S02]  /*39d0*/  FSETP.GEU.AND P2, PT, |R11|, 1.469367938527859385e-39, PT ;  /* 0x001000000b00780b */ /* 0x000fc40003f4e200 */
[----:B------:R-:W-:Y:S01]  /*39e0*/  LOP3.LUT R2, R11, 0x7ff00000, RZ, 0xc0, !PT ;  /* 0x7ff000000b027812 */ /* 0x000fe200078ec0ff */
[----:B------:R-:W-:Y:S01]  /*39f0*/  @!P0 DMUL R6, R8, 8.98846567431157953865e+307 ;  /* 0x7fe0000008068828 */ /* 0x000fe20000000000 */
[----:B------:R-:W-:Y:S02]  /*3a00*/  LOP3.LUT R5, R5, 0x7ff00000, RZ, 0xc0, !PT ;  /* 0x7ff0000005057812 */ /* 0x000fe400078ec0ff */
[----:B------:R-:W-:Y:S02]  /*3a10*/  MOV R4, R2 ;  /* 0x0000000200047202 */ /* 0x000fe40000000f00 */
[----:B------:R-:W-:Y:S01]  /*3a20*/  ISETP.GE.U32.AND P1, PT, R2, R5, PT ;  /* 0x000000050200720c */ /* 0x000fe20003f26070 */
[----:B------:R-:W0:Y:S04]  /*3a30*/  MUFU.RCP64H R13, R7 ;  /* 0x00000007000d7308 */ /* 0x000e280000001800 */
[----:B------:R-:W-:-:S02]  /*3a40*/  @!P2 LOP3.LUT R3, R9, 0x7ff00000, RZ, 0xc0, !PT ;  /* 0x7ff000000903a812 */ /* 0x000fc400078ec0ff */
[----:B------:R-:W-:Y:S02]  /*3a50*/  @!P0 LOP3.LUT R5, R7, 0x7ff00000, RZ, 0xc0, !PT ;  /* 0x7ff0000007058812 */ /* 0x000fe400078ec0ff */
[----:B------:R-:W-:Y:S02]  /*3a60*/  @!P2 ISETP.GE.U32.AND P3, PT, R2, R3, PT ;  /* 0x000000030200a20c */ /* 0x000fe40003f66070 */
[----:B------:R-:W-:Y:S01]  /*3a70*/  MOV R3, 0x1ca00000 ;  /* 0x1ca0000000037802 */ /* 0x000fe20000000f00 */
[----:B------:R-:W-:-:S03]  /*3a80*/  VIADD R25, R5, 0xffffffff ;  /* 0xffffffff05197836 */ /* 0x000fc60000000000 */
[----:B------:R-:W-:Y:S01]  /*3a90*/  @!P2 SEL R15, R3, 0x63400000, !P3 ;  /* 0x63400000030fa807 */ /* 0x000fe20005800000 */
[----:B0-----:R-:W-:-:S03]  /*3aa0*/  DFMA R16, R12, -R6, 1 ;  /* 0x3ff000000c10742b */ /* 0x001fc60000000806 */
[----:B------:R-:W-:-:S04]  /*3ab0*/  @!P2 LOP3.LUT R18, R15, 0x80000000, R11, 0xf8, !PT ;  /* 0x800000000f12a812 */ /* 0x000fc800078ef80b */
[----:B------:R-:W-:Y:S01]  /*3ac0*/  @!P2 LOP3.LUT R19, R18, 0x100000, RZ, 0xfc, !PT ;  /* 0x001000001213a812 */ /* 0x000fe200078efcff */
[----:B------:R-:W-:Y:S01]  /*3ad0*/  @!P2 IMAD.MOV.U32 R18, RZ, RZ, RZ ;  /* 0x000000ffff12a224 */ /* 0x000fe200078e00ff */
[----:B------:R-:W-:-:S08]  /*3ae0*/  DFMA R16, R16, R16, R16 ;  /* 0x000000101010722b */ /* 0x000fd00000000010 */
[----:B------:R-:W-:Y:S01]  /*3af0*/  DFMA R16, R12, R16, R12 ;  /* 0x000000100c10722b */ /* 0x000fe2000000000c */
[----:B------:R-:W-:Y:S02]  /*3b00*/  SEL R13, R3, 0x63400000, !P1 ;  /* 0x63400000030d7807 */ /* 0x000fe40004800000 */
[----:B------:R-:W-:Y:S02]  /*3b10*/  MOV R12, R10 ;  /* 0x0000000a000c7202 */ /* 0x000fe40000000f00 */
[----:B------:R-:W-:-:S03]  /*3b20*/  LOP3.LUT R13, R13, 0x800fffff, R11, 0xf8, !PT ;  /* 0x800fffff0d0d7812 */ /* 0x000fc600078ef80b */
[----:B------:R-:W-:-:S03]  /*3b30*/  DFMA R14, R16, -R6, 1 ;  /* 0x3ff00000100e742b */ /* 0x000fc60000000806 */
[----:B------:R-:W-:-:S05]  /*3b40*/  @!P2 DFMA R12, R12, 2, -R18 ;  /* 0x400000000c0ca82b */ /* 0x000fca0000000812 */
[----:B------:R-:W-:-:S05]  /*3b50*/  DFMA R14, R16, R14, R16 ;  /* 0x0000000e100e722b */ /* 0x000fca0000000010 */
[----:B------:R-:W-:-:S03]  /*3b60*/  @!P2 LOP3.LUT R4, R13, 0x7ff00000, RZ, 0xc0, !PT ;  /* 0x7ff000000d04a812 */ /* 0x000fc600078ec0ff */
[----:B------:R-:W-:Y:S01]  /*3b70*/  DMUL R16, R14, R12 ;  /* 0x0000000c0e107228 */ /* 0x000fe20000000000 */
[----:B------:R-:W-:-:S04]  /*3b80*/  IADD3 R24, R4, -0x1, RZ ;  /* 0xffffffff04187810 */ /* 0x000fc80007ffe0ff */
[----:B------:R-:W-:-:S03]  /*3b90*/  ISETP.GT.U32.AND P0, PT, R24, 0x7feffffe, PT ;  /* 0x7feffffe1800780c */ /* 0x000fc60003f04070 */
[----:B------:R-:W-:Y:S01]  /*3ba0*/  DFMA R18, R16, -R6, R12 ;  /* 0x800000061012722b */ /* 0x000fe2000000000c */
[----:B------:R-:W-:-:S07]  /*3bb0*/  ISETP.GT.U32.OR P0, PT, R25, 0x7feffffe, P0 ;  /* 0x7feffffe1900780c */ /* 0x000fce0000704470 */
[----:B------:R-:W-:-:S06]  /*3bc0*/  DFMA R18, R14, R18, R16 ;  /* 0x000000120e12722b */ /* 0x000fcc0000000010 */
[----:B------:R-:W-:Y:S05]  /*3bd0*/  @P0 BRA `(.L_x_7917) ;  /* 0x00000000006c0947 */ /* 0x000fea0003800000 */
[----:B------:R-:W-:-:S04]  /*3be0*/  LOP3.LUT R5, R9, 0x7ff00000, RZ, 0xc0, !PT ;  /* 0x7ff0000009057812 */ /* 0x000fc800078ec0ff */
[CC--:B------:R-:W-:Y:S02]  /*3bf0*/  VIADDMNMX R4, R2.reuse, -R5.reuse, 0xb9600000, !PT ;  /* 0xb960000002047446 */ /* 0x0c0fe40007800905 */
[----:B------:R-:W-:Y:S02]  /*3c00*/  ISETP.GE.U32.AND P0, PT, R2, R5, PT ;  /* 0x000000050200720c */ /* 0x000fe40003f06070 */
[----:B------:R-:W-:Y:S02]  /*3c10*/  VIMNMX R4, R4, 0x46a00000, PT ;  /* 0x46a0000004047848 */ /* 0x000fe40003fe0100 */
[----:B------:R-:W-:-:S04]  /*3c20*/  SEL R3, R3, 0x63400000, !P0 ;  /* 0x6340000003037807 */ /* 0x000fc80004000000 */
[----:B------:R-:W-:Y:S01]  /*3c30*/  IADD3 R10, -R3, R4, RZ ;  /* 0x00000004030a7210 */ /* 0x000fe20007ffe1ff */
[----:B------:R-:W-:-:S03]  /*3c40*/  IMAD.MOV.U32 R4, RZ, RZ, RZ ;  /* 0x000000ffff047224 */ /* 0x000fc600078e00ff */
[----:B------:R-:W-:-:S06]  /*3c50*/  IADD3 R5, R10, 0x7fe00000, RZ ;  /* 0x7fe000000a057810 */ /* 0x000fcc0007ffe0ff */
[----:B------:R-:W-:-:S10]  /*3c60*/  DMUL R2, R18, R4 ;  /* 0x0000000412027228 */ /* 0x000fd40000000000 */
[----:B------:R-:W-:-:S13]  /*3c70*/  FSETP.GTU.AND P0, PT, |R3|, 1.469367938527859385e-39, PT ;  /* 0x001000000300780b */ /* 0x000fda0003f0c200 */
[----:B------:R-:W-:Y:S05]  /*3c80*/  @P0 BRA `(.L_x_7918) ;  /* 0x0000000000940947 */ /* 0x000fea0003800000 */
[----:B------:R-:W-:-:S06]  /*3c90*/  DFMA R6, R18, -R6, R12 ;  /* 0x800000061206722b */ /* 0x000fcc000000000c */
[----:B------:R-:W-:-:S04]  /*3ca0*/  MOV R6, RZ ;  /* 0x000000ff00067202 */ /* 0x000fc80000000f00 */
[C---:B------:R-:W-:Y:S02]  /*3cb0*/  FSETP.NEU.AND P0, PT, R7.reuse, RZ, PT ;  /* 0x000000ff0700720b */ /* 0x040fe40003f0d000 */
[----:B------:R-:W-:-:S04]  /*3cc0*/  LOP3.LUT R9, R7, 0x80000000, R9, 0x48, !PT ;  /* 0x8000000007097812 */ /* 0x000fc800078e4809 */
[----:B------:R-:W-:-:S07]  /*3cd0*/  LOP3.LUT R7, R9, R5, RZ, 0xfc, !PT ;  /* 0x0000000509077212 */ /* 0x000fce00078efcff */
[----:B------:R-:W-:Y:S05]  /*3ce0*/  @!P0 BRA `(.L_x_7918) ;  /* 0x00000000007c8947 */ /* 0x000fea0003800000 */
[----:B------:R-:W-:Y:S01]  /*3cf0*/  IADD3 R5, -R10, RZ, RZ ;  /* 0x000000ff0a057210 */ /* 0x000fe20007ffe1ff */
[----:B------:R-:W-:Y:S01]  /*3d00*/  IMAD.MOV.U32 R4, RZ, RZ, RZ ;  /* 0x000000ffff047224 */ /* 0x000fe200078e00ff */
[----:B------:R-:W-:-:S05]  /*3d10*/  DMUL.RP R6, R18, R6 ;  /* 0x0000000612067228 */ /* 0x000fca0000008000 */
[----:B------:R-:W-:-:S05]  /*3d20*/  DFMA R4, R2, -R4, R18 ;  /* 0x800000040204722b */ /* 0x000fca0000000012 */
[----:B------:R-:W-:Y:S02]  /*3d30*/  LOP3.LUT R9, R7, R9, RZ, 0x3c, !PT ;  /* 0x0000000907097212 */ /* 0x000fe400078e3cff */
[----:B------:R-:W-:-:S04]  /*3d40*/  IADD3 R4, -R10, -0x43300000, RZ ;  /* 0xbcd000000a047810 */ /* 0x000fc80007ffe1ff */
[----:B------:R-:W-:-:S04]  /*3d50*/  FSETP.NEU.AND P0, PT, |R5|, R4, PT ;  /* 0x000000040500720b */ /* 0x000fc80003f0d200 */
[----:B------:R-:W-:Y:S02]  /*3d60*/  FSEL R2, R6, R2, !P0 ;  /* 0x0000000206027208 */ /* 0x000fe40004000000 */
[----:B------:R-:W-:Y:S01]  /*3d70*/  FSEL R3, R9, R3, !P0 ;  /* 0x0000000309037208 */ /* 0x000fe20004000000 */
[----:B------:R-:W-:Y:S06]  /*3d80*/  BRA `(.L_x_7918) ;  /* 0x0000000000547947 */ /* 0x000fec0003800000 */
.L_x_7917:
[----:B------:R-:W-:-:S14]  /*3d90*/  DSETP.NAN.AND P0, PT, R10, R10, PT ;  /* 0x0000000a0a00722a */ /* 0x000fdc0003f08000 */
[----:B------:R-:W-:Y:S05]  /*3da0*/  @P0 BRA `(.L_x_7919) ;  /* 0x0000000000440947 */ /* 0x000fea0003800000 */
[----:B------:R-:W-:-:S14]  /*3db0*/  DSETP.NAN.AND P0, PT, R8, R8, PT ;  /* 0x000000080800722a */ /* 0x000fdc0003f08000 */
[----:B------:R-:W-:Y:S05]  /*3dc0*/  @P0 BRA `(.L_x_7920) ;  /* 0x0000000000300947 */ /* 0x000fea0003800000 */
[----:B------:R-:W-:Y:S02]  /*3dd0*/  ISETP.NE.AND P0, PT, R4, R5, PT ;  /* 0x000000050400720c */ /* 0x000fe40003f05270 */
[----:B------:R-:W-:Y:S02]  /*3de0*/  MOV R2, 0x0 ;  /* 0x0000000000027802 */ /* 0x000fe40000000f00 */
[----:B------:R-:W-:-:S09]  /*3df0*/  MOV R3, 0xfff80000 ;  /* 0xfff8000000037802 */ /* 0x000fd20000000f00 */
[----:B------:R-:W-:Y:S05]  /*3e00*/  @!P0 BRA `(.L_x_7918) ;  /* 0x0000000000348947 */ /* 0x000fea0003800000 */
[----:B------:R-:W-:Y:S02]  /*3e10*/  ISETP.NE.AND P0, PT, R4, 0x7ff00000, PT ;  /* 0x7ff000000400780c */ /* 0x000fe40003f05270 */
[----:B------:R-:W-:Y:S02]  /*3e20*/  LOP3.LUT R3, R11, 0x80000000, R9, 0x48, !PT ;  /* 0x800000000b037812 */ /* 0x000fe400078e4809 */
[----:B------:R-:W-:-:S13]  /*3e30*/  ISETP.EQ.OR P0, PT, R5, RZ, !P0 ;  /* 0x000000ff0500720c */ /* 0x000fda0004702670 */
[----:B------:R-:W-:Y:S01]  /*3e40*/  @P0 LOP3.LUT R4, R3, 0x7ff00000, RZ, 0xfc, !PT ;  /* 0x7ff0000003040812 */ /* 0x000fe200078efcff */
[----:B------:R-:W-:Y:S01]  /*3e50*/  @!P0 IMAD.MOV.U32 R2, RZ, RZ, RZ ;  /* 0x000000ffff028224 */ /* 0x000fe200078e00ff */
[----:B------:R-:W-:Y:S02]  /*3e60*/  @P0 MOV R2, RZ ;  /* 0x000000ff00020202 */ /* 0x000fe40000000f00 */
[----:B------:R-:W-:Y:S01]  /*3e70*/  @P0 MOV R3, R4 ;  /* 0x0000000400030202 */ /* 0x000fe20000000f00 */
[----:B------:R-:W-:Y:S06]  /*3e80*/  BRA `(.L_x_7918) ;  /* 0x0000000000147947 */ /* 0x000fec0003800000 */
.L_x_7920:
[----:B------:R-:W-:Y:S01]  /*3e90*/  LOP3.LUT R3, R9, 0x80000, RZ, 0xfc, !PT ;  /* 0x0008000009037812 */ /* 0x000fe200078efcff */
[----:B------:R-:W-:Y:S01]  /*3ea0*/  IMAD.MOV.U32 R2, RZ, RZ, R8 ;  /* 0x000000ffff027224 */ /* 0x000fe200078e0008 */
[----:B------:R-:W-:Y:S06]  /*3eb0*/  BRA `(.L_x_7918) ;  /* 0x0000000000087947 */ /* 0x000fec0003800000 */
.L_x_7919:
[----:B------:R-:W-:Y:S02]  /*3ec0*/  LOP3.LUT R3, R11, 0x80000, RZ, 0xfc, !PT ;  /* 0x000800000b037812 */ /* 0x000fe400078efcff */
[----:B------:R-:W-:-:S07]  /*3ed0*/  MOV R2, R10 ;  /* 0x0000000a00027202 */ /* 0x000fce0000000f00 */
.L_x_7918:
[----:B------:R-:W-:Y:S05]  /*3ee0*/  BSYNC B3 ;  /* 0x0000000000037941 */ /* 0x000fea0003800000 */
.L_x_7916:
[----:B------:R-:W-:Y:S01]  /*3ef0*/  IMAD.MOV.U32 R5, RZ, RZ, R3 ;  /* 0x000000ffff057224 */ /* 0x000fe200078e0003 */
[----:B------:R-:W-:Y:S01]  /*3f00*/  HFMA2.MMA R3, -RZ, RZ, 0, 0 ;  /* 0x00000000ff037435 */ /* 0x000fe200000001ff */
[----:B------:R-:W-:Y:S02]  /*3f10*/  MOV R4, R2 ;  /* 0x0000000200047202 */ /* 0x000fe40000000f00 */
[----:B------:R-:W-:-:S04]  /*3f20*/  MOV R2, R0 ;  /* 0x0000000000027202 */ /* 0x000fc80000000f00 */
[----:B------:R-:W-:Y:S05]  /*3f30*/  RET.REL.NODEC R2 `(_ZN2at6native18elementwise_kernelILi128ELi2EZNS0_22gpu_kernel_impl_nocastIZZZNS0_17log1p_kernel_cudaERNS_18TensorIteratorBaseEENKUlvE_clEvENKUlvE_clEvEUldE_EEvS4_RKT_EUliE_EEviT1_) ;  /* 0xffffffc002307950 */ /* 0x000fea0003c3ffff */
.L_x_7921:
        /* <DEDUP_REMOVED lines=12> */
.L_x_13246:


//--------------------- .text._ZN2at6native27unrolled_elementwise_kernelIZZZNS0_17log1p_kernel_cudaERNS_18TensorIteratorBaseEENKUlvE_clEvENKUlvE_clEvEUldE_St5arrayIPcLm2EELi4E23TrivialOffsetCalculatorILi1EjESB_NS0_6memory15LoadWithoutCastENSC_16StoreWithoutCastEEEviT_T0_T2_T3_T4_T5_ --------------------------
	.section	.text._ZN2at6native27unrolled_elementwise_kernelIZZZNS0_17log1p_kernel_cudaERNS_18TensorIteratorBaseEENKUlvE_clEvENKUlvE_clEvEUldE_St5arrayIPcLm2EELi4E23TrivialOffsetCalculatorILi1EjESB_NS0_6memory15LoadWithoutCastENSC_16StoreWithoutCastEEEviT_T0_T2_T3_T4_T5_,"ax",@progbits
	.align	128
        .global         _ZN2at6native27unrolled_elementwise_kernelIZZZNS0_17log1p_kernel_cudaERNS_18TensorIteratorBaseEENKUlvE_clEvENKUlvE_clEvEUldE_St5arrayIPcLm2EELi4E23TrivialOffsetCalculatorILi1EjESB_NS0_6memory15LoadWithoutCastENSC_16StoreWithoutCastEEEviT_T0_T2_T3_T4_T5_
        .type           _ZN2at6native27unrolled_elementwise_kernelIZZZNS0_17log1p_kernel_cudaERNS_18TensorIteratorBaseEENKUlvE_clEvENKUlvE_clEvEUldE_St5arrayIPcLm2EELi4E23TrivialOffsetCalculatorILi1EjESB_NS0_6memory15LoadWithoutCastENSC_16StoreWithoutCastEEEviT_T0_T2_T3_T4_T5_,@function
        .size           _ZN2at6native27unrolled_elementwise_kernelIZZZNS0_17log1p_kernel_cudaERNS_18TensorIteratorBaseEENKUlvE_clEvENKUlvE_clEvEUldE_St5arrayIPcLm2EELi4E23TrivialOffsetCalculatorILi1EjESB_NS0_6memory15LoadWithoutCastENSC_16StoreWithoutCastEEEviT_T0_T2_T3_T4_T5_,(.L_x_13247 - _ZN2at6native27unrolled_elementwise_kernelIZZZNS0_17log1p_kernel_cudaERNS_18TensorIteratorBaseEENKUlvE_clEvENKUlvE_clEvEUldE_St5arrayIPcLm2EELi4E23TrivialOffsetCalculatorILi1EjESB_NS0_6memory15LoadWithoutCastENSC_16StoreWithoutCastEEEviT_T0_T2_T3_T4_T5_)
        .other          _ZN2at6native27unrolled_elementwise_kernelIZZZNS0_17log1p_kernel_cudaERNS_18TensorIteratorBaseEENKUlvE_clEvENKUlvE_clEvEUldE_St5arrayIPcLm2EELi4E23TrivialOffsetCalculatorILi1EjESB_NS0_6memory15LoadWithoutCastENSC_16StoreWithoutCastEEEviT_T0_T2_T3_T4_T5_,@"STO_CUDA_ENTRY STV_DEFAULT"
_ZN2at6native27unrolled_elementwise_kernelIZZZNS0_17log1p_kernel_cudaERNS_18TensorIteratorBaseEENKUlvE_clEvENKUlvE_clEvEUldE_St5arrayIPcLm2EELi4E23TrivialOffsetCalculatorILi1EjESB_NS0_6memory15LoadWithoutCastENSC_16StoreWithoutCastEEEviT_T0_T2_T3_T4_T5_:
.text._ZN2at6native27unrolled_elementwise_kernelIZZZNS0_17log1p_kernel_cudaERNS_18TensorIteratorBaseEENKUlvE_clEvENKUlvE_clEvEUldE_St5arrayIPcLm2EELi4E23TrivialOffsetCalculatorILi1EjESB_NS0_6memory15LoadWithoutCastENSC_16StoreWithoutCastEEEviT_T0_T2_T3_T4_T5_:
[----:B------:R-:W-:Y:S01]  /*0000*/  LDC R1, c[0x0][0x28] ;  /* 0x00000a00ff017b82 */ /* 0x000fe20000000800 */
[----:B------:R-:W0:Y:S07]  /*0010*/  S2R R2, SR_CTAID.X ;  /* 0x0000000000027919 */ /* 0x000e2e0000002500 */
[----:B------:R-:W0:Y:S01]  /*0020*/  LDC R5, c[0x0][0x210] ;  /* 0x00008400ff057b82 */ /* 0x000e220000000800 */
[----:B------:R-:W-:Y:S02]  /*0030*/  CS2R R28, SRZ ;  /* 0x00000000001c7805 */ /* 0x000fe4000001ff00 */
[----:B------:R-:W-:Y:S01]  /*0040*/  CS2R R26, SRZ ;  /* 0x00000000001a7805 */ /* 0x000fe2000001ff00 */
[----:B------:R-:W1:Y:S01]  /*0050*/  S2R R3, SR_TID.X ;  /* 0x0000000000037919 */ /* 0x000e620000002100 */
[----:B------:R-:W-:Y:S01]  /*0060*/  ULDC.64 UR4, c[0x0][0x208] ;  /* 0x0000820000047ab9 */ /* 0x000fe20000000a00 */
[----:B0-----:R-:W-:-:S02]  /*0070*/  IMAD R4, R2, -0x200, R5 ;  /* 0xfffffe0002047824 */ /* 0x001fc400078e0205 */
[----:B-1----:R-:W-:-:S03]  /*0080*/  IMAD.MOV.U32 R5, RZ, RZ, R3 ;  /* 0x000000ffff057224 */ /* 0x002fc600078e0003 */
[----:B------:R-:W-:-:S13]  /*0090*/  ISETP.GE.AND P1, PT, R3, R4, PT ;  /* 0x000000040300720c */ /* 0x000fda0003f26270 */
[----:B------:R-:W-:Y:S01]  /*00a0*/  @!P1 IMAD R17, R2, 0x200, R5 ;  /* 0x0000020002119824 */ /* 0x000fe200078e0205 */
[----:B------:R-:W0:Y:S01]  /*00b0*/  @!P1 LDC.64 R6, c[0x0][0x220] ;  /* 0x00008800ff069b82 */ /* 0x000e220000000a00 */
[----:B------:R-:W-:-:S05]  /*00c0*/  @!P1 VIADD R5, R5, 0x80 ;  /* 0x0000008005059836 */ /* 0x000fca0000000000 */
[----:B------:R-:W-:-:S13]  /*00d0*/  ISETP.GE.AND P0, PT, R5, R4, PT ;  /* 0x000000040500720c */ /* 0x000fda0003f06270 */
[----:B------:R-:W-:Y:S01]  /*00e0*/  @!P0 IMAD R15, R2, 0x200, R5 ;  /* 0x00000200020f8824 */ /* 0x000fe200078e0205 */
[----:B------:R-:W1:Y:S01]  /*00f0*/  @!P0 LDC.64 R8, c[0x0][0x220] ;  /* 0x00008800ff088b82 */ /* 0x000e620000000a00 */
[----:B------:R-:W-:Y:S02]  /*0100*/  @!P0 VIADD R5, R5, 0x80 ;  /* 0x0000008005058836 */ /* 0x000fe40000000000 */
[----:B0-----:R-:W-:-:S03]  /*0110*/  @!P1 IMAD.WIDE.U32 R6, R17, 0x8, R6 ;  /* 0x0000000811069825 */ /* 0x001fc600078e0006 */
[----:B------:R-:W-:-:S13]  /*0120*/  ISETP.GE.AND P3, PT, R5, R4, PT ;  /* 0x000000040500720c */ /* 0x000fda0003f66270 */
[----:B------:R-:W-:Y:S01]  /*0130*/  @!P3 LEA R19, R2, R5, 0x9 ;  /* 0x000000050213b211 */ /* 0x000fe200078e48ff */
[----:B------:R-:W-:Y:S01]  /*0140*/  @!P3 VIADD R5, R5, 0x80 ;  /* 0x000000800505b836 */ /* 0x000fe20000000000 */
[----:B------:R-:W0:Y:S01]  /*0150*/  @!P3 LDC.64 R10, c[0x0][0x220] ;  /* 0x00008800ff0abb82 */ /* 0x000e220000000a00 */
[----:B-1----:R-:W-:-:S03]  /*0160*/  @!P0 IMAD.WIDE.U32 R14, R15, 0x8, R8 ;  /* 0x000000080f0e8825 */ /* 0x002fc600078e0008 */
[----:B------:R-:W-:Y:S02]  /*0170*/  ISETP.GE.AND P2, PT, R5, R4, PT ;  /* 0x000000040500720c */ /* 0x000fe40003f46270 */
[----:B------:R-:W-:Y:S01]  /*0180*/  CS2R R8, SRZ ;  /* 0x0000000000087805 */ /* 0x000fe2000001ff00 */
[----:B------:R1:W5:Y:S05]  /*0190*/  @!P0 LDG.E.64 R28, desc[UR4][R14.64] ;  /* 0x000000040e1c8981 */ /* 0x00036a000c1e1b00 */
[----:B------:R1:W5:Y:S05]  /*01a0*/  @!P1 LDG.E.64 R8, desc[UR4][R6.64] ;  /* 0x0000000406089981 */ /* 0x00036a000c1e1b00 */
[----:B------:R-:W2:Y:S01]  /*01b0*/  @!P2 LDC.64 R12, c[0x0][0x220] ;  /* 0x00008800ff0cab82 */ /* 0x000ea20000000a00 */
[----:B------:R-:W-:-:S02]  /*01c0*/  @!P2 IMAD R5, R2, 0x200, R5 ;  /* 0x000002000205a824 */ /* 0x000fc400078e0205 */
[----:B0-----:R-:W-:Y:S01]  /*01d0*/  @!P3 IMAD.WIDE.U32 R16, R19, 0x8, R10 ;  /* 0x000000081310b825 */ /* 0x001fe200078e000a */
[----:B------:R-:W-:-:S04]  /*01e0*/  CS2R R10, SRZ ;  /* 0x00000000000a7805 */ /* 0x000fc8000001ff00 */
[----:B------:R1:W5:Y:S01]  /*01f0*/  @!P3 LDG.E.64 R26, desc[UR4][R16.64] ;  /* 0x00000004101ab981 */ /* 0x000362000c1e1b00 */
[----:B--2---:R-:W-:-:S05]  /*0200*/  @!P2 IMAD.WIDE.U32 R12, R5, 0x8, R12 ;  /* 0x00000008050ca825 */ /* 0x004fca00078e000c */
[----:B------:R1:W5:Y:S01]  /*0210*/  @!P2 LDG.E.64 R10, desc[UR4][R12.64] ;  /* 0x000000040c0aa981 */ /* 0x000362000c1e1b00 */
[----:B------:R-:W-:Y:S04]  /*0220*/  BSSY B0, `(.L_x_7922) ;  /* 0x000008e000007945 */ /* 0x000fe80003800000 */
[----:B------:R-:W-:Y:S05]  /*0230*/  @P1 BRA `(.L_x_7923) ;  /* 0x0000000800301947 */ /* 0x000fea0003800000 */
[C---:B-----5:R-:W-:Y:S02]  /*0240*/  FSETP.GEU.FTZ.AND P2, PT, R9.reuse, 1.7916666269302368164, PT ;  /* 0x3fe555550900780b */ /* 0x060fe40003f5e000 */
[----:B------:R-:W-:-:S13]  /*0250*/  FSETP.GT.FTZ.AND P0, PT, R9, -1.6999999284744262695, PT ;  /* 0xbfd999990900780b */ /* 0x000fda0003f14000 */
[----:B------:R-:W-:Y:S05]  /*0260*/  @P0 BRA !P2, `(.L_x_7924) ;  /* 0x00000004004c0947 */ /* 0x000fea0005000000 */
[----:B------:R-:W-:-:S10]  /*0270*/  DADD R8, R8, 1 ;  /* 0x3ff0000008087429 */ /* 0x000fd40000000000 */
[----:B------:R-:W-:Y:S01]  /*0280*/  ISETP.GT.AND P0, PT, R9, 0xfffff, PT ;  /* 0x000fffff0900780c */ /* 0x000fe20003f04270 */
[--C-:B-1----:R-:W-:Y:S02]  /*0290*/  IMAD.MOV.U32 R6, RZ, RZ, R8.reuse ;  /* 0x000000ffff067224 */ /* 0x102fe400078e0008 */
[--C-:B------:R-:W-:Y:S02]  /*02a0*/  IMAD.MOV.U32 R7, RZ, RZ, R9.reuse ;  /* 0x000000ffff077224 */ /* 0x100fe400078e0009 */
[----:B------:R-:W-:Y:S02]  /*02b0*/  IMAD.MOV.U32 R5, RZ, RZ, R9 ;  /* 0x000000ffff057224 */ /* 0x000fe400078e0009 */
[----:B------:R-:W-:-:S06]  /*02c0*/  IMAD.MOV.U32 R14, RZ, RZ, R8 ;  /* 0x000000ffff0e7224 */ /* 0x000fcc00078e0008 */
[----:B------:R-:W-:-:S10]  /*02d0*/  @!P0 DMUL R6, R6, 1.80143985094819840000e+16 ;  /* 0x4350000006068828 */ /* 0x000fd40000000000 */
        /* <DEDUP_REMOVED lines=76> */
.L_x_7924:
[----:B-1----:R-:W-:Y:S01]  /*07a0*/  DADD R12, R8, 2 ;  /* 0x40000000080c7429 */ /* 0x002fe20000000000 */
        /* <DEDUP_REMOVED lines=16> */
[----:B------:R-:W-:Y:S01]  /*08b0*/  MOV R15, R13 ;  /* 0x0000000d000f7202 */ /* 0x000fe20000000f00 */
[----:B------:R-:W-:Y:S01]  /*08c0*/  IMAD.MOV.U32 R16, RZ, RZ, R8 ;  /* 0x000000ffff107224 */ /* 0x000fe200078e0008 */
[----:B------:R-:W-:Y:S01]  /*08d0*/  MOV R0, 0x900 ;  /* 0x0000090000007802 */ /* 0x000fe20000000f00 */
[----:B------:R-:W-:-:S07]  /*08e0*/  IMAD.MOV.U32 R17, RZ, RZ, R9 ;  /* 0x000000ffff117224 */ /* 0x000fce00078e0009 */
[----:B------:R-:W-:Y:S05]  /*08f0*/  CALL.REL.NOINC `($__internal_17_$__cuda_sm20_div_rn_f64_full) ;  /* 0x0000001c00b87944 */ /* 0x000fea0003c00000 */
[----:B------:R-:W-:Y:S02]  /*0900*/  IMAD.MOV.U32 R6, RZ, RZ, R5 ;  /* 0x000000ffff067224 */ /* 0x000fe400078e0005 */
[----:B------:R-:W-:-:S07]  /*0910*/  IMAD.MOV.U32 R7, RZ, RZ, R12 ;  /* 0x000000ffff077224 */ /* 0x000fce00078e000c */
.L_x_7926:
[----:B------:R-:W-:Y:S05]  /*0920*/  BSYNC B1 ;  /* 0x0000000000017941 */ /* 0x000fea0003800000 */
.L_x_7925:
[----:B------:R-:W-:Y:S01]  /*0930*/  DMUL R12, R6, R8 ;  /* 0x00000008060c7228 */ /* 0x000fe20000000000 */
[----:B------:R-:W-:Y:S01]  /*0940*/  IMAD.MOV.U32 R16, RZ, RZ, -0x314d23bc ;  /* 0xceb2dc44ff107424 */ /* 0x000fe200078e00ff */
[----:B------:R-:W-:Y:S01]  /*0950*/  MOV R17, 0x3ed087ff ;  /* 0x3ed087ff00117802 */ /* 0x000fe20000000f00 */
        /* <DEDUP_REMOVED lines=26> */
.L_x_7923:
[----:B------:R-:W-:Y:S05]  /*0b00*/  BSYNC B0 ;  /* 0x0000000000007941 */ /* 0x000fea0003800000 */
.L_x_7922:
[----:B------:R-:W-:Y:S01]  /*0b10*/  VIADD R5, R3, 0x80 ;  /* 0x0000008003057836 */ /* 0x000fe20000000000 */
[----:B------:R-:W-:Y:S04]  /*0b20*/  BSSY B0, `(.L_x_7927) ;  /* 0x000008f000007945 */ /* 0x000fe80003800000 */
[----:B------:R-:W-:-:S13]  /*0b30*/  ISETP.GE.AND P0, PT, R5, R4, PT ;  /* 0x000000040500720c */ /* 0x000fda0003f06270 */
        /* <DEDUP_REMOVED lines=11> */
[----:B------:R-:W-:Y:S02]  /*0bf0*/  @!P0 IMAD.MOV.U32 R5, RZ, RZ, R7 ;  /* 0x000000ffff058224 */ /* 0x000fe400078e0007 */
[----:B------:R-:W-:-:S03]  /*0c00*/  @!P0 IMAD.MOV.U32 R14, RZ, RZ, R6 ;  /* 0x000000ffff0e8224 */ /* 0x000fc600078e0006 */
[----:B------:R-:W-:-:S04]  /*0c10*/  IADD3 R0, R5, -0x1, RZ ;  /* 0xffffffff05007810 */ /* 0x000fc80007ffe0ff */
        /* <DEDUP_REMOVED lines=73> */
.L_x_7929:
        /* <DEDUP_REMOVED lines=24> */
.L_x_7931:
[----:B------:R-:W-:Y:S05]  /*1230*/  BSYNC B1 ;  /* 0x0000000000017941 */ /* 0x000fea0003800000 */
.L_x_7930:
        /* <DEDUP_REMOVED lines=29> */
.L_x_7928:
[----:B------:R-:W-:Y:S05]  /*1410*/  BSYNC B0 ;  /* 0x0000000000007941 */ /* 0x000fea0003800000 */
.L_x_7927:
[----:B------:R-:W-:Y:S01]  /*1420*/  IADD3 R5, R3, 0x100, RZ ;  /* 0x0000010003057810 */ /* 0x000fe20007ffe0ff */
[----:B------:R-:W-:Y:S03]  /*1430*/  BSSY B0, `(.L_x_7932) ;  /* 0x000008f000007945 */ /* 0x000fe60003800000 */
        /* <DEDUP_REMOVED lines=88> */
.L_x_7934:
[----:B-1----:R-:W-:Y:S01]  /*19c0*/  DADD R12, R26, 2 ;  /* 0x400000001a0c7429 */ /* 0x002fe20000000000 */
        /* <DEDUP_REMOVED lines=20> */
[----:B------:R-:W-:Y:S05]  /*1b10*/  CALL.REL.NOINC `($__internal_17_$__cuda_sm20_div_rn_f64_full) ;  /* 0x0000000c00307944 */ /* 0x000fea0003c00000 */
[----:B------:R-:W-:Y:S01]  /*1b20*/  MOV R6, R5 ;  /* 0x0000000500067202 */ /* 0x000fe20000000f00 */
[----:B------:R-:W-:-:S07]  /*1b30*/  IMAD.MOV.U32 R7, RZ, RZ, R12 ;  /* 0x000000ffff077224 */ /* 0x000fce00078e000c */
.L_x_7936:
[----:B------:R-:W-:Y:S05]  /*1b40*/  BSYNC B1 ;  /* 0x0000000000017941 */ /* 0x000fea0003800000 */
.L_x_7935:
        /* <DEDUP_REMOVED lines=29> */
.L_x_7933:
[----:B------:R-:W-:Y:S05]  /*1d20*/  BSYNC B0 ;  /* 0x0000000000007941 */ /* 0x000fea0003800000 */
.L_x_7932:
        /* <DEDUP_REMOVED lines=9> */
[--C-:B-1----:R-:W-:Y:S01]  /*1dc0*/  IMAD.MOV.U32 R13, RZ, RZ, R11.reuse ;  /* 0x000000ffff0d7224 */ /* 0x102fe200078e000b */
[----:B------:R-:W-:Y:S01]  /*1dd0*/  MOV R12, R10 ;  /* 0x0000000a000c7202 */ /* 0x000fe20000000f00 */
        /* <DEDUP_REMOVED lines=17> */
[----:B------:R-:W-:Y:S01]  /*1ef0*/  MOV R19, 0x3ed0ee25 ;  /* 0x3ed0ee2500137802 */ /* 0x000fe20000000f00 */
[----:B------:R-:W-:Y:S01]  /*1f00*/  UMOV UR6, 0x3ae80f1e ;  /* 0x3ae80f1e00067882 */ /* 0x000fe20000000000 */
[----:B------:R-:W-:Y:S01]  /*1f10*/  LOP3.LUT R7, R6, 0x3ff00000, RZ, 0xfc, !PT ;  /* 0x3ff0000006077812 */ /* 0x000fe200078efcff */
[----:B------:R-:W-:Y:S01]  /*1f20*/  UMOV UR7, 0x3eb1380b ;  /* 0x3eb1380b00077882 */ /* 0x000fe20000000000 */
[----:B------:R-:W-:Y:S01]  /*1f30*/  MOV R6, R10 ;  /* 0x0000000a00067202 */ /* 0x000fe20000000f00 */
        /* <DEDUP_REMOVED lines=56> */
.L_x_7939:
        /* <DEDUP_REMOVED lines=24> */
.L_x_7941:
[----:B------:R-:W-:Y:S05]  /*2440*/  BSYNC B1 ;  /* 0x0000000000017941 */ /* 0x000fea0003800000 */
.L_x_7940:
        /* <DEDUP_REMOVED lines=29> */
.L_x_7938:
[----:B------:R-:W-:Y:S05]  /*2620*/  BSYNC B0 ;  /* 0x0000000000007941 */ /* 0x000fea0003800000 */
.L_x_7937:
[----:B------:R-:W0:Y:S01]  /*2630*/  @!P1 S2R R5, SR_TID.X ;  /* 0x0000000000059919 */ /* 0x000e220000002100 */
[----:B-----5:R-:W2:Y:S01]  /*2640*/  @!P1 LDC.64 R10, c[0x0][0x218] ;  /* 0x00008600ff0a9b82 */ /* 0x020ea20000000a00 */
[----:B------:R-:W-:Y:S01]  /*2650*/  BSSY B0, `(.L_x_7942) ;  /* 0x0000011000007945 */ /* 0x000fe20003800000 */
[----:B0-----:R-:W-:Y:S02]  /*2660*/  @!P1 VIADD R3, R5, 0x80 ;  /* 0x0000008005039836 */ /* 0x001fe40000000000 */
[----:B------:R-:W-:-:S03]  /*2670*/  @!P1 IMAD R5, R2, 0x200, R5 ;  /* 0x0000020002059824 */ /* 0x000fc600078e0205 */
[----:B------:R-:W-:Y:S01]  /*2680*/  ISETP.GE.AND P0, PT, R3, R4, PT ;  /* 0x000000040300720c */ /* 0x000fe20003f06270 */
[----:B--2---:R-:W-:-:S05]  /*2690*/  @!P1 IMAD.WIDE.U32 R10, R5, 0x8, R10 ;  /* 0x00000008050a9825 */ /* 0x004fca00078e000a */
[----:B------:R0:W-:Y:S07]  /*26a0*/  @!P1 STG.E.64 desc[UR4][R10.64], R8 ;  /* 0x000000080a009986 */ /* 0x0001ee000c101b04 */
[----:B------:R-:W-:Y:S05]  /*26b0*/  @P0 BRA `(.L_x_7943) ;  /* 0x0000000000280947 */ /* 0x000fea0003800000 */
[----:B0-----:R-:W0:Y:S01]  /*26c0*/  LDC.64 R10, c[0x0][0x218] ;  /* 0x00008600ff0a7b82 */ /* 0x001e220000000a00 */
[----:B------:R-:W-:Y:S01]  /*26d0*/  IMAD R9, R2, 0x200, R3 ;  /* 0x0000020002097824 */ /* 0x000fe200078e0203 */
[----:B------:R-:W-:-:S04]  /*26e0*/  IADD3 R3, R3, 0x80, RZ ;  /* 0x0000008003037810 */ /* 0x000fc80007ffe0ff */
[----:B------:R-:W-:-:S13]  /*26f0*/  ISETP.GE.AND P0, PT, R3, R4, PT ;  /* 0x000000040300720c */ /* 0x000fda0003f06270 */
[----:B------:R-:W-:Y:S02]  /*2700*/  @!P0 IMAD R5, R2, 0x200, R3 ;  /* 0x0000020002058824 */ /* 0x000fe400078e0203 */
[----:B------:R-:W-:Y:S02]  /*2710*/  @!P0 VIADD R3, R3, 0x80 ;  /* 0x0000008003038836 */ /* 0x000fe40000000000 */
[----:B0-----:R-:W-:-:S04]  /*2720*/  IMAD.WIDE.U32 R8, R9, 0x8, R10 ;  /* 0x0000000809087825 */ /* 0x001fc800078e000a */
[----:B------:R-:W-:Y:S01]  /*2730*/  @!P0 IMAD.WIDE.U32 R10, R5, 0x8, R10 ;  /* 0x00000008050a8825 */ /* 0x000fe200078e000a */
[----:B------:R2:W-:Y:S04]  /*2740*/  STG.E.64 desc[UR4][R8.64], R28 ;  /* 0x0000001c08007986 */ /* 0x0005e8000c101b04 */
[----:B------:R2:W-:Y:S02]  /*2750*/  @!P0 STG.E.64 desc[UR4][R10.64], R26 ;  /* 0x0000001a0a008986 */ /* 0x0005e4000c101b04 */
.L_x_7943:
[----:B------:R-:W-:Y:S05]  /*2760*/  BSYNC B0 ;  /* 0x0000000000007941 */ /* 0x000fea0003800000 */
.L_x_7942:
[----:B------:R-:W-:-:S13]  /*2770*/  ISETP.GE.AND P0, PT, R3, R4, PT ;  /* 0x000000040300720c */ /* 0x000fda0003f06270 */
[----:B------:R-:W-:Y:S05]  /*2780*/  @P0 EXIT ;  /* 0x000000000000094d */ /* 0x000fea0003800000 */
[----:B------:R-:W3:Y:S01]  /*2790*/  LDC.64 R4, c[0x0][0x218] ;  /* 0x00008600ff047b82 */ /* 0x000ee20000000a00 */
[----:B------:R-:W-:-:S04]  /*27a0*/  IMAD R3, R2, 0x200, R3 ;  /* 0x0000020002037824 */ /* 0x000fc800078e0203 */
[----:B---3--:R-:W-:-:S05]  /*27b0*/  IMAD.WIDE.U32 R2, R3, 0x8, R4 ;  /* 0x0000000803027825 */ /* 0x008fca00078e0004 */
[----:B------:R-:W-:Y:S01]  /*27c0*/  STG.E.64 desc[UR4][R2.64], R6 ;  /* 0x0000000602007986 */ /* 0x000fe2000c101b04 */
[----:B------:R-:W-:Y:S05]  /*27d0*/  EXIT ;  /* 0x000000000000794d */ /* 0x000fea0003800000 */
        .weak           $__internal_17_$__cuda_sm20_div_rn_f64_full
        .type           $__internal_17_$__cuda_sm20_div_rn_f64_full,@function
        .size           $__internal_17_$__cuda_sm20_div_rn_f64_full,(.L_x_13247 - $__internal_17_$__cuda_sm20_div_rn_f64_full)
$__internal_17_$__cuda_sm20_div_rn_f64_full:
[C---:B------:R-:W-:Y:S01]  /*27e0*/  FSETP.GEU.AND P0, PT, |R15|.reuse, 1.469367938527859385e-39, PT ;  /* 0x001000000f00780b */ /* 0x040fe20003f0e200 */
[----:B------:R-:W-:Y:S01]  /*27f0*/  BSSY B2, `(.L_x_7944) ;  /* 0x0000056000027945 */ /* 0x000fe20003800000 */
[----:B------:R-:W-:Y:S02]  /*2800*/  LOP3.LUT R12, R15, 0x800fffff, RZ, 0xc0, !PT ;  /* 0x800fffff0f0c7812 */ /* 0x000fe400078ec0ff */
[----:B------:R-:W-:Y:S02]  /*2810*/  MOV R18, 0x1 ;  /* 0x0000000100127802 */ /* 0x000fe40000000f00 */
[----:B------:R-:W-:Y:S01]  /*2820*/  LOP3.LUT R13, R12, 0x3ff00000, RZ, 0xfc, !PT ;  /* 0x3ff000000c0d7812 */ /* 0x000fe200078efcff */
[----:B------:R-:W-:Y:S01]  /*2830*/  IMAD.MOV.U32 R12, RZ, RZ, R14 ;  /* 0x000000ffff0c7224 */ /* 0x000fe200078e000e */
[C---:B------:R-:W-:Y:S02]  /*2840*/  FSETP.GEU.AND P3, PT, |R17|.reuse, 1.469367938527859385e-39, PT ;  /* 0x001000001100780b */ /* 0x040fe40003f6e200 */
[----:B------:R-:W-:-:S02]  /*2850*/  LOP3.LUT R5, R17, 0x7ff00000, RZ, 0xc0, !PT ;  /* 0x7ff0000011057812 */ /* 0x000fc400078ec0ff */
[----:B------:R-:W-:Y:S01]  /*2860*/  LOP3.LUT R30, R15, 0x7ff00000, RZ, 0xc0, !PT ;  /* 0x7ff000000f1e7812 */ /* 0x000fe200078ec0ff */
[----:B------:R-:W-:-:S03]  /*2870*/  @!P0 DMUL R12, R14, 8.98846567431157953865e+307 ;  /* 0x7fe000000e0c8828 */ /* 0x000fc60000000000 */
[----:B------:R-:W-:-:S03]  /*2880*/  ISETP.GE.U32.AND P2, PT, R5, R30, PT ;  /* 0x0000001e0500720c */ /* 0x000fc60003f46070 */
[----:B------:R-:W0:Y:S02]  /*2890*/  MUFU.RCP64H R19, R13 ;  /* 0x0000000d00137308 */ /* 0x000e240000001800 */
[----:B------:R-:W-:Y:S01]  /*28a0*/  @!P3 LOP3.LUT R6, R15, 0x7ff00000, RZ, 0xc0, !PT ;  /* 0x7ff000000f06b812 */ /* 0x000fe200078ec0ff */
[----:B------:R-:W-:Y:S01]  /*28b0*/  @!P3 IMAD.MOV.U32 R24, RZ, RZ, RZ ;  /* 0x000000ffff18b224 */ /* 0x000fe200078e00ff */
[----:B------:R-:W-:Y:S02]  /*28c0*/  @!P0 LOP3.LUT R30, R13, 0x7ff00000, RZ, 0xc0, !PT ;  /* 0x7ff000000d1e8812 */ /* 0x000fe400078ec0ff */
[----:B------:R-:W-:Y:S01]  /*28d0*/  @!P3 ISETP.GE.U32.AND P4, PT, R5, R6, PT ;  /* 0x000000060500b20c */ /* 0x000fe20003f86070 */
[----:B------:R-:W-:-:S05]  /*28e0*/  IMAD.MOV.U32 R6, RZ, RZ, 0x1ca00000 ;  /* 0x1ca00000ff067424 */ /* 0x000fca00078e00ff */
[----:B------:R-:W-:-:S04]  /*28f0*/  @!P3 SEL R7, R6, 0x63400000, !P4 ;  /* 0x634000000607b807 */ /* 0x000fc80006000000 */
[----:B------:R-:W-:Y:S01]  /*2900*/  @!P3 LOP3.LUT R7, R7, 0x80000000, R17, 0xf8, !PT ;  /* 0x800000000707b812 */ /* 0x000fe200078ef811 */
[----:B0-----:R-:W-:-:S03]  /*2910*/  DFMA R20, R18, -R12, 1 ;  /* 0x3ff000001214742b */ /* 0x001fc6000000080c */
[----:B------:R-:W-:-:S05]  /*2920*/  @!P3 LOP3.LUT R25, R7, 0x100000, RZ, 0xfc, !PT ;  /* 0x001000000719b812 */ /* 0x000fca00078efcff */
        /* <DEDUP_REMOVED lines=13> */
[----:B------:R-:W-:-:S03]  /*2a00*/  VIADD R20, R30, 0xffffffff ;  /* 0xffffffff1e147836 */ /* 0x000fc60000000000 */
[----:B------:R-:W-:-:S04]  /*2a10*/  IADD3 R7, R21, -0x1, RZ ;  /* 0xffffffff15077810 */ /* 0x000fc80007ffe0ff */
[----:B------:R-:W-:-:S04]  /*2a20*/  ISETP.GT.U32.AND P0, PT, R7, 0x7feffffe, PT ;  /* 0x7feffffe0700780c */ /* 0x000fc80003f04070 */
[----:B------:R-:W-:-:S13]  /*2a30*/  ISETP.GT.U32.OR P0, PT, R20, 0x7feffffe, P0 ;  /* 0x7feffffe1400780c */ /* 0x000fda0000704470 */
        /* <DEDUP_REMOVED lines=28> */
.L_x_7945:
        /* <DEDUP_REMOVED lines=11> */
[----:B------:R-:W-:Y:S02]  /*2cb0*/  @P0 LOP3.LUT R5, R7, 0x7ff00000, RZ, 0xfc, !PT ;  /* 0x7ff0000007050812 */ /* 0x000fe400078efcff */
[----:B------:R-:W-:Y:S01]  /*2cc0*/  @!P0 MOV R6, RZ ;  /* 0x000000ff00068202 */ /* 0x000fe20000000f00 */
[----:B------:R-:W-:Y:S02]  /*2cd0*/  @P0 IMAD.MOV.U32 R6, RZ, RZ, RZ ;  /* 0x000000ffff060224 */ /* 0x000fe400078e00ff */
[----:B------:R-:W-:Y:S01]  /*2ce0*/  @P0 IMAD.MOV.U32 R7, RZ, RZ, R5 ;  /* 0x000000ffff070224 */ /* 0x000fe200078e0005 */
[----:B------:R-:W-:Y:S06]  /*2cf0*/  BRA `(.L_x_7946) ;  /* 0x0000000000147947 */ /* 0x000fec0003800000 */
.L_x_7948:
[----:B------:R-:W-:Y:S01]  /*2d00*/  LOP3.LUT R7, R15, 0x80000, RZ, 0xfc, !PT ;  /* 0x000800000f077812 */ /* 0x000fe200078efcff */
[----:B------:R-:W-:Y:S01]  /*2d10*/  IMAD.MOV.U32 R6, RZ, RZ, R14 ;  /* 0x000000ffff067224 */ /* 0x000fe200078e000e */
[----:B------:R-:W-:Y:S06]  /*2d20*/  BRA `(.L_x_7946) ;  /* 0x0000000000087947 */ /* 0x000fec0003800000 */
.L_x_7947:
[----:B------:R-:W-:Y:S01]  /*2d30*/  LOP3.LUT R7, R17, 0x80000, RZ, 0xfc, !PT ;  /* 0x0008000011077812 */ /* 0x000fe200078efcff */
[----:B------:R-:W-:-:S07]  /*2d40*/  IMAD.MOV.U32 R6, RZ, RZ, R16 ;  /* 0x000000ffff067224 */ /* 0x000fce00078e0010 */
.L_x_7946:
[----:B------:R-:W-:Y:S05]  /*2d50*/  BSYNC B2 ;  /* 0x0000000000027941 */ /* 0x000fea0003800000 */
.L_x_7944:
[----:B------:R-:W-:Y:S01]  /*2d60*/  MOV R5, R6 ;  /* 0x0000000600057202 */ /* 0x000fe20000000f00 */
[----:B------:R-:W-:Y:S02]  /*2d70*/  IMAD.MOV.U32 R12, RZ, RZ, R7 ;  /* 0x000000ffff0c7224 */ /* 0x000fe400078e0007 */
[----:B------:R-:W-:Y:S02]  /*2d80*/  IMAD.MOV.U32 R6, RZ, RZ, R0 ;  /* 0x000000ffff067224 */ /* 0x000fe400078e0000 */
[----:B------:R-:W-:-:S04]  /*2d90*/  IMAD.MOV.U32 R7, RZ, RZ, 0x0 ;  /* 0x00000000ff077424 */ /* 0x000fc800078e00ff */
[----:B------:R-:W-:Y:S05]  /*2da0*/  RET.REL.NODEC R6 `(_ZN2at6native27unrolled_elementwise_kernelIZZZNS0_17log1p_kernel_cudaERNS_18TensorIteratorBaseEENKUlvE_clEvENKUlvE_clEvEUldE_St5arrayIPcLm2EELi4E23TrivialOffsetCalculatorILi1EjESB_NS0_6memory15LoadWithoutCastENSC_16StoreWithoutCastEEEviT_T0_T2_T3_T4_T5_) ;  /* 0xffffffd006947950 */ /* 0x000fea0003c3ffff */
.L_x_7949:
        /* <DEDUP_REMOVED lines=13> */
.L_x_13247:


//--------------------- .text._ZN2at6native29vectorized_elementwise_kernelILi2EZZZNS0_17log1p_kernel_cudaERNS_18TensorIteratorBaseEENKUlvE_clEvENKUlvE_clEvEUldE_St5arrayIPcLm2EEEEviT0_T1_ --------------------------
	.section	.text._ZN2at6native29vectorized_elementwise_kernelILi2EZZZNS0_17log1p_kernel_cudaERNS_18TensorIteratorBaseEENKUlvE_clEvENKUlvE_clEvEUldE_St5arrayIPcLm2EEEEviT0_T1_,"ax",@progbits
	.align	128
        .global         _ZN2at6native29vectorized_elementwise_kernelILi2EZZZNS0_17log1p_kernel_cudaERNS_18TensorIteratorBaseEENKUlvE_clEvENKUlvE_clEvEUldE_St5arrayIPcLm2EEEEviT0_T1_
        .type           _ZN2at6native29vectorized_elementwise_kernelILi2EZZZNS0_17log1p_kernel_cudaERNS_18TensorIteratorBaseEENKUlvE_clEvENKUlvE_clEvEUldE_St5arrayIPcLm2EEEEviT0_T1_,@function
        .size           _ZN2at6native29vectorized_elementwise_kernelILi2EZZZNS0_17log1p_kernel_cudaERNS_18TensorIteratorBaseEENKUlvE_clEvENKUlvE_clEvEUldE_St5arrayIPcLm2EEEEviT0_T1_,(.L_x_13248 - _ZN2at6native29vectorized_elementwise_kernelILi2EZZZNS0_17log1p_kernel_cudaERNS_18TensorIteratorBaseEENKUlvE_clEvENKUlvE_clEvEUldE_St5arrayIPcLm2EEEEviT0_T1_)
        .other          _ZN2at6native29vectorized_elementwise_kernelILi2EZZZNS0_17log1p_kernel_cudaERNS_18TensorIteratorBaseEENKUlvE_clEvENKUlvE_clEvEUldE_St5arrayIPcLm2EEEEviT0_T1_,@"STO_CUDA_ENTRY STV_DEFAULT"
_ZN2at6native29vectorized_elementwise_kernelILi2EZZZNS0_17log1p_kernel_cudaERNS_18TensorIteratorBaseEENKUlvE_clEvENKUlvE_clEvEUldE_St5arrayIPcLm2EEEEviT0_T1_:
.text._ZN2at6native29vectorized_elementwise_kernelILi2EZZZNS0_17log1p_kernel_cudaERNS_18TensorIteratorBaseEENKUlvE_clEvENKUlvE_clEvEUldE_St5arrayIPcLm2EEEEviT0_T1_:
        /* <DEDUP_REMOVED lines=12> */
[----:B------:R-:W2:Y:S04]  /*00c0*/  LDG.E.128 R20, desc[UR4][R4.64] ;  /* 0x0000000404147981 */ /* 0x000ea8000c1e1d00 */
[----:B------:R0:W5:Y:S04]  /*00d0*/  LDG.E.128 R24, desc[UR4][R4.64+0x800] ;  /* 0x0008000404187981 */ /* 0x000168000c1e1d00 */
[----:B------:R0:W5:Y:S04]  /*00e0*/  LDG.E.128 R12, desc[UR4][R4.64+0x1000] ;  /* 0x00100004040c7981 */ /* 0x000168000c1e1d00 */
[----:B------:R0:W5:Y:S01]  /*00f0*/  LDG.E.128 R16, desc[UR4][R4.64+0x1800] ;  /* 0x0018000404107981 */ /* 0x000162000c1e1d00 */
[----:B------:R-:W-:Y:S01]  /*0100*/  BSSY B1, `(.L_x_7951) ;  /* 0x0000089000017945 */ /* 0x000fe20003800000 */
[----:B--2---:R-:W-:-:S02]  /*0110*/  FSETP.GEU.FTZ.AND P1, PT, R21, 1.7916666269302368164, PT ;  /* 0x3fe555551500780b */ /* 0x004fc40003f3e000 */
[----:B------:R-:W-:-:S13]  /*0120*/  FSETP.GT.FTZ.AND P0, PT, R21, -1.6999999284744262695, PT ;  /* 0xbfd999991500780b */ /* 0x000fda0003f14000 */
[----:B0-----:R-:W-:Y:S05]  /*0130*/  @P0 BRA !P1, `(.L_x_7952) ;  /* 0x0000000400480947 */ /* 0x001fea0004800000 */
[----:B------:R-:W-:Y:S01]  /*0140*/  DADD R20, R20, 1 ;  /* 0x3ff0000014147429 */ /* 0x000fe20000000000 */
[----:B------:R-:W-:-:S09]  /*0150*/  IMAD.MOV.U32 R28, RZ, RZ, -0x3ff ;  /* 0xfffffc01ff1c7424 */ /* 0x000fd200078e00ff */
[----:B------:R-:W-:Y:S01]  /*0160*/  ISETP.GT.AND P0, PT, R21, 0xfffff, PT ;  /* 0x000fffff1500780c */ /* 0x000fe20003f04270 */
[--C-:B------:R-:W-:Y:S02]  /*0170*/  IMAD.MOV.U32 R4, RZ, RZ, R20.reuse ;  /* 0x000000ffff047224 */ /* 0x100fe400078e0014 */
[--C-:B------:R-:W-:Y:S02]  /*0180*/  IMAD.MOV.U32 R5, RZ, RZ, R21.reuse ;  /* 0x000000ffff057224 */ /* 0x100fe400078e0015 */
[----:B------:R-:W-:Y:S02]  /*0190*/  IMAD.MOV.U32 R3, RZ, RZ, R21 ;  /* 0x000000ffff037224 */ /* 0x000fe400078e0015 */
[----:B------:R-:W-:-:S06]  /*01a0*/  IMAD.MOV.U32 R10, RZ, RZ, R20 ;  /* 0x000000ffff0a7224 */ /* 0x000fcc00078e0014 */
[----:B------:R-:W-:Y:S01]  /*01b0*/  @!P0 DMUL R4, R4, 1.80143985094819840000e+16 ;  /* 0x4350000004048828 */ /* 0x000fe20000000000 */
[----:B------:R-:W-:-:S09]  /*01c0*/  @!P0 IMAD.MOV.U32 R28, RZ, RZ, -0x435 ;  /* 0xfffffbcbff1c8424 */ /* 0x000fd200078e00ff */
        /* <DEDUP_REMOVED lines=13> */
[----:B------:R-:W-:Y:S01]  /*02a0*/  MOV R30, 0x8b7a8b04 ;  /* 0x8b7a8b04001e7802 */ /* 0x000fe20000000f00 */
[----:B------:R-:W-:Y:S01]  /*02b0*/  IMAD.MOV.U32 R31, RZ, RZ, 0x3ed0ee25 ;  /* 0x3ed0ee25ff1f7424 */ /* 0x000fe200078e00ff */
[----:B------:R-:W-:Y:S01]  /*02c0*/  LOP3.LUT R11, R4, 0x3ff00000, RZ, 0xfc, !PT ;  /* 0x3ff00000040b7812 */ /* 0x000fe200078efcff */
[----:B------:R-:W-:Y:S01]  /*02d0*/  UMOV UR6, 0x3ae80f1e ;  /* 0x3ae80f1e00067882 */ /* 0x000fe20000000000 */
        /* <DEDUP_REMOVED lines=56> */
.L_x_7952:
        /* <DEDUP_REMOVED lines=19> */
[----:B-----5:R-:W-:Y:S05]  /*0790*/  CALL.REL.NOINC `($__internal_18_$__cuda_sm20_div_rn_f64_full) ;  /* 0x0000008c00407944 */ /* 0x020fea0003c00000 */
[----:B------:R-:W-:-:S07]  /*07a0*/  IMAD.MOV.U32 R7, RZ, RZ, R3 ;  /* 0x000000ffff077224 */ /* 0x000fce00078e0003 */
.L_x_7955:
[----:B------:R-:W-:Y:S05]  /*07b0*/  BSYNC B2 ;  /* 0x0000000000027941 */ /* 0x000fea0003800000 */
.L_x_7954:
        /* <DEDUP_REMOVED lines=29> */
.L_x_7953:
[----:B------:R-:W-:Y:S05]  /*0990*/  BSYNC B1 ;  /* 0x0000000000017941 */ /* 0x000fea0003800000 */
.L_x_7951:
[C---:B------:R-:W-:Y:S01]  /*09a0*/  FSETP.GEU.FTZ.AND P1, PT, R23.reuse, 1.7916666269302368164, PT ;  /* 0x3fe555551700780b */ /* 0x040fe20003f3e000 */
[----:B------:R-:W-:Y:S01]  /*09b0*/  BSSY B1, `(.L_x_7956) ;  /* 0x0000088000017945 */ /* 0x000fe20003800000 */
[----:B------:R-:W-:-:S13]  /*09c0*/  FSETP.GT.FTZ.AND P0, PT, R23, -1.6999999284744262695, PT ;  /* 0xbfd999991700780b */ /* 0x000fda0003f14000 */
[----:B------:R-:W-:Y:S05]  /*09d0*/  @P0 BRA !P1, `(.L_x_7957) ;  /* 0x0000000400480947 */ /* 0x000fea0004800000 */
[----:B------:R-:W-:Y:S01]  /*09e0*/  DADD R22, R22, 1 ;  /* 0x3ff0000016167429 */ /* 0x000fe20000000000 */
[----:B------:R-:W-:-:S09]  /*09f0*/  IMAD.MOV.U32 R28, RZ, RZ, -0x3ff ;  /* 0xfffffc01ff1c7424 */ /* 0x000fd200078e00ff */
[----:B------:R-:W-:Y:S01]  /*0a00*/  ISETP.GT.AND P0, PT, R23, 0xfffff, PT ;  /* 0x000fffff1700780c */ /* 0x000fe20003f04270 */
[--C-:B------:R-:W-:Y:S01]  /*0a10*/  IMAD.MOV.U32 R5, RZ, RZ, R23.reuse ;  /* 0x000000ffff057224 */ /* 0x100fe200078e0017 */
[----:B------:R-:W-:Y:S01]  /*0a20*/  MOV R4, R22 ;  /* 0x0000001600047202 */ /* 0x000fe20000000f00 */
[----:B------:R-:W-:Y:S02]  /*0a30*/  IMAD.MOV.U32 R3, RZ, RZ, R23 ;  /* 0x000000ffff037224 */ /* 0x000fe400078e0017 */
[----:B------:R-:W-:-:S08]  /*0a40*/  IMAD.MOV.U32 R10, RZ, RZ, R22 ;  /* 0x000000ffff0a7224 */ /* 0x000fd000078e0016 */
[----:B------:R-:W-:Y:S01]  /*0a50*/  @!P0 DMUL R4, R4, 1.80143985094819840000e+16 ;  /* 0x4350000004048828 */ /* 0x000fe20000000000 */
[----:B------:R-:W-:-:S09]  /*0a60*/  @!P0 MOV R28, 0xfffffbcb ;  /* 0xfffffbcb001c8802 */ /* 0x000fd20000000f00 */
        /* <DEDUP_REMOVED lines=73> */
.L_x_7957:
        /* <DEDUP_REMOVED lines=18> */
[----:B------:R-:W-:-:S07]  /*1020*/  MOV R4, 0x1040 ;  /* 0x0000104000047802 */ /* 0x000fce0000000f00 */
[----:B-----5:R-:W-:Y:S05]  /*1030*/  CALL.REL.NOINC `($__internal_18_$__cuda_sm20_div_rn_f64_full) ;  /* 0x0000008400187944 */ /* 0x020fea0003c00000 */
[----:B------:R-:W-:-:S07]  /*1040*/  IMAD.MOV.U32 R7, RZ, RZ, R3 ;  /* 0x000000ffff077224 */ /* 0x000fce00078e0003 */
.L_x_7960:
[----:B------:R-:W-:Y:S05]  /*1050*/  BSYNC B2 ;  /* 0x0000000000027941 */ /* 0x000fea0003800000 */
.L_x_7959:
        /* <DEDUP_REMOVED lines=29> */
.L_x_7958:
[----:B------:R-:W-:Y:S05]  /*1230*/  BSYNC B1 ;  /* 0x0000000000017941 */ /* 0x000fea0003800000 */
.L_x_7956:
[C---:B-----5:R-:W-:Y:S01]  /*1240*/  FSETP.GEU.FTZ.AND P1, PT, R25.reuse, 1.7916666269302368164, PT ;  /* 0x3fe555551900780b */ /* 0x060fe20003f3e000 */
        /* <DEDUP_REMOVED lines=85> */
.L_x_7962:
        /* <DEDUP_REMOVED lines=19> */
[----:B------:R-:W-:Y:S05]  /*18d0*/  CALL.REL.NOINC `($__internal_18_$__cuda_sm20_div_rn_f64_full) ;  /* 0x0000007800f07944 */ /* 0x000fea0003c00000 */
[----:B------:R-:W-:-:S07]  /*18e0*/  MOV R7, R3 ;  /* 0x0000000300077202 */ /* 0x000fce0000000f00 */
.L_x_7965:
[----:B------:R-:W-:Y:S05]  /*18f0*/  BSYNC B2 ;  /* 0x0000000000027941 */ /* 0x000fea0003800000 */
.L_x_7964:
        /* <DEDUP_REMOVED lines=29> */
.L_x_7963:
[----:B------:R-:W-:Y:S05]  /*1ad0*/  BSYNC B1 ;  /* 0x0000000000017941 */ /* 0x000fea0003800000 */
.L_x_7961:
[C---:B------:R-:W-:Y:S01]  /*1ae0*/  FSETP.GEU.FTZ.AND P1, PT, R27.reuse, 1.7916666269302368164, PT ;  /* 0x3fe555551b00780b */ /* 0x040fe20003f3e000 */
[----:B------:R-:W-:Y:S01]  /*1af0*/  BSSY B1, `(.L_x_7966) ;  /* 0x0000088000017945 */ /* 0x000fe20003800000 */
[----:B------:R-:W-:-:S13]  /*1b00*/  FSETP.GT.FTZ.AND P0, PT, R27, -1.6999999284744262695, PT ;  /* 0xbfd999991b00780b */ /* 0x000fda0003f14000 */
[----:B------:R-:W-:Y:S05]  /*1b10*/  @P0 BRA !P1, `(.L_x_7967) ;  /* 0x0000000400480947 */ /* 0x000fea0004800000 */
[----:B------:R-:W-:Y:S01]  /*1b20*/  DADD R26, R26, 1 ;  /* 0x3ff000001a1a7429 */ /* 0x000fe20000000000 */
[----:B------:R-:W-:-:S09]  /*1b30*/  IMAD.MOV.U32 R28, RZ, RZ, -0x3ff ;  /* 0xfffffc01ff1c7424 */ /* 0x000fd200078e00ff */
[----:B------:R-:W-:Y:S01]  /*1b40*/  ISETP.GT.AND P0, PT, R27, 0xfffff, PT ;  /* 0x000fffff1b00780c */ /* 0x000fe20003f04270 */
[----:B------:R-:W-:Y:S01]  /*1b50*/  IMAD.MOV.U32 R4, RZ, RZ, R26 ;  /* 0x000000ffff047224 */ /* 0x000fe200078e001a */
[----:B------:R-:W-:Y:S01]  /*1b60*/  MOV R3, R27 ;  /* 0x0000001b00037202 */ /* 0x000fe20000000f00 */
[----:B------:R-:W-:Y:S01]  /*1b70*/  IMAD.MOV.U32 R5, RZ, RZ, R27 ;  /* 0x000000ffff057224 */ /* 0x000fe200078e001b */
[----:B------:R-:W-:-:S09]  /*1b80*/  MOV R10, R26 ;  /* 0x0000001a000a7202 */ /* 0x000fd20000000f00 */
[----:B------:R-:W-:Y:S01]  /*1b90*/  @!P0 DMUL R4, R4, 1.80143985094819840000e+16 ;  /* 0x4350000004048828 */ /* 0x000fe20000000000 */
[----:B------:R-:W-:-:S09]  /*1ba0*/  @!P0 IMAD.MOV.U32 R28, RZ, RZ, -0x435 ;  /* 0xfffffbcbff1c8424 */ /* 0x000fd200078e00ff */
        /* <DEDUP_REMOVED lines=23> */
[----:B------:R-:W-:-:S03]  /*1d20*/  @P0 VIADD R3, R3, 0x1 ;  /* 0x0000000103030836 */ /* 0x000fc60000000000 */
        /* <DEDUP_REMOVED lines=49> */
.L_x_7967:
        /* <DEDUP_REMOVED lines=20> */
[----:B------:R-:W-:-:S07]  /*2180*/  IMAD.MOV.U32 R7, RZ, RZ, R3 ;  /* 0x000000ffff077224 */ /* 0x000fce00078e0003 */
.L_x_7970:
[----:B------:R-:W-:Y:S05]  /*2190*/  BSYNC B2 ;  /* 0x0000000000027941 */ /* 0x000fea0003800000 */
.L_x_7969:
        /* <DEDUP_REMOVED lines=29> */
.L_x_7968:
[----:B------:R-:W-:Y:S05]  /*2370*/  BSYNC B1 ;  /* 0x0000000000017941 */ /* 0x000fea0003800000 */
.L_x_7966:
[C---:B------:R-:W-:Y:S01]  /*2380*/  FSETP.GEU.FTZ.AND P1, PT, R13.reuse, 1.7916666269302368164, PT ;  /* 0x3fe555550d00780b */ /* 0x040fe20003f3e000 */
[----:B------:R-:W-:Y:S01]  /*2390*/  BSSY B1, `(.L_x_7971) ;  /* 0x0000088000017945 */ /* 0x000fe20003800000 */
[----:B------:R-:W-:-:S13]  /*23a0*/  FSETP.GT.FTZ.AND P0, PT, R13, -1.6999999284744262695, PT ;  /* 0xbfd999990d00780b */ /* 0x000fda0003f14000 */
[----:B------:R-:W-:Y:S05]  /*23b0*/  @P0 BRA !P1, `(.L_x_7972) ;  /* 0x0000000400480947 */ /* 0x000fea0004800000 */
[----:B------:R-:W-:Y:S01]  /*23c0*/  DADD R12, R12, 1 ;  /* 0x3ff000000c0c7429 */ /* 0x000fe20000000000 */
[----:B------:R-:W-:-:S09]  /*23d0*/  MOV R28, 0xfffffc01 ;  /* 0xfffffc01001c7802 */ /* 0x000fd20000000f00 */
[----:B------:R-:W-:Y:S01]  /*23e0*/  ISETP.GT.AND P0, PT, R13, 0xfffff, PT ;  /* 0x000fffff0d00780c */ /* 0x000fe20003f04270 */
[--C-:B------:R-:W-:Y:S02]  /*23f0*/  IMAD.MOV.U32 R4, RZ, RZ, R12.reuse ;  /* 0x000000ffff047224 */ /* 0x100fe400078e000c */
[--C-:B------:R-:W-:Y:S02]  /*2400*/  IMAD.MOV.U32 R5, RZ, RZ, R13.reuse ;  /* 0x000000ffff057224 */ /* 0x100fe400078e000d */
[----:B------:R-:W-:Y:S02]  /*2410*/  IMAD.MOV.U32 R3, RZ, RZ, R13 ;  /* 0x000000ffff037224 */ /* 0x000fe400078e000d */
[----:B------:R-:W-:-:S06]  /*2420*/  IMAD.MOV.U32 R10, RZ, RZ, R12 ;  /* 0x000000ffff0a7224 */ /* 0x000fcc00078e000c */
[----:B------:R-:W-:Y:S01]  /*2430*/  @!P0 DMUL R4, R4, 1.80143985094819840000e+16 ;  /* 0x4350000004048828 */ /* 0x000fe20000000000 */
[----:B------:R-:W-:-:S09]  /*2440*/  @!P0 IMAD.MOV.U32 R28, RZ, RZ, -0x435 ;  /* 0xfffffbcbff1c8424 */ /* 0x000fd200078e00ff */
[----:B------:R-:W-:Y:S01]  /*2450*/  @!P0 MOV R3, R5 ;  /* 0x0000000500038202 */ /* 0x000fe20000000f00 */
[----:B------:R-:W-:-:S04]  /*2460*/  @!P0 IMAD.MOV.U32 R10, RZ, RZ, R4 ;  /* 0x000000ffff0a8224 */ /* 0x000fc800078e0004 */
        /* <DEDUP_REMOVED lines=10> */
[----:B------:R-:W-:Y:S01]  /*2510*/  IMAD.MOV.U32 R30, RZ, RZ, -0x748574fc ;  /* 0x8b7a8b04ff1e7424 */ /* 0x000fe200078e00ff */
[----:B------:R-:W-:Y:S01]  /*2520*/  MOV R6, RZ ;  /* 0x000000ff00067202 */ /* 0x000fe20000000f00 */
        /* <DEDUP_REMOVED lines=59> */
.L_x_7972:
        /* <DEDUP_REMOVED lines=21> */
.L_x_7975:
[----:B------:R-:W-:Y:S05]  /*2a30*/  BSYNC B2 ;  /* 0x0000000000027941 */ /* 0x000fea0003800000 */
.L_x_7974:
        /* <DEDUP_REMOVED lines=29> */
.L_x_7973:
[----:B------:R-:W-:Y:S05]  /*2c10*/  BSYNC B1 ;  /* 0x0000000000017941 */ /* 0x000fea0003800000 */
.L_x_7971:
[C---:B------:R-:W-:Y:S01]  /*2c20*/  FSETP.GEU.FTZ.AND P1, PT, R15.reuse, 1.7916666269302368164, PT ;  /* 0x3fe555550f00780b */ /* 0x040fe20003f3e000 */
[----:B------:R-:W-:Y:S01]  /*2c30*/  BSSY B1, `(.L_x_7976) ;  /* 0x0000088000017945 */ /* 0x000fe20003800000 */
[----:B------:R-:W-:-:S13]  /*2c40*/  FSETP.GT.FTZ.AND P0, PT, R15, -1.6999999284744262695, PT ;  /* 0xbfd999990f00780b */ /* 0x000fda0003f14000 */
[----:B------:R-:W-:Y:S05]  /*2c50*/  @P0 BRA !P1, `(.L_x_7977) ;  /* 0x0000000400480947 */ /* 0x000fea0004800000 */
        /* <DEDUP_REMOVED lines=82> */
.L_x_7977:
        /* <DEDUP_REMOVED lines=19> */
[----:B------:R-:W-:Y:S05]  /*32b0*/  CALL.REL.NOINC `($__internal_18_$__cuda_sm20_div_rn_f64_full) ;  /* 0x0000006000787944 */ /* 0x000fea0003c00000 */
[----:B------:R-:W-:-:S07]  /*32c0*/  IMAD.MOV.U32 R7, RZ, RZ, R3 ;  /* 0x000000ffff077224 */ /* 0x000fce00078e0003 */
.L_x_7980:
[----:B------:R-:W-:Y:S05]  /*32d0*/  BSYNC B2 ;  /* 0x0000000000027941 */ /* 0x000fea0003800000 */
.L_x_7979:
        /* <DEDUP_REMOVED lines=29> */
.L_x_7978:
[----:B------:R-:W-:Y:S05]  /*34b0*/  BSYNC B1 ;  /* 0x0000000000017941 */ /* 0x000fea0003800000 */
.L_x_7976:
        /* <DEDUP_REMOVED lines=86> */
.L_x_7982:
        /* <DEDUP_REMOVED lines=19> */
[----:B------:R-:W-:Y:S05]  /*3b50*/  CALL.REL.NOINC `($__internal_18_$__cuda_sm20_div_rn_f64_full) ;  /* 0x0000005800507944 */ /* 0x000fea0003c00000 */
[----:B------:R-:W-:-:S07]  /*3b60*/  IMAD.MOV.U32 R7, RZ, RZ, R3 ;  /* 0x000000ffff077224 */ /* 0x000fce00078e0003 */
.L_x_7985:
[----:B------:R-:W-:Y:S05]  /*3b70*/  BSYNC B2 ;  /* 0x0000000000027941 */ /* 0x000fea0003800000 */
.L_x_7984:
        /* <DEDUP_REMOVED lines=29> */
.L_x_7983:
[----:B------:R-:W-:Y:S05]  /*3d50*/  BSYNC B1 ;  /* 0x0000000000017941 */ /* 0x000fea0003800000 */
.L_x_7981:
        /* <DEDUP_REMOVED lines=86> */
.L_x_7987:
        /* <DEDUP_REMOVED lines=21> */
.L_x_7990:
[----:B------:R-:W-:Y:S05]  /*4410*/  BSYNC B2 ;  /* 0x0000000000027941 */ /* 0x000fea0003800000 */
.L_x_7989:
        /* <DEDUP_REMOVED lines=29> */
.L_x_7988:
[----:B------:R-:W-:Y:S05]  /*45f0*/  BSYNC B1 ;  /* 0x0000000000017941 */ /* 0x000fea0003800000 */
.L_x_7986:
[----:B------:R-:W0:Y:S02]  /*4600*/  LDC.64 R4, c[0x0][0x218] ;  /* 0x00008600ff047b82 */ /* 0x000e240000000a00 */
[----:B0-----:R-:W-:-:S04]  /*4610*/  IMAD.WIDE.U32 R4, R0, 0x8, R4 ;  /* 0x0000000800047825 */ /* 0x001fc800078e0004 */
[----:B------:R-:W-:-:S05]  /*4620*/  IMAD.WIDE R4, R2, 0x10, R4 ;  /* 0x0000001002047825 */ /* 0x000fca00078e0204 */
[----:B------:R-:W-:Y:S04]  /*4630*/  STG.E.128 desc[UR4][R4.64], R20 ;  /* 0x0000001404007986 */ /* 0x000fe8000c101d04 */
[----:B------:R-:W-:Y:S04]  /*4640*/  STG.E.128 desc[UR4][R4.64+0x800], R24 ;  /* 0x0008001804007986 */ /* 0x000fe8000c101d04 */
[----:B------:R-:W-:Y:S04]  /*4650*/  STG.E.128 desc[UR4][R4.64+0x1000], R12 ;  /* 0x0010000c04007986 */ /* 0x000fe8000c101d04 */
[----:B------:R-:W-:Y:S01]  /*4660*/  STG.E.128 desc[UR4][R4.64+0x1800], R16 ;  /* 0x0018001004007986 */ /* 0x000fe2000c101d04 */
[----:B------:R-:W-:Y:S05]  /*4670*/  EXIT ;  /* 0x000000000000794d */ /* 0x000fea0003800000 */
.L_x_7950:
[----:B------:R-:W0:Y:S01]  /*4680*/  S2R R3, SR_TID.X ;  /* 0x0000000000037919 */ /* 0x000e220000002100 */
[----:B------:R-:W-:Y:S02]  /*4690*/  CS2R R12, SRZ ;  /* 0x00000000000c7805 */ /* 0x000fe4000001ff00 */
[----:B0-----:R-:W-:-:S13]  /*46a0*/  ISETP.GE.AND P0, PT, R3, R2, PT ;  /* 0x000000020300720c */ /* 0x001fda0003f06270 */
[----:B------:R-:W-:Y:S02]  /*46b0*/  @!P0 IMAD.IADD R27, R0, 0x1, R3 ;  /* 0x00000001001b8824 */ /* 0x000fe400078e0203 */
[----:B------:R-:W-:-:S05]  /*46c0*/  @!P0 VIADD R3, R3, 0x80 ;  /* 0x0000008003038836 */ /* 0x000fca0000000000 */
[----:B------:R-:W-:-:S13]  /*46d0*/  ISETP.GE.AND P6, PT, R3, R2, PT ;  /* 0x000000020300720c */ /* 0x000fda0003fc6270 */
[----:B------:R-:W-:Y:S01]  /*46e0*/  @!P6 IADD3 R7, R0, R3, RZ ;  /* 0x000000030007e210 */ /* 0x000fe20007ffe0ff */
[----:B------:R-:W-:Y:S01]  /*46f0*/  @!P6 VIADD R3, R3, 0x80 ;  /* 0x000000800303e836 */ /* 0x000fe20000000000 */
[----:B------:R-:W0:Y:S04]  /*4700*/  @!P6 LDC.64 R4, c[0x0][0x220] ;  /* 0x00008800ff04eb82 */ /* 0x000e280000000a00 */
[----:B------:R-:W-:-:S13]  /*4710*/  ISETP.GE.AND P5, PT, R3, R2, PT ;  /* 0x000000020300720c */ /* 0x000fda0003fa6270 */
[----:B------:R-:W-:Y:S01]  /*4720*/  @!P5 IMAD.IADD R15, R0, 0x1, R3 ;  /* 0x00000001000fd824 */ /* 0x000fe200078e0203 */
[----:B------:R-:W1:Y:S01]  /*4730*/  @!P5 LDC.64 R8, c[0x0][0x220] ;  /* 0x00008800ff08db82 */ /* 0x000e620000000a00 */
[----:B------:R-:W-:-:S05]  /*4740*/  @!P5 VIADD R3, R3, 0x80 ;  /* 0x000000800303d836 */ /* 0x000fca0000000000 */
[-C--:B------:R-:W-:Y:S01]  /*4750*/  ISETP.GE.AND P4, PT, R3, R2.reuse, PT ;  /* 0x000000020300720c */ /* 0x080fe20003f86270 */
[----:B0-----:R-:W-:Y:S02]  /*4760*/  @!P6 IMAD.WIDE.U32 R6, R7, 0x8, R4 ;  /* 0x000000080706e825 */ /* 0x001fe400078e0004 */
[----:B------:R-:W0:Y:S03]  /*4770*/  @!P0 LDC.64 R4, c[0x0][0x220] ;  /* 0x00008800ff048b82 */ /* 0x000e260000000a00 */
[----:B------:R2:W5:Y:S07]  /*4780*/  @!P6 LDG.E.64 R12, desc[UR4][R6.64] ;  /* 0x00000004060ce981 */ /* 0x00056e000c1e1b00 */
[----:B------:R-:W-:Y:S01]  /*4790*/  @!P4 IMAD.IADD R17, R0, 0x1, R3 ;  /* 0x000000010011c824 */ /* 0x000fe200078e0203 */
[----:B------:R-:W-:Y:S01]  /*47a0*/  @!P4 IADD3 R3, R3, 0x80, RZ ;  /* 0x000000800303c810 */ /* 0x000fe20007ffe0ff */
[----:B------:R-:W3:Y:S03]  /*47b0*/  @!P4 LDC.64 R10, c[0x0][0x220] ;  /* 0x00008800ff0acb82 */ /* 0x000ee60000000a00 */
[----:B------:R-:W-:-:S13]  /*47c0*/  ISETP.GE.AND P3, PT, R3, R2, PT ;  /* 0x000000020300720c */ /* 0x000fda0003f66270 */
[----:B------:R-:W-:Y:S01]  /*47d0*/  @!P3 IMAD.IADD R29, R0, 0x1, R3 ;  /* 0x00000001001db824 */ /* 0x000fe200078e0203 */
[----:B------:R-:W4:Y:S01]  /*47e0*/  @!P3 LDC.64 R18, c[0x0][0x220] ;  /* 0x00008800ff12bb82 */ /* 0x000f220000000a00 */
[----:B------:R-:W-:-:S05]  /*47f0*/  @!P3 VIADD R3, R3, 0x80 ;  /* 0x000000800303b836 */ /* 0x000fca0000000000 */
[----:B------:R-:W-:-:S13]  /*4800*/  ISETP.GE.AND P2, PT, R3, R2, PT ;  /* 0x000000020300720c */ /* 0x000fda0003f46270 */
[----:B------:R-:W-:Y:S01]  /*4810*/  @!P2 IMAD.IADD R31, R0, 0x1, R3 ;  /* 0x00000001001fa824 */ /* 0x000fe200078e0203 */
[----:B------:R-:W0:Y:S01]  /*4820*/  @!P2 LDC.64 R20, c[0x0][0x220] ;  /* 0x00008800ff14ab82 */ /* 0x000e220000000a00 */
[----:B------:R-:W-:-:S05]  /*4830*/  @!P2 VIADD R3, R3, 0x80 ;  /* 0x000000800303a836 */ /* 0x000fca0000000000 */
[----:B------:R-:W-:-:S13]  /*4840*/  ISETP.GE.AND P1, PT, R3, R2, PT ;  /* 0x000000020300720c */ /* 0x000fda0003f26270 */
[----:B------:R-:W-:Y:S01]  /*4850*/  @!P1 IADD3 R33, R0, R3, RZ ;  /* 0x0000000300219210 */ /* 0x000fe20007ffe0ff */
[----:B------:R-:W-:Y:S01]  /*4860*/  @!P1 VIADD R3, R3, 0x80 ;  /* 0x0000008003039836 */ /* 0x000fe20000000000 */
[----:B------:R-:W0:Y:S04]  /*4870*/  @!P1 LDC.64 R22, c[0x0][0x220] ;  /* 0x00008800ff169b82 */ /* 0x000e280000000a00 */
[----:B------:R-:W-:-:S13]  /*4880*/  ISETP.GE.AND P6, PT, R3, R2, PT ;  /* 0x000000020300720c */ /* 0x000fda0003fc6270 */
[----:B------:R-:W0:Y:S01]  /*4890*/  @!P6 LDC.64 R24, c[0x0][0x220] ;  /* 0x00008800ff18eb82 */ /* 0x000e220000000a00 */
[----:B--2---:R-:W-:Y:S02]  /*48a0*/  @!P6 IMAD.IADD R7, R0, 0x1, R3 ;  /* 0x000000010007e824 */ /* 0x004fe400078e0203 */
[----:B-1----:R-:W-:Y:S01]  /*48b0*/  @!P5 IMAD.WIDE.U32 R8, R15, 0x8, R8 ;  /* 0x000000080f08d825 */ /* 0x002fe200078e0008 */
[----:B------:R-:W-:-:S03]  /*48c0*/  CS2R R14, SRZ ;  /* 0x00000000000e7805 */ /* 0x000fc6000001ff00 */
[----:B---3--:R-:W-:Y:S01]  /*48d0*/  @!P4 IMAD.WIDE.U32 R10, R17, 0x8, R10 ;  /* 0x00000008110ac825 */ /* 0x008fe200078e000a */
[----:B------:R-:W-:Y:S02]  /*48e0*/  CS2R R16, SRZ ;  /* 0x0000000000107805 */ /* 0x000fe4000001ff00 */
[----:B------:R1:W5:Y:S01]  /*48f0*/  @!P5 LDG.E.64 R14, desc[UR4][R8.64] ;  /* 0x00000004080ed981 */ /* 0x000362000c1e1b00 */
[----:B----4-:R-:W-:Y:S01]  /*4900*/  @!P3 IMAD.WIDE.U32 R28, R29, 0x8, R18 ;  /* 0x000000081d1cb825 */ /* 0x010fe200078e0012 */
[----:B------:R-:W-:Y:S02]  /*4910*/  CS2R R18, SRZ ;  /* 0x0000000000127805 */ /* 0x000fe4000001ff00 */
[----:B------:R1:W5:Y:S01]  /*4920*/  @!P4 LDG.E.64 R16, desc[UR4][R10.64] ;  /* 0x000000040a10c981 */ /* 0x000362000c1e1b00 */
[----:B0-----:R-:W-:Y:S01]  /*4930*/  @!P2 IMAD.WIDE.U32 R30, R31, 0x8, R20 ;  /* 0x000000081f1ea825 */ /* 0x001fe200078e0014 */
[----:B------:R-:W-:Y:S02]  /*4940*/  CS2R R20, SRZ ;  /* 0x0000000000147805 */ /* 0x000fe4000001ff00 */
[----:B------:R1:W5:Y:S01]  /*4950*/  @!P3 LDG.E.64 R18, desc[UR4][R28.64] ;  /* 0x000000041c12b981 */ /* 0x000362000c1e1b00 */
[----:B------:R-:W-:Y:S01]  /*4960*/  @!P1 IMAD.WIDE.U32 R32, R33, 0x8, R22 ;  /* 0x0000000821209825 */ /* 0x000fe200078e0016 */
[----:B------:R-:W-:-:S02]  /*4970*/  CS2R R22, SRZ ;  /* 0x0000000000167805 */ /* 0x000fc4000001ff00 */
[----:B------:R1:W5:Y:S01]  /*4980*/  @!P2 LDG.E.64 R20, desc[UR4][R30.64] ;  /* 0x000000041e14a981 */ /* 0x000362000c1e1b00 */
[----:B------:R-:W-:Y:S01]  /*4990*/  @!P0 IMAD.WIDE.U32 R4, R27, 0x8, R4 ;  /* 0x000000081b048825 */ /* 0x000fe200078e0004 */
[----:B------:R-:W-:Y:S02]  /*49a0*/  CS2R R26, SRZ ;  /* 0x00000000001a7805 */ /* 0x000fe4000001ff00 */
[----:B------:R1:W5:Y:S01]  /*49b0*/  @!P1 LDG.E.64 R22, desc[UR4][R32.64] ;  /* 0x0000000420169981 */ /* 0x000362000c1e1b00 */
[----:B------:R-:W-:Y:S01]  /*49c0*/  @!P6 IMAD.WIDE.U32 R6, R7, 0x8, R24 ;  /* 0x000000080706e825 */ /* 0x000fe200078e0018 */
[----:B------:R-:W-:-:S04]  /*49d0*/  CS2R R24, SRZ ;  /* 0x0000000000187805 */ /* 0x000fc8000001ff00 */
[----:B------:R1:W5:Y:S04]  /*49e0*/  @!P6 LDG.E.64 R26, desc[UR4][R6.64] ;  /* 0x00000004061ae981 */ /* 0x000368000c1e1b00 */
[----:B------:R1:W5:Y:S01]  /*49f0*/  @!P0 LDG.E.64 R24, desc[UR4][R4.64] ;  /* 0x0000000404188981 */ /* 0x000362000c1e1b00 */
[----:B------:R-:W-:Y:S04]  /*4a00*/  BSSY B1, `(.L_x_7991) ;  /* 0x000008a000017945 */ /* 0x000fe80003800000 */
[----:B------:R-:W-:Y:S05]  /*4a10*/  @P0 BRA `(.L_x_7992) ;  /* 0x0000000800200947 */ /* 0x000fea0003800000 */
[C---:B-----5:R-:W-:Y:S02]  /*4a20*/  FSETP.GEU.FTZ.AND P1, PT, R25.reuse, 1.7916666269302368164, PT ;  /* 0x3fe555551900780b */ /* 0x060fe40003f3e000 */
[----:B------:R-:W-:-:S13]  /*4a30*/  FSETP.GT.FTZ.AND P0, PT, R25, -1.6999999284744262695, PT ;  /* 0xbfd999991900780b */ /* 0x000fda0003f14000 */
[----:B------:R-:W-:Y:S05]  /*4a40*/  @P0 BRA !P1, `(.L_x_7993) ;  /* 0x0000000400480947 */ /* 0x000fea0004800000 */
[----:B------:R-:W-:Y:S01]  /*4a50*/  DADD R24, R24, 1 ;  /* 0x3ff0000018187429 */ /* 0x000fe20000000000 */
[----:B-1----:R-:W-:-:S09]  /*4a60*/  IMAD.MOV.U32 R28, RZ, RZ, -0x3ff ;  /* 0xfffffc01ff1c7424 */ /* 0x002fd200078e00ff */
        /* <DEDUP_REMOVED lines=80> */
.L_x_7993:
        /* <DEDUP_REMOVED lines=21> */
.L_x_7995:
[----:B------:R-:W-:Y:S05]  /*50c0*/  BSYNC B2 ;  /* 0x0000000000027941 */ /* 0x000fea0003800000 */
.L_x_7994:
        /* <DEDUP_REMOVED lines=29> */
.L_x_7992:
[----:B------:R-:W-:Y:S05]  /*52a0*/  BSYNC B1 ;  /* 0x0000000000017941 */ /* 0x000fea0003800000 */
.L_x_7991:
[----:B------:R-:W0:Y:S01]  /*52b0*/  S2R R3, SR_TID.X ;  /* 0x0000000000037919 */ /* 0x000e220000002100 */
[----:B------:R-:W-:Y:S01]  /*52c0*/  BSSY B1, `(.L_x_7996) ;  /* 0x000008c000017945 */ /* 0x000fe20003800000 */
[----:B0-----:R-:W-:-:S05]  /*52d0*/  VIADD R3, R3, 0x80 ;  /* 0x0000008003037836 */ /* 0x001fca0000000000 */
[----:B------:R-:W-:-:S13]  /*52e0*/  ISETP.GE.AND P0, PT, R3, R2, PT ;  /* 0x000000020300720c */ /* 0x000fda0003f06270 */
        /* <DEDUP_REMOVED lines=86> */
.L_x_7998:
        /* <DEDUP_REMOVED lines=21> */
.L_x_8000:
[----:B------:R-:W-:Y:S05]  /*59a0*/  BSYNC B2 ;  /* 0x0000000000027941 */ /* 0x000fea0003800000 */
.L_x_7999:
        /* <DEDUP_REMOVED lines=29> */
.L_x_7997:
[----:B------:R-:W-:Y:S05]  /*5b80*/  BSYNC B1 ;  /* 0x0000000000017941 */ /* 0x000fea0003800000 */
.L_x_7996:
        /* <DEDUP_REMOVED lines=90> */
.L_x_8003:
        /* <DEDUP_REMOVED lines=21> */
.L_x_8005:
[----:B------:R-:W-:Y:S05]  /*6280*/  BSYNC B2 ;  /* 0x0000000000027941 */ /* 0x000fea0003800000 */
.L_x_8004:
        /* <DEDUP_REMOVED lines=29> */
.L_x_8002:
[----:B------:R-:W-:Y:S05]  /*6460*/  BSYNC B1 ;  /* 0x0000000000017941 */ /* 0x000fea0003800000 */
.L_x_8001:
        /* <DEDUP_REMOVED lines=90> */
.L_x_8008:
        /* <DEDUP_REMOVED lines=21> */
.L_x_8010:
[----:B------:R-:W-:Y:S05]  /*6b60*/  BSYNC B2 ;  /* 0x0000000000027941 */ /* 0x000fea0003800000 */
.L_x_8009:
        /* <DEDUP_REMOVED lines=29> */
.L_x_8007:
[----:B------:R-:W-:Y:S05]  /*6d40*/  BSYNC B1 ;  /* 0x0000000000017941 */ /* 0x000fea0003800000 */
.L_x_8006:
        /* <DEDUP_REMOVED lines=90> */
.L_x_8013:
        /* <DEDUP_REMOVED lines=21> */
.L_x_8015:
[----:B------:R-:W-:Y:S05]  /*7440*/  BSYNC B2 ;  /* 0x0000000000027941 */ /* 0x000fea0003800000 */
.L_x_8014:
        /* <DEDUP_REMOVED lines=29> */
.L_x_8012:
[----:B------:R-:W-:Y:S05]  /*7620*/  BSYNC B1 ;  /* 0x0000000000017941 */ /* 0x000fea0003800000 */
.L_x_8011:
        /* <DEDUP_REMOVED lines=90> */
.L_x_8018:
        /* <DEDUP_REMOVED lines=21> */
.L_x_8020:
[----:B------:R-:W-:Y:S05]  /*7d20*/  BSYNC B2 ;  /* 0x0000000000027941 */ /* 0x000fea0003800000 */
.L_x_8019:
        /* <DEDUP_REMOVED lines=29> */
.L_x_8017:
[----:B------:R-:W-:Y:S05]  /*7f00*/  BSYNC B1 ;  /* 0x0000000000017941 */ /* 0x000fea0003800000 */
.L_x_8016:
        /* <DEDUP_REMOVED lines=90> */
.L_x_8023:
        /* <DEDUP_REMOVED lines=21> */
.L_x_8025:
[----:B------:R-:W-:Y:S05]  /*8600*/  BSYNC B2 ;  /* 0x0000000000027941 */ /* 0x000fea0003800000 */
.L_x_8024:
        /* <DEDUP_REMOVED lines=29> */
.L_x_8022:
[----:B------:R-:W-:Y:S05]  /*87e0*/  BSYNC B1 ;  /* 0x0000000000017941 */ /* 0x000fea0003800000 */
.L_x_8021:
        /* <DEDUP_REMOVED lines=90> */
.L_x_8028:
        /* <DEDUP_REMOVED lines=21> */
.L_x_8030:
[----:B------:R-:W-:Y:S05]  /*8ee0*/  BSYNC B2 ;  /* 0x0000000000027941 */ /* 0x000fea0003800000 */
.L_x_8029:
        /* <DEDUP_REMOVED lines=29> */
.L_x_8027:
[----:B------:R-:W-:Y:S05]  /*90c0*/  BSYNC B1 ;  /* 0x0000000000017941 */ /* 0x000fea0003800000 */
.L_x_8026:
[----:B-1----:R-:W0:Y:S01]  /*90d0*/  S2R R7, SR_TID.X ;  /* 0x0000000000077919 */ /* 0x002e220000002100 */
[----:B------:R-:W-:Y:S04]  /*90e0*/  BSSY B0, `(.L_x_8031) ;  /* 0x0000033000007945 */ /* 0x000fe80003800000 */
[----:B------:R-:W-:Y:S01]  /*90f0*/  BSSY B1, `(.L_x_8032) ;  /* 0x000002b000017945 */ /* 0x000fe20003800000 */
[----:B0-----:R-:W-:-:S13]  /*9100*/  ISETP.GE.AND P0, PT, R7, R2, PT ;  /* 0x000000020700720c */ /* 0x001fda0003f06270 */
[----:B------:R-:W0:Y:S01]  /*9110*/  @!P0 LDC.64 R4, c[0x0][0x218] ;  /* 0x00008600ff048b82 */ /* 0x000e220000000a00 */
[----:B------:R-:W-:Y:S02]  /*9120*/  @!P0 IMAD.IADD R3, R0, 0x1, R7 ;  /* 0x0000000100038824 */ /* 0x000fe400078e0207 */
[----:B------:R-:W-:Y:S02]  /*9130*/  @!P0 VIADD R7, R7, 0x80 ;  /* 0x0000008007078836 */ /* 0x000fe40000000000 */
[----:B0-----:R-:W-:-:S05]  /*9140*/  @!P0 IMAD.WIDE.U32 R4, R3, 0x8, R4 ;  /* 0x0000000803048825 */ /* 0x001fca00078e0004 */
[----:B-----5:R0:W-:Y:S01]  /*9150*/  @!P0 STG.E.64 desc[UR4][R4.64], R24 ;  /* 0x0000001804008986 */ /* 0x0201e2000c101b04 */
[----:B------:R-:W-:-:S13]  /*9160*/  ISETP.GE.AND P0, PT, R7, R2, PT ;  /* 0x000000020700720c */ /* 0x000fda0003f06270 */
[----:B0-----:R-:W-:Y:S05]  /*9170*/  @P0 BRA `(.L_x_8033) ;  /* 0x0000000000300947 */ /* 0x001fea0003800000 */
[----:B------:R-:W0:Y:S01]  /*9180*/  LDC.64 R4, c[0x0][0x218] ;  /* 0x00008600ff047b82 */ /* 0x000e220000000a00 */
[----:B------:R-:W-:Y:S01]  /*9190*/  IMAD.IADD R3, R0, 0x1, R7 ;  /* 0x0000000100037824 */ /* 0x000fe200078e0207 */
[----:B------:R-:W-:-:S04]  /*91a0*/  IADD3 R7, R7, 0x80, RZ ;  /* 0x0000008007077810 */ /* 0x000fc80007ffe0ff */
[----:B------:R-:W-:Y:S01]  /*91b0*/  ISETP.GE.AND P0, PT, R7, R2, PT ;  /* 0x000000020700720c */ /* 0x000fe20003f06270 */
[----:B0-----:R-:W-:-:S05]  /*91c0*/  IMAD.WIDE.U32 R4, R3, 0x8, R4 ;  /* 0x0000000803047825 */ /* 0x001fca00078e0004 */
[----:B------:R0:W-:Y:S07]  /*91d0*/  STG.E.64 desc[UR4][R4.64], R12 ;  /* 0x0000000c04007986 */ /* 0x0001ee000c101b04 */
[----:B------:R-:W-:Y:S05]  /*91e0*/  @P0 BRA `(.L_x_8034) ;  /* 0x0000000000300947 */ /* 0x000fea0003800000 */
[----:B0-----:R-:W0:Y:S01]  /*91f0*/  LDC.64 R4, c[0x0][0x218] ;  /* 0x00008600ff047b82 */ /* 0x001e220000000a00 */
[----:B------:R-:W-:Y:S02]  /*9200*/  IMAD.IADD R3, R0, 0x1, R7 ;  /* 0x0000000100037824 */ /* 0x000fe400078e0207 */
[----:B------:R-:W-:Y:S02]  /*9210*/  VIADD R7, R7, 0x80 ;  /* 0x0000008007077836 */ /* 0x000fe40000000000 */
[----:B0-----:R-:W-:-:S05]  /*9220*/  IMAD.WIDE.U32 R4, R3, 0x8, R4 ;  /* 0x0000000803047825 */ /* 0x001fca00078e0004 */
[----:B------:R0:W-:Y:S02]  /*9230*/  STG.E.64 desc[UR4][R4.64], R14 ;  /* 0x0000000e04007986 */ /* 0x0001e4000c101b04 */
.L_x_8033:
[----:B------:R-:W-:-:S13]  /*9240*/  ISETP.GE.AND P0, PT, R7, R2, PT ;  /* 0x000000020700720c */ /* 0x000fda0003f06270 */
[----:B------:R-:W-:Y:S05]  /*9250*/  @P0 BRA `(.L_x_8035) ;  /* 0x0000000000300947 */ /* 0x000fea0003800000 */
[----:B0-----:R-:W0:Y:S01]  /*9260*/  LDC.64 R4, c[0x0][0x218] ;  /* 0x00008600ff047b82 */ /* 0x001e220000000a00 */
[----:B------:R-:W-:Y:S02]  /*9270*/  IMAD.IADD R3, R0, 0x1, R7 ;  /* 0x0000000100037824 */ /* 0x000fe400078e0207 */
[----:B------:R-:W-:Y:S02]  /*9280*/  VIADD R7, R7, 0x80 ;  /* 0x0000008007077836 */ /* 0x000fe40000000000 */
[----:B0-----:R-:W-:-:S05]  /*9290*/  IMAD.WIDE.U32 R4, R3, 0x8, R4 ;  /* 0x0000000803047825 */ /* 0x001fca00078e0004 */
[----:B------:R1:W-:Y:S02]  /*92a0*/  STG.E.64 desc[UR4][R4.64], R16 ;  /* 0x0000001004007986 */ /* 0x0003e4000c101b04 */
.L_x_8034:
[----:B------:R-:W-:-:S13]  /*92b0*/  ISETP.GE.AND P0, PT, R7, R2, PT ;  /* 0x000000020700720c */ /* 0x000fda0003f06270 */
[----:B------:R-:W-:Y:S05]  /*92c0*/  @P0 BRA `(.L_x_8036) ;  /* 0x0000000000340947 */ /* 0x000fea0003800000 */
[----:B01----:R-:W0:Y:S01]  /*92d0*/  LDC.64 R4, c[0x0][0x218] ;  /* 0x00008600ff047b82 */ /* 0x003e220000000a00 */
[----:B------:R-:W-:Y:S01]  /*92e0*/  IADD3 R3, R0, R7, RZ ;  /* 0x0000000700037210 */ /* 0x000fe20007ffe0ff */
[----:B------:R-:W-:-:S04]  /*92f0*/  VIADD R7, R7, 0x80 ;  /* 0x0000008007077836 */ /* 0x000fc80000000000 */
[----:B0-----:R-:W-:-:S05]  /*9300*/  IMAD.WIDE.U32 R4, R3, 0x8, R4 ;  /* 0x0000000803047825 */ /* 0x001fca00078e0004 */
[----:B------:R1:W-:Y:S02]  /*9310*/  STG.E.64 desc[UR4][R4.64], R18 ;  /* 0x0000001204007986 */ /* 0x0003e4000c101b04 */
.L_x_8035:
        /* <DEDUP_REMOVED lines=8> */
.L_x_8036:
[----:B------:R-:W-:Y:S05]  /*93a0*/  BSYNC B1 ;  /* 0x0000000000017941 */ /* 0x000fea0003800000 */
.L_x_8032:
[----:B------:R-:W-:-:S13]  /*93b0*/  ISETP.GE.AND P0, PT, R7, R2, PT ;  /* 0x000000020700720c */ /* 0x000fda0003f06270 */
[----:B012---:R-:W0:Y:S01]  /*93c0*/  @!P0 LDC.64 R4, c[0x0][0x218] ;  /* 0x00008600ff048b82 */ /* 0x007e220000000a00 */
[----:B------:R-:W-:Y:S01]  /*93d0*/  @!P0 IMAD.IADD R3, R0, 0x1, R7 ;  /* 0x0000000100038824 */ /* 0x000fe200078e0207 */
[----:B------:R-:W-:-:S03]  /*93e0*/  @!P0 IADD3 R7, R7, 0x80, RZ ;  /* 0x0000008007078810 */ /* 0x000fc60007ffe0ff */
[----:B0-----:R-:W-:-:S05]  /*93f0*/  @!P0 IMAD.WIDE.U32 R4, R3, 0x8, R4 ;  /* 0x0000000803048825 */ /* 0x001fca00078e0004 */
[----:B------:R2:W-:Y:S02]  /*9400*/  @!P0 STG.E.64 desc[UR4][R4.64], R22 ;  /* 0x0000001604008986 */ /* 0x0005e4000c101b04 */
.L_x_8037:
[----:B------:R-:W-:Y:S05]  /*9410*/  BSYNC B0 ;  /* 0x0000000000007941 */ /* 0x000fea0003800000 */
.L_x_8031:
[----:B------:R-:W-:Y:S05]  /*9420*/  WARPSYNC.ALL ;  /* 0x0000000000007948 */ /* 0x000fea0003800000 */
[----:B------:R-:W-:-:S13]  /*9430*/  ISETP.GE.AND P0, PT, R7, R2, PT ;  /* 0x000000020700720c */ /* 0x000fda0003f06270 */
[----:B------:R-:W-:Y:S05]  /*9440*/  @P0 EXIT ;  /* 0x000000000000094d */ /* 0x000fea0003800000 */
[----:B------:R-:W3:Y:S01]  /*9450*/  LDC.64 R2, c[0x0][0x218] ;  /* 0x00008600ff027b82 */ /* 0x000ee20000000a00 */
[----:B------:R-:W-:-:S04]  /*9460*/  IMAD.IADD R7, R0, 0x1, R7 ;  /* 0x0000000100077824 */ /* 0x000fc800078e0207 */
[----:B---3--:R-:W-:-:S05]  /*9470*/  IMAD.WIDE.U32 R2, R7, 0x8, R2 ;  /* 0x0000000807027825 */ /* 0x008fca00078e0002 */
[----:B------:R-:W-:Y:S01]  /*9480*/  STG.E.64 desc[UR4][R2.64], R26 ;  /* 0x0000001a02007986 */ /* 0x000fe2000c101b04 */
[----:B------:R-:W-:Y:S05]  /*9490*/  EXIT ;  /* 0x000000000000794d */ /* 0x000fea0003800000 */
        .weak           $__internal_18_$__cuda_sm20_div_rn_f64_full
        .type           $__internal_18_$__cuda_sm20_div_rn_f64_full,@function
        .size           $__internal_18_$__cuda_sm20_div_rn_f64_full,(.L_x_13248 - $__internal_18_$__cuda_sm20_div_rn_f64_full)
$__internal_18_$__cuda_sm20_div_rn_f64_full:
[C---:B------:R-:W-:Y:S01]  /*94a0*/  FSETP.GEU.AND P0, PT, |R29|.reuse, 1.469367938527859385e-39, PT ;  /* 0x001000001d00780b */ /* 0x040fe20003f0e200 */
[----:B------:R-:W-:Y:S01]  /*94b0*/  IMAD.MOV.U32 R33, RZ, RZ, R3 ;  /* 0x000000ffff217224 */ /* 0x000fe200078e0003 */
[----:B------:R-:W-:Y:S01]  /*94c0*/  LOP3.LUT R10, R29, 0x800fffff, RZ, 0xc0, !PT ;  /* 0x800fffff1d0a7812 */ /* 0x000fe200078ec0ff */
[----:B------:R-:W-:Y:S01]  /*94d0*/  IMAD.MOV.U32 R32, RZ, RZ, R6 ;  /* 0x000000ffff207224 */ /* 0x000fe200078e0006 */
[----:B------:R-:W-:Y:S01]  /*94e0*/  MOV R30, 0x1 ;  /* 0x00000001001e7802 */ /* 0x000fe20000000f00 */
[----:B------:R-:W-:Y:S01]  /*94f0*/  IMAD.MOV.U32 R5, RZ, RZ, 0x1ca00000 ;  /* 0x1ca00000ff057424 */ /* 0x000fe200078e00ff */
[----:B------:R-:W-:Y:S01]  /*9500*/  LOP3.LUT R11, R10, 0x3ff00000, RZ, 0xfc, !PT ;  /* 0x3ff000000a0b7812 */ /* 0x000fe200078efcff */
[----:B------:R-:W-:Y:S01]  /*9510*/  IMAD.MOV.U32 R10, RZ, RZ, R28 ;  /* 0x000000ffff0a7224 */ /* 0x000fe200078e001c */
[C---:B------:R-:W-:Y:S01]  /*9520*/  FSETP.GEU.AND P2, PT, |R33|.reuse, 1.469367938527859385e-39, PT ;  /* 0x001000002100780b */ /* 0x040fe20003f4e200 */
[----:B------:R-:W-:Y:S01]  /*9530*/  IMAD.MOV.U32 R34, RZ, RZ, R32 ;  /* 0x000000ffff227224 */ /* 0x000fe200078e0020 */
[----:B------:R-:W-:Y:S01]  /*9540*/  LOP3.LUT R3, R33, 0x7ff00000, RZ, 0xc0, !PT ;  /* 0x7ff0000021037812 */ /* 0x000fe200078ec0ff */
[----:B------:R-:W-:Y:S01]  /*9550*/  BSSY B0, `(.L_x_8038) ;  /* 0x0000053000007945 */ /* 0x000fe20003800000 */
[----:B------:R-:W-:Y:S01]  /*9560*/  LOP3.LUT R7, R29, 0x7ff00000, RZ, 0xc0, !PT ;  /* 0x7ff000001d077812 */ /* 0x000fe200078ec0ff */
[----:B------:R-:W-:-:S03]  /*9570*/  @!P0 DMUL R10, R28, 8.98846567431157953865e+307 ;  /* 0x7fe000001c0a8828 */ /* 0x000fc60000000000 */
[----:B------:R-:W-:-:S03]  /*9580*/  ISETP.GE.U32.AND P1, PT, R3, R7, PT ;  /* 0x000000070300720c */ /* 0x000fc60003f26070 */
[----:B------:R-:W0:Y:S02]  /*9590*/  MUFU.RCP64H R31, R11 ;  /* 0x0000000b001f7308 */ /* 0x000e240000001800 */
[----:B------:R-:W-:Y:S02]  /*95a0*/  @!P2 LOP3.LUT R6, R29, 0x7ff00000, RZ, 0xc0, !PT ;  /* 0x7ff000001d06a812 */ /* 0x000fe400078ec0ff */
[----:B------:R-:W-:Y:S02]  /*95b0*/  @!P0 LOP3.LUT R7, R11, 0x7ff00000, RZ, 0xc0, !PT ;  /* 0x7ff000000b078812 */ /* 0x000fe400078ec0ff */
[----:B------:R-:W-:-:S04]  /*95c0*/  @!P2 ISETP.GE.U32.AND P3, PT, R3, R6, PT ;  /* 0x000000060300a20c */ /* 0x000fc80003f66070 */
[----:B------:R-:W-:-:S04]  /*95d0*/  @!P2 SEL R6, R5, 0x63400000, !P3 ;  /* 0x634000000506a807 */ /* 0x000fc80005800000 */
[----:B------:R-:W-:Y:S01]  /*95e0*/  @!P2 LOP3.LUT R6, R6, 0x80000000, R33, 0xf8, !PT ;  /* 0x800000000606a812 */ /* 0x000fe200078ef821 */
[----:B0-----:R-:W-:-:S08]  /*95f0*/  DFMA R8, R30, -R10, 1 ;  /* 0x3ff000001e08742b */ /* 0x001fd0000000080a */
[----:B------:R-:W-:-:S08]  /*9600*/  DFMA R8, R8, R8, R8 ;  /* 0x000000080808722b */ /* 0x000fd00000000008 */
[----:B------:R-:W-:Y:S01]  /*9610*/  DFMA R30, R30, R8, R30 ;  /* 0x000000081e1e722b */ /* 0x000fe2000000001e */
[----:B------:R-:W-:Y:S02]  /*9620*/  SEL R8, R5, 0x63400000, !P1 ;  /* 0x6340000005087807 */ /* 0x000fe40004800000 */
[----:B------:R-:W-:Y:S01]  /*9630*/  @!P2 LOP3.LUT R9, R6, 0x100000, RZ, 0xfc, !PT ;  /* 0x001000000609a812 */ /* 0x000fe200078efcff */
[----:B------:R-:W-:Y:S01]  /*9640*/  IMAD.MOV.U32 R6, RZ, RZ, R3 ;  /* 0x000000ffff067224 */ /* 0x000fe200078e0003 */
[----:B------:R-:W-:Y:S01]  /*9650*/  LOP3.LUT R35, R8, 0x800fffff, R33, 0xf8, !PT ;  /* 0x800fffff08237812 */ /* 0x000fe200078ef821 */
[----:B------:R-:W-:Y:S02]  /*9660*/  @!P2 IMAD.MOV.U32 R8, RZ, RZ, RZ ;  /* 0x000000ffff08a224 */ /* 0x000fe400078e00ff */
[----:B------:R-:W-:-:S04]  /*9670*/  DFMA R36, R30, -R10, 1 ;  /* 0x3ff000001e24742b */ /* 0x000fc8000000080a */
[----:B------:R-:W-:-:S04]  /*9680*/  @!P2 DFMA R34, R34, 2, -R8 ;  /* 0x400000002222a82b */ /* 0x000fc80000000808 */
[----:B------:R-:W-:-:S06]  /*9690*/  DFMA R36, R30, R36, R30 ;  /* 0x000000241e24722b */ /* 0x000fcc000000001e */
[----:B------:R-:W-:Y:S02]  /*96a0*/  @!P2 LOP3.LUT R6, R35, 0x7ff00000, RZ, 0xc0, !PT ;  /* 0x7ff000002306a812 */ /* 0x000fe400078ec0ff */
[----:B------:R-:W-:-:S08]  /*96b0*/  DMUL R8, R36, R34 ;  /* 0x0000002224087228 */ /* 0x000fd00000000000 */
[----:B------:R-:W-:-:S08]  /*96c0*/  DFMA R30, R8, -R10, R34 ;  /* 0x8000000a081e722b */ /* 0x000fd00000000022 */
[----:B------:R-:W-:Y:S01]  /*96d0*/  DFMA R30, R36, R30, R8 ;  /* 0x0000001e241e722b */ /* 0x000fe20000000008 */
[----:B------:R-:W-:Y:S01]  /*96e0*/  IADD3 R8, R6, -0x1, RZ ;  /* 0xffffffff06087810 */ /* 0x000fe20007ffe0ff */
[----:B------:R-:W-:-:S03]  /*96f0*/  VIADD R9, R7, 0xffffffff ;  /* 0xffffffff07097836 */ /* 0x000fc60000000000 */
[----:B------:R-:W-:-:S04]  /*9700*/  ISETP.GT.U32.AND P0, PT, R8, 0x7feffffe, PT ;  /* 0x7feffffe0800780c */ /* 0x000fc80003f04070 */
[----:B------:R-:W-:-:S13]  /*9710*/  ISETP.GT.U32.OR P0, PT, R9, 0x7feffffe, P0 ;  /* 0x7feffffe0900780c */ /* 0x000fda0000704470 */
        /* <DEDUP_REMOVED lines=30> */
.L_x_8039:
        /* <DEDUP_REMOVED lines=12> */
[----:B------:R-:W-:Y:S02]  /*99c0*/  @!P0 IMAD.MOV.U32 R8, RZ, RZ, RZ ;  /* 0x000000ffff088224 */ /* 0x000fe400078e00ff */
[----:B------:R-:W-:Y:S01]  /*99d0*/  @!P0 IMAD.MOV.U32 R9, RZ, RZ, R29 ;  /* 0x000000ffff098224 */ /* 0x000fe200078e001d */
[----:B------:R-:W-:Y:S01]  /*99e0*/  @P0 MOV R9, R3 ;  /* 0x0000000300090202 */ /* 0x000fe20000000f00 */
[----:B------:R-:W-:Y:S01]  /*99f0*/  @P0 IMAD.MOV.U32 R8, RZ, RZ, RZ ;  /* 0x000000ffff080224 */ /* 0x000fe200078e00ff */
[----:B------:R-:W-:Y:S06]  /*9a00*/  BRA `(.L_x_8040) ;  /* 0x00000000001c7947 */ /* 0x000fec0003800000 */
.L_x_8042:
[----:B------:R-:W-:Y:S01]  /*9a10*/  LOP3.LUT R3, R29, 0x80000, RZ, 0xfc, !PT ;  /* 0x000800001d037812 */ /* 0x000fe200078efcff */
[----:B------:R-:W-:-:S04]  /*9a20*/  IMAD.MOV.U32 R8, RZ, RZ, R28 ;  /* 0x000000ffff087224 */ /* 0x000fc800078e001c */
[----:B------:R-:W-:Y:S01]  /*9a30*/  IMAD.MOV.U32 R9, RZ, RZ, R3 ;  /* 0x000000ffff097224 */ /* 0x000fe200078e0003 */
[----:B------:R-:W-:Y:S06]  /*9a40*/  BRA `(.L_x_8040) ;  /* 0x00000000000c7947 */ /* 0x000fec0003800000 */
.L_x_8041:
[----:B------:R-:W-:Y:S01]  /*9a50*/  LOP3.LUT R3, R33, 0x80000, RZ, 0xfc, !PT ;  /* 0x0008000021037812 */ /* 0x000fe200078efcff */
[----:B------:R-:W-:-:S04]  /*9a60*/  IMAD.MOV.U32 R8, RZ, RZ, R32 ;  /* 0x000000ffff087224 */ /* 0x000fc800078e0020 */
[----:B------:R-:W-:-:S07]  /*9a70*/  IMAD.MOV.U32 R9, RZ, RZ, R3 ;  /* 0x000000ffff097224 */ /* 0x000fce00078e0003 */
.L_x_8040:
[----:B------:R-:W-:Y:S05]  /*9a80*/  BSYNC B0 ;  /* 0x0000000000007941 */ /* 0x000fea0003800000 */
.L_x_8038:
[----:B------:R-:W-:Y:S01]  /*9a90*/  IMAD.MOV.U32 R5, RZ, RZ, 0x0 ;  /* 0x00000000ff057424 */ /* 0x000fe200078e00ff */
[----:B------:R-:W-:Y:S01]  /*9aa0*/  MOV R6, R8 ;  /* 0x0000000800067202 */ /* 0x000fe20000000f00 */
[----:B------:R-:W-:Y:S02]  /*9ab0*/  IMAD.MOV.U32 R3, RZ, RZ, R9 ;  /* 0x000000ffff037224 */ /* 0x000fe400078e0009 */
[----:B------:R-:W-:Y:S05]  /*9ac0*/  RET.REL.NODEC R4 `(_ZN2at6native29vectorized_elementwise_kernelILi2EZZZNS0_17log1p_kernel_cudaERNS_18TensorIteratorBaseEENKUlvE_clEvENKUlvE_clEvEUldE_St5arrayIPcLm2EEEEviT0_T1_) ;  /* 0xffffff64044c7950 */ /* 0x000fea0003c3ffff */
.L_x_8043:
        /* <DEDUP_REMOVED lines=11> */
.L_x_13248:


//--------------------- .text._ZN2at6native29vectorized_elementwise_kernelILi4EZZZNS0_17log1p_kernel_cudaERNS_18TensorIteratorBaseEENKUlvE_clEvENKUlvE_clEvEUldE_St5arrayIPcLm2EEEEviT0_T1_ --------------------------
	.section	.text._ZN2at6native29vectorized_elementwise_kernelILi4EZZZNS0_17log1p_kernel_cudaERNS_18TensorIteratorBaseEENKUlvE_clEvENKUlvE_clEvEUldE_St5arrayIPcLm2EEEEviT0_T1_,"ax",@progbits
	.align	128
        .global         _ZN2at6native29vectorized_elementwise_kernelILi4EZZZNS0_17log1p_kernel_cudaERNS_18TensorIteratorBaseEENKUlvE_clEvENKUlvE_clEvEUldE_St5arrayIPcLm2EEEEviT0_T1_
        .type           _ZN2at6native29vectorized_elementwise_kernelILi4EZZZNS0_17log1p_kernel_cudaERNS_18TensorIteratorBaseEENKUlvE_clEvENKUlvE_clEvEUldE_St5arrayIPcLm2EEEEviT0_T1_,@function
        .size           _ZN2at6native29vectorized_elementwise_kernelILi4EZZZNS0_17log1p_kernel_cudaERNS_18TensorIteratorBaseEENKUlvE_clEvENKUlvE_clEvEUldE_St5arrayIPcLm2EEEEviT0_T1_,(.L_x_13249 - _ZN2at6native29vectorized_elementwise_kernelILi4EZZZNS0_17log1p_kernel_cudaERNS_18TensorIteratorBaseEENKUlvE_clEvENKUlvE_clEvEUldE_St5arrayIPcLm2EEEEviT0_T1_)
        .other          _ZN2at6native29vectorized_elementwise_kernelILi4EZZZNS0_17log1p_kernel_cudaERNS_18TensorIteratorBaseEENKUlvE_clEvENKUlvE_clEvEUldE_St5arrayIPcLm2EEEEviT0_T1_,@"STO_CUDA_ENTRY STV_DEFAULT"
_ZN2at6native29vectorized_elementwise_kernelILi4EZZZNS0_17log1p_kernel_cudaERNS_18TensorIteratorBaseEENKUlvE_clEvENKUlvE_clEvEUldE_St5arrayIPcLm2EEEEviT0_T1_:
.text._ZN2at6native29vectorized_elementwise_kernelILi4EZZZNS0_17log1p_kernel_cudaERNS_18TensorIteratorBaseEENKUlvE_clEvENKUlvE_clEvEUldE_St5arrayIPcLm2EEEEviT0_T1_:
        /* <DEDUP_REMOVED lines=102> */
.L_x_8046:
        /* <DEDUP_REMOVED lines=19> */
[----:B-----5:R-:W-:Y:S05]  /*0790*/  CALL.REL.NOINC `($__internal_19_$__cuda_sm20_div_rn_f64_full) ;  /* 0x0000008c00407944 */ /* 0x020fea0003c00000 */
[----:B------:R-:W-:-:S07]  /*07a0*/  IMAD.MOV.U32 R7, RZ, RZ, R3 ;  /* 0x000000ffff077224 */ /* 0x000fce00078e0003 */
.L_x_8049:
[----:B------:R-:W-:Y:S05]  /*07b0*/  BSYNC B2 ;  /* 0x0000000000027941 */ /* 0x000fea0003800000 */
.L_x_8048:
        /* <DEDUP_REMOVED lines=29> */
.L_x_8047:
[----:B------:R-:W-:Y:S05]  /*0990*/  BSYNC B1 ;  /* 0x0000000000017941 */ /* 0x000fea0003800000 */
.L_x_8045:
        /* <DEDUP_REMOVED lines=86> */
.L_x_8051:
        /* <DEDUP_REMOVED lines=19> */
[----:B-----5:R-:W-:Y:S05]  /*1030*/  CALL.REL.NOINC `($__internal_19_$__cuda_sm20_div_rn_f64_full) ;  /* 0x0000008400187944 */ /* 0x020fea0003c00000 */
[----:B------:R-:W-:-:S07]  /*1040*/  IMAD.MOV.U32 R7, RZ, RZ, R3 ;  /* 0x000000ffff077224 */ /* 0x000fce00078e0003 */
.L_x_8054:
[----:B------:R-:W-:Y:S05]  /*1050*/  BSYNC B2 ;  /* 0x0000000000027941 */ /* 0x000fea0003800000 */
.L_x_8053:
        /* <DEDUP_REMOVED lines=29> */
.L_x_8052:
[----:B------:R-:W-:Y:S05]  /*1230*/  BSYNC B1 ;  /* 0x0000000000017941 */ /* 0x000fea0003800000 */
.L_x_8050:
        /* <DEDUP_REMOVED lines=86> */
.L_x_8056:
        /* <DEDUP_REMOVED lines=19> */
[----:B------:R-:W-:Y:S05]  /*18d0*/  CALL.REL.NOINC `($__internal_19_$__cuda_sm20_div_rn_f64_full) ;  /* 0x0000007800f07944 */ /* 0x000fea0003c00000 */
[----:B------:R-:W-:-:S07]  /*18e0*/  MOV R7, R3 ;  /* 0x0000000300077202 */ /* 0x000fce0000000f00 */
.L_x_8059:
[----:B------:R-:W-:Y:S05]  /*18f0*/  BSYNC B2 ;  /* 0x0000000000027941 */ /* 0x000fea0003800000 */
.L_x_8058:
        /* <DEDUP_REMOVED lines=29> */
.L_x_8057:
[----:B------:R-:W-:Y:S05]  /*1ad0*/  BSYNC B1 ;  /* 0x0000000000017941 */ /* 0x000fea0003800000 */
.L_x_8055:
        /* <DEDUP_REMOVED lines=86> */
.L_x_8061:
        /* <DEDUP_REMOVED lines=20> */
[----:B------:R-:W-:-:S07]  /*2180*/  IMAD.MOV.U32 R7, RZ, RZ, R3 ;  /* 0x000000ffff077224 */ /* 0x000fce00078e0003 */
.L_x_8064:
[----:B------:R-:W-:Y:S05]  /*2190*/  BSYNC B2 ;  /* 0x0000000000027941 */ /* 0x000fea0003800000 */
.L_x_8063:
        /* <DEDUP_REMOVED lines=29> */
.L_x_8062:
[----:B------:R-:W-:Y:S05]  /*2370*/  BSYNC B1 ;  /* 0x0000000000017941 */ /* 0x000fea0003800000 */
.L_x_8060:
        /* <DEDUP_REMOVED lines=86> */
.L_x_8066:
        /* <DEDUP_REMOVED lines=21> */
.L_x_8069:
[----:B------:R-:W-:Y:S05]  /*2a30*/  BSYNC B2 ;  /* 0x0000000000027941 */ /* 0x000fea0003800000 */
.L_x_8068:
        /* <DEDUP_REMOVED lines=29> */
.L_x_8067:
[----:B------:R-:W-:Y:S05]  /*2c10*/  BSYNC B1 ;  /* 0x0000000000017941 */ /* 0x000fea0003800000 */
.L_x_8065:
        /* <DEDUP_REMOVED lines=86> */
.L_x_8071:
        /* <DEDUP_REMOVED lines=19> */
[----:B------:R-:W-:Y:S05]  /*32b0*/  CALL.REL.NOINC `($__internal_19_$__cuda_sm20_div_rn_f64_full) ;  /* 0x0000006000787944 */ /* 0x000fea0003c00000 */
[----:B------:R-:W-:-:S07]  /*32c0*/  IMAD.MOV.U32 R7, RZ, RZ, R3 ;  /* 0x000000ffff077224 */ /* 0x000fce00078e0003 */
.L_x_8074:
[----:B------:R-:W-:Y:S05]  /*32d0*/  BSYNC B2 ;  /* 0x0000000000027941 */ /* 0x000fea0003800000 */
.L_x_8073:
        /* <DEDUP_REMOVED lines=29> */
.L_x_8072:
[----:B------:R-:W-:Y:S05]  /*34b0*/  BSYNC B1 ;  /* 0x0000000000017941 */ /* 0x000fea0003800000 */
.L_x_8070:
        /* <DEDUP_REMOVED lines=86> */
.L_x_8076:
        /* <DEDUP_REMOVED lines=19> */
[----:B------:R-:W-:Y:S05]  /*3b50*/  CALL.REL.NOINC `($__internal_19_$__cuda_sm20_div_rn_f64_full) ;  /* 0x0000005800507944 */ /* 0x000fea0003c00000 */
[----:B------:R-:W-:-:S07]  /*3b60*/  IMAD.MOV.U32 R7, RZ, RZ, R3 ;  /* 0x000000ffff077224 */ /* 0x000fce00078e0003 */
.L_x_8079:
[----:B------:R-:W-:Y:S05]  /*3b70*/  BSYNC B2 ;  /* 0x0000000000027941 */ /* 0x000fea0003800000 */
.L_x_8078:
        /* <DEDUP_REMOVED lines=29> */
.L_x_8077:
[----:B------:R-:W-:Y:S05]  /*3d50*/  BSYNC B1 ;  /* 0x0000000000017941 */ /* 0x000fea0003800000 */
.L_x_8075:
        /* <DEDUP_REMOVED lines=86> */
.L_x_8081:
        /* <DEDUP_REMOVED lines=21> */
.L_x_8084:
[----:B------:R-:W-:Y:S05]  /*4410*/  BSYNC B2 ;  /* 0x0000000000027941 */ /* 0x000fea0003800000 */
.L_x_8083:
        /* <DEDUP_REMOVED lines=29> */
.L_x_8082:
[----:B------:R-:W-:Y:S05]  /*45f0*/  BSYNC B1 ;  /* 0x0000000000017941 */ /* 0x000fea0003800000 */
.L_x_8080:
        /* <DEDUP_REMOVED lines=8> */
.L_x_8044:
        /* <DEDUP_REMOVED lines=143> */
.L_x_8087:
        /* <DEDUP_REMOVED lines=21> */
.L_x_8089:
[----:B------:R-:W-:Y:S05]  /*50c0*/  BSYNC B2 ;  /* 0x0000000000027941 */ /* 0x000fea0003800000 */
.L_x_8088:
        /* <DEDUP_REMOVED lines=29> */
.L_x_8086:
[----:B------:R-:W-:Y:S05]  /*52a0*/  BSYNC B1 ;  /* 0x0000000000017941 */ /* 0x000fea0003800000 */
.L_x_8085:
        /* <DEDUP_REMOVED lines=90> */
.L_x_8092:
        /* <DEDUP_REMOVED lines=21> */
.L_x_8094:
[----:B------:R-:W-:Y:S05]  /*59a0*/  BSYNC B2 ;  /* 0x0000000000027941 */ /* 0x000fea0003800000 */
.L_x_8093:
        /* <DEDUP_REMOVED lines=29> */
.L_x_8091:
[----:B------:R-:W-:Y:S05]  /*5b80*/  BSYNC B1 ;  /* 0x0000000000017941 */ /* 0x000fea0003800000 */
.L_x_8090:
        /* <DEDUP_REMOVED lines=90> */
.L_x_8097:
        /* <DEDUP_REMOVED lines=21> */
.L_x_8099:
[----:B------:R-:W-:Y:S05]  /*6280*/  BSYNC B2 ;  /* 0x0000000000027941 */ /* 0x000fea0003800000 */
.L_x_8098:
        /* <DEDUP_REMOVED lines=29> */
.L_x_8096:
[----:B------:R-:W-:Y:S05]  /*6460*/  BSYNC B1 ;  /* 0x0000000000017941 */ /* 0x000fea0003800000 */
.L_x_8095:
        /* <DEDUP_REMOVED lines=90> */
.L_x_8102:
        /* <DEDUP_REMOVED lines=21> */
.L_x_8104:
[----:B------:R-:W-:Y:S05]  /*6b60*/  BSYNC B2 ;  /* 0x0000000000027941 */ /* 0x000fea0003800000 */
.L_x_8103:
        /* <DEDUP_REMOVED lines=29> */
.L_x_8101:
[----:B------:R-:W-:Y:S05]  /*6d40*/  BSYNC B1 ;  /* 0x0000000000017941 */ /* 0x000fea0003800000 */
.L_x_8100:
        /* <DEDUP_REMOVED lines=90> */
.L_x_8107:
        /* <DEDUP_REMOVED lines=21> */
.L_x_8109:
[----:B------:R-:W-:Y:S05]  /*7440*/  BSYNC B2 ;  /* 0x0000000000027941 */ /* 0x000fea0003800000 */
.L_x_8108:
        /* <DEDUP_REMOVED lines=29> */
.L_x_8106:
[----:B------:R-:W-:Y:S05]  /*7620*/  BSYNC B1 ;  /* 0x0000000000017941 */ /* 0x000fea0003800000 */
.L_x_8105:
        /* <DEDUP_REMOVED lines=90> */
.L_x_8112:
        /* <DEDUP_REMOVED lines=21> */
.L_x_8114:
[----:B------:R-:W-:Y:S05]  /*7d20*/  BSYNC B2 ;  /* 0x0000000000027941 */ /* 0x000fea0003800000 */
.L_x_8113:
        /* <DEDUP_REMOVED lines=29> */
.L_x_8111:
[----:B------:R-:W-:Y:S05]  /*7f00*/  BSYNC B1 ;  /* 0x0000000000017941 */ /* 0x000fea0003800000 */
.L_x_8110:
        /* <DEDUP_REMOVED lines=90> */
.L_x_8117:
        /* <DEDUP_REMOVED lines=21> */
.L_x_8119:
[----:B------:R-:W-:Y:S05]  /*8600*/  BSYNC B2 ;  /* 0x0000000000027941 */ /* 0x000fea0003800000 */
.L_x_8118:
        /* <DEDUP_REMOVED lines=29> */
.L_x_8116:
[----:B------:R-:W-:Y:S05]  /*87e0*/  BSYNC B1 ;  /* 0x0000000000017941 */ /* 0x000fea0003800000 */
.L_x_8115:
        /* <DEDUP_REMOVED lines=90> */
.L_x_8122:
        /* <DEDUP_REMOVED lines=21> */
.L_x_8124:
[----:B------:R-:W-:Y:S05]  /*8ee0*/  BSYNC B2 ;  /* 0x0000000000027941 */ /* 0x000fea0003800000 */
.L_x_8123:
        /* <DEDUP_REMOVED lines=29> */
.L_x_8121:
[----:B------:R-:W-:Y:S05]  /*90c0*/  BSYNC B1 ;  /* 0x0000000000017941 */ /* 0x000fea0003800000 */
.L_x_8120:
        /* <DEDUP_REMOVED lines=23> */
.L_x_8127:
[----:B------:R-:W-:-:S13]  /*9240*/  ISETP.GE.AND P0, PT, R7, R2, PT ;  /* 0x000000020700720c */ /* 0x000fda0003f06270 */
[----:B------:R-:W-:Y:S05]  /*9250*/  @P0 BRA `(.L_x_8129) ;  /* 0x0000000000300947 */ /* 0x000fea0003800000 */
[----:B0-----:R-:W0:Y:S01]  /*9260*/  LDC.64 R4, c[0x0][0x218] ;  /* 0x00008600ff047b82 */ /* 0x001e220000000a00 */
[----:B------:R-:W-:Y:S02]  /*9270*/  IMAD.IADD R3, R0, 0x1, R7 ;  /* 0x0000000100037824 */ /* 0x000fe400078e0207 */
[----:B------:R-:W-:Y:S02]  /*9280*/  VIADD R7, R7, 0x80 ;  /* 0x0000008007077836 */ /* 0x000fe40000000000 */
[----:B0-----:R-:W-:-:S05]  /*9290*/  IMAD.WIDE.U32 R4, R3, 0x8, R4 ;  /* 0x0000000803047825 */ /* 0x001fca00078e0004 */
[----:B------:R1:W-:Y:S02]  /*92a0*/  STG.E.64 desc[UR4][R4.64], R16 ;  /* 0x0000001004007986 */ /* 0x0003e4000c101b04 */
.L_x_8128:
[----:B------:R-:W-:-:S13]  /*92b0*/  ISETP.GE.AND P0, PT, R7, R2, PT ;  /* 0x000000020700720c */ /* 0x000fda0003f06270 */
[----:B------:R-:W-:Y:S05]  /*92c0*/  @P0 BRA `(.L_x_8130) ;  /* 0x0000000000340947 */ /* 0x000fea0003800000 */
[----:B01----:R-:W0:Y:S01]  /*92d0*/  LDC.64 R4, c[0x0][0x218] ;  /* 0x00008600ff047b82 */ /* 0x003e220000000a00 */
[----:B------:R-:W-:Y:S01]  /*92e0*/  IADD3 R3, R0, R7, RZ ;  /* 0x0000000700037210 */ /* 0x000fe20007ffe0ff */
[----:B------:R-:W-:-:S04]  /*92f0*/  VIADD R7, R7, 0x80 ;  /* 0x0000008007077836 */ /* 0x000fc80000000000 */
[----:B0-----:R-:W-:-:S05]  /*9300*/  IMAD.WIDE.U32 R4, R3, 0x8, R4 ;  /* 0x0000000803047825 */ /* 0x001fca00078e0004 */
[----:B------:R1:W-:Y:S02]  /*9310*/  STG.E.64 desc[UR4][R4.64], R18 ;  /* 0x0000001204007986 */ /* 0x0003e4000c101b04 */
.L_x_8129:
        /* <DEDUP_REMOVED lines=8> */
.L_x_8130:
[----:B------:R-:W-:Y:S05]  /*93a0*/  BSYNC B1 ;  /* 0x0000000000017941 */ /* 0x000fea0003800000 */
.L_x_8126:
[----:B------:R-:W-:-:S13]  /*93b0*/  ISETP.GE.AND P0, PT, R7, R2, PT ;  /* 0x000000020700720c */ /* 0x000fda0003f06270 */
[----:B012---:R-:W0:Y:S01]  /*93c0*/  @!P0 LDC.64 R4, c[0x0][0x218] ;  /* 0x00008600ff048b82 */ /* 0x007e220000000a00 */
[----:B------:R-:W-:Y:S01]  /*93d0*/  @!P0 IMAD.IADD R3, R0, 0x1, R7 ;  /* 0x0000000100038824 */ /* 0x000fe200078e0207 */
[----:B------:R-:W-:-:S03]  /*93e0*/  @!P0 IADD3 R7, R7, 0x80, RZ ;  /* 0x0000008007078810 */ /* 0x000fc60007ffe0ff */
[----:B0-----:R-:W-:-:S05]  /*93f0*/  @!P0 IMAD.WIDE.U32 R4, R3, 0x8, R4 ;  /* 0x0000000803048825 */ /* 0x001fca00078e0004 */
[----:B------:R2:W-:Y:S02]  /*9400*/  @!P0 STG.E.64 desc[UR4][R4.64], R22 ;  /* 0x0000001604008986 */ /* 0x0005e4000c101b04 */
.L_x_8131:
[----:B------:R-:W-:Y:S05]  /*9410*/  BSYNC B0 ;  /* 0x0000000000007941 */ /* 0x000fea0003800000 */
.L_x_8125:
        /* <DEDUP_REMOVED lines=8> */
        .weak           $__internal_19_$__cuda_sm20_div_rn_f64_full
        .type           $__internal_19_$__cuda_sm20_div_rn_f64_full,@function
        .size           $__internal_19_$__cuda_sm20_div_rn_f64_full,(.L_x_13249 - $__internal_19_$__cuda_sm20_div_rn_f64_full)
$__internal_19_$__cuda_sm20_div_rn_f64_full:
        /* <DEDUP_REMOVED lines=70> */
.L_x_8133:
        /* <DEDUP_REMOVED lines=17> */
.L_x_8136:
[----:B------:R-:W-:Y:S01]  /*9a10*/  LOP3.LUT R3, R29, 0x80000, RZ, 0xfc, !PT ;  /* 0x000800001d037812 */ /* 0x000fe200078efcff */
[----:B------:R-:W-:-:S04]  /*9a20*/  IMAD.MOV.U32 R8, RZ, RZ, R28 ;  /* 0x000000ffff087224 */ /* 0x000fc800078e001c */
[----:B------:R-:W-:Y:S01]  /*9a30*/  IMAD.MOV.U32 R9, RZ, RZ, R3 ;  /* 0x000000ffff097224 */ /* 0x000fe200078e0003 */
[----:B------:R-:W-:Y:S06]  /*9a40*/  BRA `(.L_x_8134) ;  /* 0x00000000000c7947 */ /* 0x000fec0003800000 */
.L_x_8135:
[----:B------:R-:W-:Y:S01]  /*9a50*/  LOP3.LUT R3, R33, 0x80000, RZ, 0xfc, !PT ;  /* 0x0008000021037812 */ /* 0x000fe200078efcff */
[----:B------:R-:W-:-:S04]  /*9a60*/  IMAD.MOV.U32 R8, RZ, RZ, R32 ;  /* 0x000000ffff087224 */ /* 0x000fc800078e0020 */
[----:B------:R-:W-:-:S07]  /*9a70*/  IMAD.MOV.U32 R9, RZ, RZ, R3 ;  /* 0x000000ffff097224 */ /* 0x000fce00078e0003 */
.L_x_8134:
[----:B------:R-:W-:Y:S05]  /*9a80*/  BSYNC B0 ;  /* 0x0000000000007941 */ /* 0x000fea0003800000 */
.L_x_8132:
[----:B------:R-:W-:Y:S01]  /*9a90*/  IMAD.MOV.U32 R5, RZ, RZ, 0x0 ;  /* 0x00000000ff057424 */ /* 0x000fe200078e00ff */
[----:B------:R-:W-:Y:S01]  /*9aa0*/  MOV R6, R8 ;  /* 0x0000000800067202 */ /* 0x000fe20000000f00 */
[----:B------:R-:W-:Y:S02]  /*9ab0*/  IMAD.MOV.U32 R3, RZ, RZ, R9 ;  /* 0x000000ffff037224 */ /* 0x000fe400078e0009 */
[----:B------:R-:W-:Y:S05]  /*9ac0*/  RET.REL.NODEC R4 `(_ZN2at6native29vectorized_elementwise_kernelILi4EZZZNS0_17log1p_kernel_cudaERNS_18TensorIteratorBaseEENKUlvE_clEvENKUlvE_clEvEUldE_St5arrayIPcLm2EEEEviT0_T1_) ;  /* 0xffffff64044c7950 */ /* 0x000fea0003c3ffff */
.L_x_8137:
        /* <DEDUP_REMOVED lines=11> */
.L_x_13249:


//--------------------- .text._ZN2at6native29vectorized_elementwise_kernelILi8EZZZNS0_17log1p_kernel_cudaERNS_18TensorIteratorBaseEENKUlvE_clEvENKUlvE_clEvEUldE_St5arrayIPcLm2EEEEviT0_T1_ --------------------------
	.section	.text._ZN2at6native29vectorized_elementwise_kernelILi8EZZZNS0_17log1p_kernel_cudaERNS_18TensorIteratorBaseEENKUlvE_clEvENKUlvE_clEvEUldE_St5arrayIPcLm2EEEEviT0_T1_,"ax",@progbits
	.align	128
        .global         _ZN2at6native29vectorized_elementwise_kernelILi8EZZZNS0_17log1p_kernel_cudaERNS_18TensorIteratorBaseEENKUlvE_clEvENKUlvE_clEvEUldE_St5arrayIPcLm2EEEEviT0_T1_
        .type           _ZN2at6native29vectorized_elementwise_kernelILi8EZZZNS0_17log1p_kernel_cudaERNS_18TensorIteratorBaseEENKUlvE_clEvENKUlvE_clEvEUldE_St5arrayIPcLm2EEEEviT0_T1_,@function
        .size           _ZN2at6native29vectorized_elementwise_kernelILi8EZZZNS0_17log1p_kernel_cudaERNS_18TensorIteratorBaseEENKUlvE_clEvENKUlvE_clEvEUldE_St5arrayIPcLm2EEEEviT0_T1_,(.L_x_13250 - _ZN2at6native29vectorized_elementwise_kernelILi8EZZZNS0_17log1p_kernel_cudaERNS_18TensorIteratorBaseEENKUlvE_clEvENKUlvE_clEvEUldE_St5arrayIPcLm2EEEEviT0_T1_)
        .other          _ZN2at6native29vectorized_elementwise_kernelILi8EZZZNS0_17log1p_kernel_cudaERNS_18TensorIteratorBaseEENKUlvE_clEvENKUlvE_clEvEUldE_St5arrayIPcLm2EEEEviT0_T1_,@"STO_CUDA_ENTRY STV_DEFAULT"
_ZN2at6native29vectorized_elementwise_kernelILi8EZZZNS0_17log1p_kernel_cudaERNS_18TensorIteratorBaseEENKUlvE_clEvENKUlvE_clEvEUldE_St5arrayIPcLm2EEEEviT0_T1_:
.text._ZN2at6native29vectorized_elementwise_kernelILi8EZZZNS0_17log1p_kernel_cudaERNS_18TensorIteratorBaseEENKUlvE_clEvENKUlvE_clEvEUldE_St5arrayIPcLm2EEEEviT0_T1_:
        /* <DEDUP_REMOVED lines=102> */
.L_x_8140:
        /* <DEDUP_REMOVED lines=19> */
[----:B-----5:R-:W-:Y:S05]  /*0790*/  CALL.REL.NOINC `($__internal_20_$__cuda_sm20_div_rn_f64_full) ;  /* 0x0000008c00407944 */ /* 0x020fea0003c00000 */
[----:B------:R-:W-:-:S07]  /*07a0*/  IMAD.MOV.U32 R7, RZ, RZ, R3 ;  /* 0x000000ffff077224 */ /* 0x000fce00078e0003 */
.L_x_8143:
[----:B------:R-:W-:Y:S05]  /*07b0*/  BSYNC B2 ;  /* 0x0000000000027941 */ /* 0x000fea0003800000 */
.L_x_8142:
        /* <DEDUP_REMOVED lines=29> */
.L_x_8141:
[----:B------:R-:W-:Y:S05]  /*0990*/  BSYNC B1 ;  /* 0x0000000000017941 */ /* 0x000fea0003800000 */
.L_x_8139:
        /* <DEDUP_REMOVED lines=86> */
.L_x_8145:
        /* <DEDUP_REMOVED lines=19> */
[----:B-----5:R-:W-:Y:S05]  /*1030*/  CALL.REL.NOINC `($__internal_20_$__cuda_sm20_div_rn_f64_full) ;  /* 0x0000008400187944 */ /* 0x020fea0003c00000 */
[----:B------:R-:W-:-:S07]  /*1040*/  IMAD.MOV.U32 R7, RZ, RZ, R3 ;  /* 0x000000ffff077224 */ /* 0x000fce00078e0003 */
.L_x_8148:
[----:B------:R-:W-:Y:S05]  /*1050*/  BSYNC B2 ;  /* 0x0000000000027941 */ /* 0x000fea0003800000 */
.L_x_8147:
        /* <DEDUP_REMOVED lines=29> */
.L_x_8146:
[----:B------:R-:W-:Y:S05]  /*1230*/  BSYNC B1 ;  /* 0x0000000000017941 */ /* 0x000fea0003800000 */
.L_x_8144:
        /* <DEDUP_REMOVED lines=86> */
.L_x_8150:
        /* <DEDUP_REMOVED lines=19> */
[----:B------:R-:W-:Y:S05]  /*18d0*/  CALL.REL.NOINC `($__internal_20_$__cuda_sm20_div_rn_f64_full) ;  /* 0x0000007800f07944 */ /* 0x000fea0003c00000 */
[----:B------:R-:W-:-:S07]  /*18e0*/  MOV R7, R3 ;  /* 0x0000000300077202 */ /* 0x000fce0000000f00 */
.L_x_8153:
[----:B------:R-:W-:Y:S05]  /*18f0*/  BSYNC B2 ;  /* 0x0000000000027941 */ /* 0x000fea0003800000 */
.L_x_8152:
        /* <DEDUP_REMOVED lines=29> */
.L_x_8151:
[----:B------:R-:W-:Y:S05]  /*1ad0*/  BSYNC B1 ;  /* 0x0000000000017941 */ /* 0x000fea0003800000 */
.L_x_8149:
        /* <DEDUP_REMOVED lines=86> */
.L_x_8155:
        /* <DEDUP_REMOVED lines=20> */
[----:B------:R-:W-:-:S07]  /*2180*/  IMAD.MOV.U32 R7, RZ, RZ, R3 ;  /* 0x000000ffff077224 */ /* 0x000fce00078e0003 */
.L_x_8158:
[----:B------:R-:W-:Y:S05]  /*2190*/  BSYNC B2 ;  /* 0x0000000000027941 */ /* 0x000fea0003800000 */
.L_x_8157:
        /* <DEDUP_REMOVED lines=29> */
.L_x_8156:
[----:B------:R-:W-:Y:S05]  /*2370*/  BSYNC B1 ;  /* 0x0000000000017941 */ /* 0x000fea0003800000 */
.L_x_8154:
        /* <DEDUP_REMOVED lines=86> */
.L_x_8160:
        /* <DEDUP_REMOVED lines=21> */
.L_x_8163:
[----:B------:R-:W-:Y:S05]  /*2a30*/  BSYNC B2 ;  /* 0x0000000000027941 */ /* 0x000fea0003800000 */
.L_x_8162:
        /* <DEDUP_REMOVED lines=29> */
.L_x_8161:
[----:B------:R-:W-:Y:S05]  /*2c10*/  BSYNC B1 ;  /* 0x0000000000017941 */ /* 0x000fea0003800000 */
.L_x_8159:
        /* <DEDUP_REMOVED lines=86> */
.L_x_8165:
        /* <DEDUP_REMOVED lines=19> */
[----:B------:R-:W-:Y:S05]  /*32b0*/  CALL.REL.NOINC `($__internal_20_$__cuda_sm20_div_rn_f64_full) ;  /* 0x0000006000787944 */ /* 0x000fea0003c00000 */
[----:B------:R-:W-:-:S07]  /*32c0*/  IMAD.MOV.U32 R7, RZ, RZ, R3 ;  /* 0x000000ffff077224 */ /* 0x000fce00078e0003 */
.L_x_8168:
[----:B------:R-:W-:Y:S05]  /*32d0*/  BSYNC B2 ;  /* 0x0000000000027941 */ /* 0x000fea0003800000 */
.L_x_8167:
        /* <DEDUP_REMOVED lines=29> */
.L_x_8166:
[----:B------:R-:W-:Y:S05]  /*34b0*/  BSYNC B1 ;  /* 0x0000000000017941 */ /* 0x000fea0003800000 */
.L_x_8164:
        /* <DEDUP_REMOVED lines=86> */
.L_x_8170:
        /* <DEDUP_REMOVED lines=19> */
[----:B------:R-:W-:Y:S05]  /*3b50*/  CALL.REL.NOINC `($__internal_20_$__cuda_sm20_div_rn_f64_full) ;  /* 0x0000005800507944 */ /* 0x000fea0003c00000 */
[----:B------:R-:W-:-:S07]  /*3b60*/  IMAD.MOV.U32 R7, RZ, RZ, R3 ;  /* 0x000000ffff077224 */ /* 0x000fce00078e0003 */
.L_x_8173:
[----:B------:R-:W-:Y:S05]  /*3b70*/  BSYNC B2 ;  /* 0x0000000000027941 */ /* 0x000fea0003800000 */
.L_x_8172:
        /* <DEDUP_REMOVED lines=29> */
.L_x_8171:
[----:B------:R-:W-:Y:S05]  /*3d50*/  BSYNC B1 ;  /* 0x0000000000017941 */ /* 0x000fea0003800000 */
.L_x_8169:
        /* <DEDUP_REMOVED lines=86> */
.L_x_8175:
        /* <DEDUP_REMOVED lines=21> */
.L_x_8178:
[----:B------:R-:W-:Y:S05]  /*4410*/  BSYNC B2 ;  /* 0x0000000000027941 */ /* 0x000fea0003800000 */
.L_x_8177:
        /* <DEDUP_REMOVED lines=29> */
.L_x_8176:
[----:B------:R-:W-:Y:S05]  /*45f0*/  BSYNC B1 ;  /* 0x0000000000017941 */ /* 0x000fea0003800000 */
.L_x_8174:
        /* <DEDUP_REMOVED lines=8> */
.L_x_8138:
        /* <DEDUP_REMOVED lines=143> */
.L_x_8181:
        /* <DEDUP_REMOVED lines=21> */
.L_x_8183:
[----:B------:R-:W-:Y:S05]  /*50c0*/  BSYNC B2 ;  /* 0x0000000000027941 */ /* 0x000fea0003800000 */
.L_x_8182:
        /* <DEDUP_REMOVED lines=29> */
.L_x_8180:
[----:B------:R-:W-:Y:S05]  /*52a0*/  BSYNC B1 ;  /* 0x0000000000017941 */ /* 0x000fea0003800000 */
.L_x_8179:
        /* <DEDUP_REMOVED lines=90> */
.L_x_8186:
        /* <DEDUP_REMOVED lines=21> */
.L_x_8188:
[----:B------:R-:W-:Y:S05]  /*59a0*/  BSYNC B2 ;  /* 0x0000000000027941 */ /* 0x000fea0003800000 */
.L_x_8187:
        /* <DEDUP_REMOVED lines=29> */
.L_x_8185:
[----:B------:R-:W-:Y:S05]  /*5b80*/  BSYNC B1 ;  /* 0x0000000000017941 */ /* 0x000fea0003800000 */
.L_x_8184:
        /* <DEDUP_REMOVED lines=90> */
.L_x_8191:
        /* <DEDUP_REMOVED lines=21> */
.L_x_8193:
[----:B------:R-:W-:Y:S05]  /*6280*/  BSYNC B2 ;  /* 0x0000000000027941 */ /* 0x000fea0003800000 */
.L_x_8192:
        /* <DEDUP_REMOVED lines=29> */
.L_x_8190:
[----:B------:R-:W-:Y:S05]  /*6460*/  BSYNC B1 ;  /* 0x0000000000017941 */ /* 0x000fea0003800000 */
.L_x_8189:
        /* <DEDUP_REMOVED lines=90> */
.L_x_8196:
        /* <DEDUP_REMOVED lines=21> */
.L_x_8198:
[----:B------:R-:W-:Y:S05]  /*6b60*/  BSYNC B2 ;  /* 0x0000000000027941 */ /* 0x000fea0003800000 */
.L_x_8197:
        /* <DEDUP_REMOVED lines=29> */
.L_x_8195:
[----:B------:R-:W-:Y:S05]  /*6d40*/  BSYNC B1 ;  /* 0x0000000000017941 */ /* 0x000fea0003800000 */
.L_x_8194:
        /* <DEDUP_REMOVED lines=90> */
.L_x_8201:
        /* <DEDUP_REMOVED lines=21> */
.L_x_8203:
[----:B------:R-:W-:Y:S05]  /*7440*/  BSYNC B2 ;  /* 0x0000000000027941 */ /* 0x000fea0003800000 */
.L_x_8202:
        /* <DEDUP_REMOVED lines=29> */
.L_x_8200:
[----:B------:R-:W-:Y:S05]  /*7620*/  BSYNC B1 ;  /* 0x0000000000017941 */ /* 0x000fea0003800000 */
.L_x_8199:
        /* <DEDUP_REMOVED lines=90> */
.L_x_8206:
        /* <DEDUP_REMOVED lines=21> */
.L_x_8208:
[----:B------:R-:W-:Y:S05]  /*7d20*/  BSYNC B2 ;  /* 0x0000000000027941 */ /* 0x000fea0003800000 */
.L_x_8207:
        /* <DEDUP_REMOVED lines=29> */
.L_x_8205:
[----:B------:R-:W-:Y:S05]  /*7f00*/  BSYNC B1 ;  /* 0x0000000000017941 */ /* 0x000fea0003800000 */
.L_x_8204:
        /* <DEDUP_REMOVED lines=90> */
.L_x_8211:
        /* <DEDUP_REMOVED lines=21> */
.L_x_8213:
[----:B------:R-:W-:Y:S05]  /*8600*/  BSYNC B2 ;  /* 0x0000000000027941 */ /* 0x000fea0003800000 */
.L_x_8212:
        /* <DEDUP_REMOVED lines=29> */
.L_x_8210:
[----:B------:R-:W-:Y:S05]  /*87e0*/  BSYNC B1 ;  /* 0x0000000000017941 */ /* 0x000fea0003800000 */
.L_x_8209:
        /* <DEDUP_REMOVED lines=90> */
.L_x_8216:
        /* <DEDUP_REMOVED lines=21> */
.L_x_8218:
[----:B------:R-:W-:Y:S05]  /*8ee0*/  BSYNC B2 ;  /* 0x0000000000027941 */ /* 0x000fea0003800000 */
.L_x_8217:
        /* <DEDUP_REMOVED lines=29> */
.L_x_8215:
[----:B------:R-:W-:Y:S05]  /*90c0*/  BSYNC B1 ;  /* 0x0000000000017941 */ /* 0x000fea0003800000 */
.L_x_8214:
        /* <DEDUP_REMOVED lines=23> */
.L_x_8221:
[----:B------:R-:W-:-:S13]  /*9240*/  ISETP.GE.AND P0, PT, R7, R2, PT ;  /* 0x000000020700720c */ /* 0x000fda0003f06270 */
[----:B------:R-:W-:Y:S05]  /*9250*/  @P0 BRA `(.L_x_8223) ;  /* 0x0000000000300947 */ /* 0x000fea0003800000 */
[----:B0-----:R-:W0:Y:S01]  /*9260*/  LDC.64 R4, c[0x0][0x218] ;  /* 0x00008600ff047b82 */ /* 0x001e220000000a00 */
[----:B------:R-:W-:Y:S02]  /*9270*/  IMAD.IADD R3, R0, 0x1, R7 ;  /* 0x0000000100037824 */ /* 0x000fe400078e0207 */
[----:B------:R-:W-:Y:S02]  /*9280*/  VIADD R7, R7, 0x80 ;  /* 0x0000008007077836 */ /* 0x000fe40000000000 */
[----:B0-----:R-:W-:-:S05]  /*9290*/  IMAD.WIDE.U32 R4, R3, 0x8, R4 ;  /* 0x0000000803047825 */ /* 0x001fca00078e0004 */
[----:B------:R1:W-:Y:S02]  /*92a0*/  STG.E.64 desc[UR4][R4.64], R16 ;  /* 0x0000001004007986 */ /* 0x0003e4000c101b04 */
.L_x_8222:
[----:B------:R-:W-:-:S13]  /*92b0*/  ISETP.GE.AND P0, PT, R7, R2, PT ;  /* 0x000000020700720c */ /* 0x000fda0003f06270 */
[----:B------:R-:W-:Y:S05]  /*92c0*/  @P0 BRA `(.L_x_8224) ;  /* 0x0000000000340947 */ /* 0x000fea0003800000 */
[----:B01----:R-:W0:Y:S01]  /*92d0*/  LDC.64 R4, c[0x0][0x218] ;  /* 0x00008600ff047b82 */ /* 0x003e220000000a00 */
[----:B------:R-:W-:Y:S01]  /*92e0*/  IADD3 R3, R0, R7, RZ ;  /* 0x0000000700037210 */ /* 0x000fe20007ffe0ff */
[----:B------:R-:W-:-:S04]  /*92f0*/  VIADD R7, R7, 0x80 ;  /* 0x0000008007077836 */ /* 0x000fc80000000000 */
[----:B0-----:R-:W-:-:S05]  /*9300*/  IMAD.WIDE.U32 R4, R3, 0x8, R4 ;  /* 0x0000000803047825 */ /* 0x001fca00078e0004 */
[----:B------:R1:W-:Y:S02]  /*9310*/  STG.E.64 desc[UR4][R4.64], R18 ;  /* 0x0000001204007986 */ /* 0x0003e4000c101b04 */
.L_x_8223:
        /* <DEDUP_REMOVED lines=8> */
.L_x_8224:
[----:B------:R-:W-:Y:S05]  /*93a0*/  BSYNC B1 ;  /* 0x0000000000017941 */ /* 0x000fea0003800000 */
.L_x_8220:
[----:B------:R-:W-:-:S13]  /*93b0*/  ISETP.GE.AND P0, PT, R7, R2, PT ;  /* 0x000000020700720c */ /* 0x000fda0003f06270 */
[----:B012---:R-:W0:Y:S01]  /*93c0*/  @!P0 LDC.64 R4, c[0x0][0x218] ;  /* 0x00008600ff048b82 */ /* 0x007e220000000a00 */
[----:B------:R-:W-:Y:S01]  /*93d0*/  @!P0 IMAD.IADD R3, R0, 0x1, R7 ;  /* 0x0000000100038824 */ /* 0x000fe200078e0207 */
[----:B------:R-:W-:-:S03]  /*93e0*/  @!P0 IADD3 R7, R7, 0x80, RZ ;  /* 0x0000008007078810 */ /* 0x000fc60007ffe0ff */
[----:B0-----:R-:W-:-:S05]  /*93f0*/  @!P0 IMAD.WIDE.U32 R4, R3, 0x8, R4 ;  /* 0x0000000803048825 */ /* 0x001fca00078e0004 */
[----:B------:R2:W-:Y:S02]  /*9400*/  @!P0 STG.E.64 desc[UR4][R4.64], R22 ;  /* 0x0000001604008986 */ /* 0x0005e4000c101b04 */
.L_x_8225:
[----:B------:R-:W-:Y:S05]  /*9410*/  BSYNC B0 ;  /* 0x0000000000007941 */ /* 0x000fea0003800000 */
.L_x_8219:
        /* <DEDUP_REMOVED lines=8> */
        .weak           $__internal_20_$__cuda_sm20_div_rn_f64_full
        .type           $__internal_20_$__cuda_sm20_div_rn_f64_full,@function
        .size           $__internal_20_$__cuda_sm20_div_rn_f64_full,(.L_x_13250 - $__internal_20_$__cuda_sm20_div_rn_f64_full)
$__internal_20_$__cuda_sm20_div_rn_f64_full:
        /* <DEDUP_REMOVED lines=70> */
.L_x_8227:
        /* <DEDUP_REMOVED lines=17> */
.L_x_8230:
[----:B------:R-:W-:Y:S01]  /*9a10*/  LOP3.LUT R3, R29, 0x80000, RZ, 0xfc, !PT ;  /* 0x000800001d037812 */ /* 0x000fe200078efcff */
[----:B------:R-:W-:-:S04]  /*9a20*/  IMAD.MOV.U32 R8, RZ, RZ, R28 ;  /* 0x000000ffff087224 */ /* 0x000fc800078e001c */
[----:B------:R-:W-:Y:S01]  /*9a30*/  IMAD.MOV.U32 R9, RZ, RZ, R3 ;  /* 0x000000ffff097224 */ /* 0x000fe200078e0003 */
[----:B------:R-:W-:Y:S06]  /*9a40*/  BRA `(.L_x_8228) ;  /* 0x00000000000c7947 */ /* 0x000fec0003800000 */
.L_x_8229:
[----:B------:R-:W-:Y:S01]  /*9a50*/  LOP3.LUT R3, R33, 0x80000, RZ, 0xfc, !PT ;  /* 0x0008000021037812 */ /* 0x000fe200078efcff */
[----:B------:R-:W-:-:S04]  /*9a60*/  IMAD.MOV.U32 R8, RZ, RZ, R32 ;  /* 0x000000ffff087224 */ /* 0x000fc800078e0020 */
[----:B------:R-:W-:-:S07]  /*9a70*/  IMAD.MOV.U32 R9, RZ, RZ, R3 ;  /* 0x000000ffff097224 */ /* 0x000fce00078e0003 */
.L_x_8228:
[----:B------:R-:W-:Y:S05]  /*9a80*/  BSYNC B0 ;  /* 0x0000000000007941 */ /* 0x000fea0003800000 */
.L_x_8226:
[----:B------:R-:W-:Y:S01]  /*9a90*/  IMAD.MOV.U32 R5, RZ, RZ, 0x0 ;  /* 0x00000000ff057424 */ /* 0x000fe200078e00ff */
[----:B------:R-:W-:Y:S01]  /*9aa0*/  MOV R6, R8 ;  /* 0x0000000800067202 */ /* 0x000fe20000000f00 */
[----:B------:R-:W-:Y:S02]  /*9ab0*/  IMAD.MOV.U32 R3, RZ, RZ, R9 ;  /* 0x000000ffff037224 */ /* 0x000fe400078e0009 */
[----:B------:R-:W-:Y:S05]  /*9ac0*/  RET.REL.NODEC R4 `(_ZN2at6native29vectorized_elementwise_kernelILi8EZZZNS0_17log1p_kernel_cudaERNS_18TensorIteratorBaseEENKUlvE_clEvENKUlvE_clEvEUldE_St5arrayIPcLm2EEEEviT0_T1_) ;  /* 0xffffff64044c7950 */ /* 0x000fea0003c3ffff */
.L_x_8231:
        /* <DEDUP_REMOVED lines=11> */
.L_x_13250:


//--------------------- .text._ZN2at6native18elementwise_kernelILi128ELi4EZNS0_15gpu_kernel_implIZZZNS0_17log10_kernel_cudaERNS_18TensorIteratorBaseEENKUlvE0_clEvENKUlvE2_clEvEUlN3c108BFloat16EE_EEvS4_RKT_EUliE_EEviT1_ --------------------------
	.section	.text._ZN2at6native18elementwise_kernelILi128ELi4EZNS0_15gpu_kernel_implIZZZNS0_17log10_kernel_cudaERNS_18TensorIteratorBaseEENKUlvE0_clEvENKUlvE2_clEvEUlN3c108BFloat16EE_EEvS4_RKT_EUliE_EEviT1_,"ax",@progbits
	.align	128
        .global         _ZN2at6native18elementwise_kernelILi128ELi4EZNS0_15gpu_kernel_implIZZZNS0_17log10_kernel_cudaERNS_18TensorIteratorBaseEENKUlvE0_clEvENKUlvE2_clEvEUlN3c108BFloat16EE_EEvS4_RKT_EUliE_EEviT1_
        .type           _ZN2at6native18elementwise_kernelILi128ELi4EZNS0_15gpu_kernel_implIZZZNS0_17log10_kernel_cudaERNS_18TensorIteratorBaseEENKUlvE0_clEvENKUlvE2_clEvEUlN3c108BFloat16EE_EEvS4_RKT_EUliE_EEviT1_,@function
        .size           _ZN2at6native18elementwise_kernelILi128ELi4EZNS0_15gpu_kernel_implIZZZNS0_17log10_kernel_cudaERNS_18TensorIteratorBaseEENKUlvE0_clEvENKUlvE2_clEvEUlN3c108BFloat16EE_EEvS4_RKT_EUliE_EEviT1_,(.L_x_13321 - _ZN2at6native18elementwise_kernelILi128ELi4EZNS0_15gpu_kernel_implIZZZNS0_17log10_kernel_cudaERNS_18TensorIteratorBaseEENKUlvE0_clEvENKUlvE2_clEvEUlN3c108BFloat16EE_EEvS4_RKT_EUliE_EEviT1_)
        .other          _ZN2at6native18elementwise_kernelILi128ELi4EZNS0_15gpu_kernel_implIZZZNS0_17log10_kernel_cudaERNS_18TensorIteratorBaseEENKUlvE0_clEvENKUlvE2_clEvEUlN3c108BFloat16EE_EEvS4_RKT_EUliE_EEviT1_,@"STO_CUDA_ENTRY STV_DEFAULT"
_ZN2at6native18elementwise_kernelILi128ELi4EZNS0_15gpu_kernel_implIZZZNS0_17log10_kernel_cudaERNS_18TensorIteratorBaseEENKUlvE0_clEvENKUlvE2_clEvEUlN3c108BFloat16EE_EEvS4_RKT_EUliE_EEviT1_:
.text._ZN2at6native18elementwise_kernelILi128ELi4EZNS0_15gpu_kernel_implIZZZNS0_17log10_kernel_cudaERNS_18TensorIteratorBaseEENKUlvE0_clEvENKUlvE2_clEvEUlN3c108BFloat16EE_EEvS4_RKT_EUliE_EEviT1_:
        /* <DEDUP_REMOVED lines=313> */
.L_x_8234:
        /* <DEDUP_REMOVED lines=22> */
.L_x_8238:
[----:B------:R-:W2:Y:S02]  /*14f0*/  LDG.E.U8 R2, desc[UR36][R2.64] ;  /* 0x0000002402027981 */ /* 0x000ea4000c1e1100 */
[----:B--2---:R-:W-:-:S04]  /*1500*/  I2FP.F32.U32 R0, R2 ;  /* 0x0000000200007245 */ /* 0x004fc80000201000 */
[----:B------:R-:W-:Y:S01]  /*1510*/  F2FP.BF16.F32.PACK_AB R0, RZ, R0 ;  /* 0x00000000ff00723e */ /* 0x000fe200000010ff */
[----:B------:R-:W-:Y:S06]  /*1520*/  BRA `(.L_x_8240) ;  /* 0x0000000c00907947 */ /* 0x000fec0003800000 */
.L_x_8237:
        /* <DEDUP_REMOVED lines=10> */
.L_x_8242:
[----:B------:R-:W2:Y:S02]  /*15d0*/  LDG.E R2, desc[UR36][R2.64] ;  /* 0x0000002402027981 */ /* 0x000ea4000c1e1900 */
[----:B--2---:R-:W-:-:S04]  /*15e0*/  I2FP.F32.S32 R0, R2 ;  /* 0x0000000200007245 */ /* 0x004fc80000201400 */
[----:B------:R-:W-:Y:S01]  /*15f0*/  F2FP.BF16.F32.PACK_AB R0, RZ, R0 ;  /* 0x00000000ff00723e */ /* 0x000fe200000010ff */
[----:B------:R-:W-:Y:S06]  /*1600*/  BRA `(.L_x_8240) ;  /* 0x0000000c00587947 */ /* 0x000fec0003800000 */
.L_x_8241:
[----:B------:R-:W2:Y:S02]  /*1610*/  LDG.E.U16 R2, desc[UR36][R2.64] ;  /* 0x0000002402027981 */ /* 0x000ea4000c1e1500 */
[----:B--2---:R-:W0:Y:S02]  /*1620*/  I2F.S16 R0, R2 ;  /* 0x0000000200007306 */ /* 0x004e240000101400 */
[----:B0-----:R-:W-:Y:S01]  /*1630*/  F2FP.BF16.F32.PACK_AB R0, RZ, R0 ;  /* 0x00000000ff00723e */ /* 0x001fe200000010ff */
[----:B------:R-:W-:Y:S06]  /*1640*/  BRA `(.L_x_8240) ;  /* 0x0000000c00487947 */ /* 0x000fec0003800000 */
.L_x_8236:
        /* <DEDUP_REMOVED lines=9> */
.L_x_8244:
[----:B------:R-:W2:Y:S02]  /*16e0*/  LDG.E.U16 R0, desc[UR36][R2.64] ;  /* 0x0000002402007981 */ /* 0x000ea4000c1e1500 */
[----:B--2---:R-:W-:-:S05]  /*16f0*/  HADD2.F32 R0, -RZ, R0.H0_H0 ;  /* 0x20000000ff007230 */ /* 0x004fca0000004100 */
[----:B------:R-:W-:Y:S01]  /*1700*/  F2FP.BF16.F32.PACK_AB R0, RZ, R0 ;  /* 0x00000000ff00723e */ /* 0x000fe200000010ff */
[----:B------:R-:W-:Y:S06]  /*1710*/  BRA `(.L_x_8240) ;  /* 0x0000000c00147947 */ /* 0x000fec0003800000 */
.L_x_8243:
        /* <DEDUP_REMOVED lines=9> */
.L_x_8246:
[----:B------:R-:W2:Y:S02]  /*17b0*/  LDG.E.U16 R2, desc[UR36][R2.64] ;  /* 0x0000002402027981 */ /* 0x000ea4000c1e1500 */
[----:B--2---:R-:W-:-:S05]  /*17c0*/  HADD2.F32 R0, -RZ, R2.H0_H0 ;  /* 0x20000002ff007230 */ /* 0x004fca0000004100 */
[----:B------:R-:W-:Y:S01]  /*17d0*/  F2FP.BF16.F32.PACK_AB R0, RZ, R0 ;  /* 0x00000000ff00723e */ /* 0x000fe200000010ff */
[----:B------:R-:W-:Y:S06]  /*17e0*/  BRA `(.L_x_8240) ;  /* 0x0000000800e07947 */ /* 0x000fec0003800000 */
.L_x_8245:
        /* <DEDUP_REMOVED lines=8> */
.L_x_8235:
        /* <DEDUP_REMOVED lines=13> */
.L_x_8249:
        /* <DEDUP_REMOVED lines=8> */
.L_x_8248:
        /* <DEDUP_REMOVED lines=28> */
.L_x_8251:
        /* <DEDUP_REMOVED lines=15> */
.L_x_8250:
[----:B------:R0:W5:Y:S01]  /*1c70*/  LDG.E.U16 R0, desc[UR36][R2.64] ;  /* 0x0000002402007981 */ /* 0x000162000c1e1500 */
[----:B------:R-:W-:Y:S05]  /*1c80*/  BRA `(.L_x_8240) ;  /* 0x0000000400b87947 */ /* 0x000fea0003800000 */
.L_x_8247:
        /* <DEDUP_REMOVED lines=12> */
.L_x_8254:
        /* <DEDUP_REMOVED lines=21> */
.L_x_8258:
[----:B------:R-:W-:Y:S05]  /*1ea0*/  BSYNC B1 ;  /* 0x0000000000017941 */ /* 0x000fea0003800000 */
.L_x_8257:
[----:B------:R-:W-:Y:S01]  /*1eb0*/  LEA R3, R0, 0x3b800000, 0x17 ;  /* 0x3b80000000037811 */ /* 0x000fe200078eb8ff */
[----:B------:R-:W-:-:S05]  /*1ec0*/  IMAD.SHL.U32 R0, R2, 0x100000, RZ ;  /* 0x0010000002007824 */ /* 0x000fca00078e00ff */
[----:B------:R-:W-:-:S07]  /*1ed0*/  LOP3.LUT R0, R3, R0, R4, 0xfe, !PT ;  /* 0x0000000003007212 */ /* 0x000fce00078efe04 */
.L_x_8256:
[----:B------:R-:W-:Y:S05]  /*1ee0*/  BSYNC B0 ;  /* 0x0000000000007941 */ /* 0x000fea0003800000 */
.L_x_8255:
[----:B------:R-:W-:Y:S01]  /*1ef0*/  F2FP.BF16.F32.PACK_AB R0, RZ, R0 ;  /* 0x00000000ff00723e */ /* 0x000fe200000010ff */
[----:B------:R-:W-:Y:S06]  /*1f00*/  BRA `(.L_x_8240) ;  /* 0x0000000400187947 */ /* 0x000fec0003800000 */
.L_x_8253:
        /* <DEDUP_REMOVED lines=21> */
.L_x_8262:
[----:B------:R-:W-:Y:S05]  /*2060*/  BSYNC B1 ;  /* 0x0000000000017941 */ /* 0x000fea0003800000 */
.L_x_8261:
[----:B------:R-:W-:Y:S01]  /*2070*/  LEA R3, R0, 0x37800000, 0x17 ;  /* 0x3780000000037811 */ /* 0x000fe200078eb8ff */
[----:B------:R-:W-:-:S05]  /*2080*/  IMAD.SHL.U32 R0, R2, 0x200000, RZ ;  /* 0x0020000002007824 */ /* 0x000fca00078e00ff */
[----:B------:R-:W-:-:S07]  /*2090*/  LOP3.LUT R0, R3, R0, R4, 0xfe, !PT ;  /* 0x0000000003007212 */ /* 0x000fce00078efe04 */
.L_x_8260:
[----:B------:R-:W-:Y:S05]  /*20a0*/  BSYNC B0 ;  /* 0x0000000000007941 */ /* 0x000fea0003800000 */
.L_x_8259:
[----:B------:R-:W-:Y:S01]  /*20b0*/  F2FP.BF16.F32.PACK_AB R0, RZ, R0 ;  /* 0x00000000ff00723e */ /* 0x000fe200000010ff */
[----:B------:R-:W-:Y:S06]  /*20c0*/  BRA `(.L_x_8240) ;  /* 0x0000000000a87947 */ /* 0x000fec0003800000 */
.L_x_8252:
        /* <DEDUP_REMOVED lines=14> */
.L_x_8266:
[----:B------:R-:W-:Y:S05]  /*21b0*/  BSYNC B0 ;  /* 0x0000000000007941 */ /* 0x000fea0003800000 */
.L_x_8265:
[----:B------:R-:W-:Y:S01]  /*21c0*/  F2FP.BF16.F32.PACK_AB R0, RZ, R0 ;  /* 0x00000000ff00723e */ /* 0x000fe200000010ff */
[----:B------:R-:W-:Y:S06]  /*21d0*/  BRA `(.L_x_8240) ;  /* 0x0000000000647947 */ /* 0x000fec0003800000 */
.L_x_8239:
        /* <DEDUP_REMOVED lines=16> */
.L_x_8267:
[----:B------:R-:W-:Y:S01]  /*22e0*/  PRMT R0, RZ, 0x7610, R0 ;  /* 0x00007610ff007816 */ /* 0x000fe20000000000 */
[----:B------:R-:W-:Y:S06]  /*22f0*/  BRA `(.L_x_8240) ;  /* 0x00000000001c7947 */ /* 0x000fec0003800000 */
.L_x_8264:
[----:B------:R-:W2:Y:S02]  /*2300*/  LDG.E.64 R2, desc[UR36][R2.64] ;  /* 0x0000002402027981 */ /* 0x000ea4000c1e1b00 */
[----:B--2---:R-:W0:Y:S02]  /*2310*/  I2F.U64 R0, R2 ;  /* 0x0000000200007312 */ /* 0x004e240000301000 */
[----:B0-----:R-:W-:Y:S01]  /*2320*/  F2FP.BF16.F32.PACK_AB R0, RZ, R0 ;  /* 0x00000000ff00723e */ /* 0x001fe200000010ff */
[----:B------:R-:W-:Y:S06]  /*2330*/  BRA `(.L_x_8240) ;  /* 0x00000000000c7947 */ /* 0x000fec0003800000 */
.L_x_8263:
[----:B------:R-:W2:Y:S02]  /*2340*/  LDG.E R2, desc[UR36][R2.64] ;  /* 0x0000002402027981 */ /* 0x000ea4000c1e1900 */
[----:B--2---:R-:W-:-:S04]  /*2350*/  I2FP.F32.U32 R0, R2 ;  /* 0x0000000200007245 */ /* 0x004fc80000201000 */
[----:B------:R-:W-:-:S07]  /*2360*/  F2FP.BF16.F32.PACK_AB R0, RZ, R0 ;  /* 0x00000000ff00723e */ /* 0x000fce00000010ff */
.L_x_8240:
[----:B------:R-:W0:Y:S01]  /*2370*/  LDC.U8 R4, c[0x0][0x421] ;  /* 0x00010840ff047b82 */ /* 0x000e220000000000 */
[----:B-----5:R-:W-:-:S06]  /*2380*/  IMAD.U32 R0, R0, 0x10000, RZ ;  /* 0x0001000000007824 */ /* 0x020fcc00078e00ff */
[----:B------:R-:W1:Y:S01]  /*2390*/  MUFU.LG2 R0, R0 ;  /* 0x0000000000007308 */ /* 0x000e620000000c00 */
[----:B0-----:R-:W-:Y:S01]  /*23a0*/  PRMT R3, R4, 0x9910, RZ ;  /* 0x0000991004037816 */ /* 0x001fe200000000ff */
[----:B-1----:R-:W-:-:S03]  /*23b0*/  FMUL.FTZ R2, R0, 0.30103000998497009277 ;  /* 0x3e9a209b00027820 */ /* 0x002fc60000410000 */
[----:B------:R-:W-:-:S03]  /*23c0*/  ISETP.GT.AND P0, PT, R3, 0x9, PT ;  /* 0x000000090300780c */ /* 0x000fc60003f04270 */
[----:B------:R0:W1:Y:S10]  /*23d0*/  F2F.BF16.F32 R5, R2 ;  /* 0x0000000200057304 */ /* 0x0000740000202000 */
        /* <DEDUP_REMOVED lines=13> */
.L_x_8271:
[----:B-1----:R-:W-:-:S06]  /*24b0*/  IMAD.U32 R3, R5, 0x10000, RZ ;  /* 0x0001000005037824 */ /* 0x002fcc00078e00ff */
[----:B------:R-:W0:Y:S02]  /*24c0*/  F2I.S64.TRUNC R2, R3 ;  /* 0x0000000300027311 */ /* 0x000e24000020d900 */
[----:B0-----:R3:W-:Y:S01]  /*24d0*/  STG.E.U8 desc[UR36][R16.64], R2 ;  /* 0x0000000210007986 */ /* 0x0017e2000c101124 */
[----:B------:R-:W-:Y:S05]  /*24e0*/  BRA `(.L_x_8273) ;  /* 0x0000000c00847947 */ /* 0x000fea0003800000 */
.L_x_8270:
        /* <DEDUP_REMOVED lines=10> */
.L_x_8275:
[----:B-1----:R-:W-:-:S06]  /*2590*/  IMAD.U32 R5, R5, 0x10000, RZ ;  /* 0x0001000005057824 */ /* 0x002fcc00078e00ff */
[----:B------:R-:W0:Y:S02]  /*25a0*/  F2I.FTZ.TRUNC.NTZ R5, R5 ;  /* 0x0000000500057305 */ /* 0x000e24000021f100 */
[----:B0-----:R1:W-:Y:S01]  /*25b0*/  STG.E desc[UR36][R16.64], R5 ;  /* 0x0000000510007986 */ /* 0x0013e2000c101924 */
[----:B------:R-:W-:Y:S05]  /*25c0*/  BRA `(.L_x_8273) ;  /* 0x0000000c004c7947 */ /* 0x000fea0003800000 */
.L_x_8274:
[----:B-1----:R-:W-:-:S06]  /*25d0*/  IMAD.U32 R5, R5, 0x10000, RZ ;  /* 0x0001000005057824 */ /* 0x002fcc00078e00ff */
[----:B------:R-:W0:Y:S02]  /*25e0*/  F2I.FTZ.TRUNC.NTZ R5, R5 ;  /* 0x0000000500057305 */ /* 0x000e24000021f100 */
[----:B0-----:R2:W-:Y:S01]  /*25f0*/  STG.E.U16 desc[UR36][R16.64], R5 ;  /* 0x0000000510007986 */ /* 0x0015e2000c101524 */
[----:B------:R-:W-:Y:S05]  /*2600*/  BRA `(.L_x_8273) ;  /* 0x0000000c003c7947 */ /* 0x000fea0003800000 */
.L_x_8269:
        /* <DEDUP_REMOVED lines=9> */
.L_x_8277:
[----:B-1----:R-:W-:-:S05]  /*26a0*/  IMAD.U32 R0, R5, 0x10000, RZ ;  /* 0x0001000005007824 */ /* 0x002fca00078e00ff */
[----:B------:R-:W-:-:S05]  /*26b0*/  F2FP.F16.F32.PACK_AB R0, RZ, R0 ;  /* 0x00000000ff00723e */ /* 0x000fca00000000ff */
[----:B------:R0:W-:Y:S01]  /*26c0*/  STG.E.U16 desc[UR36][R16.64], R0 ;  /* 0x0000000010007986 */ /* 0x0001e2000c101524 */
[----:B------:R-:W-:Y:S05]  /*26d0*/  BRA `(.L_x_8273) ;  /* 0x0000000c00087947 */ /* 0x000fea0003800000 */
.L_x_8276:
        /* <DEDUP_REMOVED lines=10> */
.L_x_8279:
[----:B-1----:R-:W-:-:S05]  /*2780*/  IMAD.U32 R5, R5, 0x10000, RZ ;  /* 0x0001000005057824 */ /* 0x002fca00078e00ff */
[----:B------:R-:W-:-:S04]  /*2790*/  F2FP.F16.F32.PACK_AB R3, RZ, R5 ;  /* 0x00000005ff03723e */ /* 0x000fc800000000ff */
[----:B------:R-:W-:-:S05]  /*27a0*/  PRMT R3, R3, 0x5410, RZ ;  /* 0x0000541003037816 */ /* 0x000fca00000000ff */
[----:B------:R0:W-:Y:S01]  /*27b0*/  STG.E desc[UR36][R16.64], R3 ;  /* 0x0000000310007986 */ /* 0x0001e2000c101924 */
[----:B------:R-:W-:Y:S05]  /*27c0*/  BRA `(.L_x_8273) ;  /* 0x0000000800cc7947 */ /* 0x000fea0003800000 */
.L_x_8278:
[----:B-1----:R-:W-:-:S04]  /*27d0*/  IMAD.U32 R2, R5, 0x10000, RZ ;  /* 0x0001000005027824 */ /* 0x002fc800078e00ff */
[----:B------:R-:W-:-:S06]  /*27e0*/  FMUL.FTZ R2, R2, 1 ;  /* 0x3f80000002027820 */ /* 0x000fcc0000410000 */
[----:B------:R-:W0:Y:S02]  /*27f0*/  F2F.F64.F32 R2, R2 ;  /* 0x0000000200027310 */ /* 0x000e240000201800 */
[----:B0-----:R0:W-:Y:S01]  /*2800*/  STG.E.64 desc[UR36][R16.64], R2 ;  /* 0x0000000210007986 */ /* 0x0011e2000c101b24 */
[----:B------:R-:W-:Y:S05]  /*2810*/  BRA `(.L_x_8273) ;  /* 0x0000000800b87947 */ /* 0x000fea0003800000 */
.L_x_8268:
        /* <DEDUP_REMOVED lines=13> */
.L_x_8282:
[----:B-1----:R-:W-:Y:S01]  /*28f0*/  IMAD.U32 R5, R5, 0x10000, RZ ;  /* 0x0001000005057824 */ /* 0x002fe200078e00ff */
[----:B------:R-:W-:-:S03]  /*2900*/  CS2R R6, SRZ ;  /* 0x0000000000067805 */ /* 0x000fc6000001ff00 */
[----:B------:R-:W-:-:S06]  /*2910*/  FMUL.FTZ R5, R5, 1 ;  /* 0x3f80000005057820 */ /* 0x000fcc0000410000 */
[----:B------:R-:W0:Y:S02]  /*2920*/  F2F.F64.F32 R4, R5 ;  /* 0x0000000500047310 */ /* 0x000e240000201800 */
[----:B0-----:R0:W-:Y:S01]  /*2930*/  STG.E.128 desc[UR36][R16.64], R4 ;  /* 0x0000000410007986 */ /* 0x0011e2000c101d24 */
[----:B------:R-:W-:Y:S05]  /*2940*/  BRA `(.L_x_8273) ;  /* 0x00000008006c7947 */ /* 0x000fea0003800000 */
.L_x_8281:
        /* <DEDUP_REMOVED lines=21> */
.L_x_8286:
[----:B------:R-:W-:Y:S05]  /*2aa0*/  BSYNC B0 ;  /* 0x0000000000007941 */ /* 0x000fea0003800000 */
.L_x_8285:
[----:B------:R-:W-:-:S05]  /*2ab0*/  LOP3.LUT R3, R0, R3, RZ, 0xfc, !PT ;  /* 0x0000000300037212 */ /* 0x000fca00078efcff */
[----:B------:R0:W-:Y:S01]  /*2ac0*/  STG.E.U8 desc[UR36][R16.64], R3 ;  /* 0x0000000310007986 */ /* 0x0001e2000c101124 */
[----:B------:R-:W-:Y:S05]  /*2ad0*/  BRA `(.L_x_8273) ;  /* 0x0000000800087947 */ /* 0x000fea0003800000 */
.L_x_8284:
        /* <DEDUP_REMOVED lines=13> */
.L_x_8288:
[----:B------:R-:W-:Y:S01]  /*2bb0*/  IMAD.MOV.U32 R0, RZ, RZ, 0x7f ;  /* 0x0000007fff007424 */ /* 0x000fe200078e00ff */
[----:B------:R-:W-:-:S04]  /*2bc0*/  ISETP.GT.U32.AND P0, PT, R2, 0x7f800000, PT ;  /* 0x7f8000000200780c */ /* 0x000fc80003f04070 */
[----:B------:R-:W-:-:S09]  /*2bd0*/  SEL R0, R0, 0x7c, P0 ;  /* 0x0000007c00007807 */ /* 0x000fd20000000000 */
.L_x_8289:
[----:B------:R-:W-:Y:S05]  /*2be0*/  BSYNC B0 ;  /* 0x0000000000007941 */ /* 0x000fea0003800000 */
.L_x_8287:
[----:B------:R-:W-:-:S04]  /*2bf0*/  LOP3.LUT R2, R5, 0x80000000, RZ, 0xc0, !PT ;  /* 0x8000000005027812 */ /* 0x000fc800078ec0ff */
[----:B------:R-:W-:-:S04]  /*2c00*/  SHF.R.U32.HI R3, RZ, 0x18, R2 ;  /* 0x00000018ff037819 */ /* 0x000fc80000011602 */
[----:B------:R-:W-:-:S05]  /*2c10*/  LOP3.LUT R3, R0, R3, RZ, 0xfc, !PT ;  /* 0x0000000300037212 */ /* 0x000fca00078efcff */
[----:B------:R0:W-:Y:S01]  /*2c20*/  STG.E.U8 desc[UR36][R16.64], R3 ;  /* 0x0000000310007986 */ /* 0x0001e2000c101124 */
[----:B------:R-:W-:Y:S05]  /*2c30*/  BRA `(.L_x_8273) ;  /* 0x0000000400b07947 */ /* 0x000fea0003800000 */
.L_x_8283:
[----:B-1----:R0:W-:Y:S01]  /*2c40*/  STG.E.U16 desc[UR36][R16.64], R5 ;  /* 0x0000000510007986 */ /* 0x0021e2000c101524 */
[----:B------:R-:W-:Y:S05]  /*2c50*/  BRA `(.L_x_8273) ;  /* 0x0000000400a87947 */ /* 0x000fea0003800000 */
.L_x_8280:
        /* <DEDUP_REMOVED lines=12> */
.L_x_8292:
        /* <DEDUP_REMOVED lines=17> */
.L_x_8295:
[----:B------:R-:W-:-:S04]  /*2e30*/  LOP3.LUT R2, R5, 0x80000000, RZ, 0xc0, !PT ;  /* 0x8000000005027812 */ /* 0x000fc800078ec0ff */
[----:B------:R-:W-:-:S04]  /*2e40*/  SHF.R.U32.HI R3, RZ, 0x18, R2 ;  /* 0x00000018ff037819 */ /* 0x000fc80000011602 */
[----:B------:R-:W-:-:S04]  /*2e50*/  LOP3.LUT R0, R0, R3, RZ, 0xfc, !PT ;  /* 0x0000000300007212 */ /* 0x000fc800078efcff */
[----:B------:R-:W-:-:S07]  /*2e60*/  PRMT R8, R0, 0x7610, R8 ;  /* 0x0000761000087816 */ /* 0x000fce0000000008 */
.L_x_8294:
[----:B------:R-:W-:Y:S05]  /*2e70*/  BSYNC B0 ;  /* 0x0000000000007941 */ /* 0x000fea0003800000 */
.L_x_8293:
[----:B------:R0:W-:Y:S01]  /*2e80*/  STG.E.U8 desc[UR36][R16.64], R8 ;  /* 0x0000000810007986 */ /* 0x0001e2000c101124 */
[----:B------:R-:W-:Y:S05]  /*2e90*/  BRA `(.L_x_8273) ;  /* 0x0000000400187947 */ /* 0x000fea0003800000 */
.L_x_8291:
        /* <DEDUP_REMOVED lines=17> */
.L_x_8298:
[----:B------:R-:W-:-:S04]  /*2fb0*/  LOP3.LUT R2, R5, 0x80000000, RZ, 0xc0, !PT ;  /* 0x8000000005027812 */ /* 0x000fc800078ec0ff */
[----:B------:R-:W-:-:S04]  /*2fc0*/  SHF.R.U32.HI R3, RZ, 0x18, R2 ;  /* 0x00000018ff037819 */ /* 0x000fc80000011602 */
[----:B------:R-:W-:-:S04]  /*2fd0*/  LOP3.LUT R0, R0, R3, RZ, 0xfc, !PT ;  /* 0x0000000300007212 */ /* 0x000fc800078efcff */
[----:B------:R-:W-:-:S07]  /*2fe0*/  PRMT R8, R0, 0x7610, R8 ;  /* 0x0000761000087816 */ /* 0x000fce0000000008 */
.L_x_8297:
[----:B------:R-:W-:Y:S05]  /*2ff0*/  BSYNC B0 ;  /* 0x0000000000007941 */ /* 0x000fea0003800000 */
.L_x_8296:
[----:B------:R0:W-:Y:S01]  /*3000*/  STG.E.U8 desc[UR36][R16.64], R8 ;  /* 0x0000000810007986 */ /* 0x0001e2000c101124 */
[----:B------:R-:W-:Y:S05]  /*3010*/  BRA `(.L_x_8273) ;  /* 0x0000000000b87947 */ /* 0x000fea0003800000 */
.L_x_8290:
[----:B------:R-:W-:-:S13]  /*3020*/  ISETP.NE.AND P0, PT, R3, 0x1c, PT ;  /* 0x0000001c0300780c */ /* 0x000fda0003f05270 */
[----:B------:R-:W-:Y:S05]  /*3030*/  @!P0 BRA `(.L_x_8299) ;  /* 0x0000000000a48947 */ /* 0x000fea0003800000 */
[----:B------:R-:W-:-:S13]  /*3040*/  ISETP.NE.AND P0, PT, R3, 0x1d, PT ;  /* 0x0000001d0300780c */ /* 0x000fda0003f05270 */
[----:B------:R-:W-:Y:S05]  /*3050*/  @!P0 BRA `(.L_x_8300) ;  /* 0x00000000008c8947 */ /* 0x000fea0003800000 */
[----:B------:R-:W-:-:S13]  /*3060*/  ISETP.NE.AND P0, PT, R3, 0x2c, PT ;  /* 0x0000002c0300780c */ /* 0x000fda0003f05270 */
[----:B------:R-:W-:Y:S05]  /*3070*/  @P0 BRA `(.L_x_8272) ;  /* 0x0000000000400947 */ /* 0x000fea0003800000 */
[----:B-1----:R-:W-:Y:S02]  /*3080*/  IMAD.U32 R5, R5, 0x10000, RZ ;  /* 0x0001000005057824 */ /* 0x002fe400078e00ff */
        /* <DEDUP_REMOVED lines=15> */
.L_x_8272:
[----:B------:R-:W-:Y:S01]  /*3180*/  MOV R2, 0x0 ;  /* 0x0000000000027802 */ /* 0x000fe20000000f00 */
[----:B------:R-:W-:Y:S01]  /*3190*/  ULDC.64 UR4, c[0x4][0x148] ;  /* 0x0100520000047ab9 */ /* 0x000fe20000000a00 */
[----:B------:R-:W-:Y:S01]  /*31a0*/  ULDC.64 UR6, c[0x4][0x150] ;  /* 0x0100540000067ab9 */ /* 0x000fe20000000a00 */
[----:B------:R-:W-:Y:S02]  /*31b0*/  IMAD.U32 R4, RZ, RZ, UR4 ;  /* 0x00000004ff047e24 */ /* 0x000fe4000f8e00ff */
[----:B-1----:R-:W-:Y:S01]  /*31c0*/  IMAD.U32 R5, RZ, RZ, UR5 ;  /* 0x00000005ff057e24 */ /* 0x002fe2000f8e00ff */
        /* <DEDUP_REMOVED lines=11> */
.L_x_8301:
[----:B------:R-:W-:Y:S05]  /*3280*/  BRA `(.L_x_8273) ;  /* 0x00000000001c7947 */ /* 0x000fea0003800000 */
.L_x_8300:
[----:B-1----:R-:W-:-:S06]  /*3290*/  IMAD.U32 R2, R5, 0x10000, RZ ;  /* 0x0001000005027824 */ /* 0x002fcc00078e00ff */
[----:B------:R-:W0:Y:S02]  /*32a0*/  F2I.U64.TRUNC R2, R2 ;  /* 0x0000000200027311 */ /* 0x000e24000020d800 */
[----:B0-----:R0:W-:Y:S01]  /*32b0*/  STG.E.64 desc[UR36][R16.64], R2 ;  /* 0x0000000210007986 */ /* 0x0011e2000c101b24 */
[----:B------:R-:W-:Y:S05]  /*32c0*/  BRA `(.L_x_8273) ;  /* 0x00000000000c7947 */ /* 0x000fea0003800000 */
.L_x_8299:
[----:B-1----:R-:W-:-:S06]  /*32d0*/  IMAD.U32 R5, R5, 0x10000, RZ ;  /* 0x0001000005057824 */ /* 0x002fcc00078e00ff */
[----:B------:R-:W0:Y:S02]  /*32e0*/  F2I.FTZ.U32.TRUNC.NTZ R5, R5 ;  /* 0x0000000500057305 */ /* 0x000e24000021f000 */
[----:B0-----:R0:W-:Y:S02]  /*32f0*/  STG.E desc[UR36][R16.64], R5 ;  /* 0x0000000510007986 */ /* 0x0011e4000c101924 */
.L_x_8273:
[----:B------:R-:W-:-:S04]  /*3300*/  IMAD R18, R23, 0x200, R18 ;  /* 0x0000020017127824 */ /* 0x000fc800078e0212 */
[----:B------:R-:W-:-:S07]  /*3310*/  VIADD R19, R18, 0x80 ;  /* 0x0000008012137836 */ /* 0x000fce0000000000 */
.L_x_8233:
[----:B------:R-:W-:Y:S05]  /*3320*/  BSYNC B6 ;  /* 0x0000000000067941 */ /* 0x000fea0003800000 */
.L_x_8232:
        /* <DEDUP_REMOVED lines=307> */
.L_x_8304:
        /* <DEDUP_REMOVED lines=22> */
.L_x_8308:
[----:B------:R-:W2:Y:S02]  /*47c0*/  LDG.E.U8 R2, desc[UR36][R2.64] ;  /* 0x0000002402027981 */ /* 0x000ea4000c1e1100 */
[----:B--2---:R-:W-:-:S04]  /*47d0*/  I2FP.F32.U32 R0, R2 ;  /* 0x0000000200007245 */ /* 0x004fc80000201000 */
[----:B------:R-:W-:Y:S01]  /*47e0*/  F2FP.BF16.F32.PACK_AB R0, RZ, R0 ;  /* 0x00000000ff00723e */ /* 0x000fe200000010ff */
[----:B------:R-:W-:Y:S06]  /*47f0*/  BRA `(.L_x_8310) ;  /* 0x0000000c00907947 */ /* 0x000fec0003800000 */
.L_x_8307:
        /* <DEDUP_REMOVED lines=10> */
.L_x_8312:
[----:B------:R-:W2:Y:S02]  /*48a0*/  LDG.E R2, desc[UR36][R2.64] ;  /* 0x0000002402027981 */ /* 0x000ea4000c1e1900 */
[----:B--2---:R-:W-:-:S04]  /*48b0*/  I2FP.F32.S32 R0, R2 ;  /* 0x0000000200007245 */ /* 0x004fc80000201400 */
[----:B------:R-:W-:Y:S01]  /*48c0*/  F2FP.BF16.F32.PACK_AB R0, RZ, R0 ;  /* 0x00000000ff00723e */ /* 0x000fe200000010ff */
[----:B------:R-:W-:Y:S06]  /*48d0*/  BRA `(.L_x_8310) ;  /* 0x0000000c00587947 */ /* 0x000fec0003800000 */
.L_x_8311:
[----:B------:R-:W2:Y:S02]  /*48e0*/  LDG.E.U16 R2, desc[UR36][R2.64] ;  /* 0x0000002402027981 */ /* 0x000ea4000c1e1500 */
[----:B--2---:R-:W0:Y:S02]  /*48f0*/  I2F.S16 R0, R2 ;  /* 0x0000000200007306 */ /* 0x004e240000101400 */
[----:B0-----:R-:W-:Y:S01]  /*4900*/  F2FP.BF16.F32.PACK_AB R0, RZ, R0 ;  /* 0x00000000ff00723e */ /* 0x001fe200000010ff */
[----:B------:R-:W-:Y:S06]  /*4910*/  BRA `(.L_x_8310) ;  /* 0x0000000c00487947 */ /* 0x000fec0003800000 */
.L_x_8306:
        /* <DEDUP_REMOVED lines=9> */
.L_x_8314:
[----:B------:R-:W2:Y:S02]  /*49b0*/  LDG.E.U16 R0, desc[UR36][R2.64] ;  /* 0x0000002402007981 */ /* 0x000ea4000c1e1500 */
[----:B--2---:R-:W-:-:S05]  /*49c0*/  HADD2.F32 R0, -RZ, R0.H0_H0 ;  /* 0x20000000ff007230 */ /* 0x004fca0000004100 */
[----:B------:R-:W-:Y:S01]  /*49d0*/  F2FP.BF16.F32.PACK_AB R0, RZ, R0 ;  /* 0x00000000ff00723e */ /* 0x000fe200000010ff */
[----:B------:R-:W-:Y:S06]  /*49e0*/  BRA `(.L_x_8310) ;  /* 0x0000000c00147947 */ /* 0x000fec0003800000 */
.L_x_8313:
        /* <DEDUP_REMOVED lines=9> */
.L_x_8316:
[----:B------:R-:W2:Y:S02]  /*4a80*/  LDG.E.U16 R2, desc[UR36][R2.64] ;  /* 0x0000002402027981 */ /* 0x000ea4000c1e1500 */
[----:B--2---:R-:W-:-:S05]  /*4a90*/  HADD2.F32 R0, -RZ, R2.H0_H0 ;  /* 0x20000002ff007230 */ /* 0x004fca0000004100 */
[----:B------:R-:W-:Y:S01]  /*4aa0*/  F2FP.BF16.F32.PACK_AB R0, RZ, R0 ;  /* 0x00000000ff00723e */ /* 0x000fe200000010ff */
[----:B------:R-:W-:Y:S06]  /*4ab0*/  BRA `(.L_x_8310) ;  /* 0x0000000800e07947 */ /* 0x000fec0003800000 */
.L_x_8315:
        /* <DEDUP_REMOVED lines=8> */
.L_x_8305:
        /* <DEDUP_REMOVED lines=13> */
.L_x_8319:
        /* <DEDUP_REMOVED lines=8> */
.L_x_8318:
        /* <DEDUP_REMOVED lines=28> */
.L_x_8321:
        /* <DEDUP_REMOVED lines=15> */
.L_x_8320:
[----:B------:R0:W5:Y:S01]  /*4f40*/  LDG.E.U16 R0, desc[UR36][R2.64] ;  /* 0x0000002402007981 */ /* 0x000162000c1e1500 */
[----:B------:R-:W-:Y:S05]  /*4f50*/  BRA `(.L_x_8310) ;  /* 0x0000000400b87947 */ /* 0x000fea0003800000 */
.L_x_8317:
        /* <DEDUP_REMOVED lines=12> */
.L_x_8324:
        /* <DEDUP_REMOVED lines=21> */
.L_x_8328:
[----:B------:R-:W-:Y:S05]  /*5170*/  BSYNC B1 ;  /* 0x0000000000017941 */ /* 0x000fea0003800000 */
.L_x_8327:
[----:B------:R-:W-:Y:S01]  /*5180*/  LEA R3, R0, 0x3b800000, 0x17 ;  /* 0x3b80000000037811 */ /* 0x000fe200078eb8ff */
[----:B------:R-:W-:-:S05]  /*5190*/  IMAD.SHL.U32 R0, R2, 0x100000, RZ ;  /* 0x0010000002007824 */ /* 0x000fca00078e00ff */
[----:B------:R-:W-:-:S07]  /*51a0*/  LOP3.LUT R0, R3, R0, R4, 0xfe, !PT ;  /* 0x0000000003007212 */ /* 0x000fce00078efe04 */
.L_x_8326:
[----:B------:R-:W-:Y:S05]  /*51b0*/  BSYNC B0 ;  /* 0x0000000000007941 */ /* 0x000fea0003800000 */
.L_x_8325:
[----:B------:R-:W-:Y:S01]  /*51c0*/  F2FP.BF16.F32.PACK_AB R0, RZ, R0 ;  /* 0x00000000ff00723e */ /* 0x000fe200000010ff */
[----:B------:R-:W-:Y:S06]  /*51d0*/  BRA `(.L_x_8310) ;  /* 0x0000000400187947 */ /* 0x000fec0003800000 */
.L_x_8323:
        /* <DEDUP_REMOVED lines=21> */
.L_x_8332:
[----:B------:R-:W-:Y:S05]  /*5330*/  BSYNC B1 ;  /* 0x0000000000017941 */ /* 0x000fea0003800000 */
.L_x_8331:
[----:B------:R-:W-:Y:S01]  /*5340*/  LEA R3, R0, 0x37800000, 0x17 ;  /* 0x3780000000037811 */ /* 0x000fe200078eb8ff */
[----:B------:R-:W-:-:S05]  /*5350*/  IMAD.SHL.U32 R0, R2, 0x200000, RZ ;  /* 0x0020000002007824 */ /* 0x000fca00078e00ff */
[----:B------:R-:W-:-:S07]  /*5360*/  LOP3.LUT R0, R3, R0, R4, 0xfe, !PT ;  /* 0x0000000003007212 */ /* 0x000fce00078efe04 */
.L_x_8330:
[----:B------:R-:W-:Y:S05]  /*5370*/  BSYNC B0 ;  /* 0x0000000000007941 */ /* 0x000fea0003800000 */
.L_x_8329:
[----:B------:R-:W-:Y:S01]  /*5380*/  F2FP.BF16.F32.PACK_AB R0, RZ, R0 ;  /* 0x00000000ff00723e */ /* 0x000fe200000010ff */
[----:B------:R-:W-:Y:S06]  /*5390*/  BRA `(.L_x_8310) ;  /* 0x0000000000a87947 */ /* 0x000fec0003800000 */
.L_x_8322:
        /* <DEDUP_REMOVED lines=14> */
.L_x_8336:
[----:B------:R-:W-:Y:S05]  /*5480*/  BSYNC B0 ;  /* 0x0000000000007941 */ /* 0x000fea0003800000 */
.L_x_8335:
[----:B------:R-:W-:Y:S01]  /*5490*/  F2FP.BF16.F32.PACK_AB R0, RZ, R0 ;  /* 0x00000000ff00723e */ /* 0x000fe200000010ff */
[----:B------:R-:W-:Y:S06]  /*54a0*/  BRA `(.L_x_8310) ;  /* 0x0000000000647947 */ /* 0x000fec0003800000 */
.L_x_8309:
        /* <DEDUP_REMOVED lines=16> */
.L_x_8337:
[----:B------:R-:W-:Y:S01]  /*55b0*/  PRMT R0, RZ, 0x7610, R0 ;  /* 0x00007610ff007816 */ /* 0x000fe20000000000 */
[----:B------:R-:W-:Y:S06]  /*55c0*/  BRA `(.L_x_8310) ;  /* 0x00000000001c7947 */ /* 0x000fec0003800000 */
.L_x_8334:
[----:B------:R-:W2:Y:S02]  /*55d0*/  LDG.E.64 R2, desc[UR36][R2.64] ;  /* 0x0000002402027981 */ /* 0x000ea4000c1e1b00 */
[----:B--2---:R-:W0:Y:S02]  /*55e0*/  I2F.U64 R0, R2 ;  /* 0x0000000200007312 */ /* 0x004e240000301000 */
[----:B0-----:R-:W-:Y:S01]  /*55f0*/  F2FP.BF16.F32.PACK_AB R0, RZ, R0 ;  /* 0x00000000ff00723e */ /* 0x001fe200000010ff */
[----:B------:R-:W-:Y:S06]  /*5600*/  BRA `(.L_x_8310) ;  /* 0x00000000000c7947 */ /* 0x000fec0003800000 */
.L_x_8333:
[----:B------:R-:W2:Y:S02]  /*5610*/  LDG.E R2, desc[UR36][R2.64] ;  /* 0x0000002402027981 */ /* 0x000ea4000c1e1900 */
[----:B--2---:R-:W-:-:S04]  /*5620*/  I2FP.F32.U32 R0, R2 ;  /* 0x0000000200007245 */ /* 0x004fc80000201000 */
[----:B------:R-:W-:-:S07]  /*5630*/  F2FP.BF16.F32.PACK_AB R0, RZ, R0 ;  /* 0x00000000ff00723e */ /* 0x000fce00000010ff */
.L_x_8310:
[----:B------:R-:W1:Y:S01]  /*5640*/  LDC.U8 R5, c[0x0][0x421] ;  /* 0x00010840ff057b82 */ /* 0x000e620000000000 */
[----:B-----5:R-:W-:-:S06]  /*5650*/  IMAD.U32 R0, R0, 0x10000, RZ ;  /* 0x0001000000007824 */ /* 0x020fcc00078e00ff */
[----:B------:R-:W0:Y:S01]  /*5660*/  MUFU.LG2 R0, R0 ;  /* 0x0000000000007308 */ /* 0x000e220000000c00 */
[----:B-1----:R-:W-:Y:S01]  /*5670*/  PRMT R4, R5, 0x9910, RZ ;  /* 0x0000991005047816 */ /* 0x002fe200000000ff */
[----:B0-----:R-:W-:-:S03]  /*5680*/  FMUL.FTZ R2, R0, 0.30103000998497009277 ;  /* 0x3e9a209b00027820 */ /* 0x001fc60000410000 */
        /* <DEDUP_REMOVED lines=15> */
.L_x_8341:
[----:B-1----:R-:W-:-:S06]  /*5780*/  IMAD.U32 R3, R3, 0x10000, RZ ;  /* 0x0001000003037824 */ /* 0x002fcc00078e00ff */
[----:B------:R-:W0:Y:S02]  /*5790*/  F2I.S64.TRUNC R2, R3 ;  /* 0x0000000300027311 */ /* 0x000e24000020d900 */
[----:B0-----:R0:W-:Y:S01]  /*57a0*/  STG.E.U8 desc[UR36][R16.64], R2 ;  /* 0x0000000210007986 */ /* 0x0011e2000c101124 */
[----:B------:R-:W-:Y:S05]  /*57b0*/  BRA `(.L_x_8343) ;  /* 0x0000000c00847947 */ /* 0x000fea0003800000 */
.L_x_8340:
        /* <DEDUP_REMOVED lines=10> */
.L_x_8345:
[----:B-1----:R-:W-:-:S06]  /*5860*/  IMAD.U32 R3, R3, 0x10000, RZ ;  /* 0x0001000003037824 */ /* 0x002fcc00078e00ff */
[----:B------:R-:W0:Y:S02]  /*5870*/  F2I.FTZ.TRUNC.NTZ R3, R3 ;  /* 0x0000000300037305 */ /* 0x000e24000021f100 */
[----:B0-----:R0:W-:Y:S01]  /*5880*/  STG.E desc[UR36][R16.64], R3 ;  /* 0x0000000310007986 */ /* 0x0011e2000c101924 */
[----:B------:R-:W-:Y:S05]  /*5890*/  BRA `(.L_x_8343) ;  /* 0x0000000c004c7947 */ /* 0x000fea0003800000 */
.L_x_8344:
[----:B-1----:R-:W-:-:S06]  /*58a0*/  IMAD.U32 R3, R3, 0x10000, RZ ;  /* 0x0001000003037824 */ /* 0x002fcc00078e00ff */
[----:B------:R-:W0:Y:S02]  /*58b0*/  F2I.FTZ.TRUNC.NTZ R3, R3 ;  /* 0x0000000300037305 */ /* 0x000e24000021f100 */
[----:B0-----:R0:W-:Y:S01]  /*58c0*/  STG.E.U16 desc[UR36][R16.64], R3 ;  /* 0x0000000310007986 */ /* 0x0011e2000c101524 */
[----:B------:R-:W-:Y:S05]  /*58d0*/  BRA `(.L_x_8343) ;  /* 0x0000000c003c7947 */ /* 0x000fea0003800000 */
.L_x_8339:
        /* <DEDUP_REMOVED lines=9> */
.L_x_8347:
[----:B-1----:R-:W-:-:S05]  /*5970*/  IMAD.U32 R0, R3, 0x10000, RZ ;  /* 0x0001000003007824 */ /* 0x002fca00078e00ff */
[----:B------:R-:W-:-:S05]  /*5980*/  F2FP.F16.F32.PACK_AB R0, RZ, R0 ;  /* 0x00000000ff00723e */ /* 0x000fca00000000ff */
[----:B------:R0:W-:Y:S01]  /*5990*/  STG.E.U16 desc[UR36][R16.64], R0 ;  /* 0x0000000010007986 */ /* 0x0001e2000c101524 */
[----:B------:R-:W-:Y:S05]  /*59a0*/  BRA `(.L_x_8343) ;  /* 0x0000000c00087947 */ /* 0x000fea0003800000 */
.L_x_8346:
        /* <DEDUP_REMOVED lines=10> */
.L_x_8349:
[----:B-1----:R-:W-:-:S05]  /*5a50*/  IMAD.U32 R3, R3, 0x10000, RZ ;  /* 0x0001000003037824 */ /* 0x002fca00078e00ff */
[----:B------:R-:W-:-:S04]  /*5a60*/  F2FP.F16.F32.PACK_AB R3, RZ, R3 ;  /* 0x00000003ff03723e */ /* 0x000fc800000000ff */
[----:B------:R-:W-:-:S05]  /*5a70*/  PRMT R3, R3, 0x5410, RZ ;  /* 0x0000541003037816 */ /* 0x000fca00000000ff */
[----:B------:R0:W-:Y:S01]  /*5a80*/  STG.E desc[UR36][R16.64], R3 ;  /* 0x0000000310007986 */ /* 0x0001e2000c101924 */
[----:B------:R-:W-:Y:S05]  /*5a90*/  BRA `(.L_x_8343) ;  /* 0x0000000800cc7947 */ /* 0x000fea0003800000 */
.L_x_8348:
[----:B-1----:R-:W-:-:S04]  /*5aa0*/  IMAD.U32 R2, R3, 0x10000, RZ ;  /* 0x0001000003027824 */ /* 0x002fc800078e00ff */
[----:B------:R-:W-:-:S06]  /*5ab0*/  FMUL.FTZ R2, R2, 1 ;  /* 0x3f80000002027820 */ /* 0x000fcc0000410000 */
[----:B------:R-:W0:Y:S02]  /*5ac0*/  F2F.F64.F32 R2, R2 ;  /* 0x0000000200027310 */ /* 0x000e240000201800 */
[----:B0-----:R0:W-:Y:S01]  /*5ad0*/  STG.E.64 desc[UR36][R16.64], R2 ;  /* 0x0000000210007986 */ /* 0x0011e2000c101b24 */
[----:B------:R-:W-:Y:S05]  /*5ae0*/  BRA `(.L_x_8343) ;  /* 0x0000000800b87947 */ /* 0x000fea0003800000 */
.L_x_8338:
        /* <DEDUP_REMOVED lines=13> */
.L_x_8352:
[----:B-1----:R-:W-:Y:S01]  /*5bc0*/  IMAD.U32 R3, R3, 0x10000, RZ ;  /* 0x0001000003037824 */ /* 0x002fe200078e00ff */
[----:B------:R-:W-:-:S03]  /*5bd0*/  CS2R R6, SRZ ;  /* 0x0000000000067805 */ /* 0x000fc6000001ff00 */
[----:B------:R-:W-:-:S04]  /*5be0*/  FMUL.FTZ R3, R3, 1 ;  /* 0x3f80000003037820 */ /* 0x000fc80000410000 */
[----:B------:R-:W0:Y:S02]  /*5bf0*/  F2F.F64.F32 R4, R3 ;  /* 0x0000000300047310 */ /* 0x000e240000201800 */
[----:B0-----:R0:W-:Y:S01]  /*5c00*/  STG.E.128 desc[UR36][R16.64], R4 ;  /* 0x0000000410007986 */ /* 0x0011e2000c101d24 */
[----:B------:R-:W-:Y:S05]  /*5c10*/  BRA `(.L_x_8343) ;  /* 0x00000008006c7947 */ /* 0x000fea0003800000 */
.L_x_8351:
        /* <DEDUP_REMOVED lines=21> */
.L_x_8356:
[----:B------:R-:W-:Y:S05]  /*5d70*/  BSYNC B0 ;  /* 0x0000000000007941 */ /* 0x000fea0003800000 */
.L_x_8355:
[----:B------:R-:W-:-:S05]  /*5d80*/  LOP3.LUT R3, R0, R3, RZ, 0xfc, !PT ;  /* 0x0000000300037212 */ /* 0x000fca00078efcff */
[----:B------:R0:W-:Y:S01]  /*5d90*/  STG.E.U8 desc[UR36][R16.64], R3 ;  /* 0x0000000310007986 */ /* 0x0001e2000c101124 */
[----:B------:R-:W-:Y:S05]  /*5da0*/  BRA `(.L_x_8343) ;  /* 0x0000000800087947 */ /* 0x000fea0003800000 */
.L_x_8354:
        /* <DEDUP_REMOVED lines=13> */
.L_x_8358:
[----:B------:R-:W-:Y:S01]  /*5e80*/  IMAD.MOV.U32 R0, RZ, RZ, 0x7f ;  /* 0x0000007fff007424 */ /* 0x000fe200078e00ff */
[----:B------:R-:W-:-:S04]  /*5e90*/  ISETP.GT.U32.AND P0, PT, R2, 0x7f800000, PT ;  /* 0x7f8000000200780c */ /* 0x000fc80003f04070 */
[----:B------:R-:W-:-:S09]  /*5ea0*/  SEL R0, R0, 0x7c, P0 ;  /* 0x0000007c00007807 */ /* 0x000fd20000000000 */
.L_x_8359:
[----:B------:R-:W-:Y:S05]  /*5eb0*/  BSYNC B0 ;  /* 0x0000000000007941 */ /* 0x000fea0003800000 */
.L_x_8357:
[----:B------:R-:W-:-:S04]  /*5ec0*/  LOP3.LUT R2, R3, 0x80000000, RZ, 0xc0, !PT ;  /* 0x8000000003027812 */ /* 0x000fc800078ec0ff */
[----:B------:R-:W-:-:S04]  /*5ed0*/  SHF.R.U32.HI R3, RZ, 0x18, R2 ;  /* 0x00000018ff037819 */ /* 0x000fc80000011602 */
[----:B------:R-:W-:-:S05]  /*5ee0*/  LOP3.LUT R3, R0, R3, RZ, 0xfc, !PT ;  /* 0x0000000300037212 */ /* 0x000fca00078efcff */
[----:B------:R0:W-:Y:S01]  /*5ef0*/  STG.E.U8 desc[UR36][R16.64], R3 ;  /* 0x0000000310007986 */ /* 0x0001e2000c101124 */
[----:B------:R-:W-:Y:S05]  /*5f00*/  BRA `(.L_x_8343) ;  /* 0x0000000400b07947 */ /* 0x000fea0003800000 */
.L_x_8353:
[----:B-1----:R0:W-:Y:S01]  /*5f10*/  STG.E.U16 desc[UR36][R16.64], R3 ;  /* 0x0000000310007986 */ /* 0x0021e2000c101524 */
[----:B------:R-:W-:Y:S05]  /*5f20*/  BRA `(.L_x_8343) ;  /* 0x0000000400a87947 */ /* 0x000fea0003800000 */
.L_x_8350:
        /* <DEDUP_REMOVED lines=12> */
.L_x_8362:
        /* <DEDUP_REMOVED lines=17> */
.L_x_8365:
[----:B------:R-:W-:-:S04]  /*6100*/  LOP3.LUT R2, R3, 0x80000000, RZ, 0xc0, !PT ;  /* 0x8000000003027812 */ /* 0x000fc800078ec0ff */
[----:B------:R-:W-:-:S04]  /*6110*/  SHF.R.U32.HI R3, RZ, 0x18, R2 ;  /* 0x00000018ff037819 */ /* 0x000fc80000011602 */
[----:B------:R-:W-:-:S04]  /*6120*/  LOP3.LUT R0, R0, R3, RZ, 0xfc, !PT ;  /* 0x0000000300007212 */ /* 0x000fc800078efcff */
[----:B------:R-:W-:-:S07]  /*6130*/  PRMT R8, R0, 0x7610, R8 ;  /* 0x0000761000087816 */ /* 0x000fce0000000008 */
.L_x_8364:
[----:B------:R-:W-:Y:S05]  /*6140*/  BSYNC B0 ;  /* 0x0000000000007941 */ /* 0x000fea0003800000 */
.L_x_8363:
[----:B------:R3:W-:Y:S01]  /*6150*/  STG.E.U8 desc[UR36][R16.64], R8 ;  /* 0x0000000810007986 */ /* 0x0007e2000c101124 */
[----:B------:R-:W-:Y:S05]  /*6160*/  BRA `(.L_x_8343) ;  /* 0x0000000400187947 */ /* 0x000fea0003800000 */
.L_x_8361:
        /* <DEDUP_REMOVED lines=17> */
.L_x_8368:
[----:B------:R-:W-:-:S04]  /*6280*/  LOP3.LUT R2, R3, 0x80000000, RZ, 0xc0, !PT ;  /* 0x8000000003027812 */ /* 0x000fc800078ec0ff */
[----:B------:R-:W-:-:S04]  /*6290*/  SHF.R.U32.HI R3, RZ, 0x18, R2 ;  /* 0x00000018ff037819 */ /* 0x000fc80000011602 */
[----:B------:R-:W-:-:S04]  /*62a0*/  LOP3.LUT R0, R0, R3, RZ, 0xfc, !PT ;  /* 0x0000000300007212 */ /* 0x000fc800078efcff */
[----:B------:R-:W-:-:S07]  /*62b0*/  PRMT R8, R0, 0x7610, R8 ;  /* 0x0000761000087816 */ /* 0x000fce0000000008 */
.L_x_8367:
[----:B------:R-:W-:Y:S05]  /*62c0*/  BSYNC B0 ;  /* 0x0000000000007941 */ /* 0x000fea0003800000 */
.L_x_8366:
[----:B------:R0:W-:Y:S01]  /*62d0*/  STG.E.U8 desc[UR36][R16.64], R8 ;  /* 0x0000000810007986 */ /* 0x0001e2000c101124 */
[----:B------:R-:W-:Y:S05]  /*62e0*/  BRA `(.L_x_8343) ;  /* 0x0000000000b87947 */ /* 0x000fea0003800000 */
.L_x_8360:
        /* <DEDUP_REMOVED lines=22> */
.L_x_8342:
        /* <DEDUP_REMOVED lines=16> */
.L_x_8371:
[----:B------:R-:W-:Y:S05]  /*6550*/  BRA `(.L_x_8343) ;  /* 0x00000000001c7947 */ /* 0x000fea0003800000 */
.L_x_8370:
[----:B-1----:R-:W-:-:S06]  /*6560*/  IMAD.U32 R3, R3, 0x10000, RZ ;  /* 0x0001000003037824 */ /* 0x002fcc00078e00ff */
[----:B------:R-:W0:Y:S02]  /*6570*/  F2I.U64.TRUNC R2, R3 ;  /* 0x0000000300027311 */ /* 0x000e24000020d800 */
[----:B0-----:R2:W-:Y:S01]  /*6580*/  STG.E.64 desc[UR36][R16.64], R2 ;  /* 0x0000000210007986 */ /* 0x0015e2000c101b24 */
[----:B------:R-:W-:Y:S05]  /*6590*/  BRA `(.L_x_8343) ;  /* 0x00000000000c7947 */ /* 0x000fea0003800000 */
.L_x_8369:
[----:B-1----:R-:W-:-:S06]  /*65a0*/  IMAD.U32 R3, R3, 0x10000, RZ ;  /* 0x0001000003037824 */ /* 0x002fcc00078e00ff */
[----:B------:R-:W0:Y:S02]  /*65b0*/  F2I.FTZ.U32.TRUNC.NTZ R3, R3 ;  /* 0x0000000300037305 */ /* 0x000e24000021f000 */
[----:B0-----:R0:W-:Y:S02]  /*65c0*/  STG.E desc[UR36][R16.64], R3 ;  /* 0x0000000310007986 */ /* 0x0011e4000c101924 */
.L_x_8343:
[----:B------:R-:W-:-:S07]  /*65d0*/  VIADD R19, R19, 0x80 ;  /* 0x0000008013137836 */ /* 0x000fce0000000000 */
.L_x_8303:
[----:B------:R-:W-:Y:S05]  /*65e0*/  BSYNC B6 ;  /* 0x0000000000067941 */ /* 0x000fea0003800000 */
.L_x_8302:
        /* <DEDUP_REMOVED lines=307> */
.L_x_8374:
        /* <DEDUP_REMOVED lines=22> */
.L_x_8378:
[----:B------:R-:W2:Y:S02]  /*7a80*/  LDG.E.U8 R2, desc[UR36][R2.64] ;  /* 0x0000002402027981 */ /* 0x000ea4000c1e1100 */
[----:B--2---:R-:W-:-:S04]  /*7a90*/  I2FP.F32.U32 R0, R2 ;  /* 0x0000000200007245 */ /* 0x004fc80000201000 */
[----:B------:R-:W-:Y:S01]  /*7aa0*/  F2FP.BF16.F32.PACK_AB R0, RZ, R0 ;  /* 0x00000000ff00723e */ /* 0x000fe200000010ff */
[----:B------:R-:W-:Y:S06]  /*7ab0*/  BRA `(.L_x_8380) ;  /* 0x0000000c00907947 */ /* 0x000fec0003800000 */
.L_x_8377:
        /* <DEDUP_REMOVED lines=10> */
.L_x_8382:
[----:B------:R-:W2:Y:S02]  /*7b60*/  LDG.E R2, desc[UR36][R2.64] ;  /* 0x0000002402027981 */ /* 0x000ea4000c1e1900 */
[----:B--2---:R-:W-:-:S04]  /*7b70*/  I2FP.F32.S32 R0, R2 ;  /* 0x0000000200007245 */ /* 0x004fc80000201400 */
[----:B------:R-:W-:Y:S01]  /*7b80*/  F2FP.BF16.F32.PACK_AB R0, RZ, R0 ;  /* 0x00000000ff00723e */ /* 0x000fe200000010ff */
[----:B------:R-:W-:Y:S06]  /*7b90*/  BRA `(.L_x_8380) ;  /* 0x0000000c00587947 */ /* 0x000fec0003800000 */
.L_x_8381:
[----:B------:R-:W2:Y:S02]  /*7ba0*/  LDG.E.U16 R2, desc[UR36][R2.64] ;  /* 0x0000002402027981 */ /* 0x000ea4000c1e1500 */
[----:B--2---:R-:W0:Y:S02]  /*7bb0*/  I2F.S16 R0, R2 ;  /* 0x0000000200007306 */ /* 0x004e240000101400 */
[----:B0-----:R-:W-:Y:S01]  /*7bc0*/  F2FP.BF16.F32.PACK_AB R0, RZ, R0 ;  /* 0x00000000ff00723e */ /* 0x001fe200000010ff */
[----:B------:R-:W-:Y:S06]  /*7bd0*/  BRA `(.L_x_8380) ;  /* 0x0000000c00487947 */ /* 0x000fec0003800000 */
.L_x_8376:
        /* <DEDUP_REMOVED lines=9> */
.L_x_8384:
[----:B------:R-:W2:Y:S02]  /*7c70*/  LDG.E.U16 R0, desc[UR36][R2.64] ;  /* 0x0000002402007981 */ /* 0x000ea4000c1e1500 */
[----:B--2---:R-:W-:-:S05]  /*7c80*/  HADD2.F32 R0, -RZ, R0.H0_H0 ;  /* 0x20000000ff007230 */ /* 0x004fca0000004100 */
[----:B------:R-:W-:Y:S01]  /*7c90*/  F2FP.BF16.F32.PACK_AB R0, RZ, R0 ;  /* 0x00000000ff00723e */ /* 0x000fe200000010ff */
[----:B------:R-:W-:Y:S06]  /*7ca0*/  BRA `(.L_x_8380) ;  /* 0x0000000c00147947 */ /* 0x000fec0003800000 */
.L_x_8383:
        /* <DEDUP_REMOVED lines=9> */
.L_x_8386:
[----:B------:R-:W2:Y:S02]  /*7d40*/  LDG.E.U16 R2, desc[UR36][R2.64] ;  /* 0x0000002402027981 */ /* 0x000ea4000c1e1500 */
[----:B--2---:R-:W-:-:S05]  /*7d50*/  HADD2.F32 R0, -RZ, R2.H0_H0 ;  /* 0x20000002ff007230 */ /* 0x004fca0000004100 */
[----:B------:R-:W-:Y:S01]  /*7d60*/  F2FP.BF16.F32.PACK_AB R0, RZ, R0 ;  /* 0x00000000ff00723e */ /* 0x000fe200000010ff */
[----:B------:R-:W-:Y:S06]  /*7d70*/  BRA `(.L_x_8380) ;  /* 0x0000000800e07947 */ /* 0x000fec0003800000 */
.L_x_8385:
        /* <DEDUP_REMOVED lines=8> */
.L_x_8375:
        /* <DEDUP_REMOVED lines=13> */
.L_x_8389:
        /* <DEDUP_REMOVED lines=8> */
.L_x_8388:
        /* <DEDUP_REMOVED lines=28> */
.L_x_8391:
        /* <DEDUP_REMOVED lines=15> */
.L_x_8390:
[----:B------:R0:W5:Y:S01]  /*8200*/  LDG.E.U16 R0, desc[UR36][R2.64] ;  /* 0x0000002402007981 */ /* 0x000162000c1e1500 */
[----:B------:R-:W-:Y:S05]  /*8210*/  BRA `(.L_x_8380) ;  /* 0x0000000400b87947 */ /* 0x000fea0003800000 */
.L_x_8387:
        /* <DEDUP_REMOVED lines=12> */
.L_x_8394:
        /* <DEDUP_REMOVED lines=21> */
.L_x_8398:
[----:B------:R-:W-:Y:S05]  /*8430*/  BSYNC B1 ;  /* 0x0000000000017941 */ /* 0x000fea0003800000 */
.L_x_8397:
[----:B------:R-:W-:Y:S01]  /*8440*/  LEA R3, R0, 0x3b800000, 0x17 ;  /* 0x3b80000000037811 */ /* 0x000fe200078eb8ff */
[----:B------:R-:W-:-:S05]  /*8450*/  IMAD.SHL.U32 R0, R2, 0x100000, RZ ;  /* 0x0010000002007824 */ /* 0x000fca00078e00ff */
[----:B------:R-:W-:-:S07]  /*8460*/  LOP3.LUT R0, R3, R0, R4, 0xfe, !PT ;  /* 0x0000000003007212 */ /* 0x000fce00078efe04 */
.L_x_8396:
[----:B------:R-:W-:Y:S05]  /*8470*/  BSYNC B0 ;  /* 0x0000000000007941 */ /* 0x000fea0003800000 */
.L_x_8395:
[----:B------:R-:W-:Y:S01]  /*8480*/  F2FP.BF16.F32.PACK_AB R0, RZ, R0 ;  /* 0x00000000ff00723e */ /* 0x000fe200000010ff */
[----:B------:R-:W-:Y:S06]  /*8490*/  BRA `(.L_x_8380) ;  /* 0x0000000400187947 */ /* 0x000fec0003800000 */
.L_x_8393:
        /* <DEDUP_REMOVED lines=21> */
.L_x_8402:
[----:B------:R-:W-:Y:S05]  /*85f0*/  BSYNC B1 ;  /* 0x0000000000017941 */ /* 0x000fea0003800000 */
.L_x_8401:
[----:B------:R-:W-:Y:S01]  /*8600*/  LEA R3, R0, 0x37800000, 0x17 ;  /* 0x3780000000037811 */ /* 0x000fe200078eb8ff */
[----:B------:R-:W-:-:S05]  /*8610*/  IMAD.SHL.U32 R0, R2, 0x200000, RZ ;  /* 0x0020000002007824 */ /* 0x000fca00078e00ff */
[----:B------:R-:W-:-:S07]  /*8620*/  LOP3.LUT R0, R3, R0, R4, 0xfe, !PT ;  /* 0x0000000003007212 */ /* 0x000fce00078efe04 */
.L_x_8400:
[----:B------:R-:W-:Y:S05]  /*8630*/  BSYNC B0 ;  /* 0x0000000000007941 */ /* 0x000fea0003800000 */
.L_x_8399:
[----:B------:R-:W-:Y:S01]  /*8640*/  F2FP.BF16.F32.PACK_AB R0, RZ, R0 ;  /* 0x00000000ff00723e */ /* 0x000fe200000010ff */
[----:B------:R-:W-:Y:S06]  /*8650*/  BRA `(.L_x_8380) ;  /* 0x0000000000a87947 */ /* 0x000fec0003800000 */
.L_x_8392:
        /* <DEDUP_REMOVED lines=14> */
.L_x_8406:
[----:B------:R-:W-:Y:S05]  /*8740*/  BSYNC B0 ;  /* 0x0000000000007941 */ /* 0x000fea0003800000 */
.L_x_8405:
[----:B------:R-:W-:Y:S01]  /*8750*/  F2FP.BF16.F32.PACK_AB R0, RZ, R0 ;  /* 0x00000000ff00723e */ /* 0x000fe200000010ff */
[----:B------:R-:W-:Y:S06]  /*8760*/  BRA `(.L_x_8380) ;  /* 0x0000000000647947 */ /* 0x000fec0003800000 */
.L_x_8379:
        /* <DEDUP_REMOVED lines=16> */
.L_x_8407:
[----:B------:R-:W-:Y:S01]  /*8870*/  PRMT R0, RZ, 0x7610, R0 ;  /* 0x00007610ff007816 */ /* 0x000fe20000000000 */
[----:B------:R-:W-:Y:S06]  /*8880*/  BRA `(.L_x_8380) ;  /* 0x00000000001c7947 */ /* 0x000fec0003800000 */
.L_x_8404:
[----:B------:R-:W2:Y:S02]  /*8890*/  LDG.E.64 R2, desc[UR36][R2.64] ;  /* 0x0000002402027981 */ /* 0x000ea4000c1e1b00 */
[----:B--2---:R-:W0:Y:S02]  /*88a0*/  I2F.U64 R0, R2 ;  /* 0x0000000200007312 */ /* 0x004e240000301000 */
[----:B0-----:R-:W-:Y:S01]  /*88b0*/  F2FP.BF16.F32.PACK_AB R0, RZ, R0 ;  /* 0x00000000ff00723e */ /* 0x001fe200000010ff */
[----:B------:R-:W-:Y:S06]  /*88c0*/  BRA `(.L_x_8380) ;  /* 0x00000000000c7947 */ /* 0x000fec0003800000 */
.L_x_8403:
[----:B------:R-:W2:Y:S02]  /*88d0*/  LDG.E R2, desc[UR36][R2.64] ;  /* 0x0000002402027981 */ /* 0x000ea4000c1e1900 */
[----:B--2---:R-:W-:-:S04]  /*88e0*/  I2FP.F32.U32 R0, R2 ;  /* 0x0000000200007245 */ /* 0x004fc80000201000 */
[----:B------:R-:W-:-:S07]  /*88f0*/  F2FP.BF16.F32.PACK_AB R0, RZ, R0 ;  /* 0x00000000ff00723e */ /* 0x000fce00000010ff */
.L_x_8380:
        /* <DEDUP_REMOVED lines=20> */
.L_x_8411:
[----:B-1----:R-:W-:-:S06]  /*8a40*/  IMAD.U32 R3, R3, 0x10000, RZ ;  /* 0x0001000003037824 */ /* 0x002fcc00078e00ff */
[----:B------:R-:W0:Y:S02]  /*8a50*/  F2I.S64.TRUNC R2, R3 ;  /* 0x0000000300027311 */ /* 0x000e24000020d900 */
[----:B0-----:R3:W-:Y:S01]  /*8a60*/  STG.E.U8 desc[UR36][R16.64], R2 ;  /* 0x0000000210007986 */ /* 0x0017e2000c101124 */
[----:B------:R-:W-:Y:S05]  /*8a70*/  BRA `(.L_x_8413) ;  /* 0x0000000c00847947 */ /* 0x000fea0003800000 */
.L_x_8410:
        /* <DEDUP_REMOVED lines=10> */
.L_x_8415:
[----:B-1----:R-:W-:-:S06]  /*8b20*/  IMAD.U32 R3, R3, 0x10000, RZ ;  /* 0x0001000003037824 */ /* 0x002fcc00078e00ff */
[----:B------:R-:W0:Y:S02]  /*8b30*/  F2I.FTZ.TRUNC.NTZ R3, R3 ;  /* 0x0000000300037305 */ /* 0x000e24000021f100 */
[----:B0-----:R2:W-:Y:S01]  /*8b40*/  STG.E desc[UR36][R16.64], R3 ;  /* 0x0000000310007986 */ /* 0x0015e2000c101924 */
[----:B------:R-:W-:Y:S05]  /*8b50*/  BRA `(.L_x_8413) ;  /* 0x0000000c004c7947 */ /* 0x000fea0003800000 */
.L_x_8414:
[----:B-1----:R-:W-:-:S06]  /*8b60*/  IMAD.U32 R3, R3, 0x10000, RZ ;  /* 0x0001000003037824 */ /* 0x002fcc00078e00ff */
[----:B------:R-:W0:Y:S02]  /*8b70*/  F2I.FTZ.TRUNC.NTZ R3, R3 ;  /* 0x0000000300037305 */ /* 0x000e24000021f100 */
[----:B0-----:R0:W-:Y:S01]  /*8b80*/  STG.E.U16 desc[UR36][R16.64], R3 ;  /* 0x0000000310007986 */ /* 0x0011e2000c101524 */
[----:B------:R-:W-:Y:S05]  /*8b90*/  BRA `(.L_x_8413) ;  /* 0x0000000c003c7947 */ /* 0x000fea0003800000 */
.L_x_8409:
        /* <DEDUP_REMOVED lines=9> */
.L_x_8417:
[----:B-1----:R-:W-:-:S05]  /*8c30*/  IMAD.U32 R0, R3, 0x10000, RZ ;  /* 0x0001000003007824 */ /* 0x002fca00078e00ff */
[----:B------:R-:W-:-:S05]  /*8c40*/  F2FP.F16.F32.PACK_AB R0, RZ, R0 ;  /* 0x00000000ff00723e */ /* 0x000fca00000000ff */
[----:B------:R0:W-:Y:S01]  /*8c50*/  STG.E.U16 desc[UR36][R16.64], R0 ;  /* 0x0000000010007986 */ /* 0x0001e2000c101524 */
[----:B------:R-:W-:Y:S05]  /*8c60*/  BRA `(.L_x_8413) ;  /* 0x0000000c00087947 */ /* 0x000fea0003800000 */
.L_x_8416:
        /* <DEDUP_REMOVED lines=10> */
.L_x_8419:
[----:B-1----:R-:W-:-:S05]  /*8d10*/  IMAD.U32 R3, R3, 0x10000, RZ ;  /* 0x0001000003037824 */ /* 0x002fca00078e00ff */
[----:B------:R-:W-:-:S04]  /*8d20*/  F2FP.F16.F32.PACK_AB R3, RZ, R3 ;  /* 0x00000003ff03723e */ /* 0x000fc800000000ff */
[----:B------:R-:W-:-:S05]  /*8d30*/  PRMT R3, R3, 0x5410, RZ ;  /* 0x0000541003037816 */ /* 0x000fca00000000ff */
[----:B------:R0:W-:Y:S01]  /*8d40*/  STG.E desc[UR36][R16.64], R3 ;  /* 0x0000000310007986 */ /* 0x0001e2000c101924 */
[----:B------:R-:W-:Y:S05]  /*8d50*/  BRA `(.L_x_8413) ;  /* 0x0000000800cc7947 */ /* 0x000fea0003800000 */
.L_x_8418:
[----:B-1----:R-:W-:-:S04]  /*8d60*/  IMAD.U32 R2, R3, 0x10000, RZ ;  /* 0x0001000003027824 */ /* 0x002fc800078e00ff */
[----:B------:R-:W-:-:S06]  /*8d70*/  FMUL.FTZ R2, R2, 1 ;  /* 0x3f80000002027820 */ /* 0x000fcc0000410000 */
[----:B------:R-:W0:Y:S02]  /*8d80*/  F2F.F64.F32 R2, R2 ;  /* 0x0000000200027310 */ /* 0x000e240000201800 */
[----:B0-----:R0:W-:Y:S01]  /*8d90*/  STG.E.64 desc[UR36][R16.64], R2 ;  /* 0x0000000210007986 */ /* 0x0011e2000c101b24 */
[----:B------:R-:W-:Y:S05]  /*8da0*/  BRA `(.L_x_8413) ;  /* 0x0000000800b87947 */ /* 0x000fea0003800000 */
.L_x_8408:
        /* <DEDUP_REMOVED lines=13> */
.L_x_8422:
[----:B-1----:R-:W-:Y:S01]  /*8e80*/  IMAD.U32 R3, R3, 0x10000, RZ ;  /* 0x0001000003037824 */ /* 0x002fe200078e00ff */
[----:B------:R-:W-:-:S03]  /*8e90*/  CS2R R6, SRZ ;  /* 0x0000000000067805 */ /* 0x000fc6000001ff00 */
[----:B------:R-:W-:-:S04]  /*8ea0*/  FMUL.FTZ R3, R3, 1 ;  /* 0x3f80000003037820 */ /* 0x000fc80000410000 */
[----:B------:R-:W0:Y:S02]  /*8eb0*/  F2F.F64.F32 R4, R3 ;  /* 0x0000000300047310 */ /* 0x000e240000201800 */
[----:B0-----:R0:W-:Y:S01]  /*8ec0*/  STG.E.128 desc[UR36][R16.64], R4 ;  /* 0x0000000410007986 */ /* 0x0011e2000c101d24 */
[----:B------:R-:W-:Y:S05]  /*8ed0*/  BRA `(.L_x_8413) ;  /* 0x00000008006c7947 */ /* 0x000fea0003800000 */
.L_x_8421:
        /* <DEDUP_REMOVED lines=21> */
.L_x_8426:
[----:B------:R-:W-:Y:S05]  /*9030*/  BSYNC B0 ;  /* 0x0000000000007941 */ /* 0x000fea0003800000 */
.L_x_8425:
[----:B------:R-:W-:-:S05]  /*9040*/  LOP3.LUT R3, R0, R3, RZ, 0xfc, !PT ;  /* 0x0000000300037212 */ /* 0x000fca00078efcff */
[----:B------:R0:W-:Y:S01]  /*9050*/  STG.E.U8 desc[UR36][R16.64], R3 ;  /* 0x0000000310007986 */ /* 0x0001e2000c101124 */
[----:B------:R-:W-:Y:S05]  /*9060*/  BRA `(.L_x_8413) ;  /* 0x0000000800087947 */ /* 0x000fea0003800000 */
.L_x_8424:
        /* <DEDUP_REMOVED lines=13> */
.L_x_8428:
[----:B------:R-:W-:Y:S01]  /*9140*/  IMAD.MOV.U32 R0, RZ, RZ, 0x7f ;  /* 0x0000007fff007424 */ /* 0x000fe200078e00ff */
[----:B------:R-:W-:-:S04]  /*9150*/  ISETP.GT.U32.AND P0, PT, R2, 0x7f800000, PT ;  /* 0x7f8000000200780c */ /* 0x000fc80003f04070 */
[----:B------:R-:W-:-:S09]  /*9160*/  SEL R0, R0, 0x7c, P0 ;  /* 0x0000007c00007807 */ /* 0x000fd20000000000 */
.L_x_8429:
[----:B------:R-:W-:Y:S05]  /*9170*/  BSYNC B0 ;  /* 0x0000000000007941 */ /* 0x000fea0003800000 */
.L_x_8427:
[----:B------:R-:W-:-:S04]  /*9180*/  LOP3.LUT R2, R3, 0x80000000, RZ, 0xc0, !PT ;  /* 0x8000000003027812 */ /* 0x000fc800078ec0ff */
[----:B------:R-:W-:-:S04]  /*9190*/  SHF.R.U32.HI R3, RZ, 0x18, R2 ;  /* 0x00000018ff037819 */ /* 0x000fc80000011602 */
[----:B------:R-:W-:-:S05]  /*91a0*/  LOP3.LUT R3, R0, R3, RZ, 0xfc, !PT ;  /* 0x0000000300037212 */ /* 0x000fca00078efcff */
[----:B------:R0:W-:Y:S01]  /*91b0*/  STG.E.U8 desc[UR36][R16.64], R3 ;  /* 0x0000000310007986 */ /* 0x0001e2000c101124 */
[----:B------:R-:W-:Y:S05]  /*91c0*/  BRA `(.L_x_8413) ;  /* 0x0000000400b07947 */ /* 0x000fea0003800000 */
.L_x_8423:
[----:B-1----:R0:W-:Y:S01]  /*91d0*/  STG.E.U16 desc[UR36][R16.64], R3 ;  /* 0x0000000310007986 */ /* 0x0021e2000c101524 */
[----:B------:R-:W-:Y:S05]  /*91e0*/  BRA `(.L_x_8413) ;  /* 0x0000000400a87947 */ /* 0x000fea0003800000 */
.L_x_8420:
        /* <DEDUP_REMOVED lines=12> */
.L_x_8432:
        /* <DEDUP_REMOVED lines=17> */
.L_x_8435:
[----:B------:R-:W-:-:S04]  /*93c0*/  LOP3.LUT R2, R3, 0x80000000, RZ, 0xc0, !PT ;  /* 0x8000000003027812 */ /* 0x000fc800078ec0ff */
[----:B------:R-:W-:-:S04]  /*93d0*/  SHF.R.U32.HI R3, RZ, 0x18, R2 ;  /* 0x00000018ff037819 */ /* 0x000fc80000011602 */
[----:B------:R-:W-:-:S04]  /*93e0*/  LOP3.LUT R0, R0, R3, RZ, 0xfc, !PT ;  /* 0x0000000300007212 */ /* 0x000fc800078efcff */
[----:B------:R-:W-:-:S07]  /*93f0*/  PRMT R8, R0, 0x7610, R8 ;  /* 0x0000761000087816 */ /* 0x000fce0000000008 */
.L_x_8434:
[----:B------:R-:W-:Y:S05]  /*9400*/  BSYNC B0 ;  /* 0x0000000000007941 */ /* 0x000fea0003800000 */
.L_x_8433:
[----:B------:R0:W-:Y:S01]  /*9410*/  STG.E.U8 desc[UR36][R16.64], R8 ;  /* 0x0000000810007986 */ /* 0x0001e2000c101124 */
[----:B------:R-:W-:Y:S05]  /*9420*/  BRA `(.L_x_8413) ;  /* 0x0000000400187947 */ /* 0x000fea0003800000 */
.L_x_8431:
        /* <DEDUP_REMOVED lines=17> */
.L_x_8438:
[----:B------:R-:W-:-:S04]  /*9540*/  LOP3.LUT R2, R3, 0x80000000, RZ, 0xc0, !PT ;  /* 0x8000000003027812 */ /* 0x000fc800078ec0ff */
[----:B------:R-:W-:-:S04]  /*9550*/  SHF.R.U32.HI R3, RZ, 0x18, R2 ;  /* 0x00000018ff037819 */ /* 0x000fc80000011602 */
[----:B------:R-:W-:-:S04]  /*9560*/  LOP3.LUT R0, R0, R3, RZ, 0xfc, !PT ;  /* 0x0000000300007212 */ /* 0x000fc800078efcff */
[----:B------:R-:W-:-:S07]  /*9570*/  PRMT R8, R0, 0x7610, R8 ;  /* 0x0000761000087816 */ /* 0x000fce0000000008 */
.L_x_8437:
[----:B------:R-:W-:Y:S05]  /*9580*/  BSYNC B0 ;  /* 0x0000000000007941 */ /* 0x000fea0003800000 */
.L_x_8436:
[----:B------:R0:W-:Y:S01]  /*9590*/  STG.E.U8 desc[UR36][R16.64], R8 ;  /* 0x0000000810007986 */ /* 0x0001e2000c101124 */
[----:B------:R-:W-:Y:S05]  /*95a0*/  BRA `(.L_x_8413) ;  /* 0x0000000000b87947 */ /* 0x000fea0003800000 */
.L_x_8430:
        /* <DEDUP_REMOVED lines=22> */
.L_x_8412:
        /* <DEDUP_REMOVED lines=16> */
.L_x_8441:
[----:B------:R-:W-:Y:S05]  /*9810*/  BRA `(.L_x_8413) ;  /* 0x00000000001c7947 */ /* 0x000fea0003800000 */
.L_x_8440:
[----:B-1----:R-:W-:-:S06]  /*9820*/  IMAD.U32 R3, R3, 0x10000, RZ ;  /* 0x0001000003037824 */ /* 0x002fcc00078e00ff */
[----:B------:R-:W0:Y:S02]  /*9830*/  F2I.U64.TRUNC R2, R3 ;  /* 0x0000000300027311 */ /* 0x000e24000020d800 */
[----:B0-----:R0:W-:Y:S01]  /*9840*/  STG.E.64 desc[UR36][R16.64], R2 ;  /* 0x0000000210007986 */ /* 0x0011e2000c101b24 */
[----:B------:R-:W-:Y:S05]  /*9850*/  BRA `(.L_x_8413) ;  /* 0x00000000000c7947 */ /* 0x000fea0003800000 */
.L_x_8439:
[----:B-1----:R-:W-:-:S06]  /*9860*/  IMAD.U32 R3, R3, 0x10000, RZ ;  /* 0x0001000003037824 */ /* 0x002fcc00078e00ff */
[----:B------:R-:W0:Y:S02]  /*9870*/  F2I.FTZ.U32.TRUNC.NTZ R3, R3 ;  /* 0x0000000300037305 */ /* 0x000e24000021f000 */
[----:B0-----:R0:W-:Y:S02]  /*9880*/  STG.E desc[UR36][R16.64], R3 ;  /* 0x0000000310007986 */ /* 0x0011e4000c101924 */
.L_x_8413:
[----:B------:R-:W-:-:S07]  /*9890*/  VIADD R19, R19, 0x80 ;  /* 0x0000008013137836 */ /* 0x000fce0000000000 */
.L_x_8373:
[----:B------:R-:W-:Y:S05]  /*98a0*/  BSYNC B6 ;  /* 0x0000000000067941 */ /* 0x000fea0003800000 */
.L_x_8372:
        /* <DEDUP_REMOVED lines=306> */
.L_x_8442:
        /* <DEDUP_REMOVED lines=22> */
.L_x_8446:
[----:B------:R-:W2:Y:S02]  /*ad30*/  LDG.E.U8 R2, desc[UR36][R2.64] ;  /* 0x0000002402027981 */ /* 0x000ea4000c1e1100 */
[----:B--2---:R-:W-:-:S04]  /*ad40*/  I2FP.F32.U32 R0, R2 ;  /* 0x0000000200007245 */ /* 0x004fc80000201000 */
[----:B------:R-:W-:Y:S01]  /*ad50*/  F2FP.BF16.F32.PACK_AB R0, RZ, R0 ;  /* 0x00000000ff00723e */ /* 0x000fe200000010ff */
[----:B------:R-:W-:Y:S06]  /*ad60*/  BRA `(.L_x_8448) ;  /* 0x0000000c00907947 */ /* 0x000fec0003800000 */
.L_x_8445:
        /* <DEDUP_REMOVED lines=10> */
.L_x_8450:
[----:B------:R-:W2:Y:S02]  /*ae10*/  LDG.E R2, desc[UR36][R2.64] ;  /* 0x0000002402027981 */ /* 0x000ea4000c1e1900 */
[----:B--2---:R-:W-:-:S04]  /*ae20*/  I2FP.F32.S32 R0, R2 ;  /* 0x0000000200007245 */ /* 0x004fc80000201400 */
[----:B------:R-:W-:Y:S01]  /*ae30*/  F2FP.BF16.F32.PACK_AB R0, RZ, R0 ;  /* 0x00000000ff00723e */ /* 0x000fe200000010ff */
[----:B------:R-:W-:Y:S06]  /*ae40*/  BRA `(.L_x_8448) ;  /* 0x0000000c00587947 */ /* 0x000fec0003800000 */
.L_x_8449:
[----:B------:R-:W2:Y:S02]  /*ae50*/  LDG.E.U16 R2, desc[UR36][R2.64] ;  /* 0x0000002402027981 */ /* 0x000ea4000c1e1500 */
[----:B--2---:R-:W0:Y:S02]  /*ae60*/  I2F.S16 R0, R2 ;  /* 0x0000000200007306 */ /* 0x004e240000101400 */
[----:B0-----:R-:W-:Y:S01]  /*ae70*/  F2FP.BF16.F32.PACK_AB R0, RZ, R0 ;  /* 0x00000000ff00723e */ /* 0x001fe200000010ff */
[----:B------:R-:W-:Y:S06]  /*ae80*/  BRA `(.L_x_8448) ;  /* 0x0000000c00487947 */ /* 0x000fec0003800000 */
.L_x_8444:
        /* <DEDUP_REMOVED lines=9> */
.L_x_8452:
[----:B------:R-:W2:Y:S02]  /*af20*/  LDG.E.U16 R0, desc[UR36][R2.64] ;  /* 0x0000002402007981 */ /* 0x000ea4000c1e1500 */
[----:B--2---:R-:W-:-:S05]  /*af30*/  HADD2.F32 R0, -RZ, R0.H0_H0 ;  /* 0x20000000ff007230 */ /* 0x004fca0000004100 */
[----:B------:R-:W-:Y:S01]  /*af40*/  F2FP.BF16.F32.PACK_AB R0, RZ, R0 ;  /* 0x00000000ff00723e */ /* 0x000fe200000010ff */
[----:B------:R-:W-:Y:S06]  /*af50*/  BRA `(.L_x_8448) ;  /* 0x0000000c00147947 */ /* 0x000fec0003800000 */
.L_x_8451:
        /* <DEDUP_REMOVED lines=9> */
.L_x_8454:
[----:B------:R-:W2:Y:S02]  /*aff0*/  LDG.E.U16 R2, desc[UR36][R2.64] ;  /* 0x0000002402027981 */ /* 0x000ea4000c1e1500 */
[----:B--2---:R-:W-:-:S05]  /*b000*/  HADD2.F32 R0, -RZ, R2.H0_H0 ;  /* 0x20000002ff007230 */ /* 0x004fca0000004100 */
[----:B------:R-:W-:Y:S01]  /*b010*/  F2FP.BF16.F32.PACK_AB R0, RZ, R0 ;  /* 0x00000000ff00723e */ /* 0x000fe200000010ff */
[----:B------:R-:W-:Y:S06]  /*b020*/  BRA `(.L_x_8448) ;  /* 0x0000000800e07947 */ /* 0x000fec0003800000 */
.L_x_8453:
        /* <DEDUP_REMOVED lines=8> */
.L_x_8443:
        /* <DEDUP_REMOVED lines=13> */
.L_x_8457:
        /* <DEDUP_REMOVED lines=8> */
.L_x_8456:
        /* <DEDUP_REMOVED lines=28> */
.L_x_8459:
        /* <DEDUP_REMOVED lines=15> */
.L_x_8458:
[----:B------:R0:W5:Y:S01]  /*b4b0*/  LDG.E.U16 R0, desc[UR36][R2.64] ;  /* 0x0000002402007981 */ /* 0x000162000c1e1500 */
[----:B------:R-:W-:Y:S05]  /*b4c0*/  BRA `(.L_x_8448) ;  /* 0x0000000400b87947 */ /* 0x000fea0003800000 */
.L_x_8455:
        /* <DEDUP_REMOVED lines=12> */
.L_x_8462:
        /* <DEDUP_REMOVED lines=21> */
.L_x_8466:
[----:B------:R-:W-:Y:S05]  /*b6e0*/  BSYNC B1 ;  /* 0x0000000000017941 */ /* 0x000fea0003800000 */
.L_x_8465:
[----:B------:R-:W-:Y:S01]  /*b6f0*/  LEA R3, R0, 0x3b800000, 0x17 ;  /* 0x3b80000000037811 */ /* 0x000fe200078eb8ff */
[----:B------:R-:W-:-:S05]  /*b700*/  IMAD.SHL.U32 R0, R2, 0x100000, RZ ;  /* 0x0010000002007824 */ /* 0x000fca00078e00ff */
[----:B------:R-:W-:-:S07]  /*b710*/  LOP3.LUT R0, R3, R0, R4, 0xfe, !PT ;  /* 0x0000000003007212 */ /* 0x000fce00078efe04 */
.L_x_8464:
[----:B------:R-:W-:Y:S05]  /*b720*/  BSYNC B0 ;  /* 0x0000000000007941 */ /* 0x000fea0003800000 */
.L_x_8463:
[----:B------:R-:W-:Y:S01]  /*b730*/  F2FP.BF16.F32.PACK_AB R0, RZ, R0 ;  /* 0x00000000ff00723e */ /* 0x000fe200000010ff */
[----:B------:R-:W-:Y:S06]  /*b740*/  BRA `(.L_x_8448) ;  /* 0x0000000400187947 */ /* 0x000fec0003800000 */
.L_x_8461:
        /* <DEDUP_REMOVED lines=21> */
.L_x_8470:
[----:B------:R-:W-:Y:S05]  /*b8a0*/  BSYNC B1 ;  /* 0x0000000000017941 */ /* 0x000fea0003800000 */
.L_x_8469:
[----:B------:R-:W-:Y:S01]  /*b8b0*/  LEA R3, R0, 0x37800000, 0x17 ;  /* 0x3780000000037811 */ /* 0x000fe200078eb8ff */
[----:B------:R-:W-:-:S05]  /*b8c0*/  IMAD.SHL.U32 R0, R2, 0x200000, RZ ;  /* 0x0020000002007824 */ /* 0x000fca00078e00ff */
[----:B------:R-:W-:-:S07]  /*b8d0*/  LOP3.LUT R0, R3, R0, R4, 0xfe, !PT ;  /* 0x0000000003007212 */ /* 0x000fce00078efe04 */
.L_x_8468:
[----:B------:R-:W-:Y:S05]  /*b8e0*/  BSYNC B0 ;  /* 0x0000000000007941 */ /* 0x000fea0003800000 */
.L_x_8467:
[----:B------:R-:W-:Y:S01]  /*b8f0*/  F2FP.BF16.F32.PACK_AB R0, RZ, R0 ;  /* 0x00000000ff00723e */ /* 0x000fe200000010ff */
[----:B------:R-:W-:Y:S06]  /*b900*/  BRA `(.L_x_8448) ;  /* 0x0000000000a87947 */ /* 0x000fec0003800000 */
.L_x_8460:
        /* <DEDUP_REMOVED lines=14> */
.L_x_8474:
[----:B------:R-:W-:Y:S05]  /*b9f0*/  BSYNC B0 ;  /* 0x0000000000007941 */ /* 0x000fea0003800000 */
.L_x_8473:
[----:B------:R-:W-:Y:S01]  /*ba00*/  F2FP.BF16.F32.PACK_AB R0, RZ, R0 ;  /* 0x00000000ff00723e */ /* 0x000fe200000010ff */
[----:B------:R-:W-:Y:S06]  /*ba10*/  BRA `(.L_x_8448) ;  /* 0x0000000000647947 */ /* 0x000fec0003800000 */
.L_x_8447:
        /* <DEDUP_REMOVED lines=16> */
.L_x_8475:
[----:B------:R-:W-:Y:S01]  /*bb20*/  PRMT R0, RZ, 0x7610, R0 ;  /* 0x00007610ff007816 */ /* 0x000fe20000000000 */
[----:B------:R-:W-:Y:S06]  /*bb30*/  BRA `(.L_x_8448) ;  /* 0x00000000001c7947 */ /* 0x000fec0003800000 */
.L_x_8472:
[----:B------:R-:W2:Y:S02]  /*bb40*/  LDG.E.64 R2, desc[UR36][R2.64] ;  /* 0x0000002402027981 */ /* 0x000ea4000c1e1b00 */
[----:B--2---:R-:W0:Y:S02]  /*bb50*/  I2F.U64 R0, R2 ;  /* 0x0000000200007312 */ /* 0x004e240000301000 */
[----:B0-----:R-:W-:Y:S01]  /*bb60*/  F2FP.BF16.F32.PACK_AB R0, RZ, R0 ;  /* 0x00000000ff00723e */ /* 0x001fe200000010ff */
[----:B------:R-:W-:Y:S06]  /*bb70*/  BRA `(.L_x_8448) ;  /* 0x00000000000c7947 */ /* 0x000fec0003800000 */
.L_x_8471:
[----:B------:R-:W2:Y:S02]  /*bb80*/  LDG.E R2, desc[UR36][R2.64] ;  /* 0x0000002402027981 */ /* 0x000ea4000c1e1900 */
[----:B--2---:R-:W-:-:S04]  /*bb90*/  I2FP.F32.U32 R0, R2 ;  /* 0x0000000200007245 */ /* 0x004fc80000201000 */
[----:B------:R-:W-:-:S07]  /*bba0*/  F2FP.BF16.F32.PACK_AB R0, RZ, R0 ;  /* 0x00000000ff00723e */ /* 0x000fce00000010ff */
.L_x_8448:
        /* <DEDUP_REMOVED lines=20> */
.L_x_8479:
[----:B-1----:R-:W-:-:S06]  /*bcf0*/  IMAD.U32 R3, R3, 0x10000, RZ ;  /* 0x0001000003037824 */ /* 0x002fcc00078e00ff */
[----:B------:R-:W0:Y:S02]  /*bd00*/  F2I.S64.TRUNC R2, R3 ;  /* 0x0000000300027311 */ /* 0x000e24000020d900 */
[----:B0-----:R-:W-:Y:S01]  /*bd10*/  STG.E.U8 desc[UR36][R16.64], R2 ;  /* 0x0000000210007986 */ /* 0x001fe2000c101124 */
[----:B------:R-:W-:Y:S05]  /*bd20*/  EXIT ;  /* 0x000000000000794d */ /* 0x000fea0003800000 */
.L_x_8478:
        /* <DEDUP_REMOVED lines=10> */
.L_x_8482:
[----:B-1----:R-:W-:-:S06]  /*bdd0*/  IMAD.U32 R3, R3, 0x10000, RZ ;  /* 0x0001000003037824 */ /* 0x002fcc00078e00ff */
[----:B------:R-:W0:Y:S02]  /*bde0*/  F2I.FTZ.TRUNC.NTZ R3, R3 ;  /* 0x0000000300037305 */ /* 0x000e24000021f100 */
[----:B0-----:R-:W-:Y:S01]  /*bdf0*/  STG.E desc[UR36][R16.64], R3 ;  /* 0x0000000310007986 */ /* 0x001fe2000c101924 */
[----:B------:R-:W-:Y:S05]  /*be00*/  EXIT ;  /* 0x000000000000794d */ /* 0x000fea0003800000 */
.L_x_8481:
[----:B-1----:R-:W-:-:S06]  /*be10*/  IMAD.U32 R3, R3, 0x10000, RZ ;  /* 0x0001000003037824 */ /* 0x002fcc00078e00ff */
[----:B------:R-:W0:Y:S02]  /*be20*/  F2I.FTZ.TRUNC.NTZ R3, R3 ;  /* 0x0000000300037305 */ /* 0x000e24000021f100 */
[----:B0-----:R-:W-:Y:S01]  /*be30*/  STG.E.U16 desc[UR36][R16.64], R3 ;  /* 0x0000000310007986 */ /* 0x001fe2000c101524 */
[----:B------:R-:W-:Y:S05]  /*be40*/  EXIT ;  /* 0x000000000000794d */ /* 0x000fea0003800000 */
.L_x_8477:
        /* <DEDUP_REMOVED lines=9> */
.L_x_8484:
[----:B-1----:R-:W-:-:S05]  /*bee0*/  IMAD.U32 R0, R3, 0x10000, RZ ;  /* 0x0001000003007824 */ /* 0x002fca00078e00ff */
[----:B------:R-:W-:-:S05]  /*bef0*/  F2FP.F16.F32.PACK_AB R0, RZ, R0 ;  /* 0x00000000ff00723e */ /* 0x000fca00000000ff */
[----:B------:R-:W-:Y:S01]  /*bf00*/  STG.E.U16 desc[UR36][R16.64], R0 ;  /* 0x0000000010007986 */ /* 0x000fe2000c101524 */
[----:B------:R-:W-:Y:S05]  /*bf10*/  EXIT ;  /* 0x000000000000794d */ /* 0x000fea0003800000 */
.L_x_8483:
        /* <DEDUP_REMOVED lines=10> */
.L_x_8486:
[----:B-1----:R-:W-:-:S05]  /*bfc0*/  IMAD.U32 R3, R3, 0x10000, RZ ;  /* 0x0001000003037824 */ /* 0x002fca00078e00ff */
[----:B------:R-:W-:-:S04]  /*bfd0*/  F2FP.F16.F32.PACK_AB R3, RZ, R3 ;  /* 0x00000003ff03723e */ /* 0x000fc800000000ff */
[----:B------:R-:W-:-:S05]  /*bfe0*/  PRMT R3, R3, 0x5410, RZ ;  /* 0x0000541003037816 */ /* 0x000fca00000000ff */
[----:B------:R-:W-:Y:S01]  /*bff0*/  STG.E desc[UR36][R16.64], R3 ;  /* 0x0000000310007986 */ /* 0x000fe2000c101924 */
[----:B------:R-:W-:Y:S05]  /*c000*/  EXIT ;  /* 0x000000000000794d */ /* 0x000fea0003800000 */
.L_x_8485:
[----:B-1----:R-:W-:-:S04]  /*c010*/  IMAD.U32 R2, R3, 0x10000, RZ ;  /* 0x0001000003027824 */ /* 0x002fc800078e00ff */
[----:B------:R-:W-:-:S06]  /*c020*/  FMUL.FTZ R2, R2, 1 ;  /* 0x3f80000002027820 */ /* 0x000fcc0000410000 */
[----:B------:R-:W0:Y:S02]  /*c030*/  F2F.F64.F32 R2, R2 ;  /* 0x0000000200027310 */ /* 0x000e240000201800 */
[----:B0-----:R-:W-:Y:S01]  /*c040*/  STG.E.64 desc[UR36][R16.64], R2 ;  /* 0x0000000210007986 */ /* 0x001fe2000c101b24 */
[----:B------:R-:W-:Y:S05]  /*c050*/  EXIT ;  /* 0x000000000000794d */ /* 0x000fea0003800000 */
.L_x_8476:
        /* <DEDUP_REMOVED lines=13> */
.L_x_8489:
[----:B-1----:R-:W-:Y:S01]  /*c130*/  IMAD.U32 R3, R3, 0x10000, RZ ;  /* 0x0001000003037824 */ /* 0x002fe200078e00ff */
[----:B------:R-:W-:-:S03]  /*c140*/  CS2R R6, SRZ ;  /* 0x0000000000067805 */ /* 0x000fc6000001ff00 */
[----:B------:R-:W-:-:S04]  /*c150*/  FMUL.FTZ R3, R3, 1 ;  /* 0x3f80000003037820 */ /* 0x000fc80000410000 */
[----:B------:R-:W0:Y:S02]  /*c160*/  F2F.F64.F32 R4, R3 ;  /* 0x0000000300047310 */ /* 0x000e240000201800 */
[----:B0-----:R-:W-:Y:S01]  /*c170*/  STG.E.128 desc[UR36][R16.64], R4 ;  /* 0x0000000410007986 */ /* 0x001fe2000c101d24 */
[----:B------:R-:W-:Y:S05]  /*c180*/  EXIT ;  /* 0x000000000000794d */ /* 0x000fea0003800000 */
.L_x_8488:
        /* <DEDUP_REMOVED lines=21> */
.L_x_8493:
[----:B------:R-:W-:Y:S05]  /*c2e0*/  BSYNC B0 ;  /* 0x0000000000007941 */ /* 0x000fea0003800000 */
.L_x_8492:
[----:B------:R-:W-:-:S05]  /*c2f0*/  LOP3.LUT R3, R0, R3, RZ, 0xfc, !PT ;  /* 0x0000000300037212 */ /* 0x000fca00078efcff */
[----:B------:R-:W-:Y:S01]  /*c300*/  STG.E.U8 desc[UR36][R16.64], R3 ;  /* 0x0000000310007986 */ /* 0x000fe2000c101124 */
[----:B------:R-:W-:Y:S05]  /*c310*/  EXIT ;  /* 0x000000000000794d */ /* 0x000fea0003800000 */
.L_x_8491:
        /* <DEDUP_REMOVED lines=13> */
.L_x_8495:
[----:B------:R-:W-:Y:S01]  /*c3f0*/  IMAD.MOV.U32 R0, RZ, RZ, 0x7f ;  /* 0x0000007fff007424 */ /* 0x000fe200078e00ff */
[----:B------:R-:W-:-:S04]  /*c400*/  ISETP.GT.U32.AND P0, PT, R2, 0x7f800000, PT ;  /* 0x7f8000000200780c */ /* 0x000fc80003f04070 */
[----:B------:R-:W-:-:S09]  /*c410*/  SEL R0, R0, 0x7c, P0 ;  /* 0x0000007c00007807 */ /* 0x000fd20000000000 */
.L_x_8496:
[----:B------:R-:W-:Y:S05]  /*c420*/  BSYNC B0 ;  /* 0x0000000000007941 */ /* 0x000fea0003800000 */
.L_x_8494:
[----:B------:R-:W-:-:S04]  /*c430*/  LOP3.LUT R2, R3, 0x80000000, RZ, 0xc0, !PT ;  /* 0x8000000003027812 */ /* 0x000fc800078ec0ff */
[----:B------:R-:W-:-:S04]  /*c440*/  SHF.R.U32.HI R3, RZ, 0x18, R2 ;  /* 0x00000018ff037819 */ /* 0x000fc80000011602 */
[----:B------:R-:W-:-:S05]  /*c450*/  LOP3.LUT R3, R0, R3, RZ, 0xfc, !PT ;  /* 0x0000000300037212 */ /* 0x000fca00078efcff */
[----:B------:R-:W-:Y:S01]  /*c460*/  STG.E.U8 desc[UR36][R16.64], R3 ;  /* 0x0000000310007986 */ /* 0x000fe2000c101124 */
[----:B------:R-:W-:Y:S05]  /*c470*/  EXIT ;  /* 0x000000000000794d */ /* 0x000fea0003800000 */
.L_x_8490:
[----:B-1----:R-:W-:Y:S01]  /*c480*/  STG.E.U16 desc[UR36][R16.64], R3 ;  /* 0x0000000310007986 */ /* 0x002fe2000c101524 */
[----:B------:R-:W-:Y:S05]  /*c490*/  EXIT ;  /* 0x000000000000794d */ /* 0x000fea0003800000 */
.L_x_8487:
        /* <DEDUP_REMOVED lines=12> */
.L_x_8499:
        /* <DEDUP_REMOVED lines=17> */
.L_x_8502:
[----:B------:R-:W-:-:S04]  /*c670*/  LOP3.LUT R2, R3, 0x80000000, RZ, 0xc0, !PT ;  /* 0x8000000003027812 */ /* 0x000fc800078ec0ff */
[----:B------:R-:W-:-:S04]  /*c680*/  SHF.R.U32.HI R3, RZ, 0x18, R2 ;  /* 0x00000018ff037819 */ /* 0x000fc80000011602 */
[----:B------:R-:W-:-:S04]  /*c690*/  LOP3.LUT R0, R0, R3, RZ, 0xfc, !PT ;  /* 0x0000000300007212 */ /* 0x000fc800078efcff */
[----:B------:R-:W-:-:S07]  /*c6a0*/  PRMT R8, R0, 0x7610, R8 ;  /* 0x0000761000087816 */ /* 0x000fce0000000008 */
.L_x_8501:
[----:B------:R-:W-:Y:S05]  /*c6b0*/  BSYNC B0 ;  /* 0x0000000000007941 */ /* 0x000fea0003800000 */
.L_x_8500:
[----:B------:R-:W-:Y:S01]  /*c6c0*/  STG.E.U8 desc[UR36][R16.64], R8 ;  /* 0x0000000810007986 */ /* 0x000fe2000c101124 */
[----:B------:R-:W-:Y:S05]  /*c6d0*/  EXIT ;  /* 0x000000000000794d */ /* 0x000fea0003800000 */
.L_x_8498:
        /* <DEDUP_REMOVED lines=17> */
.L_x_8505:
[----:B------:R-:W-:-:S04]  /*c7f0*/  LOP3.LUT R2, R3, 0x80000000, RZ, 0xc0, !PT ;  /* 0x8000000003027812 */ /* 0x000fc800078ec0ff */
[----:B------:R-:W-:-:S04]  /*c800*/  SHF.R.U32.HI R3, RZ, 0x18, R2 ;  /* 0x00000018ff037819 */ /* 0x000fc80000011602 */
[----:B------:R-:W-:-:S04]  /*c810*/  LOP3.LUT R0, R0, R3, RZ, 0xfc, !PT ;  /* 0x0000000300007212 */ /* 0x000fc800078efcff */
[----:B------:R-:W-:-:S07]  /*c820*/  PRMT R8, R0, 0x7610, R8 ;  /* 0x0000761000087816 */ /* 0x000fce0000000008 */
.L_x_8504:
[----:B------:R-:W-:Y:S05]  /*c830*/  BSYNC B0 ;  /* 0x0000000000007941 */ /* 0x000fea0003800000 */
.L_x_8503:
[----:B------:R-:W-:Y:S01]  /*c840*/  STG.E.U8 desc[UR36][R16.64], R8 ;  /* 0x0000000810007986 */ /* 0x000fe2000c101124 */
[----:B------:R-:W-:Y:S05]  /*c850*/  EXIT ;  /* 0x000000000000794d */ /* 0x000fea0003800000 */
.L_x_8497:
        /* <DEDUP_REMOVED lines=22> */
.L_x_8480:
        /* <DEDUP_REMOVED lines=16> */
.L_x_8508:
[----:B------:R-:W-:Y:S05]  /*cac0*/  EXIT ;  /* 0x000000000000794d */ /* 0x000fea0003800000 */
.L_x_8507:
[----:B-1----:R-:W-:-:S06]  /*cad0*/  IMAD.U32 R3, R3, 0x10000, RZ ;  /* 0x0001000003037824 */ /* 0x002fcc00078e00ff */
[----:B------:R-:W0:Y:S02]  /*cae0*/  F2I.U64.TRUNC R2, R3 ;  /* 0x0000000300027311 */ /* 0x000e24000020d800 */
[----:B0-----:R-:W-:Y:S01]  /*caf0*/  STG.E.64 desc[UR36][R16.64], R2 ;  /* 0x0000000210007986 */ /* 0x001fe2000c101b24 */
[----:B------:R-:W-:Y:S05]  /*cb00*/  EXIT ;  /* 0x000000000000794d */ /* 0x000fea0003800000 */
.L_x_8506:
[----:B-1----:R-:W-:-:S06]  /*cb10*/  IMAD.U32 R3, R3, 0x10000, RZ ;  /* 0x0001000003037824 */ /* 0x002fcc00078e00ff */
[----:B------:R-:W0:Y:S02]  /*cb20*/  F2I.FTZ.U32.TRUNC.NTZ R3, R3 ;  /* 0x0000000300037305 */ /* 0x000e24000021f000 */
[----:B0-----:R-:W-:Y:S01]  /*cb30*/  STG.E desc[UR36][R16.64], R3 ;  /* 0x0000000310007986 */ /* 0x001fe2000c101924 */
[----:B------:R-:W-:Y:S05]  /*cb40*/  EXIT ;  /* 0x000000000000794d */ /* 0x000fea0003800000 */
.L_x_8509:
        /* <DEDUP_REMOVED lines=11> */
.L_x_13321:


//--------------------- .text._ZN2at6native27unrolled_elementwise_kernelIZZZNS0_17log10_kernel_cudaERNS_18TensorIteratorBaseEENKUlvE0_clEvENKUlvE2_clEvEUlN3c108BFloat16EE_St5arrayIPcLm2EELi4E23TrivialOffsetCalculatorILi1EjESD_NS0_6memory12LoadWithCastILi1EEENSE_13StoreWithCastILi1EEEEEviT_T0_T2_T3_T4_T5_ --------------------------
	.section	.text._ZN2at6native27unrolled_elementwise_kernelIZZZNS0_17log10_kernel_cudaERNS_18TensorIteratorBaseEENKUlvE0_clEvENKUlvE2_clEvEUlN3c108BFloat16EE_St5arrayIPcLm2EELi4E23TrivialOffsetCalculatorILi1EjESD_NS0_6memory12LoadWithCastILi1EEENSE_13StoreWithCastILi1EEEEEviT_T0_T2_T3_T4_T5_,"ax",@progbits
	.align	128
        .global         _ZN2at6native27unrolled_elementwise_kernelIZZZNS0_17log10_kernel_cudaERNS_18TensorIteratorBaseEENKUlvE0_clEvENKUlvE2_clEvEUlN3c108BFloat16EE_St5arrayIPcLm2EELi4E23TrivialOffsetCalculatorILi1EjESD_NS0_6memory12LoadWithCastILi1EEENSE_13StoreWithCastILi1EEEEEviT_T0_T2_T3_T4_T5_
        .type           _ZN2at6native27unrolled_elementwise_kernelIZZZNS0_17log10_kernel_cudaERNS_18TensorIteratorBaseEENKUlvE0_clEvENKUlvE2_clEvEUlN3c108BFloat16EE_St5arrayIPcLm2EELi4E23TrivialOffsetCalculatorILi1EjESD_NS0_6memory12LoadWithCastILi1EEENSE_13StoreWithCastILi1EEEEEviT_T0_T2_T3_T4_T5_,@function
        .size           _ZN2at6native27unrolled_elementwise_kernelIZZZNS0_17log10_kernel_cudaERNS_18TensorIteratorBaseEENKUlvE0_clEvENKUlvE2_clEvEUlN3c108BFloat16EE_St5arrayIPcLm2EELi4E23TrivialOffsetCalculatorILi1EjESD_NS0_6memory12LoadWithCastILi1EEENSE_13StoreWithCastILi1EEEEEviT_T0_T2_T3_T4_T5_,(.L_x_13322 - _ZN2at6native27unrolled_elementwise_kernelIZZZNS0_17log10_kernel_cudaERNS_18TensorIteratorBaseEENKUlvE0_clEvENKUlvE2_clEvEUlN3c108BFloat16EE_St5arrayIPcLm2EELi4E23TrivialOffsetCalculatorILi1EjESD_NS0_6memory12LoadWithCastILi1EEENSE_13StoreWithCastILi1EEEEEviT_T0_T2_T3_T4_T5_)
        .other          _ZN2at6native27unrolled_elementwise_kernelIZZZNS0_17log10_kernel_cudaERNS_18TensorIteratorBaseEENKUlvE0_clEvENKUlvE2_clEvEUlN3c108BFloat16EE_St5arrayIPcLm2EELi4E23TrivialOffsetCalculatorILi1EjESD_NS0_6memory12LoadWithCastILi1EEENSE_13StoreWithCastILi1EEEEEviT_T0_T2_T3_T4_T5_,@"STO_CUDA_ENTRY STV_DEFAULT"
_ZN2at6native27unrolled_elementwise_kernelIZZZNS0_17log10_kernel_cudaERNS_18TensorIteratorBaseEENKUlvE0_clEvENKUlvE2_clEvEUlN3c108BFloat16EE_St5arrayIPcLm2EELi4E23TrivialOffsetCalculatorILi1EjESD_NS0_6memory12LoadWithCastILi1EEENSE_13StoreWithCastILi1EEEEEviT_T0_T2_T3_T4_T5_:
.text._ZN2at6native27unrolled_elementwise_kernelIZZZNS0_17log10_kernel_cudaERNS_18TensorIteratorBaseEENKUlvE0_clEvENKUlvE2_clEvEUlN3c108BFloat16EE_St5arrayIPcLm2EELi4E23TrivialOffsetCalculatorILi1EjESD_NS0_6memory12LoadWithCastILi1EEENSE_13StoreWithCastILi1EEEEEviT_T0_T2_T3_T4_T5_:
        /* <DEDUP_REMOVED lines=34> */
.L_x_8515:
[----:B------:R-:W2:Y:S02]  /*0220*/  LDG.E.U8 R4, desc[UR36][R4.64] ;  /* 0x0000002404047981 */ /* 0x000ea4000c1e1100 */
[----:B--2---:R-:W-:-:S04]  /*0230*/  I2FP.F32.U32 R0, R4 ;  /* 0x0000000400007245 */ /* 0x004fc80000201000 */
[----:B------:R-:W-:-:S04]  /*0240*/  F2FP.BF16.F32.PACK_AB R0, RZ, R0 ;  /* 0x00000000ff00723e */ /* 0x000fc800000010ff */
[----:B------:R-:W-:Y:S01]  /*0250*/  PRMT R19, R0, 0x7610, R19 ;  /* 0x0000761000137816 */ /* 0x000fe20000000013 */
[----:B------:R-:W-:Y:S06]  /*0260*/  BRA `(.L_x_8517) ;  /* 0x0000000c00cc7947 */ /* 0x000fec0003800000 */
.L_x_8514:
        /* <DEDUP_REMOVED lines=11> */
.L_x_8519:
[----:B------:R-:W2:Y:S02]  /*0320*/  LDG.E R4, desc[UR36][R4.64] ;  /* 0x0000002404047981 */ /* 0x000ea4000c1e1900 */
[----:B--2---:R-:W-:-:S04]  /*0330*/  I2FP.F32.S32 R0, R4 ;  /* 0x0000000400007245 */ /* 0x004fc80000201400 */
[----:B------:R-:W-:-:S04]  /*0340*/  F2FP.BF16.F32.PACK_AB R0, RZ, R0 ;  /* 0x00000000ff00723e */ /* 0x000fc800000010ff */
[----:B------:R-:W-:Y:S01]  /*0350*/  PRMT R19, R0, 0x7610, R19 ;  /* 0x0000761000137816 */ /* 0x000fe20000000013 */
[----:B------:R-:W-:Y:S06]  /*0360*/  BRA `(.L_x_8517) ;  /* 0x0000000c008c7947 */ /* 0x000fec0003800000 */
.L_x_8518:
[----:B------:R-:W2:Y:S02]  /*0370*/  LDG.E.U16 R4, desc[UR36][R4.64] ;  /* 0x0000002404047981 */ /* 0x000ea4000c1e1500 */
[----:B--2---:R-:W0:Y:S02]  /*0380*/  I2F.S16 R0, R4 ;  /* 0x0000000400007306 */ /* 0x004e240000101400 */
[----:B0-----:R-:W-:-:S04]  /*0390*/  F2FP.BF16.F32.PACK_AB R0, RZ, R0 ;  /* 0x00000000ff00723e */ /* 0x001fc800000010ff */
[----:B------:R-:W-:Y:S01]  /*03a0*/  PRMT R19, R0, 0x7610, R19 ;  /* 0x0000761000137816 */ /* 0x000fe20000000013 */
[----:B------:R-:W-:Y:S06]  /*03b0*/  BRA `(.L_x_8517) ;  /* 0x0000000c00787947 */ /* 0x000fec0003800000 */
.L_x_8513:
        /* <DEDUP_REMOVED lines=9> */
.L_x_8521:
[----:B------:R-:W2:Y:S02]  /*0450*/  LDG.E.U16 R0, desc[UR36][R4.64] ;  /* 0x0000002404007981 */ /* 0x000ea4000c1e1500 */
[----:B--2---:R-:W-:-:S05]  /*0460*/  HADD2.F32 R0, -RZ, R0.H0_H0 ;  /* 0x20000000ff007230 */ /* 0x004fca0000004100 */
[----:B------:R-:W-:-:S04]  /*0470*/  F2FP.BF16.F32.PACK_AB R0, RZ, R0 ;  /* 0x00000000ff00723e */ /* 0x000fc800000010ff */
[----:B------:R-:W-:Y:S01]  /*0480*/  PRMT R19, R0, 0x7610, R19 ;  /* 0x0000761000137816 */ /* 0x000fe20000000013 */
[----:B------:R-:W-:Y:S06]  /*0490*/  BRA `(.L_x_8517) ;  /* 0x0000000c00407947 */ /* 0x000fec0003800000 */
.L_x_8520:
        /* <DEDUP_REMOVED lines=9> */
.L_x_8523:
[----:B------:R-:W2:Y:S02]  /*0530*/  LDG.E.U16 R4, desc[UR36][R4.64] ;  /* 0x0000002404047981 */ /* 0x000ea4000c1e1500 */
[----:B--2---:R-:W-:-:S05]  /*0540*/  HADD2.F32 R0, -RZ, R4.H0_H0 ;  /* 0x20000004ff007230 */ /* 0x004fca0000004100 */
[----:B------:R-:W-:-:S04]  /*0550*/  F2FP.BF16.F32.PACK_AB R0, RZ, R0 ;  /* 0x00000000ff00723e */ /* 0x000fc800000010ff */
[----:B------:R-:W-:Y:S01]  /*0560*/  PRMT R19, R0, 0x7610, R19 ;  /* 0x0000761000137816 */ /* 0x000fe20000000013 */
[----:B------:R-:W-:Y:S06]  /*0570*/  BRA `(.L_x_8517) ;  /* 0x0000000c00087947 */ /* 0x000fec0003800000 */
.L_x_8522:
        /* <DEDUP_REMOVED lines=9> */
.L_x_8512:
        /* <DEDUP_REMOVED lines=14> */
.L_x_8526:
        /* <DEDUP_REMOVED lines=9> */
.L_x_8525:
        /* <DEDUP_REMOVED lines=28> */
.L_x_8528:
        /* <DEDUP_REMOVED lines=16> */
.L_x_8527:
[----:B------:R0:W5:Y:S01]  /*0a40*/  LDG.E.U16 R19, desc[UR36][R4.64] ;  /* 0x0000002404137981 */ /* 0x000162000c1e1500 */
[----:B------:R-:W-:Y:S05]  /*0a50*/  BRA `(.L_x_8517) ;  /* 0x0000000400d07947 */ /* 0x000fea0003800000 */
.L_x_8524:
        /* <DEDUP_REMOVED lines=13> */
.L_x_8531:
        /* <DEDUP_REMOVED lines=21> */
.L_x_8535:
[----:B------:R-:W-:Y:S05]  /*0c80*/  BSYNC B1 ;  /* 0x0000000000017941 */ /* 0x000fea0003800000 */
.L_x_8534:
[----:B------:R-:W-:Y:S01]  /*0c90*/  LEA R5, R0, 0x3b800000, 0x17 ;  /* 0x3b80000000057811 */ /* 0x000fe200078eb8ff */
[----:B------:R-:W-:-:S05]  /*0ca0*/  IMAD.SHL.U32 R0, R3, 0x100000, RZ ;  /* 0x0010000003007824 */ /* 0x000fca00078e00ff */
[----:B------:R-:W-:-:S07]  /*0cb0*/  LOP3.LUT R0, R5, R0, R6, 0xfe, !PT ;  /* 0x0000000005007212 */ /* 0x000fce00078efe06 */
.L_x_8533:
[----:B------:R-:W-:Y:S05]  /*0cc0*/  BSYNC B0 ;  /* 0x0000000000007941 */ /* 0x000fea0003800000 */
.L_x_8532:
[----:B------:R-:W-:-:S04]  /*0cd0*/  F2FP.BF16.F32.PACK_AB R0, RZ, R0 ;  /* 0x00000000ff00723e */ /* 0x000fc800000010ff */
[----:B------:R-:W-:Y:S01]  /*0ce0*/  PRMT R19, R0, 0x7610, R19 ;  /* 0x0000761000137816 */ /* 0x000fe20000000013 */
[----:B------:R-:W-:Y:S06]  /*0cf0*/  BRA `(.L_x_8517) ;  /* 0x0000000400287947 */ /* 0x000fec0003800000 */
.L_x_8530:
        /* <DEDUP_REMOVED lines=21> */
.L_x_8539:
[----:B------:R-:W-:Y:S05]  /*0e50*/  BSYNC B1 ;  /* 0x0000000000017941 */ /* 0x000fea0003800000 */
.L_x_8538:
[----:B------:R-:W-:Y:S01]  /*0e60*/  LEA R5, R0, 0x37800000, 0x17 ;  /* 0x3780000000057811 */ /* 0x000fe200078eb8ff */
[----:B------:R-:W-:-:S05]  /*0e70*/  IMAD.SHL.U32 R0, R3, 0x200000, RZ ;  /* 0x0020000003007824 */ /* 0x000fca00078e00ff */
[----:B------:R-:W-:-:S07]  /*0e80*/  LOP3.LUT R0, R5, R0, R6, 0xfe, !PT ;  /* 0x0000000005007212 */ /* 0x000fce00078efe06 */
.L_x_8537:
[----:B------:R-:W-:Y:S05]  /*0e90*/  BSYNC B0 ;  /* 0x0000000000007941 */ /* 0x000fea0003800000 */
.L_x_8536:
[----:B------:R-:W-:-:S04]  /*0ea0*/  F2FP.BF16.F32.PACK_AB R0, RZ, R0 ;  /* 0x00000000ff00723e */ /* 0x000fc800000010ff */
[----:B------:R-:W-:Y:S01]  /*0eb0*/  PRMT R19, R0, 0x7610, R19 ;  /* 0x0000761000137816 */ /* 0x000fe20000000013 */
[----:B------:R-:W-:Y:S06]  /*0ec0*/  BRA `(.L_x_8517) ;  /* 0x0000000000b47947 */ /* 0x000fec0003800000 */
.L_x_8529:
        /* <DEDUP_REMOVED lines=14> */
.L_x_8543:
[----:B------:R-:W-:Y:S05]  /*0fb0*/  BSYNC B0 ;  /* 0x0000000000007941 */ /* 0x000fea0003800000 */
.L_x_8542:
[----:B------:R-:W-:-:S04]  /*0fc0*/  F2FP.BF16.F32.PACK_AB R0, RZ, R0 ;  /* 0x00000000ff00723e */ /* 0x000fc800000010ff */
[----:B------:R-:W-:Y:S01]  /*0fd0*/  PRMT R19, R0, 0x7610, R19 ;  /* 0x0000761000137816 */ /* 0x000fe20000000013 */
[----:B------:R-:W-:Y:S06]  /*0fe0*/  BRA `(.L_x_8517) ;  /* 0x00000000006c7947 */ /* 0x000fec0003800000 */
.L_x_8516:
        /* <DEDUP_REMOVED lines=16> */
.L_x_8544:
[----:B------:R-:W-:Y:S01]  /*10f0*/  PRMT R19, RZ, 0x7610, R19 ;  /* 0x00007610ff137816 */ /* 0x000fe20000000013 */
[----:B------:R-:W-:Y:S06]  /*1100*/  BRA `(.L_x_8517) ;  /* 0x0000000000247947 */ /* 0x000fec0003800000 */
.L_x_8541:
[----:B------:R-:W2:Y:S02]  /*1110*/  LDG.E.64 R4, desc[UR36][R4.64] ;  /* 0x0000002404047981 */ /* 0x000ea4000c1e1b00 */
[----:B--2---:R-:W0:Y:S02]  /*1120*/  I2F.U64 R0, R4 ;  /* 0x0000000400007312 */ /* 0x004e240000301000 */
[----:B0-----:R-:W-:-:S04]  /*1130*/  F2FP.BF16.F32.PACK_AB R0, RZ, R0 ;  /* 0x00000000ff00723e */ /* 0x001fc800000010ff */
[----:B------:R-:W-:Y:S01]  /*1140*/  PRMT R19, R0, 0x7610, R19 ;  /* 0x0000761000137816 */ /* 0x000fe20000000013 */
[----:B------:R-:W-:Y:S06]  /*1150*/  BRA `(.L_x_8517) ;  /* 0x0000000000107947 */ /* 0x000fec0003800000 */
.L_x_8540:
[----:B------:R-:W2:Y:S02]  /*1160*/  LDG.E R4, desc[UR36][R4.64] ;  /* 0x0000002404047981 */ /* 0x000ea4000c1e1900 */
[----:B--2---:R-:W-:-:S04]  /*1170*/  I2FP.F32.U32 R0, R4 ;  /* 0x0000000400007245 */ /* 0x004fc80000201000 */
[----:B------:R-:W-:-:S04]  /*1180*/  F2FP.BF16.F32.PACK_AB R0, RZ, R0 ;  /* 0x00000000ff00723e */ /* 0x000fc800000010ff */
[----:B------:R-:W-:-:S07]  /*1190*/  PRMT R19, R0, 0x7610, R19 ;  /* 0x0000761000137816 */ /* 0x000fce0000000013 */
.L_x_8517:
[----:B------:R-:W1:Y:S02]  /*11a0*/  S2R R23, SR_TID.X ;  /* 0x0000000000177919 */ /* 0x000e640000002100 */
[----:B-1----:R-:W-:-:S07]  /*11b0*/  VIADD R23, R23, 0x80 ;  /* 0x0000008017177836 */ /* 0x002fce0000000000 */
.L_x_8511:
[----:B------:R-:W-:Y:S05]  /*11c0*/  BSYNC B6 ;  /* 0x0000000000067941 */ /* 0x000fea0003800000 */
.L_x_8510:
        /* <DEDUP_REMOVED lines=26> */
.L_x_8550:
[----:B------:R-:W2:Y:S02]  /*1370*/  LDG.E.U8 R4, desc[UR36][R4.64] ;  /* 0x0000002404047981 */ /* 0x000ea4000c1e1100 */
[----:B--2---:R-:W-:-:S04]  /*1380*/  I2FP.F32.U32 R0, R4 ;  /* 0x0000000400007245 */ /* 0x004fc80000201000 */
[----:B------:R-:W-:-:S04]  /*1390*/  F2FP.BF16.F32.PACK_AB R0, RZ, R0 ;  /* 0x00000000ff00723e */ /* 0x000fc800000010ff */
[----:B------:R-:W-:Y:S01]  /*13a0*/  PRMT R17, R0, 0x7610, R17 ;  /* 0x0000761000117816 */ /* 0x000fe20000000011 */
[----:B------:R-:W-:Y:S06]  /*13b0*/  BRA `(.L_x_8552) ;  /* 0x0000000c00c87947 */ /* 0x000fec0003800000 */
.L_x_8549:
        /* <DEDUP_REMOVED lines=11> */
.L_x_8554:
[----:B------:R-:W2:Y:S02]  /*1470*/  LDG.E R4, desc[UR36][R4.64] ;  /* 0x0000002404047981 */ /* 0x000ea4000c1e1900 */
[----:B--2---:R-:W-:-:S04]  /*1480*/  I2FP.F32.S32 R0, R4 ;  /* 0x0000000400007245 */ /* 0x004fc80000201400 */
[----:B------:R-:W-:-:S04]  /*1490*/  F2FP.BF16.F32.PACK_AB R0, RZ, R0 ;  /* 0x00000000ff00723e */ /* 0x000fc800000010ff */
[----:B------:R-:W-:Y:S01]  /*14a0*/  PRMT R17, R0, 0x7610, R17 ;  /* 0x0000761000117816 */ /* 0x000fe20000000011 */
[----:B------:R-:W-:Y:S06]  /*14b0*/  BRA `(.L_x_8552) ;  /* 0x0000000c00887947 */ /* 0x000fec0003800000 */
.L_x_8553:
[----:B------:R-:W2:Y:S02]  /*14c0*/  LDG.E.U16 R4, desc[UR36][R4.64] ;  /* 0x0000002404047981 */ /* 0x000ea4000c1e1500 */
[----:B--2---:R-:W0:Y:S02]  /*14d0*/  I2F.S16 R0, R4 ;  /* 0x0000000400007306 */ /* 0x004e240000101400 */
[----:B0-----:R-:W-:-:S04]  /*14e0*/  F2FP.BF16.F32.PACK_AB R0, RZ, R0 ;  /* 0x00000000ff00723e */ /* 0x001fc800000010ff */
[----:B------:R-:W-:Y:S01]  /*14f0*/  PRMT R17, R0, 0x7610, R17 ;  /* 0x0000761000117816 */ /* 0x000fe20000000011 */
[----:B------:R-:W-:Y:S06]  /*1500*/  BRA `(.L_x_8552) ;  /* 0x0000000c00747947 */ /* 0x000fec0003800000 */
.L_x_8548:
        /* <DEDUP_REMOVED lines=9> */
.L_x_8556:
[----:B------:R-:W2:Y:S02]  /*15a0*/  LDG.E.U16 R0, desc[UR36][R4.64] ;  /* 0x0000002404007981 */ /* 0x000ea4000c1e1500 */
[----:B--2---:R-:W-:-:S05]  /*15b0*/  HADD2.F32 R0, -RZ, R0.H0_H0 ;  /* 0x20000000ff007230 */ /* 0x004fca0000004100 */
[----:B------:R-:W-:-:S04]  /*15c0*/  F2FP.BF16.F32.PACK_AB R0, RZ, R0 ;  /* 0x00000000ff00723e */ /* 0x000fc800000010ff */
[----:B------:R-:W-:Y:S01]  /*15d0*/  PRMT R17, R0, 0x7610, R17 ;  /* 0x0000761000117816 */ /* 0x000fe20000000011 */
[----:B------:R-:W-:Y:S06]  /*15e0*/  BRA `(.L_x_8552) ;  /* 0x0000000c003c7947 */ /* 0x000fec0003800000 */
.L_x_8555:
        /* <DEDUP_REMOVED lines=9> */
.L_x_8558:
[----:B------:R-:W2:Y:S02]  /*1680*/  LDG.E.U16 R4, desc[UR36][R4.64] ;  /* 0x0000002404047981 */ /* 0x000ea4000c1e1500 */
[----:B--2---:R-:W-:-:S05]  /*1690*/  HADD2.F32 R0, -RZ, R4.H0_H0 ;  /* 0x20000004ff007230 */ /* 0x004fca0000004100 */
[----:B------:R-:W-:-:S04]  /*16a0*/  F2FP.BF16.F32.PACK_AB R0, RZ, R0 ;  /* 0x00000000ff00723e */ /* 0x000fc800000010ff */
[----:B------:R-:W-:Y:S01]  /*16b0*/  PRMT R17, R0, 0x7610, R17 ;  /* 0x0000761000117816 */ /* 0x000fe20000000011 */
[----:B------:R-:W-:Y:S06]  /*16c0*/  BRA `(.L_x_8552) ;  /* 0x0000000c00047947 */ /* 0x000fec0003800000 */
.L_x_8557:
        /* <DEDUP_REMOVED lines=9> */
.L_x_8547:
        /* <DEDUP_REMOVED lines=14> */
.L_x_8561:
        /* <DEDUP_REMOVED lines=9> */
.L_x_8560:
        /* <DEDUP_REMOVED lines=28> */
.L_x_8563:
        /* <DEDUP_REMOVED lines=15> */
.L_x_8562:
[----:B------:R0:W5:Y:S01]  /*1b80*/  LDG.E.U16 R17, desc[UR36][R4.64] ;  /* 0x0000002404117981 */ /* 0x000162000c1e1500 */
[----:B------:R-:W-:Y:S05]  /*1b90*/  BRA `(.L_x_8552) ;  /* 0x0000000400d07947 */ /* 0x000fea0003800000 */
.L_x_8559:
        /* <DEDUP_REMOVED lines=13> */
.L_x_8566:
        /* <DEDUP_REMOVED lines=21> */
.L_x_8570:
[----:B------:R-:W-:Y:S05]  /*1dc0*/  BSYNC B1 ;  /* 0x0000000000017941 */ /* 0x000fea0003800000 */
.L_x_8569:
[----:B------:R-:W-:Y:S01]  /*1dd0*/  LEA R5, R0, 0x3b800000, 0x17 ;  /* 0x3b80000000057811 */ /* 0x000fe200078eb8ff */
[----:B------:R-:W-:-:S05]  /*1de0*/  IMAD.SHL.U32 R0, R3, 0x100000, RZ ;  /* 0x0010000003007824 */ /* 0x000fca00078e00ff */
[----:B------:R-:W-:-:S07]  /*1df0*/  LOP3.LUT R0, R5, R0, R6, 0xfe, !PT ;  /* 0x0000000005007212 */ /* 0x000fce00078efe06 */
.L_x_8568:
[----:B------:R-:W-:Y:S05]  /*1e00*/  BSYNC B0 ;  /* 0x0000000000007941 */ /* 0x000fea0003800000 */
.L_x_8567:
[----:B------:R-:W-:-:S04]  /*1e10*/  F2FP.BF16.F32.PACK_AB R0, RZ, R0 ;  /* 0x00000000ff00723e */ /* 0x000fc800000010ff */
[----:B------:R-:W-:Y:S01]  /*1e20*/  PRMT R17, R0, 0x7610, R17 ;  /* 0x0000761000117816 */ /* 0x000fe20000000011 */
[----:B------:R-:W-:Y:S06]  /*1e30*/  BRA `(.L_x_8552) ;  /* 0x0000000400287947 */ /* 0x000fec0003800000 */
.L_x_8565:
        /* <DEDUP_REMOVED lines=21> */
.L_x_8574:
[----:B------:R-:W-:Y:S05]  /*1f90*/  BSYNC B1 ;  /* 0x0000000000017941 */ /* 0x000fea0003800000 */
.L_x_8573:
[----:B------:R-:W-:Y:S01]  /*1fa0*/  LEA R5, R0, 0x37800000, 0x17 ;  /* 0x3780000000057811 */ /* 0x000fe200078eb8ff */
[----:B------:R-:W-:-:S05]  /*1fb0*/  IMAD.SHL.U32 R0, R3, 0x200000, RZ ;  /* 0x0020000003007824 */ /* 0x000fca00078e00ff */
[----:B------:R-:W-:-:S07]  /*1fc0*/  LOP3.LUT R0, R5, R0, R6, 0xfe, !PT ;  /* 0x0000000005007212 */ /* 0x000fce00078efe06 */
.L_x_8572:
[----:B------:R-:W-:Y:S05]  /*1fd0*/  BSYNC B0 ;  /* 0x0000000000007941 */ /* 0x000fea0003800000 */
.L_x_8571:
[----:B------:R-:W-:-:S04]  /*1fe0*/  F2FP.BF16.F32.PACK_AB R0, RZ, R0 ;  /* 0x00000000ff00723e */ /* 0x000fc800000010ff */
[----:B------:R-:W-:Y:S01]  /*1ff0*/  PRMT R17, R0, 0x7610, R17 ;  /* 0x0000761000117816 */ /* 0x000fe20000000011 */
[----:B------:R-:W-:Y:S06]  /*2000*/  BRA `(.L_x_8552) ;  /* 0x0000000000b47947 */ /* 0x000fec0003800000 */
.L_x_8564:
        /* <DEDUP_REMOVED lines=14> */
.L_x_8578:
[----:B------:R-:W-:Y:S05]  /*20f0*/  BSYNC B0 ;  /* 0x0000000000007941 */ /* 0x000fea0003800000 */
.L_x_8577:
[----:B------:R-:W-:-:S04]  /*2100*/  F2FP.BF16.F32.PACK_AB R0, RZ, R0 ;  /* 0x00000000ff00723e */ /* 0x000fc800000010ff */
[----:B------:R-:W-:Y:S01]  /*2110*/  PRMT R17, R0, 0x7610, R17 ;  /* 0x0000761000117816 */ /* 0x000fe20000000011 */
[----:B------:R-:W-:Y:S06]  /*2120*/  BRA `(.L_x_8552) ;  /* 0x00000000006c7947 */ /* 0x000fec0003800000 */
.L_x_8551:
        /* <DEDUP_REMOVED lines=16> */
.L_x_8579:
[----:B------:R-:W-:Y:S01]  /*2230*/  PRMT R17, RZ, 0x7610, R17 ;  /* 0x00007610ff117816 */ /* 0x000fe20000000011 */
[----:B------:R-:W-:Y:S06]  /*2240*/  BRA `(.L_x_8552) ;  /* 0x0000000000247947 */ /* 0x000fec0003800000 */
.L_x_8576:
[----:B------:R-:W2:Y:S02]  /*2250*/  LDG.E.64 R4, desc[UR36][R4.64] ;  /* 0x0000002404047981 */ /* 0x000ea4000c1e1b00 */
[----:B--2---:R-:W0:Y:S02]  /*2260*/  I2F.U64 R0, R4 ;  /* 0x0000000400007312 */ /* 0x004e240000301000 */
[----:B0-----:R-:W-:-:S04]  /*2270*/  F2FP.BF16.F32.PACK_AB R0, RZ, R0 ;  /* 0x00000000ff00723e */ /* 0x001fc800000010ff */
[----:B------:R-:W-:Y:S01]  /*2280*/  PRMT R17, R0, 0x7610, R17 ;  /* 0x0000761000117816 */ /* 0x000fe20000000011 */
[----:B------:R-:W-:Y:S06]  /*2290*/  BRA `(.L_x_8552) ;  /* 0x0000000000107947 */ /* 0x000fec0003800000 */
.L_x_8575:
[----:B------:R-:W2:Y:S02]  /*22a0*/  LDG.E R4, desc[UR36][R4.64] ;  /* 0x0000002404047981 */ /* 0x000ea4000c1e1900 */
[----:B--2---:R-:W-:-:S04]  /*22b0*/  I2FP.F32.U32 R0, R4 ;  /* 0x0000000400007245 */ /* 0x004fc80000201000 */
[----:B------:R-:W-:-:S04]  /*22c0*/  F2FP.BF16.F32.PACK_AB R0, RZ, R0 ;  /* 0x00000000ff00723e */ /* 0x000fc800000010ff */
[----:B------:R-:W-:-:S07]  /*22d0*/  PRMT R17, R0, 0x7610, R17 ;  /* 0x0000761000117816 */ /* 0x000fce0000000011 */
.L_x_8552:
[----:B------:R-:W-:-:S07]  /*22e0*/  VIADD R23, R23, 0x80 ;  /* 0x0000008017177836 */ /* 0x000fce0000000000 */
.L_x_8546:
[----:B------:R-:W-:Y:S05]  /*22f0*/  BSYNC B6 ;  /* 0x0000000000067941 */ /* 0x000fea0003800000 */
.L_x_8545:
        /* <DEDUP_REMOVED lines=28> */
.L_x_8585:
[----:B------:R-:W2:Y:S02]  /*24c0*/  LDG.E.U8 R4, desc[UR36][R4.64] ;  /* 0x0000002404047981 */ /* 0x000ea4000c1e1100 */
[----:B--2---:R-:W-:-:S04]  /*24d0*/  I2FP.F32.U32 R0, R4 ;  /* 0x0000000400007245 */ /* 0x004fc80000201000 */
[----:B------:R-:W-:-:S04]  /*24e0*/  F2FP.BF16.F32.PACK_AB R0, RZ, R0 ;  /* 0x00000000ff00723e */ /* 0x000fc800000010ff */
[----:B------:R-:W-:Y:S01]  /*24f0*/  PRMT R24, R0, 0x7610, R24 ;  /* 0x0000761000187816 */ /* 0x000fe20000000018 */
[----:B------:R-:W-:Y:S06]  /*2500*/  BRA `(.L_x_8587) ;  /* 0x0000000c00c87947 */ /* 0x000fec0003800000 */
.L_x_8584:
        /* <DEDUP_REMOVED lines=11> */
.L_x_8589:
[----:B------:R-:W2:Y:S02]  /*25c0*/  LDG.E R4, desc[UR36][R4.64] ;  /* 0x0000002404047981 */ /* 0x000ea4000c1e1900 */
[----:B--2---:R-:W-:-:S04]  /*25d0*/  I2FP.F32.S32 R0, R4 ;  /* 0x0000000400007245 */ /* 0x004fc80000201400 */
[----:B------:R-:W-:-:S04]  /*25e0*/  F2FP.BF16.F32.PACK_AB R0, RZ, R0 ;  /* 0x00000000ff00723e */ /* 0x000fc800000010ff */
[----:B------:R-:W-:Y:S01]  /*25f0*/  PRMT R24, R0, 0x7610, R24 ;  /* 0x0000761000187816 */ /* 0x000fe20000000018 */
[----:B------:R-:W-:Y:S06]  /*2600*/  BRA `(.L_x_8587) ;  /* 0x0000000c00887947 */ /* 0x000fec0003800000 */
.L_x_8588:
[----:B------:R-:W2:Y:S02]  /*2610*/  LDG.E.U16 R4, desc[UR36][R4.64] ;  /* 0x0000002404047981 */ /* 0x000ea4000c1e1500 */
[----:B--2---:R-:W0:Y:S02]  /*2620*/  I2F.S16 R0, R4 ;  /* 0x0000000400007306 */ /* 0x004e240000101400 */
[----:B0-----:R-:W-:-:S04]  /*2630*/  F2FP.BF16.F32.PACK_AB R0, RZ, R0 ;  /* 0x00000000ff00723e */ /* 0x001fc800000010ff */
[----:B------:R-:W-:Y:S01]  /*2640*/  PRMT R24, R0, 0x7610, R24 ;  /* 0x0000761000187816 */ /* 0x000fe20000000018 */
[----:B------:R-:W-:Y:S06]  /*2650*/  BRA `(.L_x_8587) ;  /* 0x0000000c00747947 */ /* 0x000fec0003800000 */
.L_x_8583:
        /* <DEDUP_REMOVED lines=9> */
.L_x_8591:
[----:B------:R-:W2:Y:S02]  /*26f0*/  LDG.E.U16 R0, desc[UR36][R4.64] ;  /* 0x0000002404007981 */ /* 0x000ea4000c1e1500 */
[----:B--2---:R-:W-:-:S05]  /*2700*/  HADD2.F32 R0, -RZ, R0.H0_H0 ;  /* 0x20000000ff007230 */ /* 0x004fca0000004100 */
[----:B------:R-:W-:-:S04]  /*2710*/  F2FP.BF16.F32.PACK_AB R0, RZ, R0 ;  /* 0x00000000ff00723e */ /* 0x000fc800000010ff */
[----:B------:R-:W-:Y:S01]  /*2720*/  PRMT R24, R0, 0x7610, R24 ;  /* 0x0000761000187816 */ /* 0x000fe20000000018 */
[----:B------:R-:W-:Y:S06]  /*2730*/  BRA `(.L_x_8587) ;  /* 0x0000000c003c7947 */ /* 0x000fec0003800000 */
.L_x_8590:
        /* <DEDUP_REMOVED lines=9> */
.L_x_8593:
[----:B------:R-:W2:Y:S02]  /*27d0*/  LDG.E.U16 R4, desc[UR36][R4.64] ;  /* 0x0000002404047981 */ /* 0x000ea4000c1e1500 */
[----:B--2---:R-:W-:-:S05]  /*27e0*/  HADD2.F32 R0, -RZ, R4.H0_H0 ;  /* 0x20000004ff007230 */ /* 0x004fca0000004100 */
[----:B------:R-:W-:-:S04]  /*27f0*/  F2FP.BF16.F32.PACK_AB R0, RZ, R0 ;  /* 0x00000000ff00723e */ /* 0x000fc800000010ff */
[----:B------:R-:W-:Y:S01]  /*2800*/  PRMT R24, R0, 0x7610, R24 ;  /* 0x0000761000187816 */ /* 0x000fe20000000018 */
[----:B------:R-:W-:Y:S06]  /*2810*/  BRA `(.L_x_8587) ;  /* 0x0000000c00047947 */ /* 0x000fec0003800000 */
.L_x_8592:
        /* <DEDUP_REMOVED lines=9> */
.L_x_8582:
        /* <DEDUP_REMOVED lines=14> */
.L_x_8596:
        /* <DEDUP_REMOVED lines=9> */
.L_x_8595:
        /* <DEDUP_REMOVED lines=28> */
.L_x_8598:
        /* <DEDUP_REMOVED lines=15> */
.L_x_8597:
[----:B------:R0:W5:Y:S01]  /*2cd0*/  LDG.E.U16 R24, desc[UR36][R4.64] ;  /* 0x0000002404187981 */ /* 0x000162000c1e1500 */
[----:B------:R-:W-:Y:S05]  /*2ce0*/  BRA `(.L_x_8587) ;  /* 0x0000000400d07947 */ /* 0x000fea0003800000 */
.L_x_8594:
        /* <DEDUP_REMOVED lines=13> */
.L_x_8601:
        /* <DEDUP_REMOVED lines=21> */
.L_x_8605:
[----:B------:R-:W-:Y:S05]  /*2f10*/  BSYNC B1 ;  /* 0x0000000000017941 */ /* 0x000fea0003800000 */
.L_x_8604:
[----:B------:R-:W-:Y:S01]  /*2f20*/  LEA R5, R0, 0x3b800000, 0x17 ;  /* 0x3b80000000057811 */ /* 0x000fe200078eb8ff */
[----:B------:R-:W-:-:S05]  /*2f30*/  IMAD.SHL.U32 R0, R3, 0x100000, RZ ;  /* 0x0010000003007824 */ /* 0x000fca00078e00ff */
[----:B------:R-:W-:-:S07]  /*2f40*/  LOP3.LUT R0, R5, R0, R6, 0xfe, !PT ;  /* 0x0000000005007212 */ /* 0x000fce00078efe06 */
.L_x_8603:
[----:B------:R-:W-:Y:S05]  /*2f50*/  BSYNC B0 ;  /* 0x0000000000007941 */ /* 0x000fea0003800000 */
.L_x_8602:
[----:B------:R-:W-:-:S04]  /*2f60*/  F2FP.BF16.F32.PACK_AB R0, RZ, R0 ;  /* 0x00000000ff00723e */ /* 0x000fc800000010ff */
[----:B------:R-:W-:Y:S01]  /*2f70*/  PRMT R24, R0, 0x7610, R24 ;  /* 0x0000761000187816 */ /* 0x000fe20000000018 */
[----:B------:R-:W-:Y:S06]  /*2f80*/  BRA `(.L_x_8587) ;  /* 0x0000000400287947 */ /* 0x000fec0003800000 */
.L_x_8600:
        /* <DEDUP_REMOVED lines=21> */
.L_x_8609:
[----:B------:R-:W-:Y:S05]  /*30e0*/  BSYNC B1 ;  /* 0x0000000000017941 */ /* 0x000fea0003800000 */
.L_x_8608:
[----:B------:R-:W-:Y:S01]  /*30f0*/  LEA R5, R0, 0x37800000, 0x17 ;  /* 0x3780000000057811 */ /* 0x000fe200078eb8ff */
[----:B------:R-:W-:-:S05]  /*3100*/  IMAD.SHL.U32 R0, R3, 0x200000, RZ ;  /* 0x0020000003007824 */ /* 0x000fca00078e00ff */
[----:B------:R-:W-:-:S07]  /*3110*/  LOP3.LUT R0, R5, R0, R6, 0xfe, !PT ;  /* 0x0000000005007212 */ /* 0x000fce00078efe06 */
.L_x_8607:
[----:B------:R-:W-:Y:S05]  /*3120*/  BSYNC B0 ;  /* 0x0000000000007941 */ /* 0x000fea0003800000 */
.L_x_8606:
[----:B------:R-:W-:-:S04]  /*3130*/  F2FP.BF16.F32.PACK_AB R0, RZ, R0 ;  /* 0x00000000ff00723e */ /* 0x000fc800000010ff */
[----:B------:R-:W-:Y:S01]  /*3140*/  PRMT R24, R0, 0x7610, R24 ;  /* 0x0000761000187816 */ /* 0x000fe20000000018 */
[----:B------:R-:W-:Y:S06]  /*3150*/  BRA `(.L_x_8587) ;  /* 0x0000000000b47947 */ /* 0x000fec0003800000 */
.L_x_8599:
        /* <DEDUP_REMOVED lines=14> */
.L_x_8613:
[----:B------:R-:W-:Y:S05]  /*3240*/  BSYNC B0 ;  /* 0x0000000000007941 */ /* 0x000fea0003800000 */
.L_x_8612:
[----:B------:R-:W-:-:S04]  /*3250*/  F2FP.BF16.F32.PACK_AB R0, RZ, R0 ;  /* 0x00000000ff00723e */ /* 0x000fc800000010ff */
[----:B------:R-:W-:Y:S01]  /*3260*/  PRMT R24, R0, 0x7610, R24 ;  /* 0x0000761000187816 */ /* 0x000fe20000000018 */
[----:B------:R-:W-:Y:S06]  /*3270*/  BRA `(.L_x_8587) ;  /* 0x00000000006c7947 */ /* 0x000fec0003800000 */
.L_x_8586:
        /* <DEDUP_REMOVED lines=16> */
.L_x_8614:
[----:B------:R-:W-:Y:S01]  /*3380*/  PRMT R24, RZ, 0x7610, R24 ;  /* 0x00007610ff187816 */ /* 0x000fe20000000018 */
[----:B------:R-:W-:Y:S06]  /*3390*/  BRA `(.L_x_8587) ;  /* 0x0000000000247947 */ /* 0x000fec0003800000 */
.L_x_8611:
[----:B------:R-:W2:Y:S02]  /*33a0*/  LDG.E.64 R4, desc[UR36][R4.64] ;  /* 0x0000002404047981 */ /* 0x000ea4000c1e1b00 */
[----:B--2---:R-:W0:Y:S02]  /*33b0*/  I2F.U64 R0, R4 ;  /* 0x0000000400007312 */ /* 0x004e240000301000 */
[----:B0-----:R-:W-:-:S04]  /*33c0*/  F2FP.BF16.F32.PACK_AB R0, RZ, R0 ;  /* 0x00000000ff00723e */ /* 0x001fc800000010ff */
[----:B------:R-:W-:Y:S01]  /*33d0*/  PRMT R24, R0, 0x7610, R24 ;  /* 0x0000761000187816 */ /* 0x000fe20000000018 */
[----:B------:R-:W-:Y:S06]  /*33e0*/  BRA `(.L_x_8587) ;  /* 0x0000000000107947 */ /* 0x000fec0003800000 */
.L_x_8610:
[----:B------:R-:W2:Y:S02]  /*33f0*/  LDG.E R4, desc[UR36][R4.64] ;  /* 0x0000002404047981 */ /* 0x000ea4000c1e1900 */
[----:B--2---:R-:W-:-:S04]  /*3400*/  I2FP.F32.U32 R0, R4 ;  /* 0x0000000400007245 */ /* 0x004fc80000201000 */
[----:B------:R-:W-:-:S04]  /*3410*/  F2FP.BF16.F32.PACK_AB R0, RZ, R0 ;  /* 0x00000000ff00723e */ /* 0x000fc800000010ff */
[----:B------:R-:W-:-:S07]  /*3420*/  PRMT R24, R0, 0x7610, R24 ;  /* 0x0000761000187816 */ /* 0x000fce0000000018 */
.L_x_8587:
[----:B------:R-:W-:-:S07]  /*3430*/  VIADD R23, R23, 0x80 ;  /* 0x0000008017177836 */ /* 0x000fce0000000000 */
.L_x_8581:
[----:B------:R-:W-:Y:S05]  /*3440*/  BSYNC B6 ;  /* 0x0000000000067941 */ /* 0x000fea0003800000 */
.L_x_8580:
        /* <DEDUP_REMOVED lines=25> */
.L_x_8620:
[----:B------:R-:W2:Y:S02]  /*35e0*/  LDG.E.U8 R4, desc[UR36][R4.64] ;  /* 0x0000002404047981 */ /* 0x000ea4000c1e1100 */
[----:B--2---:R-:W-:-:S04]  /*35f0*/  I2FP.F32.U32 R0, R4 ;  /* 0x0000000400007245 */ /* 0x004fc80000201000 */
[----:B------:R-:W-:-:S04]  /*3600*/  F2FP.BF16.F32.PACK_AB R0, RZ, R0 ;  /* 0x00000000ff00723e */ /* 0x000fc800000010ff */
[----:B------:R-:W-:Y:S01]  /*3610*/  PRMT R18, R0, 0x7610, R18 ;  /* 0x0000761000127816 */ /* 0x000fe20000000012 */
[----:B------:R-:W-:Y:S06]  /*3620*/  BRA `(.L_x_8616) ;  /* 0x0000000c00c87947 */ /* 0x000fec0003800000 */
.L_x_8619:
        /* <DEDUP_REMOVED lines=11> */
.L_x_8623:
[----:B------:R-:W2:Y:S02]  /*36e0*/  LDG.E R4, desc[UR36][R4.64] ;  /* 0x0000002404047981 */ /* 0x000ea4000c1e1900 */
[----:B--2---:R-:W-:-:S04]  /*36f0*/  I2FP.F32.S32 R0, R4 ;  /* 0x0000000400007245 */ /* 0x004fc80000201400 */
[----:B------:R-:W-:-:S04]  /*3700*/  F2FP.BF16.F32.PACK_AB R0, RZ, R0 ;  /* 0x00000000ff00723e */ /* 0x000fc800000010ff */
[----:B------:R-:W-:Y:S01]  /*3710*/  PRMT R18, R0, 0x7610, R18 ;  /* 0x0000761000127816 */ /* 0x000fe20000000012 */
[----:B------:R-:W-:Y:S06]  /*3720*/  BRA `(.L_x_8616) ;  /* 0x0000000c00887947 */ /* 0x000fec0003800000 */
.L_x_8622:
[----:B------:R-:W2:Y:S02]  /*3730*/  LDG.E.U16 R4, desc[UR36][R4.64] ;  /* 0x0000002404047981 */ /* 0x000ea4000c1e1500 */
[----:B--2---:R-:W0:Y:S02]  /*3740*/  I2F.S16 R0, R4 ;  /* 0x0000000400007306 */ /* 0x004e240000101400 */
[----:B0-----:R-:W-:-:S04]  /*3750*/  F2FP.BF16.F32.PACK_AB R0, RZ, R0 ;  /* 0x00000000ff00723e */ /* 0x001fc800000010ff */
[----:B------:R-:W-:Y:S01]  /*3760*/  PRMT R18, R0, 0x7610, R18 ;  /* 0x0000761000127816 */ /* 0x000fe20000000012 */
[----:B------:R-:W-:Y:S06]  /*3770*/  BRA `(.L_x_8616) ;  /* 0x0000000c00747947 */ /* 0x000fec0003800000 */
.L_x_8618:
        /* <DEDUP_REMOVED lines=9> */
.L_x_8625:
[----:B------:R-:W2:Y:S02]  /*3810*/  LDG.E.U16 R0, desc[UR36][R4.64] ;  /* 0x0000002404007981 */ /* 0x000ea4000c1e1500 */
[----:B--2---:R-:W-:-:S05]  /*3820*/  HADD2.F32 R0, -RZ, R0.H0_H0 ;  /* 0x20000000ff007230 */ /* 0x004fca0000004100 */
[----:B------:R-:W-:-:S04]  /*3830*/  F2FP.BF16.F32.PACK_AB R0, RZ, R0 ;  /* 0x00000000ff00723e */ /* 0x000fc800000010ff */
[----:B------:R-:W-:Y:S01]  /*3840*/  PRMT R18, R0, 0x7610, R18 ;  /* 0x0000761000127816 */ /* 0x000fe20000000012 */
[----:B------:R-:W-:Y:S06]  /*3850*/  BRA `(.L_x_8616) ;  /* 0x0000000c003c7947 */ /* 0x000fec0003800000 */
.L_x_8624:
        /* <DEDUP_REMOVED lines=9> */
.L_x_8627:
[----:B------:R-:W2:Y:S02]  /*38f0*/  LDG.E.U16 R4, desc[UR36][R4.64] ;  /* 0x0000002404047981 */ /* 0x000ea4000c1e1500 */
[----:B--2---:R-:W-:-:S05]  /*3900*/  HADD2.F32 R0, -RZ, R4.H0_H0 ;  /* 0x20000004ff007230 */ /* 0x004fca0000004100 */
[----:B------:R-:W-:-:S04]  /*3910*/  F2FP.BF16.F32.PACK_AB R0, RZ, R0 ;  /* 0x00000000ff00723e */ /* 0x000fc800000010ff */
[----:B------:R-:W-:Y:S01]  /*3920*/  PRMT R18, R0, 0x7610, R18 ;  /* 0x0000761000127816 */ /* 0x000fe20000000012 */
[----:B------:R-:W-:Y:S06]  /*3930*/  BRA `(.L_x_8616) ;  /* 0x0000000c00047947 */ /* 0x000fec0003800000 */
.L_x_8626:
        /* <DEDUP_REMOVED lines=9> */
.L_x_8617:
        /* <DEDUP_REMOVED lines=14> */
.L_x_8630:
        /* <DEDUP_REMOVED lines=9> */
.L_x_8629:
        /* <DEDUP_REMOVED lines=28> */
.L_x_8632:
        /* <DEDUP_REMOVED lines=15> */
.L_x_8631:
[----:B------:R1:W5:Y:S01]  /*3df0*/  LDG.E.U16 R18, desc[UR36][R4.64] ;  /* 0x0000002404127981 */ /* 0x000362000c1e1500 */
[----:B------:R-:W-:Y:S05]  /*3e00*/  BRA `(.L_x_8616) ;  /* 0x0000000400d07947 */ /* 0x000fea0003800000 */
.L_x_8628:
        /* <DEDUP_REMOVED lines=13> */
.L_x_8635:
        /* <DEDUP_REMOVED lines=21> */
.L_x_8639:
[----:B------:R-:W-:Y:S05]  /*4030*/  BSYNC B1 ;  /* 0x0000000000017941 */ /* 0x000fea0003800000 */
.L_x_8638:
[----:B------:R-:W-:Y:S01]  /*4040*/  LEA R5, R0, 0x3b800000, 0x17 ;  /* 0x3b80000000057811 */ /* 0x000fe200078eb8ff */
[----:B------:R-:W-:-:S05]  /*4050*/  IMAD.SHL.U32 R0, R3, 0x100000, RZ ;  /* 0x0010000003007824 */ /* 0x000fca00078e00ff */
[----:B------:R-:W-:-:S07]  /*4060*/  LOP3.LUT R0, R5, R0, R6, 0xfe, !PT ;  /* 0x0000000005007212 */ /* 0x000fce00078efe06 */
.L_x_8637:
[----:B------:R-:W-:Y:S05]  /*4070*/  BSYNC B0 ;  /* 0x0000000000007941 */ /* 0x000fea0003800000 */
.L_x_8636:
[----:B------:R-:W-:-:S04]  /*4080*/  F2FP.BF16.F32.PACK_AB R0, RZ, R0 ;  /* 0x00000000ff00723e */ /* 0x000fc800000010ff */
[----:B------:R-:W-:Y:S01]  /*4090*/  PRMT R18, R0, 0x7610, R18 ;  /* 0x0000761000127816 */ /* 0x000fe20000000012 */
[----:B------:R-:W-:Y:S06]  /*40a0*/  BRA `(.L_x_8616) ;  /* 0x0000000400287947 */ /* 0x000fec0003800000 */
.L_x_8634:
        /* <DEDUP_REMOVED lines=21> */
.L_x_8643:
[----:B------:R-:W-:Y:S05]  /*4200*/  BSYNC B1 ;  /* 0x0000000000017941 */ /* 0x000fea0003800000 */
.L_x_8642:
[----:B------:R-:W-:Y:S01]  /*4210*/  LEA R5, R0, 0x37800000, 0x17 ;  /* 0x3780000000057811 */ /* 0x000fe200078eb8ff */
[----:B------:R-:W-:-:S05]  /*4220*/  IMAD.SHL.U32 R0, R3, 0x200000, RZ ;  /* 0x0020000003007824 */ /* 0x000fca00078e00ff */
[----:B------:R-:W-:-:S07]  /*4230*/  LOP3.LUT R0, R5, R0, R6, 0xfe, !PT ;  /* 0x0000000005007212 */ /* 0x000fce00078efe06 */
.L_x_8641:
[----:B------:R-:W-:Y:S05]  /*4240*/  BSYNC B0 ;  /* 0x0000000000007941 */ /* 0x000fea0003800000 */
.L_x_8640:
[----:B------:R-:W-:-:S04]  /*4250*/  F2FP.BF16.F32.PACK_AB R0, RZ, R0 ;  /* 0x00000000ff00723e */ /* 0x000fc800000010ff */
[----:B------:R-:W-:Y:S01]  /*4260*/  PRMT R18, R0, 0x7610, R18 ;  /* 0x0000761000127816 */ /* 0x000fe20000000012 */
[----:B------:R-:W-:Y:S06]  /*4270*/  BRA `(.L_x_8616) ;  /* 0x0000000000b47947 */ /* 0x000fec0003800000 */
.L_x_8633:
        /* <DEDUP_REMOVED lines=14> */
.L_x_8647:
[----:B------:R-:W-:Y:S05]  /*4360*/  BSYNC B0 ;  /* 0x0000000000007941 */ /* 0x000fea0003800000 */
.L_x_8646:
[----:B------:R-:W-:-:S04]  /*4370*/  F2FP.BF16.F32.PACK_AB R0, RZ, R0 ;  /* 0x00000000ff00723e */ /* 0x000fc800000010ff */
[----:B------:R-:W-:Y:S01]  /*4380*/  PRMT R18, R0, 0x7610, R18 ;  /* 0x0000761000127816 */ /* 0x000fe20000000012 */
[----:B------:R-:W-:Y:S06]  /*4390*/  BRA `(.L_x_8616) ;  /* 0x00000000006c7947 */ /* 0x000fec0003800000 */
.L_x_8621:
        /* <DEDUP_REMOVED lines=16> */
.L_x_8648:
[----:B------:R-:W-:Y:S01]  /*44a0*/  PRMT R18, RZ, 0x7610, R18 ;  /* 0x00007610ff127816 */ /* 0x000fe20000000012 */
[----:B------:R-:W-:Y:S06]  /*44b0*/  BRA `(.L_x_8616) ;  /* 0x0000000000247947 */ /* 0x000fec0003800000 */
.L_x_8645:
[----:B------:R-:W2:Y:S02]  /*44c0*/  LDG.E.64 R4, desc[UR36][R4.64] ;  /* 0x0000002404047981 */ /* 0x000ea4000c1e1b00 */
[----:B--2---:R-:W0:Y:S02]  /*44d0*/  I2F.U64 R0, R4 ;  /* 0x0000000400007312 */ /* 0x004e240000301000 */
[----:B0-----:R-:W-:-:S04]  /*44e0*/  F2FP.BF16.F32.PACK_AB R0, RZ, R0 ;  /* 0x00000000ff00723e */ /* 0x001fc800000010ff */
[----:B------:R-:W-:Y:S01]  /*44f0*/  PRMT R18, R0, 0x7610, R18 ;  /* 0x0000761000127816 */ /* 0x000fe20000000012 */
[----:B------:R-:W-:Y:S06]  /*4500*/  BRA `(.L_x_8616) ;  /* 0x0000000000107947 */ /* 0x000fec0003800000 */
.L_x_8644:
[----:B------:R-:W2:Y:S02]  /*4510*/  LDG.E R4, desc[UR36][R4.64] ;  /* 0x0000002404047981 */ /* 0x000ea4000c1e1900 */
[----:B--2---:R-:W-:-:S04]  /*4520*/  I2FP.F32.U32 R0, R4 ;  /* 0x0000000400007245 */ /* 0x004fc80000201000 */
[----:B------:R-:W-:-:S04]  /*4530*/  F2FP.BF16.F32.PACK_AB R0, RZ, R0 ;  /* 0x00000000ff00723e */ /* 0x000fc800000010ff */
[----:B------:R-:W-:-:S07]  /*4540*/  PRMT R18, R0, 0x7610, R18 ;  /* 0x0000761000127816 */ /* 0x000fce0000000012 */
.L_x_8616:
[----:B------:R-:W-:Y:S05]  /*4550*/  BSYNC B6 ;  /* 0x0000000000067941 */ /* 0x000fea0003800000 */
.L_x_8615:
        /* <DEDUP_REMOVED lines=16> */
[----:B------:R-:W3:Y:S01]  /*4660*/  @!P2 MUFU.LG2 R7, R7 ;  /* 0x000000070007a308 */ /* 0x000ee20000000c00 */
[----:B0-----:R-:W-:-:S07]  /*4670*/  @!P3 FMUL.FTZ R4, R0, 0.30103000998497009277 ;  /* 0x3e9a209b0004b820 */ /* 0x001fce0000410000 */
[----:B------:R-:W0:Y:S01]  /*4680*/  @!P0 MUFU.LG2 R5, R5 ;  /* 0x0000000500058308 */ /* 0x000e220000000c00 */
[----:B--2---:R-:W-:-:S07]  /*4690*/  @!P1 FMUL.FTZ R6, R24, 0.30103000998497009277 ;  /* 0x3e9a209b18069820 */ /* 0x004fce0000410000 */
[----:B------:R2:W4:Y:S01]  /*46a0*/  @!P3 F2F.BF16.F32 R3, R4 ;  /* 0x000000040003b304 */ /* 0x0005220000202000 */
[----:B---3--:R-:W-:-:S07]  /*46b0*/  @!P2 FMUL.FTZ R8, R7, 0.30103000998497009277 ;  /* 0x3e9a209b0708a820 */ /* 0x008fce0000410000 */
[----:B------:R2:W3:Y:S01]  /*46c0*/  @!P1 F2F.BF16.F32 R17, R6 ;  /* 0x0000000600119304 */ /* 0x0004e20000202000 */
[----:B0-----:R-:W-:-:S07]  /*46d0*/  @!P0 FMUL.FTZ R0, R5, 0.30103000998497009277 ;  /* 0x3e9a209b05008820 */ /* 0x001fce0000410000 */
[----:B------:R2:W0:Y:S08]  /*46e0*/  @!P2 F2F.BF16.F32 R19, R8 ;  /* 0x000000080013a304 */ /* 0x0004300000202000 */
[----:B------:R2:W0:Y:S01]  /*46f0*/  @!P0 F2F.BF16.F32 R22, R0 ;  /* 0x0000000000168304 */ /* 0x0004220000202000 */
[----:B-1-34-:R-:W-:Y:S05]  /*4700*/  @P3 BRA `(.L_x_8650) ;  /* 0x0000001000443947 */ /* 0x01afea0003800000 */
[----:B--2---:R-:W1:Y:S01]  /*4710*/  LDC.64 R8, c[0x0][0x218] ;  /* 0x00008600ff087b82 */ /* 0x004e620000000a00 */
[----:B------:R-:W-:Y:S01]  /*4720*/  IMAD R0, R2, 0x200, R25 ;  /* 0x0000020002007824 */ /* 0x000fe200078e0219 */
[----:B------:R-:W-:Y:S01]  /*4730*/  PRMT R4, R18, 0x9910, RZ ;  /* 0x0000991012047816 */ /* 0x000fe200000000ff */
[----:B------:R-:W-:Y:S02]  /*4740*/  ULDC UR4, c[0x0][0x238] ;  /* 0x00008e0000047ab9 */ /* 0x000fe40000000800 */
[----:B------:R-:W-:Y:S02]  /*4750*/  IMAD R5, R0, UR4, RZ ;  /* 0x0000000400057c24 */ /* 0x000fe4000f8e02ff */
[----:B------:R-:W-:-:S05]  /*4760*/  IMAD.MOV.U32 R0, RZ, RZ, R4 ;  /* 0x000000ffff007224 */ /* 0x000fca00078e0004 */
[----:B------:R-:W-:Y:S02]  /*4770*/  ISETP.GT.AND P0, PT, R0, 0x9, PT ;  /* 0x000000090000780c */ /* 0x000fe40003f04270 */
[----:B-1----:R-:W-:-:S05]  /*4780*/  IADD3 R8, P1, R5, R8, RZ ;  /* 0x0000000805087210 */ /* 0x002fca0007f3e0ff */
        /* <DEDUP_REMOVED lines=12> */
[----:B------:R-:W1:Y:S02]  /*4850*/  F2I.FTZ.TRUNC.NTZ R3, R3 ;  /* 0x0000000300037305 */ /* 0x000e64000021f100 */
[----:B-1----:R1:W-:Y:S01]  /*4860*/  STG.E.U8 desc[UR36][R8.64], R3 ;  /* 0x0000000308007986 */ /* 0x0023e2000c101124 */
[----:B------:R-:W-:Y:S05]  /*4870*/  BRA `(.L_x_8650) ;  /* 0x0000000c00e87947 */ /* 0x000fea0003800000 */
.L_x_8654:
[----:B------:R-:W-:Y:S02]  /*4880*/  IMAD.U32 R5, R3, 0x10000, RZ ;  /* 0x0001000003057824 */ /* 0x000fe400078e00ff */
[----:B------:R-:W-:-:S04]  /*4890*/  IMAD.MOV.U32 R25, RZ, RZ, R23 ;  /* 0x000000ffff197224 */ /* 0x000fc800078e0017 */
[----:B------:R-:W1:Y:S02]  /*48a0*/  F2I.S64.TRUNC R4, R5 ;  /* 0x0000000500047311 */ /* 0x000e64000020d900 */
[----:B-1----:R1:W-:Y:S01]  /*48b0*/  STG.E.U8 desc[UR36][R8.64], R4 ;  /* 0x0000000408007986 */ /* 0x0023e2000c101124 */
[----:B------:R-:W-:Y:S05]  /*48c0*/  BRA `(.L_x_8650) ;  /* 0x0000000c00d47947 */ /* 0x000fea0003800000 */
.L_x_8653:
        /* <DEDUP_REMOVED lines=8> */
[----:B------:R-:W1:Y:S02]  /*4950*/  F2I.S64.TRUNC R4, R4 ;  /* 0x0000000400047311 */ /* 0x000e64000020d900 */
[----:B-1----:R1:W-:Y:S01]  /*4960*/  STG.E.64 desc[UR36][R8.64], R4 ;  /* 0x0000000408007986 */ /* 0x0023e2000c101b24 */
[----:B------:R-:W-:Y:S05]  /*4970*/  BRA `(.L_x_8650) ;  /* 0x0000000c00a87947 */ /* 0x000fea0003800000 */
.L_x_8657:
[----:B------:R-:W-:Y:S02]  /*4980*/  IMAD.U32 R3, R3, 0x10000, RZ ;  /* 0x0001000003037824 */ /* 0x000fe400078e00ff */
[----:B------:R-:W-:-:S04]  /*4990*/  IMAD.MOV.U32 R25, RZ, RZ, R23 ;  /* 0x000000ffff197224 */ /* 0x000fc800078e0017 */
[----:B------:R-:W1:Y:S02]  /*49a0*/  F2I.FTZ.TRUNC.NTZ R3, R3 ;  /* 0x0000000300037305 */ /* 0x000e64000021f100 */
[----:B-1----:R1:W-:Y:S01]  /*49b0*/  STG.E desc[UR36][R8.64], R3 ;  /* 0x0000000308007986 */ /* 0x0023e2000c101924 */
[----:B------:R-:W-:Y:S05]  /*49c0*/  BRA `(.L_x_8650) ;  /* 0x0000000c00947947 */ /* 0x000fea0003800000 */
.L_x_8656:
[----:B------:R-:W-:Y:S02]  /*49d0*/  IMAD.U32 R3, R3, 0x10000, RZ ;  /* 0x0001000003037824 */ /* 0x000fe400078e00ff */
[----:B------:R-:W-:-:S04]  /*49e0*/  IMAD.MOV.U32 R25, RZ, RZ, R23 ;  /* 0x000000ffff197224 */ /* 0x000fc800078e0017 */
[----:B------:R-:W1:Y:S02]  /*49f0*/  F2I.FTZ.TRUNC.NTZ R3, R3 ;  /* 0x0000000300037305 */ /* 0x000e64000021f100 */
[----:B-1----:R1:W-:Y:S01]  /*4a00*/  STG.E.U16 desc[UR36][R8.64], R3 ;  /* 0x0000000308007986 */ /* 0x0023e2000c101524 */
[----:B------:R-:W-:Y:S05]  /*4a10*/  BRA `(.L_x_8650) ;  /* 0x0000000c00807947 */ /* 0x000fea0003800000 */
.L_x_8652:
        /* <DEDUP_REMOVED lines=10> */
.L_x_8659:
[----:B------:R-:W-:Y:S02]  /*4ac0*/  IMAD.U32 R0, R3, 0x10000, RZ ;  /* 0x0001000003007824 */ /* 0x000fe400078e00ff */
[----:B------:R-:W-:-:S03]  /*4ad0*/  IMAD.MOV.U32 R25, RZ, RZ, R23 ;  /* 0x000000ffff197224 */ /* 0x000fc600078e0017 */
[----:B------:R-:W-:-:S05]  /*4ae0*/  F2FP.F16.F32.PACK_AB R0, RZ, R0 ;  /* 0x00000000ff00723e */ /* 0x000fca00000000ff */
[----:B------:R1:W-:Y:S01]  /*4af0*/  STG.E.U16 desc[UR36][R8.64], R0 ;  /* 0x0000000008007986 */ /* 0x0003e2000c101524 */
[----:B------:R-:W-:Y:S05]  /*4b00*/  BRA `(.L_x_8650) ;  /* 0x0000000c00447947 */ /* 0x000fea0003800000 */
.L_x_8658:
        /* <DEDUP_REMOVED lines=11> */
.L_x_8661:
[----:B------:R-:W-:Y:S02]  /*4bc0*/  IMAD.U32 R3, R3, 0x10000, RZ ;  /* 0x0001000003037824 */ /* 0x000fe400078e00ff */
[----:B------:R-:W-:-:S03]  /*4bd0*/  IMAD.MOV.U32 R25, RZ, RZ, R23 ;  /* 0x000000ffff197224 */ /* 0x000fc600078e0017 */
[----:B------:R-:W-:-:S04]  /*4be0*/  F2FP.F16.F32.PACK_AB R3, RZ, R3 ;  /* 0x00000003ff03723e */ /* 0x000fc800000000ff */
[----:B------:R-:W-:-:S05]  /*4bf0*/  PRMT R3, R3, 0x5410, RZ ;  /* 0x0000541003037816 */ /* 0x000fca00000000ff */
[----:B------:R1:W-:Y:S01]  /*4c00*/  STG.E desc[UR36][R8.64], R3 ;  /* 0x0000000308007986 */ /* 0x0003e2000c101924 */
[----:B------:R-:W-:Y:S05]  /*4c10*/  BRA `(.L_x_8650) ;  /* 0x0000000c00007947 */ /* 0x000fea0003800000 */
.L_x_8660:
[----:B------:R-:W-:Y:S02]  /*4c20*/  IMAD.U32 R4, R3, 0x10000, RZ ;  /* 0x0001000003047824 */ /* 0x000fe400078e00ff */
[----:B------:R-:W-:Y:S02]  /*4c30*/  IMAD.MOV.U32 R25, RZ, RZ, R23 ;  /* 0x000000ffff197224 */ /* 0x000fe400078e0017 */
[----:B------:R-:W-:-:S06]  /*4c40*/  FMUL.FTZ R4, R4, 1 ;  /* 0x3f80000004047820 */ /* 0x000fcc0000410000 */
[----:B------:R-:W1:Y:S02]  /*4c50*/  F2F.F64.F32 R4, R4 ;  /* 0x0000000400047310 */ /* 0x000e640000201800 */
[----:B-1----:R1:W-:Y:S01]  /*4c60*/  STG.E.64 desc[UR36][R8.64], R4 ;  /* 0x0000000408007986 */ /* 0x0023e2000c101b24 */
[----:B------:R-:W-:Y:S05]  /*4c70*/  BRA `(.L_x_8650) ;  /* 0x0000000800e87947 */ /* 0x000fea0003800000 */
.L_x_8651:
        /* <DEDUP_REMOVED lines=14> */
.L_x_8664:
[----:B------:R-:W-:Y:S01]  /*4d60*/  IMAD.U32 R3, R3, 0x10000, RZ ;  /* 0x0001000003037824 */ /* 0x000fe200078e00ff */
[----:B------:R-:W-:Y:S01]  /*4d70*/  CS2R R6, SRZ ;  /* 0x0000000000067805 */ /* 0x000fe2000001ff00 */
[----:B------:R-:W-:Y:S02]  /*4d80*/  IMAD.MOV.U32 R25, RZ, RZ, R23 ;  /* 0x000000ffff197224 */ /* 0x000fe400078e0017 */
[----:B------:R-:W-:-:S04]  /*4d90*/  FMUL.FTZ R3, R3, 1 ;  /* 0x3f80000003037820 */ /* 0x000fc80000410000 */
[----:B------:R-:W1:Y:S02]  /*4da0*/  F2F.F64.F32 R4, R3 ;  /* 0x0000000300047310 */ /* 0x000e640000201800 */
[----:B-1----:R1:W-:Y:S01]  /*4db0*/  STG.E.128 desc[UR36][R8.64], R4 ;  /* 0x0000000408007986 */ /* 0x0023e2000c101d24 */
[----:B------:R-:W-:Y:S05]  /*4dc0*/  BRA `(.L_x_8650) ;  /* 0x0000000800947947 */ /* 0x000fea0003800000 */
.L_x_8663:
        /* <DEDUP_REMOVED lines=21> */
.L_x_8668:
[----:B------:R-:W-:Y:S05]  /*4f20*/  BSYNC B0 ;  /* 0x0000000000007941 */ /* 0x000fea0003800000 */
.L_x_8667:
[----:B------:R-:W-:Y:S01]  /*4f30*/  LOP3.LUT R5, R0, R5, RZ, 0xfc, !PT ;  /* 0x0000000500057212 */ /* 0x000fe200078efcff */
[----:B------:R-:W-:-:S04]  /*4f40*/  IMAD.MOV.U32 R25, RZ, RZ, R23 ;  /* 0x000000ffff197224 */ /* 0x000fc800078e0017 */
[----:B------:R1:W-:Y:S01]  /*4f50*/  STG.E.U8 desc[UR36][R8.64], R5 ;  /* 0x0000000508007986 */ /* 0x0003e2000c101124 */
[----:B------:R-:W-:Y:S05]  /*4f60*/  BRA `(.L_x_8650) ;  /* 0x00000008002c7947 */ /* 0x000fea0003800000 */
.L_x_8666:
        /* <DEDUP_REMOVED lines=13> */
.L_x_8670:
[----:B------:R-:W-:Y:S01]  /*5040*/  IMAD.MOV.U32 R0, RZ, RZ, 0x7f ;  /* 0x0000007fff007424 */ /* 0x000fe200078e00ff */
[----:B------:R-:W-:-:S04]  /*5050*/  ISETP.GT.U32.AND P0, PT, R3, 0x7f800000, PT ;  /* 0x7f8000000300780c */ /* 0x000fc80003f04070 */
[----:B------:R-:W-:-:S09]  /*5060*/  SEL R0, R0, 0x7c, P0 ;  /* 0x0000007c00007807 */ /* 0x000fd20000000000 */
.L_x_8671:
[----:B------:R-:W-:Y:S05]  /*5070*/  BSYNC B0 ;  /* 0x0000000000007941 */ /* 0x000fea0003800000 */
.L_x_8669:
[----:B------:R-:W-:Y:S01]  /*5080*/  LOP3.LUT R3, R5, 0x80000000, RZ, 0xc0, !PT ;  /* 0x8000000005037812 */ /* 0x000fe200078ec0ff */
[----:B------:R-:W-:-:S03]  /*5090*/  IMAD.MOV.U32 R25, RZ, RZ, R23 ;  /* 0x000000ffff197224 */ /* 0x000fc600078e0017 */
[----:B------:R-:W-:-:S04]  /*50a0*/  SHF.R.U32.HI R3, RZ, 0x18, R3 ;  /* 0x00000018ff037819 */ /* 0x000fc80000011603 */
[----:B------:R-:W-:-:S05]  /*50b0*/  LOP3.LUT R3, R0, R3, RZ, 0xfc, !PT ;  /* 0x0000000300037212 */ /* 0x000fca00078efcff */
[----:B------:R1:W-:Y:S01]  /*50c0*/  STG.E.U8 desc[UR36][R8.64], R3 ;  /* 0x0000000308007986 */ /* 0x0003e2000c101124 */
[----:B------:R-:W-:Y:S05]  /*50d0*/  BRA `(.L_x_8650) ;  /* 0x0000000400d07947 */ /* 0x000fea0003800000 */
.L_x_8665:
[----:B------:R1:W-:Y:S01]  /*50e0*/  STG.E.U16 desc[UR36][R8.64], R3 ;  /* 0x0000000308007986 */ /* 0x0003e2000c101524 */
[----:B------:R-:W-:Y:S01]  /*50f0*/  IMAD.MOV.U32 R25, RZ, RZ, R23 ;  /* 0x000000ffff197224 */ /* 0x000fe200078e0017 */
[----:B------:R-:W-:Y:S06]  /*5100*/  BRA `(.L_x_8650) ;  /* 0x0000000400c47947 */ /* 0x000fec0003800000 */
.L_x_8662:
        /* <DEDUP_REMOVED lines=10> */
[----:B------:R-:W1:Y:S02]  /*51b0*/  F2I.FTZ.U32.TRUNC.NTZ R3, R3 ;  /* 0x0000000300037305 */ /* 0x000e64000021f000 */
[----:B-1----:R1:W-:Y:S01]  /*51c0*/  STG.E.U16 desc[UR36][R8.64], R3 ;  /* 0x0000000308007986 */ /* 0x0023e2000c101524 */
[----:B------:R-:W-:Y:S05]  /*51d0*/  BRA `(.L_x_8650) ;  /* 0x0000000400907947 */ /* 0x000fea0003800000 */
.L_x_8674:
        /* <DEDUP_REMOVED lines=17> */
.L_x_8677:
[----:B------:R-:W-:-:S04]  /*52f0*/  LOP3.LUT R3, R5, 0x80000000, RZ, 0xc0, !PT ;  /* 0x8000000005037812 */ /* 0x000fc800078ec0ff */
[----:B------:R-:W-:-:S04]  /*5300*/  SHF.R.U32.HI R3, RZ, 0x18, R3 ;  /* 0x00000018ff037819 */ /* 0x000fc80000011603 */
[----:B------:R-:W-:-:S04]  /*5310*/  LOP3.LUT R0, R0, R3, RZ, 0xfc, !PT ;  /* 0x0000000300007212 */ /* 0x000fc800078efcff */
[----:B------:R-:W-:-:S07]  /*5320*/  PRMT R4, R0, 0x7610, R4 ;  /* 0x0000761000047816 */ /* 0x000fce0000000004 */
.L_x_8676:
[----:B------:R-:W-:Y:S05]  /*5330*/  BSYNC B0 ;  /* 0x0000000000007941 */ /* 0x000fea0003800000 */
.L_x_8675:
[----:B------:R1:W-:Y:S01]  /*5340*/  STG.E.U8 desc[UR36][R8.64], R4 ;  /* 0x0000000408007986 */ /* 0x0003e2000c101124 */
[----:B------:R-:W-:Y:S01]  /*5350*/  IMAD.MOV.U32 R25, RZ, RZ, R23 ;  /* 0x000000ffff197224 */ /* 0x000fe200078e0017 */
[----:B------:R-:W-:Y:S06]  /*5360*/  BRA `(.L_x_8650) ;  /* 0x00000004002c7947 */ /* 0x000fec0003800000 */
.L_x_8673:
        /* <DEDUP_REMOVED lines=17> */
.L_x_8680:
[----:B------:R-:W-:-:S04]  /*5480*/  LOP3.LUT R3, R5, 0x80000000, RZ, 0xc0, !PT ;  /* 0x8000000005037812 */ /* 0x000fc800078ec0ff */
[----:B------:R-:W-:-:S04]  /*5490*/  SHF.R.U32.HI R3, RZ, 0x18, R3 ;  /* 0x00000018ff037819 */ /* 0x000fc80000011603 */
[----:B------:R-:W-:-:S04]  /*54a0*/  LOP3.LUT R0, R0, R3, RZ, 0xfc, !PT ;  /* 0x0000000300007212 */ /* 0x000fc800078efcff */
[----:B------:R-:W-:-:S07]  /*54b0*/  PRMT R4, R0, 0x7610, R4 ;  /* 0x0000761000047816 */ /* 0x000fce0000000004 */
.L_x_8679:
[----:B------:R-:W-:Y:S05]  /*54c0*/  BSYNC B0 ;  /* 0x0000000000007941 */ /* 0x000fea0003800000 */
.L_x_8678:
[----:B------:R1:W-:Y:S01]  /*54d0*/  STG.E.U8 desc[UR36][R8.64], R4 ;  /* 0x0000000408007986 */ /* 0x0003e2000c101124 */
[----:B------:R-:W-:Y:S01]  /*54e0*/  IMAD.MOV.U32 R25, RZ, RZ, R23 ;  /* 0x000000ffff197224 */ /* 0x000fe200078e0017 */
[----:B------:R-:W-:Y:S06]  /*54f0*/  BRA `(.L_x_8650) ;  /* 0x0000000000c87947 */ /* 0x000fec0003800000 */
.L_x_8672:
        /* <DEDUP_REMOVED lines=23> */
.L_x_8655:
[----:B------:R-:W-:Y:S01]  /*5670*/  MOV R14, 0x0 ;  /* 0x00000000000e7802 */ /* 0x000fe20000000f00 */
[----:B------:R-:W-:Y:S01]  /*5680*/  ULDC.64 UR4, c[0x4][0x148] ;  /* 0x0100520000047ab9 */ /* 0x000fe20000000a00 */
[----:B------:R-:W-:Y:S01]  /*5690*/  ULDC.64 UR6, c[0x4][0x150] ;  /* 0x0100540000067ab9 */ /* 0x000fe20000000a00 */
[----:B------:R-:W-:Y:S02]  /*56a0*/  IMAD.U32 R4, RZ, RZ, UR4 ;  /* 0x00000004ff047e24 */ /* 0x000fe4000f8e00ff */
[----:B------:R-:W-:Y:S01]  /*56b0*/  IMAD.U32 R5, RZ, RZ, UR5 ;  /* 0x00000005ff057e24 */ /* 0x000fe2000f8e00ff */
[----:B------:R-:W1:Y:S01]  /*56c0*/  LDC.64 R14, c[0x4][R14] ;  /* 0x010000000e0e7b82 */ /* 0x000e620000000a00 */
        /* <DEDUP_REMOVED lines=10> */
.L_x_8683:
[----:B------:R-:W-:Y:S01]  /*5770*/  IMAD.MOV.U32 R25, RZ, RZ, R23 ;  /* 0x000000ffff197224 */ /* 0x000fe200078e0017 */
[----:B------:R-:W-:Y:S06]  /*5780*/  BRA `(.L_x_8650) ;  /* 0x0000000000247947 */ /* 0x000fec0003800000 */
.L_x_8682:
[----:B------:R-:W-:Y:S02]  /*5790*/  IMAD.U32 R4, R3, 0x10000, RZ ;  /* 0x0001000003047824 */ /* 0x000fe400078e00ff */
[----:B------:R-:W-:-:S04]  /*57a0*/  IMAD.MOV.U32 R25, RZ, RZ, R23 ;  /* 0x000000ffff197224 */ /* 0x000fc800078e0017 */
[----:B------:R-:W1:Y:S02]  /*57b0*/  F2I.U64.TRUNC R4, R4 ;  /* 0x0000000400047311 */ /* 0x000e64000020d800 */
[----:B-1----:R4:W-:Y:S01]  /*57c0*/  STG.E.64 desc[UR36][R8.64], R4 ;  /* 0x0000000408007986 */ /* 0x0029e2000c101b24 */
[----:B------:R-:W-:Y:S05]  /*57d0*/  BRA `(.L_x_8650) ;  /* 0x0000000000107947 */ /* 0x000fea0003800000 */
.L_x_8681:
[----:B------:R-:W-:Y:S02]  /*57e0*/  IMAD.U32 R3, R3, 0x10000, RZ ;  /* 0x0001000003037824 */ /* 0x000fe400078e00ff */
[----:B------:R-:W-:-:S04]  /*57f0*/  IMAD.MOV.U32 R25, RZ, RZ, R23 ;  /* 0x000000ffff197224 */ /* 0x000fc800078e0017 */
[----:B------:R-:W1:Y:S02]  /*5800*/  F2I.FTZ.U32.TRUNC.NTZ R3, R3 ;  /* 0x0000000300037305 */ /* 0x000e64000021f000 */
[----:B-1----:R1:W-:Y:S02]  /*5810*/  STG.E desc[UR36][R8.64], R3 ;  /* 0x0000000308007986 */ /* 0x0023e4000c101924 */
.L_x_8650:
[----:B------:R-:W-:Y:S05]  /*5820*/  BSYNC B6 ;  /* 0x0000000000067941 */ /* 0x000fea0003800000 */
.L_x_8649:
[----:B------:R-:W-:Y:S01]  /*5830*/  ISETP.GE.AND P0, PT, R25, R16, PT ;  /* 0x000000101900720c */ /* 0x000fe20003f06270 */
[----:B------:R-:W-:-:S12]  /*5840*/  BSSY B6, `(.L_x_8684) ;  /* 0x00001fc000067945 */ /* 0x000fd80003800000 */
[----:B------:R-:W-:Y:S05]  /*5850*/  @P0 BRA `(.L_x_8685) ;  /* 0x0000001c00e80947 */ /* 0x000fea0003800000 */
[----:B-1234-:R-:W1:Y:S01]  /*5860*/  LDC.64 R8, c[0x0][0x218] ;  /* 0x00008600ff087b82 */ /* 0x01ee620000000a00 */
        /* <DEDUP_REMOVED lines=17> */
[----:B0-----:R-:W-:-:S04]  /*5980*/  IMAD.U32 R22, R22, 0x10000, RZ ;  /* 0x0001000016167824 */ /* 0x001fc800078e00ff */
[----:B------:R-:W0:Y:S02]  /*5990*/  F2I.FTZ.TRUNC.NTZ R3, R22 ;  /* 0x0000001600037305 */ /* 0x000e24000021f100 */
[----:B0-----:R0:W-:Y:S01]  /*59a0*/  STG.E.U8 desc[UR36][R8.64], R3 ;  /* 0x0000000308007986 */ /* 0x0011e2000c101124 */
[----:B------:R-:W-:Y:S05]  /*59b0*/  BRA `(.L_x_8691) ;  /* 0x0000000c00947947 */ /* 0x000fea0003800000 */
.L_x_8689:
[----:B0-----:R-:W-:-:S06]  /*59c0*/  IMAD.U32 R5, R22, 0x10000, RZ ;  /* 0x0001000016057824 */ /* 0x001fcc00078e00ff */
[----:B------:R-:W0:Y:S02]  /*59d0*/  F2I.S64.TRUNC R4, R5 ;  /* 0x0000000500047311 */ /* 0x000e24000020d900 */
[----:B0-----:R0:W-:Y:S01]  /*59e0*/  STG.E.U8 desc[UR36][R8.64], R4 ;  /* 0x0000000408007986 */ /* 0x0011e2000c101124 */
[----:B------:R-:W-:Y:S05]  /*59f0*/  BRA `(.L_x_8691) ;  /* 0x0000000c00847947 */ /* 0x000fea0003800000 */
.L_x_8688:
[----:B------:R-:W-:-:S13]  /*5a00*/  ISETP.NE.AND P0, PT, R0, 0x2, PT ;  /* 0x000000020000780c */ /* 0x000fda0003f05270 */
[----:B------:R-:W-:Y:S05]  /*5a10*/  @!P0 BRA `(.L_x_8692) ;  /* 0x0000000000308947 */ /* 0x000fea0003800000 */
[----:B------:R-:W-:-:S13]  /*5a20*/  ISETP.NE.AND P0, PT, R0, 0x3, PT ;  /* 0x000000030000780c */ /* 0x000fda0003f05270 */
[----:B------:R-:W-:Y:S05]  /*5a30*/  @!P0 BRA `(.L_x_8693) ;  /* 0x0000000000188947 */ /* 0x000fea0003800000 */
[----:B------:R-:W-:-:S13]  /*5a40*/  ISETP.NE.AND P0, PT, R0, 0x4, PT ;  /* 0x000000040000780c */ /* 0x000fda0003f05270 */
[----:B------:R-:W-:Y:S05]  /*5a50*/  @P0 BRA `(.L_x_8690) ;  /* 0x0000000c000c0947 */ /* 0x000fea0003800000 */
[----:B0-----:R-:W-:-:S06]  /*5a60*/  IMAD.U32 R4, R22, 0x10000, RZ ;  /* 0x0001000016047824 */ /* 0x001fcc00078e00ff */
[----:B------:R-:W0:Y:S02]  /*5a70*/  F2I.S64.TRUNC R4, R4 ;  /* 0x0000000400047311 */ /* 0x000e24000020d900 */
[----:B0-----:R0:W-:Y:S01]  /*5a80*/  STG.E.64 desc[UR36][R8.64], R4 ;  /* 0x0000000408007986 */ /* 0x0011e2000c101b24 */
[----:B------:R-:W-:Y:S05]  /*5a90*/  BRA `(.L_x_8691) ;  /* 0x0000000c005c7947 */ /* 0x000fea0003800000 */
.L_x_8693:
[----:B0-----:R-:W-:-:S04]  /*5aa0*/  IMAD.U32 R22, R22, 0x10000, RZ ;  /* 0x0001000016167824 */ /* 0x001fc800078e00ff */
[----:B------:R-:W0:Y:S02]  /*5ab0*/  F2I.FTZ.TRUNC.NTZ R3, R22 ;  /* 0x0000001600037305 */ /* 0x000e24000021f100 */
[----:B0-----:R0:W-:Y:S01]  /*5ac0*/  STG.E desc[UR36][R8.64], R3 ;  /* 0x0000000308007986 */ /* 0x0011e2000c101924 */
[----:B------:R-:W-:Y:S05]  /*5ad0*/  BRA `(.L_x_8691) ;  /* 0x0000000c004c7947 */ /* 0x000fea0003800000 */
.L_x_8692:
[----:B0-----:R-:W-:-:S04]  /*5ae0*/  IMAD.U32 R22, R22, 0x10000, RZ ;  /* 0x0001000016167824 */ /* 0x001fc800078e00ff */
[----:B------:R-:W0:Y:S02]  /*5af0*/  F2I.FTZ.TRUNC.NTZ R3, R22 ;  /* 0x0000001600037305 */ /* 0x000e24000021f100 */
[----:B0-----:R0:W-:Y:S01]  /*5b00*/  STG.E.U16 desc[UR36][R8.64], R3 ;  /* 0x0000000308007986 */ /* 0x0011e2000c101524 */
[----:B------:R-:W-:Y:S05]  /*5b10*/  BRA `(.L_x_8691) ;  /* 0x0000000c003c7947 */ /* 0x000fea0003800000 */
.L_x_8687:
[----:B------:R-:W-:-:S13]  /*5b20*/  ISETP.GT.AND P0, PT, R0, 0x6, PT ;  /* 0x000000060000780c */ /* 0x000fda0003f04270 */
[----:B------:R-:W-:Y:S05]  /*5b30*/  @P0 BRA `(.L_x_8694) ;  /* 0x00000000002c0947 */ /* 0x000fea0003800000 */
[----:B------:R-:W-:-:S13]  /*5b40*/  ISETP.NE.AND P0, PT, R0, 0x5, PT ;  /* 0x000000050000780c */ /* 0x000fda0003f05270 */
[----:B------:R-:W-:Y:S05]  /*5b50*/  @!P0 BRA `(.L_x_8695) ;  /* 0x0000000000148947 */ /* 0x000fea0003800000 */
[----:B------:R-:W-:-:S13]  /*5b60*/  ISETP.NE.AND P0, PT, R0, 0x6, PT ;  /* 0x000000060000780c */ /* 0x000fda0003f05270 */
[----:B------:R-:W-:Y:S05]  /*5b70*/  @P0 BRA `(.L_x_8690) ;  /* 0x0000000800c40947 */ /* 0x000fea0003800000 */
[----:B0-----:R-:W-:-:S05]  /*5b80*/  IMAD.U32 R3, R22, 0x10000, RZ ;  /* 0x0001000016037824 */ /* 0x001fca00078e00ff */
[----:B------:R0:W-:Y:S01]  /*5b90*/  STG.E desc[UR36][R8.64], R3 ;  /* 0x0000000308007986 */ /* 0x0001e2000c101924 */
[----:B------:R-:W-:Y:S05]  /*5ba0*/  BRA `(.L_x_8691) ;  /* 0x0000000c00187947 */ /* 0x000fea0003800000 */
.L_x_8695:
[----:B0-----:R-:W-:-:S05]  /*5bb0*/  IMAD.U32 R0, R22, 0x10000, RZ ;  /* 0x0001000016007824 */ /* 0x001fca00078e00ff */
[----:B------:R-:W-:-:S05]  /*5bc0*/  F2FP.F16.F32.PACK_AB R0, RZ, R0 ;  /* 0x00000000ff00723e */ /* 0x000fca00000000ff */
[----:B------:R0:W-:Y:S01]  /*5bd0*/  STG.E.U16 desc[UR36][R8.64], R0 ;  /* 0x0000000008007986 */ /* 0x0001e2000c101524 */
[----:B------:R-:W-:Y:S05]  /*5be0*/  BRA `(.L_x_8691) ;  /* 0x0000000c00087947 */ /* 0x000fea0003800000 */
.L_x_8694:
[----:B------:R-:W-:-:S13]  /*5bf0*/  ISETP.NE.AND P0, PT, R0, 0x7, PT ;  /* 0x000000070000780c */ /* 0x000fda0003f05270 */
[----:B------:R-:W-:Y:S05]  /*5c00*/  @!P0 BRA `(.L_x_8696) ;  /* 0x0000000000348947 */ /* 0x000fea0003800000 */
[----:B------:R-:W-:-:S13]  /*5c10*/  ISETP.NE.AND P0, PT, R0, 0x8, PT ;  /* 0x000000080000780c */ /* 0x000fda0003f05270 */
[----:B------:R-:W-:Y:S05]  /*5c20*/  @!P0 BRA `(.L_x_8697) ;  /* 0x0000000000188947 */ /* 0x000fea0003800000 */
[----:B------:R-:W-:-:S13]  /*5c30*/  ISETP.NE.AND P0, PT, R0, 0x9, PT ;  /* 0x000000090000780c */ /* 0x000fda0003f05270 */
[----:B------:R-:W-:Y:S05]  /*5c40*/  @P0 BRA `(.L_x_8690) ;  /* 0x0000000800900947 */ /* 0x000fea0003800000 */
[----:B0-----:R-:W-:Y:S02]  /*5c50*/  IMAD.U32 R22, R22, 0x10000, RZ ;  /* 0x0001000016167824 */ /* 0x001fe400078e00ff */
[----:B------:R-:W-:-:S05]  /*5c60*/  IMAD.MOV.U32 R23, RZ, RZ, RZ ;  /* 0x000000ffff177224 */ /* 0x000fca00078e00ff */
[----:B------:R0:W-:Y:S01]  /*5c70*/  STG.E.64 desc[UR36][R8.64], R22 ;  /* 0x0000001608007986 */ /* 0x0001e2000c101b24 */
[----:B------:R-:W-:Y:S05]  /*5c80*/  BRA `(.L_x_8691) ;  /* 0x0000000800e07947 */ /* 0x000fea0003800000 */
.L_x_8697:
[----:B0-----:R-:W-:-:S05]  /*5c90*/  IMAD.U32 R22, R22, 0x10000, RZ ;  /* 0x0001000016167824 */ /* 0x001fca00078e00ff */
[----:B------:R-:W-:-:S04]  /*5ca0*/  F2FP.F16.F32.PACK_AB R3, RZ, R22 ;  /* 0x00000016ff03723e */ /* 0x000fc800000000ff */
[----:B------:R-:W-:-:S05]  /*5cb0*/  PRMT R3, R3, 0x5410, RZ ;  /* 0x0000541003037816 */ /* 0x000fca00000000ff */
[----:B------:R0:W-:Y:S01]  /*5cc0*/  STG.E desc[UR36][R8.64], R3 ;  /* 0x0000000308007986 */ /* 0x0001e2000c101924 */
[----:B------:R-:W-:Y:S05]  /*5cd0*/  BRA `(.L_x_8691) ;  /* 0x0000000800cc7947 */ /* 0x000fea0003800000 */
.L_x_8696:
[----:B0-----:R-:W-:-:S04]  /*5ce0*/  IMAD.U32 R4, R22, 0x10000, RZ ;  /* 0x0001000016047824 */ /* 0x001fc800078e00ff */
[----:B------:R-:W-:-:S06]  /*5cf0*/  FMUL.FTZ R4, R4, 1 ;  /* 0x3f80000004047820 */ /* 0x000fcc0000410000 */
[----:B------:R-:W0:Y:S02]  /*5d00*/  F2F.F64.F32 R4, R4 ;  /* 0x0000000400047310 */ /* 0x000e240000201800 */
[----:B0-----:R0:W-:Y:S01]  /*5d10*/  STG.E.64 desc[UR36][R8.64], R4 ;  /* 0x0000000408007986 */ /* 0x0011e2000c101b24 */
[----:B------:R-:W-:Y:S05]  /*5d20*/  BRA `(.L_x_8691) ;  /* 0x0000000800b87947 */ /* 0x000fea0003800000 */
.L_x_8686:
        /* <DEDUP_REMOVED lines=8> */
[----:B0-----:R-:W-:-:S05]  /*5db0*/  IMAD.U32 R22, R22, 0x10000, RZ ;  /* 0x0001000016167824 */ /* 0x001fca00078e00ff */
[----:B------:R-:W-:-:S04]  /*5dc0*/  FSETP.NEU.FTZ.AND P0, PT, R22, RZ, PT ;  /* 0x000000ff1600720b */ /* 0x000fc80003f1d000 */
[----:B------:R-:W-:-:S05]  /*5dd0*/  SEL R3, RZ, 0x1, !P0 ;  /* 0x00000001ff037807 */ /* 0x000fca0004000000 */
[----:B------:R0:W-:Y:S01]  /*5de0*/  STG.E.U8 desc[UR36][R8.64], R3 ;  /* 0x0000000308007986 */ /* 0x0001e2000c101124 */
[----:B------:R-:W-:Y:S05]  /*5df0*/  BRA `(.L_x_8691) ;  /* 0x0000000800847947 */ /* 0x000fea0003800000 */
.L_x_8700:
[----:B0-----:R-:W-:Y:S01]  /*5e00*/  IMAD.U32 R22, R22, 0x10000, RZ ;  /* 0x0001000016167824 */ /* 0x001fe200078e00ff */
[----:B------:R-:W-:-:S03]  /*5e10*/  CS2R R6, SRZ ;  /* 0x0000000000067805 */ /* 0x000fc6000001ff00 */
[----:B------:R-:W-:-:S06]  /*5e20*/  FMUL.FTZ R4, R22, 1 ;  /* 0x3f80000016047820 */ /* 0x000fcc0000410000 */
[----:B------:R-:W0:Y:S02]  /*5e30*/  F2F.F64.F32 R4, R4 ;  /* 0x0000000400047310 */ /* 0x000e240000201800 */
[----:B0-----:R0:W-:Y:S01]  /*5e40*/  STG.E.128 desc[UR36][R8.64], R4 ;  /* 0x0000000408007986 */ /* 0x0011e2000c101d24 */
[----:B------:R-:W-:Y:S05]  /*5e50*/  BRA `(.L_x_8691) ;  /* 0x00000008006c7947 */ /* 0x000fea0003800000 */
.L_x_8699:
[----:B------:R-:W-:-:S13]  /*5e60*/  ISETP.NE.AND P0, PT, R0, 0xf, PT ;  /* 0x0000000f0000780c */ /* 0x000fda0003f05270 */
[----:B------:R-:W-:Y:S05]  /*5e70*/  @!P0 BRA `(.L_x_8701) ;  /* 0x0000000000b48947 */ /* 0x000fea0003800000 */
[----:B------:R-:W-:-:S13]  /*5e80*/  ISETP.NE.AND P0, PT, R0, 0x17, PT ;  /* 0x000000170000780c */ /* 0x000fda0003f05270 */
[----:B------:R-:W-:Y:S05]  /*5e90*/  @!P0 BRA `(.L_x_8702) ;  /* 0x0000000000548947 */ /* 0x000fea0003800000 */
[----:B------:R-:W-:-:S13]  /*5ea0*/  ISETP.NE.AND P0, PT, R0, 0x18, PT ;  /* 0x000000180000780c */ /* 0x000fda0003f05270 */
[----:B------:R-:W-:Y:S05]  /*5eb0*/  @P0 BRA `(.L_x_8690) ;  /* 0x0000000400f40947 */ /* 0x000fea0003800000 */
[----:B0-----:R-:W-:Y:S01]  /*5ec0*/  IMAD.U32 R7, R22, 0x10000, RZ ;  /* 0x0001000016077824 */ /* 0x001fe200078e00ff */
        /* <DEDUP_REMOVED lines=14> */
.L_x_8704:
[----:B------:R-:W-:Y:S05]  /*5fb0*/  BSYNC B0 ;  /* 0x0000000000007941 */ /* 0x000fea0003800000 */
.L_x_8703:
[----:B------:R-:W-:-:S05]  /*5fc0*/  LOP3.LUT R5, R0, R5, RZ, 0xfc, !PT ;  /* 0x0000000500057212 */ /* 0x000fca00078efcff */
[----:B------:R0:W-:Y:S01]  /*5fd0*/  STG.E.U8 desc[UR36][R8.64], R5 ;  /* 0x0000000508007986 */ /* 0x0001e2000c101124 */
[----:B------:R-:W-:Y:S05]  /*5fe0*/  BRA `(.L_x_8691) ;  /* 0x0000000800087947 */ /* 0x000fea0003800000 */
.L_x_8702:
[----:B0-----:R-:W-:Y:S01]  /*5ff0*/  IMAD.U32 R5, R22, 0x10000, RZ ;  /* 0x0001000016057824 */ /* 0x001fe200078e00ff */
        /* <DEDUP_REMOVED lines=12> */
.L_x_8706:
[----:B------:R-:W-:Y:S01]  /*60c0*/  IMAD.MOV.U32 R0, RZ, RZ, 0x7f ;  /* 0x0000007fff007424 */ /* 0x000fe200078e00ff */
[----:B------:R-:W-:-:S04]  /*60d0*/  ISETP.GT.U32.AND P0, PT, R3, 0x7f800000, PT ;  /* 0x7f8000000300780c */ /* 0x000fc80003f04070 */
[----:B------:R-:W-:-:S09]  /*60e0*/  SEL R0, R0, 0x7c, P0 ;  /* 0x0000007c00007807 */ /* 0x000fd20000000000 */
.L_x_8707:
[----:B------:R-:W-:Y:S05]  /*60f0*/  BSYNC B0 ;  /* 0x0000000000007941 */ /* 0x000fea0003800000 */
.L_x_8705:
[----:B------:R-:W-:-:S04]  /*6100*/  LOP3.LUT R3, R5, 0x80000000, RZ, 0xc0, !PT ;  /* 0x8000000005037812 */ /* 0x000fc800078ec0ff */
[----:B------:R-:W-:-:S04]  /*6110*/  SHF.R.U32.HI R3, RZ, 0x18, R3 ;  /* 0x00000018ff037819 */ /* 0x000fc80000011603 */
[----:B------:R-:W-:-:S05]  /*6120*/  LOP3.LUT R3, R0, R3, RZ, 0xfc, !PT ;  /* 0x0000000300037212 */ /* 0x000fca00078efcff */
[----:B------:R0:W-:Y:S01]  /*6130*/  STG.E.U8 desc[UR36][R8.64], R3 ;  /* 0x0000000308007986 */ /* 0x0001e2000c101124 */
[----:B------:R-:W-:Y:S05]  /*6140*/  BRA `(.L_x_8691) ;  /* 0x0000000400b07947 */ /* 0x000fea0003800000 */
.L_x_8701:
[----:B0-----:R0:W-:Y:S01]  /*6150*/  STG.E.U16 desc[UR36][R8.64], R22 ;  /* 0x0000001608007986 */ /* 0x0011e2000c101524 */
[----:B------:R-:W-:Y:S05]  /*6160*/  BRA `(.L_x_8691) ;  /* 0x0000000400a87947 */ /* 0x000fea0003800000 */
.L_x_8698:
        /* <DEDUP_REMOVED lines=8> */
[----:B0-----:R-:W-:-:S06]  /*61f0*/  IMAD.U32 R3, R22, 0x10000, RZ ;  /* 0x0001000016037824 */ /* 0x001fcc00078e00ff */
[----:B------:R-:W0:Y:S02]  /*6200*/  F2I.FTZ.U32.TRUNC.NTZ R3, R3 ;  /* 0x0000000300037305 */ /* 0x000e24000021f000 */
[----:B0-----:R4:W-:Y:S01]  /*6210*/  STG.E.U16 desc[UR36][R8.64], R3 ;  /* 0x0000000308007986 */ /* 0x0019e2000c101524 */
[----:B------:R-:W-:Y:S05]  /*6220*/  BRA `(.L_x_8691) ;  /* 0x0000000400787947 */ /* 0x000fea0003800000 */
.L_x_8710:
[----:B0-----:R-:W-:Y:S01]  /*6230*/  IMAD.U32 R5, R22, 0x10000, RZ ;  /* 0x0001000016057824 */ /* 0x001fe200078e00ff */
        /* <DEDUP_REMOVED lines=16> */
.L_x_8713:
[----:B------:R-:W-:-:S04]  /*6340*/  LOP3.LUT R3, R5, 0x80000000, RZ, 0xc0, !PT ;  /* 0x8000000005037812 */ /* 0x000fc800078ec0ff */
[----:B------:R-:W-:-:S04]  /*6350*/  SHF.R.U32.HI R3, RZ, 0x18, R3 ;  /* 0x00000018ff037819 */ /* 0x000fc80000011603 */
[----:B------:R-:W-:-:S04]  /*6360*/  LOP3.LUT R0, R0, R3, RZ, 0xfc, !PT ;  /* 0x0000000300007212 */ /* 0x000fc800078efcff */
[----:B------:R-:W-:-:S07]  /*6370*/  PRMT R4, R0, 0x7610, R4 ;  /* 0x0000761000047816 */ /* 0x000fce0000000004 */
.L_x_8712:
[----:B------:R-:W-:Y:S05]  /*6380*/  BSYNC B0 ;  /* 0x0000000000007941 */ /* 0x000fea0003800000 */
.L_x_8711:
[----:B------:R3:W-:Y:S01]  /*6390*/  STG.E.U8 desc[UR36][R8.64], R4 ;  /* 0x0000000408007986 */ /* 0x0007e2000c101124 */
[----:B------:R-:W-:Y:S05]  /*63a0*/  BRA `(.L_x_8691) ;  /* 0x0000000400187947 */ /* 0x000fea0003800000 */
.L_x_8709:
        /* <DEDUP_REMOVED lines=17> */
.L_x_8716:
[----:B------:R-:W-:-:S04]  /*64c0*/  LOP3.LUT R3, R5, 0x80000000, RZ, 0xc0, !PT ;  /* 0x8000000005037812 */ /* 0x000fc800078ec0ff */
[----:B------:R-:W-:-:S04]  /*64d0*/  SHF.R.U32.HI R3, RZ, 0x18, R3 ;  /* 0x00000018ff037819 */ /* 0x000fc80000011603 */
[----:B------:R-:W-:-:S04]  /*64e0*/  LOP3.LUT R0, R0, R3, RZ, 0xfc, !PT ;  /* 0x0000000300007212 */ /* 0x000fc800078efcff */
[----:B------:R-:W-:-:S07]  /*64f0*/  PRMT R4, R0, 0x7610, R4 ;  /* 0x0000761000047816 */ /* 0x000fce0000000004 */
.L_x_8715:
[----:B------:R-:W-:Y:S05]  /*6500*/  BSYNC B0 ;  /* 0x0000000000007941 */ /* 0x000fea0003800000 */
.L_x_8714:
[----:B------:R0:W-:Y:S01]  /*6510*/  STG.E.U8 desc[UR36][R8.64], R4 ;  /* 0x0000000408007986 */ /* 0x0001e2000c101124 */
[----:B------:R-:W-:Y:S05]  /*6520*/  BRA `(.L_x_8691) ;  /* 0x0000000000b87947 */ /* 0x000fea0003800000 */
.L_x_8708:
[----:B------:R-:W-:-:S13]  /*6530*/  ISETP.NE.AND P0, PT, R0, 0x1c, PT ;  /* 0x0000001c0000780c */ /* 0x000fda0003f05270 */
[----:B------:R-:W-:Y:S05]  /*6540*/  @!P0 BRA `(.L_x_8717) ;  /* 0x0000000000a48947 */ /* 0x000fea0003800000 */
[----:B------:R-:W-:-:S13]  /*6550*/  ISETP.NE.AND P0, PT, R0, 0x1d, PT ;  /* 0x0000001d0000780c */ /* 0x000fda0003f05270 */
[----:B------:R-:W-:Y:S05]  /*6560*/  @!P0 BRA `(.L_x_8718) ;  /* 0x00000000008c8947 */ /* 0x000fea0003800000 */
[----:B------:R-:W-:-:S13]  /*6570*/  ISETP.NE.AND P0, PT, R0, 0x2c, PT ;  /* 0x0000002c0000780c */ /* 0x000fda0003f05270 */
[----:B------:R-:W-:Y:S05]  /*6580*/  @P0 BRA `(.L_x_8690) ;  /* 0x0000000000400947 */ /* 0x000fea0003800000 */
[----:B0-----:R-:W-:-:S05]  /*6590*/  IMAD.U32 R22, R22, 0x10000, RZ ;  /* 0x0001000016167824 */ /* 0x001fca00078e00ff */
        /* <DEDUP_REMOVED lines=15> */
.L_x_8690:
        /* <DEDUP_REMOVED lines=16> */
.L_x_8719:
[----:B------:R-:W-:Y:S05]  /*6790*/  BRA `(.L_x_8691) ;  /* 0x00000000001c7947 */ /* 0x000fea0003800000 */
.L_x_8718:
[----:B0-----:R-:W-:-:S06]  /*67a0*/  IMAD.U32 R4, R22, 0x10000, RZ ;  /* 0x0001000016047824 */ /* 0x001fcc00078e00ff */
[----:B------:R-:W0:Y:S02]  /*67b0*/  F2I.U64.TRUNC R4, R4 ;  /* 0x0000000400047311 */ /* 0x000e24000020d800 */
[----:B0-----:R2:W-:Y:S01]  /*67c0*/  STG.E.64 desc[UR36][R8.64], R4 ;  /* 0x0000000408007986 */ /* 0x0015e2000c101b24 */
[----:B------:R-:W-:Y:S05]  /*67d0*/  BRA `(.L_x_8691) ;  /* 0x00000000000c7947 */ /* 0x000fea0003800000 */
.L_x_8717:
[----:B0-----:R-:W-:-:S04]  /*67e0*/  IMAD.U32 R22, R22, 0x10000, RZ ;  /* 0x0001000016167824 */ /* 0x001fc800078e00ff */
[----:B------:R-:W0:Y:S02]  /*67f0*/  F2I.FTZ.U32.TRUNC.NTZ R3, R22 ;  /* 0x0000001600037305 */ /* 0x000e24000021f000 */
[----:B0-----:R0:W-:Y:S02]  /*6800*/  STG.E desc[UR36][R8.64], R3 ;  /* 0x0000000308007986 */ /* 0x0011e4000c101924 */
.L_x_8691:
        /* <DEDUP_REMOVED lines=25> */
.L_x_8723:
[----:B------:R-:W-:-:S06]  /*69a0*/  IMAD.U32 R5, R17, 0x10000, RZ ;  /* 0x0001000011057824 */ /* 0x000fcc00078e00ff */
[----:B------:R-:W0:Y:S02]  /*69b0*/  F2I.S64.TRUNC R4, R5 ;  /* 0x0000000500047311 */ /* 0x000e24000020d900 */
[----:B0-----:R3:W-:Y:S01]  /*69c0*/  STG.E.U8 desc[UR36][R8.64], R4 ;  /* 0x0000000408007986 */ /* 0x0017e2000c101124 */
[----:B------:R-:W-:Y:S05]  /*69d0*/  BRA `(.L_x_8725) ;  /* 0x0000000c00847947 */ /* 0x000fea0003800000 */
.L_x_8722:
        /* <DEDUP_REMOVED lines=10> */
.L_x_8727:
[----:B------:R-:W-:-:S06]  /*6a80*/  IMAD.U32 R17, R17, 0x10000, RZ ;  /* 0x0001000011117824 */ /* 0x000fcc00078e00ff */
[----:B------:R-:W0:Y:S02]  /*6a90*/  F2I.FTZ.TRUNC.NTZ R17, R17 ;  /* 0x0000001100117305 */ /* 0x000e24000021f100 */
[----:B0-----:R2:W-:Y:S01]  /*6aa0*/  STG.E desc[UR36][R8.64], R17 ;  /* 0x0000001108007986 */ /* 0x0015e2000c101924 */
[----:B------:R-:W-:Y:S05]  /*6ab0*/  BRA `(.L_x_8725) ;  /* 0x0000000c004c7947 */ /* 0x000fea0003800000 */
.L_x_8726:
[----:B------:R-:W-:-:S06]  /*6ac0*/  IMAD.U32 R17, R17, 0x10000, RZ ;  /* 0x0001000011117824 */ /* 0x000fcc00078e00ff */
[----:B------:R-:W0:Y:S02]  /*6ad0*/  F2I.FTZ.TRUNC.NTZ R17, R17 ;  /* 0x0000001100117305 */ /* 0x000e24000021f100 */
[----:B0-----:R0:W-:Y:S01]  /*6ae0*/  STG.E.U16 desc[UR36][R8.64], R17 ;  /* 0x0000001108007986 */ /* 0x0011e2000c101524 */
[----:B------:R-:W-:Y:S05]  /*6af0*/  BRA `(.L_x_8725) ;  /* 0x0000000c003c7947 */ /* 0x000fea0003800000 */
.L_x_8721:
        /* <DEDUP_REMOVED lines=9> */
.L_x_8729:
[----:B------:R-:W-:-:S05]  /*6b90*/  IMAD.U32 R0, R17, 0x10000, RZ ;  /* 0x0001000011007824 */ /* 0x000fca00078e00ff */
[----:B------:R-:W-:-:S05]  /*6ba0*/  F2FP.F16.F32.PACK_AB R0, RZ, R0 ;  /* 0x00000000ff00723e */ /* 0x000fca00000000ff */
[----:B------:R0:W-:Y:S01]  /*6bb0*/  STG.E.U16 desc[UR36][R8.64], R0 ;  /* 0x0000000008007986 */ /* 0x0001e2000c101524 */
[----:B------:R-:W-:Y:S05]  /*6bc0*/  BRA `(.L_x_8725) ;  /* 0x0000000c00087947 */ /* 0x000fea0003800000 */
.L_x_8728:
        /* <DEDUP_REMOVED lines=10> */
.L_x_8731:
[----:B------:R-:W-:-:S05]  /*6c70*/  IMAD.U32 R17, R17, 0x10000, RZ ;  /* 0x0001000011117824 */ /* 0x000fca00078e00ff */
[----:B------:R-:W-:-:S04]  /*6c80*/  F2FP.F16.F32.PACK_AB R3, RZ, R17 ;  /* 0x00000011ff03723e */ /* 0x000fc800000000ff */
[----:B------:R-:W-:-:S05]  /*6c90*/  PRMT R3, R3, 0x5410, RZ ;  /* 0x0000541003037816 */ /* 0x000fca00000000ff */
[----:B------:R0:W-:Y:S01]  /*6ca0*/  STG.E desc[UR36][R8.64], R3 ;  /* 0x0000000308007986 */ /* 0x0001e2000c101924 */
[----:B------:R-:W-:Y:S05]  /*6cb0*/  BRA `(.L_x_8725) ;  /* 0x0000000800cc7947 */ /* 0x000fea0003800000 */
.L_x_8730:
[----:B------:R-:W-:-:S04]  /*6cc0*/  IMAD.U32 R4, R17, 0x10000, RZ ;  /* 0x0001000011047824 */ /* 0x000fc800078e00ff */
[----:B------:R-:W-:-:S06]  /*6cd0*/  FMUL.FTZ R4, R4, 1 ;  /* 0x3f80000004047820 */ /* 0x000fcc0000410000 */
[----:B------:R-:W0:Y:S02]  /*6ce0*/  F2F.F64.F32 R4, R4 ;  /* 0x0000000400047310 */ /* 0x000e240000201800 */
[----:B0-----:R0:W-:Y:S01]  /*6cf0*/  STG.E.64 desc[UR36][R8.64], R4 ;  /* 0x0000000408007986 */ /* 0x0011e2000c101b24 */
[----:B------:R-:W-:Y:S05]  /*6d00*/  BRA `(.L_x_8725) ;  /* 0x0000000800b87947 */ /* 0x000fea0003800000 */
.L_x_8720:
        /* <DEDUP_REMOVED lines=13> */
.L_x_8734:
[----:B------:R-:W-:Y:S01]  /*6de0*/  IMAD.U32 R17, R17, 0x10000, RZ ;  /* 0x0001000011117824 */ /* 0x000fe200078e00ff */
[----:B------:R-:W-:-:S03]  /*6df0*/  CS2R R6, SRZ ;  /* 0x0000000000067805 */ /* 0x000fc6000001ff00 */
[----:B------:R-:W-:-:S06]  /*6e00*/  FMUL.FTZ R4, R17, 1 ;  /* 0x3f80000011047820 */ /* 0x000fcc0000410000 */
[----:B------:R-:W0:Y:S02]  /*6e10*/  F2F.F64.F32 R4, R4 ;  /* 0x0000000400047310 */ /* 0x000e240000201800 */
[----:B0-----:R0:W-:Y:S01]  /*6e20*/  STG.E.128 desc[UR36][R8.64], R4 ;  /* 0x0000000408007986 */ /* 0x0011e2000c101d24 */
[----:B------:R-:W-:Y:S05]  /*6e30*/  BRA `(.L_x_8725) ;  /* 0x00000008006c7947 */ /* 0x000fea0003800000 */
.L_x_8733:
        /* <DEDUP_REMOVED lines=21> */
.L_x_8738:
[----:B------:R-:W-:Y:S05]  /*6f90*/  BSYNC B0 ;  /* 0x0000000000007941 */ /* 0x000fea0003800000 */
.L_x_8737:
[----:B------:R-:W-:-:S05]  /*6fa0*/  LOP3.LUT R5, R0, R5, RZ, 0xfc, !PT ;  /* 0x0000000500057212 */ /* 0x000fca00078efcff */
[----:B------:R0:W-:Y:S01]  /*6fb0*/  STG.E.U8 desc[UR36][R8.64], R5 ;  /* 0x0000000508007986 */ /* 0x0001e2000c101124 */
[----:B------:R-:W-:Y:S05]  /*6fc0*/  BRA `(.L_x_8725) ;  /* 0x0000000800087947 */ /* 0x000fea0003800000 */
.L_x_8736:
        /* <DEDUP_REMOVED lines=13> */
.L_x_8740:
[----:B------:R-:W-:Y:S01]  /*70a0*/  IMAD.MOV.U32 R0, RZ, RZ, 0x7f ;  /* 0x0000007fff007424 */ /* 0x000fe200078e00ff */
[----:B------:R-:W-:-:S04]  /*70b0*/  ISETP.GT.U32.AND P0, PT, R3, 0x7f800000, PT ;  /* 0x7f8000000300780c */ /* 0x000fc80003f04070 */
[----:B------:R-:W-:-:S09]  /*70c0*/  SEL R0, R0, 0x7c, P0 ;  /* 0x0000007c00007807 */ /* 0x000fd20000000000 */
.L_x_8741:
[----:B------:R-:W-:Y:S05]  /*70d0*/  BSYNC B0 ;  /* 0x0000000000007941 */ /* 0x000fea0003800000 */
.L_x_8739:
[----:B------:R-:W-:-:S04]  /*70e0*/  LOP3.LUT R3, R17, 0x80000000, RZ, 0xc0, !PT ;  /* 0x8000000011037812 */ /* 0x000fc800078ec0ff */
[----:B------:R-:W-:-:S04]  /*70f0*/  SHF.R.U32.HI R3, RZ, 0x18, R3 ;  /* 0x00000018ff037819 */ /* 0x000fc80000011603 */
[----:B------:R-:W-:-:S05]  /*7100*/  LOP3.LUT R3, R0, R3, RZ, 0xfc, !PT ;  /* 0x0000000300037212 */ /* 0x000fca00078efcff */
[----:B------:R0:W-:Y:S01]  /*7110*/  STG.E.U8 desc[UR36][R8.64], R3 ;  /* 0x0000000308007986 */ /* 0x0001e2000c101124 */
[----:B------:R-:W-:Y:S05]  /*7120*/  BRA `(.L_x_8725) ;  /* 0x0000000400b07947 */ /* 0x000fea0003800000 */
.L_x_8735:
[----:B------:R0:W-:Y:S01]  /*7130*/  STG.E.U16 desc[UR36][R8.64], R17 ;  /* 0x0000001108007986 */ /* 0x0001e2000c101524 */
[----:B------:R-:W-:Y:S05]  /*7140*/  BRA `(.L_x_8725) ;  /* 0x0000000400a87947 */ /* 0x000fea0003800000 */
.L_x_8732:
        /* <DEDUP_REMOVED lines=12> */
.L_x_8744:
        /* <DEDUP_REMOVED lines=17> */
.L_x_8747:
[----:B------:R-:W-:-:S04]  /*7320*/  LOP3.LUT R3, R17, 0x80000000, RZ, 0xc0, !PT ;  /* 0x8000000011037812 */ /* 0x000fc800078ec0ff */
[----:B------:R-:W-:-:S04]  /*7330*/  SHF.R.U32.HI R3, RZ, 0x18, R3 ;  /* 0x00000018ff037819 */ /* 0x000fc80000011603 */
[----:B------:R-:W-:-:S04]  /*7340*/  LOP3.LUT R0, R0, R3, RZ, 0xfc, !PT ;  /* 0x0000000300007212 */ /* 0x000fc800078efcff */
[----:B------:R-:W-:-:S07]  /*7350*/  PRMT R4, R0, 0x7610, R4 ;  /* 0x0000761000047816 */ /* 0x000fce0000000004 */
.L_x_8746:
[----:B------:R-:W-:Y:S05]  /*7360*/  BSYNC B0 ;  /* 0x0000000000007941 */ /* 0x000fea0003800000 */
.L_x_8745:
[----:B------:R0:W-:Y:S01]  /*7370*/  STG.E.U8 desc[UR36][R8.64], R4 ;  /* 0x0000000408007986 */ /* 0x0001e2000c101124 */
[----:B------:R-:W-:Y:S05]  /*7380*/  BRA `(.L_x_8725) ;  /* 0x0000000400187947 */ /* 0x000fea0003800000 */
.L_x_8743:
        /* <DEDUP_REMOVED lines=17> */
.L_x_8750:
[----:B------:R-:W-:-:S04]  /*74a0*/  LOP3.LUT R3, R17, 0x80000000, RZ, 0xc0, !PT ;  /* 0x8000000011037812 */ /* 0x000fc800078ec0ff */
[----:B------:R-:W-:-:S04]  /*74b0*/  SHF.R.U32.HI R3, RZ, 0x18, R3 ;  /* 0x00000018ff037819 */ /* 0x000fc80000011603 */
[----:B------:R-:W-:-:S04]  /*74c0*/  LOP3.LUT R0, R0, R3, RZ, 0xfc, !PT ;  /* 0x0000000300007212 */ /* 0x000fc800078efcff */
[----:B------:R-:W-:-:S07]  /*74d0*/  PRMT R4, R0, 0x7610, R4 ;  /* 0x0000761000047816 */ /* 0x000fce0000000004 */
.L_x_8749:
[----:B------:R-:W-:Y:S05]  /*74e0*/  BSYNC B0 ;  /* 0x0000000000007941 */ /* 0x000fea0003800000 */
.L_x_8748:
[----:B------:R0:W-:Y:S01]  /*74f0*/  STG.E.U8 desc[UR36][R8.64], R4 ;  /* 0x0000000408007986 */ /* 0x0001e2000c101124 */
[----:B------:R-:W-:Y:S05]  /*7500*/  BRA `(.L_x_8725) ;  /* 0x0000000000b87947 */ /* 0x000fea0003800000 */
.L_x_8742:
        /* <DEDUP_REMOVED lines=22> */
.L_x_8724:
        /* <DEDUP_REMOVED lines=16> */
.L_x_8753:
[----:B------:R-:W-:Y:S05]  /*7770*/  BRA `(.L_x_8725) ;  /* 0x00000000001c7947 */ /* 0x000fea0003800000 */
.L_x_8752:
[----:B------:R-:W-:-:S06]  /*7780*/  IMAD.U32 R4, R17, 0x10000, RZ ;  /* 0x0001000011047824 */ /* 0x000fcc00078e00ff */
[----:B------:R-:W0:Y:S02]  /*7790*/  F2I.U64.TRUNC R4, R4 ;  /* 0x0000000400047311 */ /* 0x000e24000020d800 */
[----:B0-----:R0:W-:Y:S01]  /*77a0*/  STG.E.64 desc[UR36][R8.64], R4 ;  /* 0x0000000408007986 */ /* 0x0011e2000c101b24 */
[----:B------:R-:W-:Y:S05]  /*77b0*/  BRA `(.L_x_8725) ;  /* 0x00000000000c7947 */ /* 0x000fea0003800000 */
.L_x_8751:
[----:B------:R-:W-:-:S06]  /*77c0*/  IMAD.U32 R17, R17, 0x10000, RZ ;  /* 0x0001000011117824 */ /* 0x000fcc00078e00ff */
[----:B------:R-:W0:Y:S02]  /*77d0*/  F2I.FTZ.U32.TRUNC.NTZ R17, R17 ;  /* 0x0000001100117305 */ /* 0x000e24000021f000 */
[----:B0-----:R0:W-:Y:S02]  /*77e0*/  STG.E desc[UR36][R8.64], R17 ;  /* 0x0000001108007986 */ /* 0x0011e4000c101924 */
.L_x_8725:
[----:B------:R-:W-:-:S07]  /*77f0*/  VIADD R25, R25, 0x80 ;  /* 0x0000008019197836 */ /* 0x000fce0000000000 */
.L_x_8685:
[----:B------:R-:W-:Y:S05]  /*7800*/  BSYNC B6 ;  /* 0x0000000000067941 */ /* 0x000fea0003800000 */
.L_x_8684:
        /* <DEDUP_REMOVED lines=21> */
[----:B0-----:R-:W-:Y:S01]  /*7960*/  STG.E.U8 desc[UR36][R2.64], R19 ;  /* 0x0000001302007986 */ /* 0x001fe2000c101124 */
[----:B------:R-:W-:Y:S05]  /*7970*/  EXIT ;  /* 0x000000000000794d */ /* 0x000fea0003800000 */
.L_x_8757:
[----:B------:R-:W-:-:S06]  /*7980*/  IMAD.U32 R5, R19, 0x10000, RZ ;  /* 0x0001000013057824 */ /* 0x000fcc00078e00ff */
[----:B------:R-:W0:Y:S02]  /*7990*/  F2I.S64.TRUNC R4, R5 ;  /* 0x0000000500047311 */ /* 0x000e24000020d900 */
[----:B0-----:R-:W-:Y:S01]  /*79a0*/  STG.E.U8 desc[UR36][R2.64], R4 ;  /* 0x0000000402007986 */ /* 0x001fe2000c101124 */
[----:B------:R-:W-:Y:S05]  /*79b0*/  EXIT ;  /* 0x000000000000794d */ /* 0x000fea0003800000 */
.L_x_8756:
        /* <DEDUP_REMOVED lines=10> */
.L_x_8760:
[----:B------:R-:W-:-:S06]  /*7a60*/  IMAD.U32 R19, R19, 0x10000, RZ ;  /* 0x0001000013137824 */ /* 0x000fcc00078e00ff */
[----:B------:R-:W0:Y:S02]  /*7a70*/  F2I.FTZ.TRUNC.NTZ R19, R19 ;  /* 0x0000001300137305 */ /* 0x000e24000021f100 */
[----:B0-----:R-:W-:Y:S01]  /*7a80*/  STG.E desc[UR36][R2.64], R19 ;  /* 0x0000001302007986 */ /* 0x001fe2000c101924 */
[----:B------:R-:W-:Y:S05]  /*7a90*/  EXIT ;  /* 0x000000000000794d */ /* 0x000fea0003800000 */
.L_x_8759:
[----:B------:R-:W-:-:S06]  /*7aa0*/  IMAD.U32 R19, R19, 0x10000, RZ ;  /* 0x0001000013137824 */ /* 0x000fcc00078e00ff */
[----:B------:R-:W0:Y:S02]  /*7ab0*/  F2I.FTZ.TRUNC.NTZ R19, R19 ;  /* 0x0000001300137305 */ /* 0x000e24000021f100 */
[----:B0-----:R-:W-:Y:S01]  /*7ac0*/  STG.E.U16 desc[UR36][R2.64], R19 ;  /* 0x0000001302007986 */ /* 0x001fe2000c101524 */
[----:B------:R-:W-:Y:S05]  /*7ad0*/  EXIT ;  /* 0x000000000000794d */ /* 0x000fea0003800000 */
.L_x_8755:
        /* <DEDUP_REMOVED lines=9> */
.L_x_8762:
[----:B------:R-:W-:-:S05]  /*7b70*/  IMAD.U32 R0, R19, 0x10000, RZ ;  /* 0x0001000013007824 */ /* 0x000fca00078e00ff */
[----:B------:R-:W-:-:S05]  /*7b80*/  F2FP.F16.F32.PACK_AB R0, RZ, R0 ;  /* 0x00000000ff00723e */ /* 0x000fca00000000ff */
[----:B------:R-:W-:Y:S01]  /*7b90*/  STG.E.U16 desc[UR36][R2.64], R0 ;  /* 0x0000000002007986 */ /* 0x000fe2000c101524 */
[----:B------:R-:W-:Y:S05]  /*7ba0*/  EXIT ;  /* 0x000000000000794d */ /* 0x000fea0003800000 */
.L_x_8761:
        /* <DEDUP_REMOVED lines=10> */
.L_x_8764:
[----:B------:R-:W-:-:S05]  /*7c50*/  IMAD.U32 R19, R19, 0x10000, RZ ;  /* 0x0001000013137824 */ /* 0x000fca00078e00ff */
[----:B------:R-:W-:-:S04]  /*7c60*/  F2FP.F16.F32.PACK_AB R5, RZ, R19 ;  /* 0x00000013ff05723e */ /* 0x000fc800000000ff */
[----:B------:R-:W-:-:S05]  /*7c70*/  PRMT R5, R5, 0x5410, RZ ;  /* 0x0000541005057816 */ /* 0x000fca00000000ff */
[----:B------:R-:W-:Y:S01]  /*7c80*/  STG.E desc[UR36][R2.64], R5 ;  /* 0x0000000502007986 */ /* 0x000fe2000c101924 */
[----:B------:R-:W-:Y:S05]  /*7c90*/  EXIT ;  /* 0x000000000000794d */ /* 0x000fea0003800000 */
.L_x_8763:
[----:B------:R-:W-:-:S04]  /*7ca0*/  IMAD.U32 R4, R19, 0x10000, RZ ;  /* 0x0001000013047824 */ /* 0x000fc800078e00ff */
[----:B------:R-:W-:-:S06]  /*7cb0*/  FMUL.FTZ R4, R4, 1 ;  /* 0x3f80000004047820 */ /* 0x000fcc0000410000 */
[----:B------:R-:W0:Y:S02]  /*7cc0*/  F2F.F64.F32 R4, R4 ;  /* 0x0000000400047310 */ /* 0x000e240000201800 */
[----:B0-----:R-:W-:Y:S01]  /*7cd0*/  STG.E.64 desc[UR36][R2.64], R4 ;  /* 0x0000000402007986 */ /* 0x001fe2000c101b24 */
[----:B------:R-:W-:Y:S05]  /*7ce0*/  EXIT ;  /* 0x000000000000794d */ /* 0x000fea0003800000 */
.L_x_8754:
        /* <DEDUP_REMOVED lines=13> */
.L_x_8767:
[----:B------:R-:W-:Y:S01]  /*7dc0*/  IMAD.U32 R19, R19, 0x10000, RZ ;  /* 0x0001000013137824 */ /* 0x000fe200078e00ff */
[----:B------:R-:W-:-:S03]  /*7dd0*/  CS2R R6, SRZ ;  /* 0x0000000000067805 */ /* 0x000fc6000001ff00 */
[----:B------:R-:W-:-:S06]  /*7de0*/  FMUL.FTZ R4, R19, 1 ;  /* 0x3f80000013047820 */ /* 0x000fcc0000410000 */
[----:B------:R-:W0:Y:S02]  /*7df0*/  F2F.F64.F32 R4, R4 ;  /* 0x0000000400047310 */ /* 0x000e240000201800 */
[----:B0-----:R-:W-:Y:S01]  /*7e00*/  STG.E.128 desc[UR36][R2.64], R4 ;  /* 0x0000000402007986 */ /* 0x001fe2000c101d24 */
[----:B------:R-:W-:Y:S05]  /*7e10*/  EXIT ;  /* 0x000000000000794d */ /* 0x000fea0003800000 */
.L_x_8766:
        /* <DEDUP_REMOVED lines=21> */
.L_x_8771:
[----:B------:R-:W-:Y:S05]  /*7f70*/  BSYNC B0 ;  /* 0x0000000000007941 */ /* 0x000fea0003800000 */
.L_x_8770:
[----:B------:R-:W-:-:S05]  /*7f80*/  LOP3.LUT R5, R0, R5, RZ, 0xfc, !PT ;  /* 0x0000000500057212 */ /* 0x000fca00078efcff */
[----:B------:R-:W-:Y:S01]  /*7f90*/  STG.E.U8 desc[UR36][R2.64], R5 ;  /* 0x0000000502007986 */ /* 0x000fe2000c101124 */
[----:B------:R-:W-:Y:S05]  /*7fa0*/  EXIT ;  /* 0x000000000000794d */ /* 0x000fea0003800000 */
.L_x_8769:
        /* <DEDUP_REMOVED lines=13> */
.L_x_8773:
[----:B------:R-:W-:Y:S01]  /*8080*/  IMAD.MOV.U32 R0, RZ, RZ, 0x7f ;  /* 0x0000007fff007424 */ /* 0x000fe200078e00ff */
[----:B------:R-:W-:-:S04]  /*8090*/  ISETP.GT.U32.AND P0, PT, R4, 0x7f800000, PT ;  /* 0x7f8000000400780c */ /* 0x000fc80003f04070 */
[----:B------:R-:W-:-:S09]  /*80a0*/  SEL R0, R0, 0x7c, P0 ;  /* 0x0000007c00007807 */ /* 0x000fd20000000000 */
.L_x_8774:
[----:B------:R-:W-:Y:S05]  /*80b0*/  BSYNC B0 ;  /* 0x0000000000007941 */ /* 0x000fea0003800000 */
.L_x_8772:
[----:B------:R-:W-:-:S04]  /*80c0*/  LOP3.LUT R4, R19, 0x80000000, RZ, 0xc0, !PT ;  /* 0x8000000013047812 */ /* 0x000fc800078ec0ff */
[----:B------:R-:W-:-:S04]  /*80d0*/  SHF.R.U32.HI R5, RZ, 0x18, R4 ;  /* 0x00000018ff057819 */ /* 0x000fc80000011604 */
[----:B------:R-:W-:-:S05]  /*80e0*/  LOP3.LUT R5, R0, R5, RZ, 0xfc, !PT ;  /* 0x0000000500057212 */ /* 0x000fca00078efcff */
[----:B------:R-:W-:Y:S01]  /*80f0*/  STG.E.U8 desc[UR36][R2.64], R5 ;  /* 0x0000000502007986 */ /* 0x000fe2000c101124 */
[----:B------:R-:W-:Y:S05]  /*8100*/  EXIT ;  /* 0x000000000000794d */ /* 0x000fea0003800000 */
.L_x_8768:
[----:B------:R-:W-:Y:S01]  /*8110*/  STG.E.U16 desc[UR36][R2.64], R19 ;  /* 0x0000001302007986 */ /* 0x000fe2000c101524 */
[----:B------:R-:W-:Y:S05]  /*8120*/  EXIT ;  /* 0x000000000000794d */ /* 0x000fea0003800000 */
.L_x_8765:
        /* <DEDUP_REMOVED lines=12> */
.L_x_8777:
        /* <DEDUP_REMOVED lines=17> */
.L_x_8780:
[----:B------:R-:W-:-:S04]  /*8300*/  LOP3.LUT R0, R19, 0x80000000, RZ, 0xc0, !PT ;  /* 0x8000000013007812 */ /* 0x000fc800078ec0ff */
[----:B------:R-:W-:-:S04]  /*8310*/  SHF.R.U32.HI R5, RZ, 0x18, R0 ;  /* 0x00000018ff057819 */ /* 0x000fc80000011600 */
[----:B------:R-:W-:-:S04]  /*8320*/  LOP3.LUT R4, R4, R5, RZ, 0xfc, !PT ;  /* 0x0000000504047212 */ /* 0x000fc800078efcff */
[----:B------:R-:W-:-:S07]  /*8330*/  PRMT R0, R4, 0x7610, R0 ;  /* 0x0000761004007816 */ /* 0x000fce0000000000 */
.L_x_8779:
[----:B------:R-:W-:Y:S05]  /*8340*/  BSYNC B0 ;  /* 0x0000000000007941 */ /* 0x000fea0003800000 */
.L_x_8778:
[----:B------:R-:W-:Y:S01]  /*8350*/  STG.E.U8 desc[UR36][R2.64], R0 ;  /* 0x0000000002007986 */ /* 0x000fe2000c101124 */
[----:B------:R-:W-:Y:S05]  /*8360*/  EXIT ;  /* 0x000000000000794d */ /* 0x000fea0003800000 */
.L_x_8776:
        /* <DEDUP_REMOVED lines=17> */
.L_x_8783:
[----:B------:R-:W-:-:S04]  /*8480*/  LOP3.LUT R0, R19, 0x80000000, RZ, 0xc0, !PT ;  /* 0x8000000013007812 */ /* 0x000fc800078ec0ff */
[----:B------:R-:W-:-:S04]  /*8490*/  SHF.R.U32.HI R5, RZ, 0x18, R0 ;  /* 0x00000018ff057819 */ /* 0x000fc80000011600 */
[----:B------:R-:W-:-:S04]  /*84a0*/  LOP3.LUT R4, R4, R5, RZ, 0xfc, !PT ;  /* 0x0000000504047212 */ /* 0x000fc800078efcff */
[----:B------:R-:W-:-:S07]  /*84b0*/  PRMT R0, R4, 0x7610, R0 ;  /* 0x0000761004007816 */ /* 0x000fce0000000000 */
.L_x_8782:
[----:B------:R-:W-:Y:S05]  /*84c0*/  BSYNC B0 ;  /* 0x0000000000007941 */ /* 0x000fea0003800000 */
.L_x_8781:
[----:B------:R-:W-:Y:S01]  /*84d0*/  STG.E.U8 desc[UR36][R2.64], R0 ;  /* 0x0000000002007986 */ /* 0x000fe2000c101124 */
[----:B------:R-:W-:Y:S05]  /*84e0*/  EXIT ;  /* 0x000000000000794d */ /* 0x000fea0003800000 */
.L_x_8775:
[----:B------:R-:W-:-:S13]  /*84f0*/  ISETP.NE.AND P0, PT, R0, 0x1c, PT ;  /* 0x0000001c0000780c */ /* 0x000fda0003f05270 */
[----:B------:R-:W-:Y:S05]  /*8500*/  @!P0 BRA `(.L_x_8784) ;  /* 0x0000000000a48947 */ /* 0x000fea0003800000 */
[----:B------:R-:W-:-:S13]  /*8510*/  ISETP.NE.AND P0, PT, R0, 0x1d, PT ;  /* 0x0000001d0000780c */ /* 0x000fda0003f05270 */
[----:B------:R-:W-:Y:S05]  /*8520*/  @!P0 BRA `(.L_x_8785) ;  /* 0x00000000008c8947 */ /* 0x000fea0003800000 */
[----:B------:R-:W-:-:S13]  /*8530*/  ISETP.NE.AND P0, PT, R0, 0x2c, PT ;  /* 0x0000002c0000780c */ /* 0x000fda0003f05270 */
[----:B------:R-:W-:Y:S05]  /*8540*/  @P0 BRA `(.L_x_8758) ;  /* 0x0000000000400947 */ /* 0x000fea0003800000 */
[----:B------:R-:W-:Y:S02]  /*8550*/  IMAD.U32 R19, R19, 0x10000, RZ ;  /* 0x0001000013137824 */ /* 0x000fe400078e00ff */
        /* <DEDUP_REMOVED lines=15> */
.L_x_8758:
        /* <DEDUP_REMOVED lines=16> */
.L_x_8786:
[----:B------:R-:W-:Y:S05]  /*8750*/  EXIT ;  /* 0x000000000000794d */ /* 0x000fea0003800000 */
.L_x_8785:
[----:B------:R-:W-:-:S06]  /*8760*/  IMAD.U32 R4, R19, 0x10000, RZ ;  /* 0x0001000013047824 */ /* 0x000fcc00078e00ff */
[----:B------:R-:W0:Y:S02]  /*8770*/  F2I.U64.TRUNC R4, R4 ;  /* 0x0000000400047311 */ /* 0x000e24000020d800 */
[----:B0-----:R-:W-:Y:S01]  /*8780*/  STG.E.64 desc[UR36][R2.64], R4 ;  /* 0x0000000402007986 */ /* 0x001fe2000c101b24 */
[----:B------:R-:W-:Y:S05]  /*8790*/  EXIT ;  /* 0x000000000000794d */ /* 0x000fea0003800000 */
.L_x_8784:
[----:B------:R-:W-:-:S06]  /*87a0*/  IMAD.U32 R19, R19, 0x10000, RZ ;  /* 0x0001000013137824 */ /* 0x000fcc00078e00ff */
[----:B------:R-:W0:Y:S02]  /*87b0*/  F2I.FTZ.U32.TRUNC.NTZ R19, R19 ;  /* 0x0000001300137305 */ /* 0x000e24000021f000 */
[----:B0-----:R-:W-:Y:S01]  /*87c0*/  STG.E desc[UR36][R2.64], R19 ;  /* 0x0000001302007986 */ /* 0x001fe2000c101924 */
[----:B------:R-:W-:Y:S05]  /*87d0*/  EXIT ;  /* 0x000000000000794d */ /* 0x000fea0003800000 */
.L_x_8787:
        /* <DEDUP_REMOVED lines=10> */
.L_x_13322:


//--------------------- .text._ZN2at6native18elementwise_kernelILi128ELi4EZNS0_22gpu_kernel_impl_nocastIZZZNS0_17log10_kernel_cudaERNS_18TensorIteratorBaseEENKUlvE0_clEvENKUlvE2_clEvEUlN3c108BFloat16EE_EEvS4_RKT_EUliE_EEviT1_ --------------------------
	.section	.text._ZN2at6native18elementwise_kernelILi128ELi4EZNS0_22gpu_kernel_impl_nocastIZZZNS0_17log10_kernel_cudaERNS_18TensorIteratorBaseEENKUlvE0_clEvENKUlvE2_clEvEUlN3c108BFloat16EE_EEvS4_RKT_EUliE_EEviT1_,"ax",@progbits
	.align	128
        .global         _ZN2at6native18elementwise_kernelILi128ELi4EZNS0_22gpu_kernel_impl_nocastIZZZNS0_17log10_kernel_cudaERNS_18TensorIteratorBaseEENKUlvE0_clEvENKUlvE2_clEvEUlN3c108BFloat16EE_EEvS4_RKT_EUliE_EEviT1_
        .type           _ZN2at6native18elementwise_kernelILi128ELi4EZNS0_22gpu_kernel_impl_nocastIZZZNS0_17log10_kernel_cudaERNS_18TensorIteratorBaseEENKUlvE0_clEvENKUlvE2_clEvEUlN3c108BFloat16EE_EEvS4_RKT_EUliE_EEviT1_,@function
        .size           _ZN2at6native18elementwise_kernelILi128ELi4EZNS0_22gpu_kernel_impl_nocastIZZZNS0_17log10_kernel_cudaERNS_18TensorIteratorBaseEENKUlvE0_clEvENKUlvE2_clEvEUlN3c108BFloat16EE_EEvS4_RKT_EUliE_EEviT1_,(.L_x_13323 - _ZN2at6native18elementwise_kernelILi128ELi4EZNS0_22gpu_kernel_impl_nocastIZZZNS0_17log10_kernel_cudaERNS_18TensorIteratorBaseEENKUlvE0_clEvENKUlvE2_clEvEUlN3c108BFloat16EE_EEvS4_RKT_EUliE_EEviT1_)
        .other          _ZN2at6native18elementwise_kernelILi128ELi4EZNS0_22gpu_kernel_impl_nocastIZZZNS0_17log10_kernel_cudaERNS_18TensorIteratorBaseEENKUlvE0_clEvENKUlvE2_clEvEUlN3c108BFloat16EE_EEvS4_RKT_EUliE_EEviT1_,@"STO_CUDA_ENTRY STV_DEFAULT"
_ZN2at6native18elementwise_kernelILi128ELi4EZNS0_22gpu_kernel_impl_nocastIZZZNS0_17log10_kernel_cudaERNS_18TensorIteratorBaseEENKUlvE0_clEvENKUlvE2_clEvEUlN3c108BFloat16EE_EEvS4_RKT_EUliE_EEviT1_:
.text._ZN2at6native18elementwise_kernelILi128ELi4EZNS0_22gpu_kernel_impl_nocastIZZZNS0_17log10_kernel_cudaERNS_18TensorIteratorBaseEENKUlvE0_clEvENKUlvE2_clEvEUlN3c108BFloat16EE_EEvS4_RKT_EUliE_EEviT1_:
        /* <DEDUP_REMOVED lines=311> */
.L_x_8790:
        /* <DEDUP_REMOVED lines=10> */
[----:B0-----:R-:W-:-:S05]  /*1410*/  FMUL.FTZ R7, R6, 0.30103000998497009277 ;  /* 0x3e9a209b06077820 */ /* 0x001fca0000410000 */
[----:B------:R-:W-:-:S05]  /*1420*/  F2FP.BF16.F32.PACK_AB R7, RZ, R7 ;  /* 0x00000007ff07723e */ /* 0x000fca00000010ff */
[----:B------:R0:W-:Y:S02]  /*1430*/  STG.E.U16 desc[UR4][R2.64], R7 ;  /* 0x0000000702007986 */ /* 0x0001e4000c101504 */
.L_x_8789:
[----:B------:R-:W-:Y:S05]  /*1440*/  BSYNC B0 ;  /* 0x0000000000007941 */ /* 0x000fea0003800000 */
.L_x_8788:
        /* <DEDUP_REMOVED lines=305> */
.L_x_8793:
        /* <DEDUP_REMOVED lines=8> */
[----:B------:R-:W-:Y:S02]  /*27e0*/  ISETP.GE.AND P0, PT, R0, UR6, PT ;  /* 0x0000000600007c0c */ /* 0x000fe4000bf06270 */
[----:B--2---:R-:W-:-:S06]  /*27f0*/  SHF.L.U32 R6, R4, 0x10, RZ ;  /* 0x0000001004067819 */ /* 0x004fcc00000006ff */
[----:B------:R-:W0:Y:S02]  /*2800*/  MUFU.LG2 R6, R6 ;  /* 0x0000000600067308 */ /* 0x000e240000000c00 */
[----:B0-----:R-:W-:-:S05]  /*2810*/  FMUL.FTZ R7, R6, 0.30103000998497009277 ;  /* 0x3e9a209b06077820 */ /* 0x001fca0000410000 */
[----:B------:R-:W-:-:S05]  /*2820*/  F2FP.BF16.F32.PACK_AB R7, RZ, R7 ;  /* 0x00000007ff07723e */ /* 0x000fca00000010ff */
[----:B------:R1:W-:Y:S01]  /*2830*/  STG.E.U16 desc[UR4][R2.64], R7 ;  /* 0x0000000702007986 */ /* 0x0003e2000c101504 */
[----:B------:R-:W-:Y:S05]  /*2840*/  @P0 BRA `(.L_x_8792) ;  /* 0x0000001000ec0947 */ /* 0x000fea0003800000 */
[----:B------:R-:W0:Y:S01]  /*2850*/  LDC R8, c[0x0][0x218] ;  /* 0x00008600ff087b82 */ /* 0x000e220000000800 */
[----:B-1----:R-:W-:Y:S02]  /*2860*/  CS2R R2, SRZ ;  /* 0x0000000000027805 */ /* 0x002fe4000001ff00 */
        /* <DEDUP_REMOVED lines=300> */
.L_x_8794:
        /* <DEDUP_REMOVED lines=10> */
[----:B0-----:R-:W-:-:S05]  /*3bd0*/  FMUL.FTZ R7, R6, 0.30103000998497009277 ;  /* 0x3e9a209b06077820 */ /* 0x001fca0000410000 */
[----:B------:R-:W-:-:S05]  /*3be0*/  F2FP.BF16.F32.PACK_AB R7, RZ, R7 ;  /* 0x00000007ff07723e */ /* 0x000fca00000010ff */
[----:B------:R2:W-:Y:S02]  /*3bf0*/  STG.E.U16 desc[UR4][R2.64], R7 ;  /* 0x0000000702007986 */ /* 0x0005e4000c101504 */
.L_x_8792:
[----:B------:R-:W-:Y:S05]  /*3c00*/  BSYNC B0 ;  /* 0x0000000000007941 */ /* 0x000fea0003800000 */
.L_x_8791:
[----:B------:R-:W-:-:S13]  /*3c10*/  ISETP.GE.AND P0, PT, R0, UR6, PT ;  /* 0x0000000600007c0c */ /* 0x000fda000bf06270 */
[----:B------:R-:W-:Y:S05]  /*3c20*/  @P0 EXIT ;  /* 0x000000000000094d */ /* 0x000fea0003800000 */
[----:B------:R-:W3:Y:S01]  /*3c30*/  LDC R8, c[0x0][0x218] ;  /* 0x00008600ff087b82 */ /* 0x000ee20000000800 */
[----:B012---:R-:W-:Y:S02]  /*3c40*/  CS2R R2, SRZ ;  /* 0x0000000000027805 */ /* 0x007fe4000001ff00 */
[----:B---3--:R-:W-:-:S13]  /*3c50*/  ISETP.NE.AND P0, PT, R8, RZ, PT ;  /* 0x000000ff0800720c */ /* 0x008fda0003f05270 */
        /* <DEDUP_REMOVED lines=299> */
.L_x_8795:
        /* <DEDUP_REMOVED lines=9> */
[----:B0-----:R-:W-:-:S05]  /*4fa0*/  FMUL.FTZ R6, R0, 0.30103000998497009277 ;  /* 0x3e9a209b00067820 */ /* 0x001fca0000410000 */
[----:B------:R-:W-:-:S05]  /*4fb0*/  F2FP.BF16.F32.PACK_AB R6, RZ, R6 ;  /* 0x00000006ff06723e */ /* 0x000fca00000010ff */
[----:B------:R-:W-:Y:S01]  /*4fc0*/  STG.E.U16 desc[UR4][R2.64], R6 ;  /* 0x0000000602007986 */ /* 0x000fe2000c101504 */
[----:B------:R-:W-:Y:S05]  /*4fd0*/  EXIT ;  /* 0x000000000000794d */ /* 0x000fea0003800000 */
.L_x_8796:
        /* <DEDUP_REMOVED lines=10> */
.L_x_13323:


//--------------------- .text._ZN2at6native27unrolled_elementwise_kernelIZZZNS0_17log10_kernel_cudaERNS_18TensorIteratorBaseEENKUlvE0_clEvENKUlvE2_clEvEUlN3c108BFloat16EE_St5arrayIPcLm2EELi4E23TrivialOffsetCalculatorILi1EjESD_NS0_6memory15LoadWithoutCastENSE_16StoreWithoutCastEEEviT_T0_T2_T3_T4_T5_ --------------------------
	.section	.text._ZN2at6native27unrolled_elementwise_kernelIZZZNS0_17log10_kernel_cudaERNS_18TensorIteratorBaseEENKUlvE0_clEvENKUlvE2_clEvEUlN3c108BFloat16EE_St5arrayIPcLm2EELi4E23TrivialOffsetCalculatorILi1EjESD_NS0_6memory15LoadWithoutCastENSE_16StoreWithoutCastEEEviT_T0_T2_T3_T4_T5_,"ax",@progbits
	.align	128
        .global         _ZN2at6native27unrolled_elementwise_kernelIZZZNS0_17log10_kernel_cudaERNS_18TensorIteratorBaseEENKUlvE0_clEvENKUlvE2_clEvEUlN3c108BFloat16EE_St5arrayIPcLm2EELi4E23TrivialOffsetCalculatorILi1EjESD_NS0_6memory15LoadWithoutCastENSE_16StoreWithoutCastEEEviT_T0_T2_T3_T4_T5_
        .type           _ZN2at6native27unrolled_elementwise_kernelIZZZNS0_17log10_kernel_cudaERNS_18TensorIteratorBaseEENKUlvE0_clEvENKUlvE2_clEvEUlN3c108BFloat16EE_St5arrayIPcLm2EELi4E23TrivialOffsetCalculatorILi1EjESD_NS0_6memory15LoadWithoutCastENSE_16StoreWithoutCastEEEviT_T0_T2_T3_T4_T5_,@function
        .size           _ZN2at6native27unrolled_elementwise_kernelIZZZNS0_17log10_kernel_cudaERNS_18TensorIteratorBaseEENKUlvE0_clEvENKUlvE2_clEvEUlN3c108BFloat16EE_St5arrayIPcLm2EELi4E23TrivialOffsetCalculatorILi1EjESD_NS0_6memory15LoadWithoutCastENSE_16StoreWithoutCastEEEviT_T0_T2_T3_T4_T5_,(.L_x_13324 - _ZN2at6native27unrolled_elementwise_kernelIZZZNS0_17log10_kernel_cudaERNS_18TensorIteratorBaseEENKUlvE0_clEvENKUlvE2_clEvEUlN3c108BFloat16EE_St5arrayIPcLm2EELi4E23TrivialOffsetCalculatorILi1EjESD_NS0_6memory15LoadWithoutCastENSE_16StoreWithoutCastEEEviT_T0_T2_T3_T4_T5_)
        .other          _ZN2at6native27unrolled_elementwise_kernelIZZZNS0_17log10_kernel_cudaERNS_18TensorIteratorBaseEENKUlvE0_clEvENKUlvE2_clEvEUlN3c108BFloat16EE_St5arrayIPcLm2EELi4E23TrivialOffsetCalculatorILi1EjESD_NS0_6memory15LoadWithoutCastENSE_16StoreWithoutCastEEEviT_T0_T2_T3_T4_T5_,@"STO_CUDA_ENTRY STV_DEFAULT"
_ZN2at6native27unrolled_elementwise_kernelIZZZNS0_17log10_kernel_cudaERNS_18TensorIteratorBaseEENKUlvE0_clEvENKUlvE2_clEvEUlN3c108BFloat16EE_St5arrayIPcLm2EELi4E23TrivialOffsetCalculatorILi1EjESD_NS0_6memory15LoadWithoutCastENSE_16StoreWithoutCastEEEviT_T0_T2_T3_T4_T5_:
.text._ZN2at6native27unrolled_elementwise_kernelIZZZNS0_17log10_kernel_cudaERNS_18TensorIteratorBaseEENKUlvE0_clEvENKUlvE2_clEvEUlN3c108BFloat16EE_St5arrayIPcLm2EELi4E23TrivialOffsetCalculatorILi1EjESD_NS0_6memory15LoadWithoutCastENSE_16StoreWithoutCastEEEviT_T0_T2_T3_T4_T5_:
[----:B------:R-:W-:Y:S01]  /*0000*/  LDC R1, c[0x0][0x28] ;  /* 0x00000a00ff017b82 */ /* 0x000fe20000000800 */
[----:B------:R-:W0:Y:S07]  /*0010*/  S2R R0, SR_CTAID.X ;  /* 0x0000000000007919 */ /* 0x000e2e0000002500 */
[----:B------:R-:W0:Y:S01]  /*0020*/  LDC R7, c[0x0][0x210] ;  /* 0x00008400ff077b82 */ /* 0x000e220000000800 */
[----:B------:R-:W-:Y:S01]  /*0030*/  PRMT R10, RZ, 0x7610, R10 ;  /* 0x00007610ff0a7816 */ /* 0x000fe2000000000a */
[----:B------:R-:W-:Y:S01]  /*0040*/  ULDC.64 UR4, c[0x0][0x208] ;  /* 0x0000820000047ab9 */ /* 0x000fe20000000a00 */
        /* <DEDUP_REMOVED lines=12> */
[----:B0-----:R-:W-:-:S05]  /*0110*/  @!P0 IMAD.WIDE.U32 R12, R11, 0x2, R12 ;  /* 0x000000020b0c8825 */ /* 0x001fca00078e000c */
[----:B------:R-:W2:Y:S07]  /*0120*/  @!P0 LDG.E.U16 R10, desc[UR4][R12.64] ;  /* 0x000000040c0a8981 */ /* 0x000eae000c1e1500 */
[----:B------:R-:W0:Y:S01]  /*0130*/  @!P2 LDC.64 R6, c[0x0][0x220] ;  /* 0x00008800ff06ab82 */ /* 0x000e220000000a00 */
[----:B------:R-:W-:Y:S01]  /*0140*/  PRMT R11, RZ, 0x7610, R11 ;  /* 0x00007610ff0b7816 */ /* 0x000fe2000000000b */
[----:B-1----:R-:W-:Y:S01]  /*0150*/  @!P1 IMAD.WIDE.U32 R14, R17, 0x2, R14 ;  /* 0x00000002110e9825 */ /* 0x002fe200078e000e */
[----:B------:R-:W-:-:S02]  /*0160*/  @!P2 LEA R17, R0, R19, 0x9 ;  /* 0x000000130011a211 */ /* 0x000fc400078e48ff */
[----:B------:R-:W-:Y:S02]  /*0170*/  PRMT R18, RZ, 0x7610, R18 ;  /* 0x00007610ff127816 */ /* 0x000fe40000000012 */
[----:B------:R1:W3:Y:S01]  /*0180*/  @!P1 LDG.E.U16 R11, desc[UR4][R14.64] ;  /* 0x000000040e0b9981 */ /* 0x0002e2000c1e1500 */
[----:B0-----:R-:W-:-:S05]  /*0190*/  @!P2 IMAD.WIDE.U32 R6, R17, 0x2, R6 ;  /* 0x000000021106a825 */ /* 0x001fca00078e0006 */
[----:B------:R0:W4:Y:S01]  /*01a0*/  @!P2 LDG.E.U16 R18, desc[UR4][R6.64] ;  /* 0x000000040612a981 */ /* 0x000122000c1e1500 */
[----:B------:R-:W-:-:S05]  /*01b0*/  @!P2 VIADD R19, R19, 0x80 ;  /* 0x000000801313a836 */ /* 0x000fca0000000000 */
[-C--:B------:R-:W-:Y:S01]  /*01c0*/  ISETP.GE.AND P1, PT, R19, R2.reuse, PT ;  /* 0x000000021300720c */ /* 0x080fe20003f26270 */
[----:B-1----:R-:W-:Y:S01]  /*01d0*/  VIADD R15, R9, 0x100 ;  /* 0x00000100090f7836 */ /* 0x002fe20000000000 */
[----:B0-----:R-:W0:Y:S11]  /*01e0*/  @!P0 LDC.64 R6, c[0x0][0x218] ;  /* 0x00008600ff068b82 */ /* 0x001e360000000a00 */
[----:B------:R-:W1:Y:S01]  /*01f0*/  @!P1 LDC.64 R16, c[0x0][0x220] ;  /* 0x00008800ff109b82 */ /* 0x000e620000000a00 */
[C---:B------:R-:W-:Y:S01]  /*0200*/  @!P1 IMAD R13, R0.reuse, 0x200, R19 ;  /* 0x00000200000d9824 */ /* 0x040fe200078e0213 */
[----:B------:R-:W-:Y:S01]  /*0210*/  ISETP.GE.AND P3, PT, R15, R2, PT ;  /* 0x000000020f00720c */ /* 0x000fe20003f66270 */
[----:B------:R-:W-:-:S02]  /*0220*/  @!P0 IMAD R15, R0, 0x200, R9 ;  /* 0x00000200000f8824 */ /* 0x000fc400078e0209 */
[----:B-1----:R-:W-:Y:S01]  /*0230*/  @!P1 IMAD.WIDE.U32 R12, R13, 0x2, R16 ;  /* 0x000000020d0c9825 */ /* 0x002fe200078e0010 */
[----:B------:R-:W-:-:S04]  /*0240*/  IADD3 R17, R9, 0x80, RZ ;  /* 0x0000008009117810 */ /* 0x000fc80007ffe0ff */
[----:B------:R-:W-:Y:S02]  /*0250*/  ISETP.GE.AND P2, PT, R17, R2, PT ;  /* 0x000000021100720c */ /* 0x000fe40003f46270 */
[----:B------:R-:W-:Y:S01]  /*0260*/  PRMT R8, RZ, 0x7610, R8 ;  /* 0x00007610ff087816 */ /* 0x000fe20000000008 */
[----:B0-----:R-:W-:-:S05]  /*0270*/  @!P0 IMAD.WIDE.U32 R6, R15, 0x2, R6 ;  /* 0x000000020f068825 */ /* 0x001fca00078e0006 */
[----:B------:R0:W5:Y:S02]  /*0280*/  @!P1 LDG.E.U16 R8, desc[UR4][R12.64] ;  /* 0x000000040c089981 */ /* 0x000164000c1e1500 */
[----:B0-----:R-:W-:Y:S02]  /*0290*/  IADD3 R13, R9, 0x180, RZ ;  /* 0x00000180090d7810 */ /* 0x001fe40007ffe0ff */
[----:B------:R-:W-:-:S04]  /*02a0*/  @!P0 MOV R9, R17 ;  /* 0x0000001100098202 */ /* 0x000fc80000000f00 */
[-C--:B------:R-:W-:Y:S01]  /*02b0*/  ISETP.GE.AND P4, PT, R9, R2.reuse, PT ;  /* 0x000000020900720c */ /* 0x080fe20003f86270 */
[----:B------:R-:W-:Y:S01]  /*02c0*/  BSSY B0, `(.L_x_8797) ;  /* 0x000001b000007945 */ /* 0x000fe20003800000 */
[----:B------:R-:W-:Y:S01]  /*02d0*/  ISETP.GE.AND P1, PT, R13, R2, PT ;  /* 0x000000020d00720c */ /* 0x000fe20003f26270 */
[----:B--2---:R-:W-:-:S06]  /*02e0*/  @!P0 IMAD.U32 R10, R10, 0x10000, RZ ;  /* 0x000100000a0a8824 */ /* 0x004fcc00078e00ff */
[----:B------:R-:W0:Y:S01]  /*02f0*/  @!P0 MUFU.LG2 R10, R10 ;  /* 0x0000000a000a8308 */ /* 0x000e220000000c00 */
[----:B---3--:R-:W-:Y:S01]  /*0300*/  @!P2 SHF.L.U32 R14, R11, 0x10, RZ ;  /* 0x000000100b0ea819 */ /* 0x008fe200000006ff */
[----:B0-----:R-:W-:-:S06]  /*0310*/  @!P0 FMUL.FTZ R11, R10, 0.30103000998497009277 ;  /* 0x3e9a209b0a0b8820 */ /* 0x001fcc0000410000 */
[----:B------:R-:W0:Y:S01]  /*0320*/  @!P2 MUFU.LG2 R14, R14 ;  /* 0x0000000e000ea308 */ /* 0x000e220000000c00 */
[----:B------:R-:W-:Y:S01]  /*0330*/  @!P0 F2FP.BF16.F32.PACK_AB R5, RZ, R11 ;  /* 0x0000000bff05823e */ /* 0x000fe200000010ff */
[----:B----4-:R-:W-:-:S04]  /*0340*/  @!P3 IMAD.U32 R18, R18, 0x10000, RZ ;  /* 0x000100001212b824 */ /* 0x010fc800078e00ff */
[----:B------:R1:W-:Y:S02]  /*0350*/  @!P0 STG.E.U16 desc[UR4][R6.64], R5 ;  /* 0x0000000506008986 */ /* 0x0003e4000c101504 */
[----:B------:R-:W2:Y:S01]  /*0360*/  @!P3 MUFU.LG2 R18, R18 ;  /* 0x000000120012b308 */ /* 0x000ea20000000c00 */
[----:B0-----:R-:W-:-:S05]  /*0370*/  @!P2 FMUL.FTZ R14, R14, 0.30103000998497009277 ;  /* 0x3e9a209b0e0ea820 */ /* 0x001fca0000410000 */
[----:B------:R-:W-:Y:S01]  /*0380*/  @!P2 F2FP.BF16.F32.PACK_AB R4, RZ, R14 ;  /* 0x0000000eff04a23e */ /* 0x000fe200000010ff */
[----:B--2---:R-:W-:-:S05]  /*0390*/  @!P3 FMUL.FTZ R18, R18, 0.30103000998497009277 ;  /* 0x3e9a209b1212b820 */ /* 0x004fca0000410000 */
[----:B------:R-:W-:Y:S01]  /*03a0*/  @!P3 F2FP.BF16.F32.PACK_AB R3, RZ, R18 ;  /* 0x00000012ff03b23e */ /* 0x000fe200000010ff */
[----:B-1----:R-:W-:Y:S06]  /*03b0*/  @P4 BRA `(.L_x_8798) ;  /* 0x00000000002c4947 */ /* 0x002fec0003800000 */
[----:B------:R-:W0:Y:S01]  /*03c0*/  LDC.64 R6, c[0x0][0x218] ;  /* 0x00008600ff067b82 */ /* 0x000e220000000a00 */
[----:B------:R-:W-:Y:S01]  /*03d0*/  IMAD R5, R0, 0x200, R9 ;  /* 0x0000020000057824 */ /* 0x000fe200078e0209 */
[----:B------:R-:W-:Y:S02]  /*03e0*/  IADD3 R9, R9, 0x80, RZ ;  /* 0x0000008009097810 */ /* 0x000fe40007ffe0ff */
[----:B------:R-:W-:Y:S02]  /*03f0*/  PRMT R10, R4, 0x7610, R10 ;  /* 0x00007610040a7816 */ /* 0x000fe4000000000a */
[----:B------:R-:W-:-:S13]  /*0400*/  ISETP.GE.AND P0, PT, R9, R2, PT ;  /* 0x000000020900720c */ /* 0x000fda0003f06270 */
[----:B------:R-:W-:Y:S01]  /*0410*/  @!P0 IMAD R11, R0, 0x200, R9 ;  /* 0x00000200000b8824 */ /* 0x000fe200078e0209 */
[----:B------:R-:W-:Y:S01]  /*0420*/  @!P0 IADD3 R9, R9, 0x80, RZ ;  /* 0x0000008009098810 */ /* 0x000fe20007ffe0ff */
[----:B0-----:R-:W-:-:S04]  /*0430*/  IMAD.WIDE.U32 R4, R5, 0x2, R6 ;  /* 0x0000000205047825 */ /* 0x001fc800078e0006 */
[----:B------:R-:W-:Y:S01]  /*0440*/  @!P0 IMAD.WIDE.U32 R6, R11, 0x2, R6 ;  /* 0x000000020b068825 */ /* 0x000fe200078e0006 */
[----:B------:R0:W-:Y:S04]  /*0450*/  STG.E.U16 desc[UR4][R4.64], R10 ;  /* 0x0000000a04007986 */ /* 0x0001e8000c101504 */
[----:B------:R0:W-:Y:S02]  /*0460*/  @!P0 STG.E.U16 desc[UR4][R6.64], R3 ;  /* 0x0000000306008986 */ /* 0x0001e4000c101504 */
.L_x_8798:
[----:B------:R-:W-:Y:S05]  /*0470*/  BSYNC B0 ;  /* 0x0000000000007941 */ /* 0x000fea0003800000 */
.L_x_8797:
[----:B-----5:R-:W-:Y:S01]  /*0480*/  @!P1 IMAD.U32 R8, R8, 0x10000, RZ ;  /* 0x0001000008089824 */ /* 0x020fe200078e00ff */
[----:B------:R-:W-:-:S05]  /*0490*/  ISETP.GE.AND P0, PT, R9, R2, PT ;  /* 0x000000020900720c */ /* 0x000fca0003f06270 */
[----:B------:R-:W1:Y:S08]  /*04a0*/  @!P1 MUFU.LG2 R8, R8 ;  /* 0x0000000800089308 */ /* 0x000e700000000c00 */
[----:B------:R-:W-:Y:S05]  /*04b0*/  @P0 EXIT ;  /* 0x000000000000094d */ /* 0x000fea0003800000 */
[----:B0-----:R-:W0:Y:S01]  /*04c0*/  LDC.64 R2, c[0x0][0x218] ;  /* 0x00008600ff027b82 */ /* 0x001e220000000a00 */
[----:B-1----:R-:W-:Y:S01]  /*04d0*/  @!P1 FMUL.FTZ R8, R8, 0.30103000998497009277 ;  /* 0x3e9a209b08089820 */ /* 0x002fe20000410000 */
[----:B------:R-:W-:-:S04]  /*04e0*/  LEA R9, R0, R9, 0x9 ;  /* 0x0000000900097211 */ /* 0x000fc800078e48ff */
[----:B------:R-:W-:Y:S01]  /*04f0*/  @!P1 F2FP.BF16.F32.PACK_AB R4, RZ, R8 ;  /* 0x00000008ff04923e */ /* 0x000fe200000010ff */
[----:B0-----:R-:W-:-:S05]  /*0500*/  IMAD.WIDE.U32 R2, R9, 0x2, R2 ;  /* 0x0000000209027825 */ /* 0x001fca00078e0002 */
[----:B------:R-:W-:Y:S01]  /*0510*/  STG.E.U16 desc[UR4][R2.64], R4 ;  /* 0x0000000402007986 */ /* 0x000fe2000c101504 */
[----:B------:R-:W-:Y:S05]  /*0520*/  EXIT ;  /* 0x000000000000794d */ /* 0x000fea0003800000 */
.L_x_8799:
        /* <DEDUP_REMOVED lines=13> */
.L_x_13324:


//--------------------- .text._ZN2at6native29vectorized_elementwise_kernelILi2EZZZNS0_17log10_kernel_cudaERNS_18TensorIteratorBaseEENKUlvE0_clEvENKUlvE2_clEvEUlN3c108BFloat16EE_St5arrayIPcLm2EEEEviT0_T1_ --------------------------
	.section	.text._ZN2at6native29vectorized_elementwise_kernelILi2EZZZNS0_17log10_kernel_cudaERNS_18TensorIteratorBaseEENKUlvE0_clEvENKUlvE2_clEvEUlN3c108BFloat16EE_St5arrayIPcLm2EEEEviT0_T1_,"ax",@progbits
	.align	128
        .global         _ZN2at6native29vectorized_elementwise_kernelILi2EZZZNS0_17log10_kernel_cudaERNS_18TensorIteratorBaseEENKUlvE0_clEvENKUlvE2_clEvEUlN3c108BFloat16EE_St5arrayIPcLm2EEEEviT0_T1_
        .type           _ZN2at6native29vectorized_elementwise_kernelILi2EZZZNS0_17log10_kernel_cudaERNS_18TensorIteratorBaseEENKUlvE0_clEvENKUlvE2_clEvEUlN3c108BFloat16EE_St5arrayIPcLm2EEEEviT0_T1_,@function
        .size           _ZN2at6native29vectorized_elementwise_kernelILi2EZZZNS0_17log10_kernel_cudaERNS_18TensorIteratorBaseEENKUlvE0_clEvENKUlvE2_clEvEUlN3c108BFloat16EE_St5arrayIPcLm2EEEEviT0_T1_,(.L_x_13325 - _ZN2at6native29vectorized_elementwise_kernelILi2EZZZNS0_17log10_kernel_cudaERNS_18TensorIteratorBaseEENKUlvE0_clEvENKUlvE2_clEvEUlN3c108BFloat16EE_St5arrayIPcLm2EEEEviT0_T1_)
        .other          _ZN2at6native29vectorized_elementwise_kernelILi2EZZZNS0_17log10_kernel_cudaERNS_18TensorIteratorBaseEENKUlvE0_clEvENKUlvE2_clEvEUlN3c108BFloat16EE_St5arrayIPcLm2EEEEviT0_T1_,@"STO_CUDA_ENTRY STV_DEFAULT"
_ZN2at6native29vectorized_elementwise_kernelILi2EZZZNS0_17log10_kernel_cudaERNS_18TensorIteratorBaseEENKUlvE0_clEvENKUlvE2_clEvEUlN3c108BFloat16EE_St5arrayIPcLm2EEEEviT0_T1_:
.text._ZN2at6native29vectorized_elementwise_kernelILi2EZZZNS0_17log10_kernel_cudaERNS_18TensorIteratorBaseEENKUlvE0_clEvENKUlvE2_clEvEUlN3c108BFloat16EE_St5arrayIPcLm2EEEEviT0_T1_:
        /* <DEDUP_REMOVED lines=20> */
[----:B------:R-:W-:Y:S02]  /*0140*/  PRMT R3, R3, 0x7632, R3 ;  /* 0x0000763203037816 */ /* 0x000fe40000000003 */
[----:B---3--:R-:W-:Y:S02]  /*0150*/  SHF.L.U32 R8, R9, 0x10, RZ ;  /* 0x0000001009087819 */ /* 0x008fe400000006ff */
[----:B------:R-:W-:Y:S01]  /*0160*/  SHF.L.U32 R7, R3, 0x10, RZ ;  /* 0x0000001003077819 */ /* 0x000fe200000006ff */
[----:B------:R-:W0:Y:S01]  /*0170*/  MUFU.LG2 R6, R6 ;  /* 0x0000000600067308 */ /* 0x000e220000000c00 */
[----:B------:R-:W-:Y:S01]  /*0180*/  PRMT R3, R9, 0x7632, R3 ;  /* 0x0000763209037816 */ /* 0x000fe20000000003 */
[----:B----4-:R-:W-:Y:S02]  /*0190*/  IMAD.U32 R10, R11, 0x10000, RZ ;  /* 0x000100000b0a7824 */ /* 0x010fe400078e00ff */
[----:B-----5:R-:W-:-:S02]  /*01a0*/  IMAD.U32 R12, R13, 0x10000, RZ ;  /* 0x000100000d0c7824 */ /* 0x020fc400078e00ff */
[----:B------:R-:W-:Y:S01]  /*01b0*/  IMAD.U32 R9, R3, 0x10000, RZ ;  /* 0x0001000003097824 */ /* 0x000fe200078e00ff */
[----:B------:R-:W-:Y:S01]  /*01c0*/  PRMT R3, R11, 0x7632, R3 ;  /* 0x000076320b037816 */ /* 0x000fe20000000003 */
[----:B------:R-:W1:Y:S04]  /*01d0*/  MUFU.LG2 R8, R8 ;  /* 0x0000000800087308 */ /* 0x000e680000000c00 */
[----:B------:R-:W-:Y:S01]  /*01e0*/  IMAD.U32 R11, R3, 0x10000, RZ ;  /* 0x00010000030b7824 */ /* 0x000fe200078e00ff */
[----:B------:R-:W-:-:S03]  /*01f0*/  PRMT R3, R13, 0x7632, R3 ;  /* 0x000076320d037816 */ /* 0x000fc60000000003 */
[----:B------:R-:W2:Y:S01]  /*0200*/  MUFU.LG2 R10, R10 ;  /* 0x0000000a000a7308 */ /* 0x000ea20000000c00 */
[----:B------:R-:W-:Y:S01]  /*0210*/  SHF.L.U32 R13, R3, 0x10, RZ ;  /* 0x00000010030d7819 */ /* 0x000fe200000006ff */
[----:B0-----:R-:W-:-:S06]  /*0220*/  FMUL.FTZ R6, R6, 0.30103000998497009277 ;  /* 0x3e9a209b06067820 */ /* 0x001fcc0000410000 */
[----:B------:R-:W0:Y:S01]  /*0230*/  MUFU.LG2 R11, R11 ;  /* 0x0000000b000b7308 */ /* 0x000e220000000c00 */
[----:B-1----:R-:W-:-:S07]  /*0240*/  FMUL.FTZ R8, R8, 0.30103000998497009277 ;  /* 0x3e9a209b08087820 */ /* 0x002fce0000410000 */
[----:B------:R-:W1:Y:S01]  /*0250*/  MUFU.LG2 R12, R12 ;  /* 0x0000000c000c7308 */ /* 0x000e620000000c00 */
[----:B--2---:R-:W-:-:S07]  /*0260*/  FMUL.FTZ R10, R10, 0.30103000998497009277 ;  /* 0x3e9a209b0a0a7820 */ /* 0x004fce0000410000 */
[----:B------:R-:W2:Y:S01]  /*0270*/  MUFU.LG2 R7, R7 ;  /* 0x0000000700077308 */ /* 0x000ea20000000c00 */
[----:B0-----:R-:W-:-:S05]  /*0280*/  FMUL.FTZ R3, R11, 0.30103000998497009277 ;  /* 0x3e9a209b0b037820 */ /* 0x001fca0000410000 */
[----:B------:R-:W-:Y:S02]  /*0290*/  F2FP.BF16.F32.PACK_AB R3, R3, R10 ;  /* 0x0000000a0303723e */ /* 0x000fe400000010ff */
[----:B------:R-:W0:Y:S01]  /*02a0*/  MUFU.LG2 R9, R9 ;  /* 0x0000000900097308 */ /* 0x000e220000000c00 */
[----:B-1----:R-:W-:Y:S02]  /*02b0*/  FMUL.FTZ R12, R12, 0.30103000998497009277 ;  /* 0x3e9a209b0c0c7820 */ /* 0x002fe40000410000 */
[----:B------:R-:W-:Y:S05]  /*02c0*/  STG.E desc[UR4][R4.64+0x400], R3 ;  /* 0x0004000304007986 */ /* 0x000fea000c101904 */
[----:B------:R-:W1:Y:S01]  /*02d0*/  MUFU.LG2 R13, R13 ;  /* 0x0000000d000d7308 */ /* 0x000e620000000c00 */
[----:B--2---:R-:W-:-:S05]  /*02e0*/  FMUL.FTZ R7, R7, 0.30103000998497009277 ;  /* 0x3e9a209b07077820 */ /* 0x004fca0000410000 */
[----:B------:R-:W-:Y:S01]  /*02f0*/  F2FP.BF16.F32.PACK_AB R7, R7, R6 ;  /* 0x000000060707723e */ /* 0x000fe200000010ff */
[----:B0-----:R-:W-:-:S04]  /*0300*/  FMUL.FTZ R9, R9, 0.30103000998497009277 ;  /* 0x3e9a209b09097820 */ /* 0x001fc80000410000 */
[----:B------:R-:W-:Y:S01]  /*0310*/  STG.E desc[UR4][R4.64], R7 ;  /* 0x0000000704007986 */ /* 0x000fe2000c101904 */
[----:B------:R-:W-:Y:S01]  /*0320*/  F2FP.BF16.F32.PACK_AB R9, R9, R8 ;  /* 0x000000080909723e */ /* 0x000fe200000010ff */
[----:B-1----:R-:W-:-:S04]  /*0330*/  FMUL.FTZ R11, R13, 0.30103000998497009277 ;  /* 0x3e9a209b0d0b7820 */ /* 0x002fc80000410000 */
[----:B------:R-:W-:Y:S01]  /*0340*/  STG.E desc[UR4][R4.64+0x200], R9 ;  /* 0x0002000904007986 */ /* 0x000fe2000c101904 */
[----:B------:R-:W-:-:S05]  /*0350*/  F2FP.BF16.F32.PACK_AB R11, R11, R12 ;  /* 0x0000000c0b0b723e */ /* 0x000fca00000010ff */
[----:B------:R-:W-:Y:S01]  /*0360*/  STG.E desc[UR4][R4.64+0x600], R11 ;  /* 0x0006000b04007986 */ /* 0x000fe2000c101904 */
[----:B------:R-:W-:Y:S05]  /*0370*/  EXIT ;  /* 0x000000000000794d */ /* 0x000fea0003800000 */
.L_x_8800:
[----:B------:R-:W0:Y:S01]  /*0380*/  S2R R21, SR_TID.X ;  /* 0x0000000000157919 */ /* 0x000e220000002100 */
[----:B------:R-:W-:Y:S02]  /*0390*/  PRMT R20, RZ, 0x7610, R20 ;  /* 0x00007610ff147816 */ /* 0x000fe40000000014 */
[----:B0-----:R-:W-:Y:S01]  /*03a0*/  ISETP.GE.AND P0, PT, R21, R2, PT ;  /* 0x000000021500720c */ /* 0x001fe20003f06270 */
[----:B------:R-:W-:-:S12]  /*03b0*/  IMAD.MOV.U32 R23, RZ, RZ, R21 ;  /* 0x000000ffff177224 */ /* 0x000fd800078e0015 */
[----:B------:R-:W-:Y:S01]  /*03c0*/  @!P0 VIADD R23, R21, 0x80 ;  /* 0x0000008015178836 */ /* 0x000fe20000000000 */
[----:B------:R-:W0:Y:S01]  /*03d0*/  @!P0 LDC.64 R24, c[0x0][0x220] ;  /* 0x00008800ff188b82 */ /* 0x000e220000000a00 */
[----:B------:R-:W-:-:S03]  /*03e0*/  @!P0 IMAD.IADD R3, R0, 0x1, R21 ;  /* 0x0000000100038824 */ /* 0x000fc600078e0215 */
[----:B------:R-:W-:-:S13]  /*03f0*/  ISETP.GE.AND P6, PT, R23, R2, PT ;  /* 0x000000021700720c */ /* 0x000fda0003fc6270 */
[----:B------:R-:W-:Y:S01]  /*0400*/  @!P6 IADD3 R19, R0, R23, RZ ;  /* 0x000000170013e210 */ /* 0x000fe20007ffe0ff */
[----:B------:R-:W-:Y:S01]  /*0410*/  @!P6 VIADD R23, R23, 0x80 ;  /* 0x000000801717e836 */ /* 0x000fe20000000000 */
[----:B------:R-:W1:Y:S04]  /*0420*/  @!P6 LDC.64 R16, c[0x0][0x220] ;  /* 0x00008800ff10eb82 */ /* 0x000e680000000a00 */
[----:B------:R-:W-:Y:S01]  /*0430*/  ISETP.GE.AND P5, PT, R23, R2, PT ;  /* 0x000000021700720c */ /* 0x000fe20003fa6270 */
[----:B0-----:R-:W-:Y:S01]  /*0440*/  @!P0 IMAD.WIDE.U32 R24, R3, 0x2, R24 ;  /* 0x0000000203188825 */ /* 0x001fe200078e0018 */
[----:B------:R-:W-:-:S04]  /*0450*/  PRMT R3, RZ, 0x7610, R3 ;  /* 0x00007610ff037816 */ /* 0x000fc80000000003 */
[----:B------:R-:W2:Y:S07]  /*0460*/  @!P0 LDG.E.U16 R20, desc[UR4][R24.64] ;  /* 0x0000000418148981 */ /* 0x000eae000c1e1500 */
[----:B------:R-:W-:Y:S01]  /*0470*/  @!P5 IMAD.IADD R14, R0, 0x1, R23 ;  /* 0x00000001000ed824 */ /* 0x000fe200078e0217 */
[----:B------:R-:W-:Y:S01]  /*0480*/  @!P5 IADD3 R23, R23, 0x80, RZ ;  /* 0x000000801717d810 */ /* 0x000fe20007ffe0ff */
[----:B------:R-:W0:Y:S03]  /*0490*/  @!P5 LDC.64 R12, c[0x0][0x220] ;  /* 0x00008800ff0cdb82 */ /* 0x000e260000000a00 */
[----:B------:R-:W-:Y:S01]  /*04a0*/  ISETP.GE.AND P4, PT, R23, R2, PT ;  /* 0x000000021700720c */ /* 0x000fe20003f86270 */
[----:B-1----:R-:W-:-:S05]  /*04b0*/  @!P6 IMAD.WIDE.U32 R16, R19, 0x2, R16 ;  /* 0x000000021310e825 */ /* 0x002fca00078e0010 */
[----:B------:R1:W3:Y:S07]  /*04c0*/  @!P6 LDG.E.U16 R3, desc[UR4][R16.64] ;  /* 0x000000041003e981 */ /* 0x0002ee000c1e1500 */
[----:B------:R-:W-:Y:S01]  /*04d0*/  @!P4 IMAD.IADD R15, R0, 0x1, R23 ;  /* 0x00000001000fc824 */ /* 0x000fe200078e0217 */
[----:B------:R-:W4:Y:S01]  /*04e0*/  @!P4 LDC.64 R28, c[0x0][0x220] ;  /* 0x00008800ff1ccb82 */ /* 0x000f220000000a00 */
[----:B------:R-:W-:-:S05]  /*04f0*/  @!P4 VIADD R23, R23, 0x80 ;  /* 0x000000801717c836 */ /* 0x000fca0000000000 */
[----:B------:R-:W-:-:S13]  /*0500*/  ISETP.GE.AND P3, PT, R23, R2, PT ;  /* 0x000000021700720c */ /* 0x000fda0003f66270 */
[----:B------:R-:W-:Y:S01]  /*0510*/  @!P3 IADD3 R26, R0, R23, RZ ;  /* 0x00000017001ab210 */ /* 0x000fe20007ffe0ff */
[----:B------:R-:W-:Y:S01]  /*0520*/  @!P3 VIADD R23, R23, 0x80 ;  /* 0x000000801717b836 */ /* 0x000fe20000000000 */
[----:B------:R-:W-:Y:S01]  /*0530*/  PRMT R22, RZ, 0x7610, R22 ;  /* 0x00007610ff167816 */ /* 0x000fe20000000016 */
[----:B0-----:R-:W-:Y:S01]  /*0540*/  @!P5 IMAD.WIDE.U32 R12, R14, 0x2, R12 ;  /* 0x000000020e0cd825 */ /* 0x001fe200078e000c */
[----:B------:R-:W0:Y:S02]  /*0550*/  @!P3 LDC.64 R18, c[0x0][0x220] ;  /* 0x00008800ff12bb82 */ /* 0x000e240000000a00 */
[-C--:B------:R-:W-:Y:S01]  /*0560*/  ISETP.GE.AND P2, PT, R23, R2.reuse, PT ;  /* 0x000000021700720c */ /* 0x080fe20003f46270 */
[----:B----4-:R-:W-:Y:S01]  /*0570*/  @!P4 IMAD.WIDE.U32 R28, R15, 0x2, R28 ;  /* 0x000000020f1cc825 */ /* 0x010fe200078e001c */
[----:B------:R4:W5:Y:S11]  /*0580*/  @!P5 LDG.E.U16 R22, desc[UR4][R12.64] ;  /* 0x000000040c16d981 */ /* 0x000976000c1e1500 */
[----:B------:R-:W-:Y:S01]  /*0590*/  @!P2 IMAD.IADD R27, R0, 0x1, R23 ;  /* 0x00000001001ba824 */ /* 0x000fe200078e0217 */
[----:B------:R-:W-:Y:S01]  /*05a0*/  @!P2 IADD3 R23, R23, 0x80, RZ ;  /* 0x000000801717a810 */ /* 0x000fe20007ffe0ff */
[----:B-1----:R-:W1:Y:S03]  /*05b0*/  @!P2 LDC.64 R16, c[0x0][0x220] ;  /* 0x00008800ff10ab82 */ /* 0x002e660000000a00 */
[----:B------:R-:W-:-:S13]  /*05c0*/  ISETP.GE.AND P1, PT, R23, R2, PT ;  /* 0x000000021700720c */ /* 0x000fda0003f26270 */
[----:B------:R-:W-:Y:S01]  /*05d0*/  @!P1 IMAD.IADD R25, R0, 0x1, R23 ;  /* 0x0000000100199824 */ /* 0x000fe200078e0217 */
[----:B------:R-:W-:Y:S01]  /*05e0*/  @!P1 IADD3 R23, R23, 0x80, RZ ;  /* 0x0000008017179810 */ /* 0x000fe20007ffe0ff */
[----:B----4-:R-:W4:Y:S03]  /*05f0*/  @!P1 LDC.64 R12, c[0x0][0x220] ;  /* 0x00008800ff0c9b82 */ /* 0x010f260000000a00 */
[----:B------:R-:W-:-:S13]  /*0600*/  ISETP.GE.AND P6, PT, R23, R2, PT ;  /* 0x000000021700720c */ /* 0x000fda0003fc6270 */
[----:B------:R-:W4:Y:S01]  /*0610*/  @!P6 LDC.64 R14, c[0x0][0x220] ;  /* 0x00008800ff0eeb82 */ /* 0x000f220000000a00 */
[----:B------:R-:W-:Y:S01]  /*0620*/  @!P6 IMAD.IADD R23, R0, 0x1, R23 ;  /* 0x000000010017e824 */ /* 0x000fe200078e0217 */
[----:B------:R-:W-:Y:S01]  /*0630*/  PRMT R24, RZ, 0x7610, R24 ;  /* 0x00007610ff187816 */ /* 0x000fe20000000018 */
[----:B0-----:R-:W-:Y:S01]  /*0640*/  @!P3 IMAD.WIDE.U32 R18, R26, 0x2, R18 ;  /* 0x000000021a12b825 */ /* 0x001fe200078e0012 */
[----:B------:R-:W-:-:S03]  /*0650*/  PRMT R26, RZ, 0x7610, R26 ;  /* 0x00007610ff1a7816 */ /* 0x000fc6000000001a */
[----:B-1----:R-:W-:Y:S01]  /*0660*/  @!P2 IMAD.WIDE.U32 R16, R27, 0x2, R16 ;  /* 0x000000021b10a825 */ /* 0x002fe200078e0010 */
[----:B------:R-:W-:Y:S01]  /*0670*/  PRMT R27, RZ, 0x7610, R27 ;  /* 0x00007610ff1b7816 */ /* 0x000fe2000000001b */
[----:B------:R-:W5:Y:S02]  /*0680*/  @!P4 LDG.E.U16 R24, desc[UR4][R28.64] ;  /* 0x000000041c18c981 */ /* 0x000f64000c1e1500 */
[----:B----4-:R-:W-:Y:S01]  /*0690*/  @!P1 IMAD.WIDE.U32 R12, R25, 0x2, R12 ;  /* 0x00000002190c9825 */ /* 0x010fe200078e000c */
[----:B------:R-:W-:Y:S01]  /*06a0*/  PRMT R25, RZ, 0x7610, R25 ;  /* 0x00007610ff197816 */ /* 0x000fe20000000019 */
[----:B------:R0:W4:Y:S04]  /*06b0*/  @!P3 LDG.E.U16 R26, desc[UR4][R18.64] ;  /* 0x00000004121ab981 */ /* 0x000128000c1e1500 */
[----:B------:R-:W4:Y:S04]  /*06c0*/  @!P2 LDG.E.U16 R27, desc[UR4][R16.64] ;  /* 0x00000004101ba981 */ /* 0x000f28000c1e1500 */
[----:B------:R1:W4:Y:S01]  /*06d0*/  @!P1 LDG.E.U16 R25, desc[UR4][R12.64] ;  /* 0x000000040c199981 */ /* 0x000322000c1e1500 */
[----:B------:R-:W-:Y:S01]  /*06e0*/  @!P6 IMAD.WIDE.U32 R14, R23, 0x2, R14 ;  /* 0x00000002170ee825 */ /* 0x000fe200078e000e */
[----:B------:R-:W-:-:S06]  /*06f0*/  PRMT R23, RZ, 0x7610, R23 ;  /* 0x00007610ff177816 */ /* 0x000fcc0000000017 */
[----:B------:R3:W4:Y:S01]  /*0700*/  @!P6 LDG.E.U16 R23, desc[UR4][R14.64] ;  /* 0x000000040e17e981 */ /* 0x000722000c1e1500 */
[----:B0-----:R-:W-:-:S05]  /*0710*/  VIADD R19, R21, 0x80 ;  /* 0x0000008015137836 */ /* 0x001fca0000000000 */
[-C--:B------:R-:W-:Y:S02]  /*0720*/  ISETP.GE.AND P6, PT, R19, R2.reuse, PT ;  /* 0x000000021300720c */ /* 0x080fe40003fc6270 */
[C---:B-1----:R-:W-:Y:S02]  /*0730*/  IADD3 R13, R21.reuse, 0x180, RZ ;  /* 0x00000180150d7810 */ /* 0x042fe40007ffe0ff */
[----:B------:R-:W-:Y:S02]  /*0740*/  IADD3 R17, R21, 0x100, RZ ;  /* 0x0000010015117810 */ /* 0x000fe40007ffe0ff */
[-C--:B------:R-:W-:Y:S02]  /*0750*/  ISETP.GE.AND P2, PT, R13, R2.reuse, PT ;  /* 0x000000020d00720c */ /* 0x080fe40003f46270 */
[----:B------:R-:W-:Y:S02]  /*0760*/  IADD3 R13, R21, 0x200, RZ ;  /* 0x00000200150d7810 */ /* 0x000fe40007ffe0ff */
[----:B------:R-:W-:-:S02]  /*0770*/  ISETP.GE.AND P1, PT, R17, R2, PT ;  /* 0x000000021100720c */ /* 0x000fc40003f26270 */
[-C--:B------:R-:W-:Y:S02]  /*0780*/  ISETP.GE.AND P3, PT, R13, R2.reuse, PT ;  /* 0x000000020d00720c */ /* 0x080fe40003f66270 */
[C---:B------:R-:W-:Y:S02]  /*0790*/  IADD3 R17, R21.reuse, 0x300, RZ ;  /* 0x0000030015117810 */ /* 0x040fe40007ffe0ff */
[----:B------:R-:W-:Y:S02]  /*07a0*/  IADD3 R13, R21, 0x280, RZ ;  /* 0x00000280150d7810 */ /* 0x000fe40007ffe0ff */
[-C--:B------:R-:W-:Y:S02]  /*07b0*/  ISETP.GE.AND P5, PT, R17, R2.reuse, PT ;  /* 0x000000021100720c */ /* 0x080fe40003fa6270 */
[----:B------:R-:W-:Y:S02]  /*07c0*/  ISETP.GE.AND P4, PT, R13, R2, PT ;  /* 0x000000020d00720c */ /* 0x000fe40003f86270 */
[----:B------:R-:W-:Y:S01]  /*07d0*/  IADD3 R29, R21, 0x380, RZ ;  /* 0x00000380151d7810 */ /* 0x000fe20007ffe0ff */
[----:B------:R-:W-:Y:S04]  /*07e0*/  BSSY B0, `(.L_x_8801) ;  /* 0x0000053000007945 */ /* 0x000fe80003800000 */
[----:B------:R-:W-:Y:S01]  /*07f0*/  BSSY B1, `(.L_x_8802) ;  /* 0x000004b000017945 */ /* 0x000fe20003800000 */
[----:B--2---:R-:W-:-:S02]  /*0800*/  @!P0 IMAD.U32 R16, R20, 0x10000, RZ ;  /* 0x0001000014108824 */ /* 0x004fc400078e00ff */
[----:B---3--:R-:W-:-:S04]  /*0810*/  @!P6 IMAD.U32 R12, R3, 0x10000, RZ ;  /* 0x00010000030ce824 */ /* 0x008fc800078e00ff */
[----:B------:R0:W1:Y:S02]  /*0820*/  @!P6 MUFU.LG2 R15, R12 ;  /* 0x0000000c000fe308 */ /* 0x0000640000000c00 */
[----:B0-----:R-:W0:Y:S06]  /*0830*/  @!P0 LDC.64 R12, c[0x0][0x218] ;  /* 0x00008600ff0c8b82 */ /* 0x001e2c0000000a00 */
[----:B------:R-:W2:Y:S01]  /*0840*/  @!P0 MUFU.LG2 R16, R16 ;  /* 0x0000001000108308 */ /* 0x000ea20000000c00 */
[----:B-1----:R-:W-:-:S05]  /*0850*/  @!P6 FMUL.FTZ R17, R15, 0.30103000998497009277 ;  /* 0x3e9a209b0f11e820 */ /* 0x002fca0000410000 */
[----:B------:R-:W-:Y:S02]  /*0860*/  @!P6 F2FP.BF16.F32.PACK_AB R4, RZ, R17 ;  /* 0x00000011ff04e23e */ /* 0x000fe400000010ff */
[----:B------:R-:W-:Y:S01]  /*0870*/  ISETP.GE.AND P6, PT, R29, R2, PT ;  /* 0x000000021d00720c */ /* 0x000fe20003fc6270 */
[----:B-----5:R-:W-:Y:S02]  /*0880*/  @!P1 IMAD.U32 R3, R22, 0x10000, RZ ;  /* 0x0001000016039824 */ /* 0x020fe400078e00ff */
[----:B--2---:R-:W-:-:S04]  /*0890*/  @!P0 FMUL.FTZ R18, R16, 0.30103000998497009277 ;  /* 0x3e9a209b10128820 */ /* 0x004fc80000410000 */
[----:B------:R-:W1:Y:S01]  /*08a0*/  @!P1 MUFU.LG2 R3, R3 ;  /* 0x0000000300039308 */ /* 0x000e620000000c00 */
[----:B------:R-:W-:Y:S01]  /*08b0*/  @!P0 F2FP.BF16.F32.PACK_AB R11, RZ, R18 ;  /* 0x00000012ff0b823e */ /* 0x000fe200000010ff */
[----:B-1----:R-:W-:-:S05]  /*08c0*/  @!P1 FMUL.FTZ R3, R3, 0.30103000998497009277 ;  /* 0x3e9a209b03039820 */ /* 0x002fca0000410000 */
[----:B------:R-:W-:Y:S01]  /*08d0*/  @!P1 F2FP.BF16.F32.PACK_AB R5, RZ, R3 ;  /* 0x00000003ff05923e */ /* 0x000fe200000010ff */
[----:B------:R-:W-:Y:S02]  /*08e0*/  @!P2 IMAD.U32 R14, R24, 0x10000, RZ ;  /* 0x00010000180ea824 */ /* 0x000fe400078e00ff */
[----:B----4-:R-:W-:Y:S02]  /*08f0*/  @!P3 IMAD.U32 R15, R26, 0x10000, RZ ;  /* 0x000100001a0fb824 */ /* 0x010fe400078e00ff */
[----:B------:R-:W-:Y:S02]  /*0900*/  @!P4 IMAD.U32 R17, R27, 0x10000, RZ ;  /* 0x000100001b11c824 */ /* 0x000fe400078e00ff */
[----:B------:R-:W-:Y:S01]  /*0910*/  @!P0 IMAD.IADD R27, R0, 0x1, R21 ;  /* 0x00000001001b8824 */ /* 0x000fe200078e0215 */
[----:B------:R-:W-:Y:S01]  /*0920*/  @!P5 SHF.L.U32 R25, R25, 0x10, RZ ;  /* 0x000000101919d819 */ /* 0x000fe200000006ff */
[----:B------:R-:W1:Y:S02]  /*0930*/  @!P2 MUFU.LG2 R14, R14 ;  /* 0x0000000e000ea308 */ /* 0x000e640000000c00 */
[----:B0-----:R-:W-:Y:S01]  /*0940*/  @!P0 IMAD.WIDE.U32 R12, R27, 0x2, R12 ;  /* 0x000000021b0c8825 */ /* 0x001fe200078e000c */
[----:B------:R-:W-:-:S05]  /*0950*/  @!P6 SHF.L.U32 R23, R23, 0x10, RZ ;  /* 0x000000101717e819 */ /* 0x000fca00000006ff */
[----:B------:R-:W0:Y:S01]  /*0960*/  @!P3 MUFU.LG2 R15, R15 ;  /* 0x0000000f000fb308 */ /* 0x000e220000000c00 */
[----:B------:R-:W-:Y:S01]  /*0970*/  @!P0 IMAD.MOV.U32 R21, RZ, RZ, R19 ;  /* 0x000000ffff158224 */ /* 0x000fe200078e0013 */
[----:B------:R2:W-:Y:S06]  /*0980*/  @!P0 STG.E.U16 desc[UR4][R12.64], R11 ;  /* 0x0000000b0c008986 */ /* 0x0005ec000c101504 */
[----:B------:R-:W3:Y:S01]  /*0990*/  @!P4 MUFU.LG2 R17, R17 ;  /* 0x000000110011c308 */ /* 0x000ee20000000c00 */
[----:B------:R-:W-:-:S07]  /*09a0*/  ISETP.GE.AND P0, PT, R21, R2, PT ;  /* 0x000000021500720c */ /* 0x000fce0003f06270 */
[----:B------:R-:W4:Y:S08]  /*09b0*/  @!P5 MUFU.LG2 R16, R25 ;  /* 0x000000190010d308 */ /* 0x000f300000000c00 */
[----:B------:R-:W5:Y:S01]  /*09c0*/  @!P6 MUFU.LG2 R23, R23 ;  /* 0x000000170017e308 */ /* 0x000f620000000c00 */
[----:B-1----:R-:W-:Y:S01]  /*09d0*/  @!P2 FMUL.FTZ R14, R14, 0.30103000998497009277 ;  /* 0x3e9a209b0e0ea820 */ /* 0x002fe20000410000 */
[----:B0-----:R-:W-:Y:S01]  /*09e0*/  @!P3 FMUL.FTZ R15, R15, 0.30103000998497009277 ;  /* 0x3e9a209b0f0fb820 */ /* 0x001fe20000410000 */
[----:B---3--:R-:W-:Y:S01]  /*09f0*/  @!P4 FMUL.FTZ R17, R17, 0.30103000998497009277 ;  /* 0x3e9a209b1111c820 */ /* 0x008fe20000410000 */
[----:B----4-:R-:W-:-:S02]  /*0a00*/  @!P5 FMUL.FTZ R16, R16, 0.30103000998497009277 ;  /* 0x3e9a209b1010d820 */ /* 0x010fc40000410000 */
[----:B------:R-:W-:Y:S02]  /*0a10*/  @!P2 F2FP.BF16.F32.PACK_AB R6, RZ, R14 ;  /* 0x0000000eff06a23e */ /* 0x000fe400000010ff */
[----:B------:R-:W-:Y:S01]  /*0a20*/  @!P3 F2FP.BF16.F32.PACK_AB R7, RZ, R15 ;  /* 0x0000000fff07b23e */ /* 0x000fe200000010ff */
[----:B-----5:R-:W-:Y:S01]  /*0a30*/  @!P6 FMUL.FTZ R3, R23, 0.30103000998497009277 ;  /* 0x3e9a209b1703e820 */ /* 0x020fe20000410000 */
[----:B------:R-:W-:Y:S02]  /*0a40*/  @!P4 F2FP.BF16.F32.PACK_AB R8, RZ, R17 ;  /* 0x00000011ff08c23e */ /* 0x000fe400000010ff */
[----:B------:R-:W-:Y:S02]  /*0a50*/  @!P5 F2FP.BF16.F32.PACK_AB R9, RZ, R16 ;  /* 0x00000010ff09d23e */ /* 0x000fe400000010ff */
[----:B------:R-:W-:Y:S01]  /*0a60*/  @!P6 F2FP.BF16.F32.PACK_AB R10, RZ, R3 ;  /* 0x00000003ff0ae23e */ /* 0x000fe200000010ff */
[----:B--2---:R-:W-:Y:S06]  /*0a70*/  @P0 BRA `(.L_x_8803) ;  /* 0x0000000000300947 */ /* 0x004fec0003800000 */
        /* <DEDUP_REMOVED lines=12> */
.L_x_8803:
[----:B------:R-:W-:-:S13]  /*0b40*/  ISETP.GE.AND P0, PT, R21, R2, PT ;  /* 0x000000021500720c */ /* 0x000fda0003f06270 */
[----:B------:R-:W-:Y:S05]  /*0b50*/  @P0 BRA `(.L_x_8805) ;  /* 0x0000000000300947 */ /* 0x000fea0003800000 */
[----:B0-----:R-:W0:Y:S01]  /*0b60*/  LDC.64 R4, c[0x0][0x218] ;  /* 0x00008600ff047b82 */ /* 0x001e220000000a00 */
[----:B------:R-:W-:Y:S01]  /*0b70*/  IADD3 R3, R0, R21, RZ ;  /* 0x0000001500037210 */ /* 0x000fe20007ffe0ff */
[----:B------:R-:W-:-:S04]  /*0b80*/  VIADD R21, R21, 0x80 ;  /* 0x0000008015157836 */ /* 0x000fc80000000000 */
[----:B0-----:R-:W-:-:S05]  /*0b90*/  IMAD.WIDE.U32 R4, R3, 0x2, R4 ;  /* 0x0000000203047825 */ /* 0x001fca00078e0004 */
[----:B------:R1:W-:Y:S02]  /*0ba0*/  STG.E.U16 desc[UR4][R4.64], R6 ;  /* 0x0000000604007986 */ /* 0x0003e4000c101504 */
.L_x_8804:
[----:B------:R-:W-:-:S13]  /*0bb0*/  ISETP.GE.AND P0, PT, R21, R2, PT ;  /* 0x000000021500720c */ /* 0x000fda0003f06270 */
[----:B------:R-:W-:Y:S05]  /*0bc0*/  @P0 BRA `(.L_x_8806) ;  /* 0x0000000000340947 */ /* 0x000fea0003800000 */
[----:B01----:R-:W0:Y:S01]  /*0bd0*/  LDC.64 R4, c[0x0][0x218] ;  /* 0x00008600ff047b82 */ /* 0x003e220000000a00 */
[----:B------:R-:W-:Y:S01]  /*0be0*/  IADD3 R3, R0, R21, RZ ;  /* 0x0000001500037210 */ /* 0x000fe20007ffe0ff */
[----:B------:R-:W-:-:S04]  /*0bf0*/  VIADD R21, R21, 0x80 ;  /* 0x0000008015157836 */ /* 0x000fc80000000000 */
[----:B0-----:R-:W-:-:S05]  /*0c00*/  IMAD.WIDE.U32 R4, R3, 0x2, R4 ;  /* 0x0000000203047825 */ /* 0x001fca00078e0004 */
[----:B------:R1:W-:Y:S02]  /*0c10*/  STG.E.U16 desc[UR4][R4.64], R7 ;  /* 0x0000000704007986 */ /* 0x0003e4000c101504 */
.L_x_8805:
        /* <DEDUP_REMOVED lines=8> */
.L_x_8806:
[----:B------:R-:W-:Y:S05]  /*0ca0*/  BSYNC B1 ;  /* 0x0000000000017941 */ /* 0x000fea0003800000 */
.L_x_8802:
[----:B------:R-:W-:-:S13]  /*0cb0*/  ISETP.GE.AND P0, PT, R21, R2, PT ;  /* 0x000000021500720c */ /* 0x000fda0003f06270 */
[----:B012---:R-:W0:Y:S01]  /*0cc0*/  @!P0 LDC.64 R4, c[0x0][0x218] ;  /* 0x00008600ff048b82 */ /* 0x007e220000000a00 */
[----:B------:R-:W-:Y:S01]  /*0cd0*/  @!P0 IADD3 R3, R0, R21, RZ ;  /* 0x0000001500038210 */ /* 0x000fe20007ffe0ff */
[----:B------:R-:W-:-:S04]  /*0ce0*/  @!P0 VIADD R21, R21, 0x80 ;  /* 0x0000008015158836 */ /* 0x000fc80000000000 */
[----:B0-----:R-:W-:-:S05]  /*0cf0*/  @!P0 IMAD.WIDE.U32 R4, R3, 0x2, R4 ;  /* 0x0000000203048825 */ /* 0x001fca00078e0004 */
[----:B------:R2:W-:Y:S02]  /*0d00*/  @!P0 STG.E.U16 desc[UR4][R4.64], R9 ;  /* 0x0000000904008986 */ /* 0x0005e4000c101504 */
.L_x_8807:
[----:B------:R-:W-:Y:S05]  /*0d10*/  BSYNC B0 ;  /* 0x0000000000007941 */ /* 0x000fea0003800000 */
.L_x_8801:
        /* <DEDUP_REMOVED lines=8> */
.L_x_8808:
        /* <DEDUP_REMOVED lines=14> */
.L_x_13325:


//--------------------- .text._ZN2at6native29vectorized_elementwise_kernelILi4EZZZNS0_17log10_kernel_cudaERNS_18TensorIteratorBaseEENKUlvE0_clEvENKUlvE2_clEvEUlN3c108BFloat16EE_St5arrayIPcLm2EEEEviT0_T1_ --------------------------
	.section	.text._ZN2at6native29vectorized_elementwise_kernelILi4EZZZNS0_17log10_kernel_cudaERNS_18TensorIteratorBaseEENKUlvE0_clEvENKUlvE2_clEvEUlN3c108BFloat16EE_St5arrayIPcLm2EEEEviT0_T1_,"ax",@progbits
	.align	128
        .global         _ZN2at6native29vectorized_elementwise_kernelILi4EZZZNS0_17log10_kernel_cudaERNS_18TensorIteratorBaseEENKUlvE0_clEvENKUlvE2_clEvEUlN3c108BFloat16EE_St5arrayIPcLm2EEEEviT0_T1_
        .type           _ZN2at6native29vectorized_elementwise_kernelILi4EZZZNS0_17log10_kernel_cudaERNS_18TensorIteratorBaseEENKUlvE0_clEvENKUlvE2_clEvEUlN3c108BFloat16EE_St5arrayIPcLm2EEEEviT0_T1_,@function
        .size           _ZN2at6native29vectorized_elementwise_kernelILi4EZZZNS0_17log10_kernel_cudaERNS_18TensorIteratorBaseEENKUlvE0_clEvENKUlvE2_clEvEUlN3c108BFloat16EE_St5arrayIPcLm2EEEEviT0_T1_,(.L_x_13326 - _ZN2at6native29vectorized_elementwise_kernelILi4EZZZNS0_17log10_kernel_cudaERNS_18TensorIteratorBaseEENKUlvE0_clEvENKUlvE2_clEvEUlN3c108BFloat16EE_St5arrayIPcLm2EEEEviT0_T1_)
        .other          _ZN2at6native29vectorized_elementwise_kernelILi4EZZZNS0_17log10_kernel_cudaERNS_18TensorIteratorBaseEENKUlvE0_clEvENKUlvE2_clEvEUlN3c108BFloat16EE_St5arrayIPcLm2EEEEviT0_T1_,@"STO_CUDA_ENTRY STV_DEFAULT"
_ZN2at6native29vectorized_elementwise_kernelILi4EZZZNS0_17log10_kernel_cudaERNS_18TensorIteratorBaseEENKUlvE0_clEvENKUlvE2_clEvEUlN3c108BFloat16EE_St5arrayIPcLm2EEEEviT0_T1_:
.text._ZN2at6native29vectorized_elementwise_kernelILi4EZZZNS0_17log10_kernel_cudaERNS_18TensorIteratorBaseEENKUlvE0_clEvENKUlvE2_clEvEUlN3c108BFloat16EE_St5arrayIPcLm2EEEEviT0_T1_:
        /* <DEDUP_REMOVED lines=17> */
[----:B--2---:R-:W-:-:S03]  /*0110*/  PRMT R3, R14, 0x7632, R3 ;  /* 0x000076320e037816 */ /* 0x004fc60000000003 */
[----:B------:R-:W-:Y:S01]  /*0120*/  IMAD.U32 R8, R14, 0x10000, RZ ;  /* 0x000100000e087824 */ /* 0x000fe200078e00ff */
[----:B------:R-:W-:Y:S01]  /*0130*/  SHF.L.U32 R10, R15, 0x10, RZ ;  /* 0x000000100f0a7819 */ /* 0x000fe200000006ff */
[C---:B---3--:R-:W-:Y:S01]  /*0140*/  IMAD.U32 R11, R4.reuse, 0x10000, RZ ;  /* 0x00010000040b7824 */ /* 0x048fe200078e00ff */
[----:B------:R-:W-:Y:S01]  /*0150*/  SHF.L.U32 R9, R3, 0x10, RZ ;  /* 0x0000001003097819 */ /* 0x000fe200000006ff */
[----:B------:R-:W-:Y:S01]  /*0160*/  IMAD.U32 R12, R5, 0x10000, RZ ;  /* 0x00010000050c7824 */ /* 0x000fe200078e00ff */
[----:B------:R-:W-:Y:S01]  /*0170*/  PRMT R3, R15, 0x7632, R3 ;  /* 0x000076320f037816 */ /* 0x000fe20000000003 */
[----:B------:R-:W0:Y:S01]  /*0180*/  MUFU.LG2 R8, R8 ;  /* 0x0000000800087308 */ /* 0x000e220000000c00 */
[----:B------:R-:W-:Y:S02]  /*0190*/  PRMT R4, R4, 0x7632, R4 ;  /* 0x0000763204047816 */ /* 0x000fe40000000004 */
[----:B------:R-:W-:Y:S01]  /*01a0*/  PRMT R5, R5, 0x7632, R5 ;  /* 0x0000763205057816 */ /* 0x000fe20000000005 */
[----:B------:R-:W-:-:S02]  /*01b0*/  IMAD.U32 R3, R3, 0x10000, RZ ;  /* 0x0001000003037824 */ /* 0x000fc400078e00ff */
[----:B------:R-:W-:Y:S01]  /*01c0*/  IMAD.U32 R4, R4, 0x10000, RZ ;  /* 0x0001000004047824 */ /* 0x000fe200078e00ff */
[----:B------:R-:W-:Y:S01]  /*01d0*/  SHF.L.U32 R5, R5, 0x10, RZ ;  /* 0x0000001005057819 */ /* 0x000fe200000006ff */
[----:B------:R-:W1:Y:S08]  /*01e0*/  MUFU.LG2 R10, R10 ;  /* 0x0000000a000a7308 */ /* 0x000e700000000c00 */
[----:B------:R-:W2:Y:S01]  /*01f0*/  MUFU.LG2 R11, R11 ;  /* 0x0000000b000b7308 */ /* 0x000ea20000000c00 */
[----:B0-----:R-:W-:-:S07]  /*0200*/  FMUL.FTZ R8, R8, 0.30103000998497009277 ;  /* 0x3e9a209b08087820 */ /* 0x001fce0000410000 */
[----:B------:R-:W0:Y:S01]  /*0210*/  MUFU.LG2 R12, R12 ;  /* 0x0000000c000c7308 */ /* 0x000e220000000c00 */
[----:B-1----:R-:W-:-:S07]  /*0220*/  FMUL.FTZ R10, R10, 0.30103000998497009277 ;  /* 0x3e9a209b0a0a7820 */ /* 0x002fce0000410000 */
[----:B------:R-:W1:Y:S01]  /*0230*/  MUFU.LG2 R9, R9 ;  /* 0x0000000900097308 */ /* 0x000e620000000c00 */
[----:B--2---:R-:W-:-:S07]  /*0240*/  FMUL.FTZ R11, R11, 0.30103000998497009277 ;  /* 0x3e9a209b0b0b7820 */ /* 0x004fce0000410000 */
[----:B------:R-:W2:Y:S01]  /*0250*/  MUFU.LG2 R3, R3 ;  /* 0x0000000300037308 */ /* 0x000ea20000000c00 */
[----:B0-----:R-:W-:-:S07]  /*0260*/  FMUL.FTZ R12, R12, 0.30103000998497009277 ;  /* 0x3e9a209b0c0c7820 */ /* 0x001fce0000410000 */
[----:B------:R-:W0:Y:S01]  /*0270*/  MUFU.LG2 R4, R4 ;  /* 0x0000000400047308 */ /* 0x000e220000000c00 */
[----:B-1----:R-:W-:-:S05]  /*0280*/  FMUL.FTZ R9, R9, 0.30103000998497009277 ;  /* 0x3e9a209b09097820 */ /* 0x002fca0000410000 */
[----:B------:R-:W-:Y:S02]  /*0290*/  F2FP.BF16.F32.PACK_AB R2, R9, R8 ;  /* 0x000000080902723e */ /* 0x000fe400000010ff */
[----:B------:R-:W1:Y:S01]  /*02a0*/  MUFU.LG2 R5, R5 ;  /* 0x0000000500057308 */ /* 0x000e620000000c00 */
[----:B--2---:R-:W-:-:S05]  /*02b0*/  FMUL.FTZ R3, R3, 0.30103000998497009277 ;  /* 0x3e9a209b03037820 */ /* 0x004fca0000410000 */
[----:B------:R-:W-:Y:S01]  /*02c0*/  F2FP.BF16.F32.PACK_AB R3, R3, R10 ;  /* 0x0000000a0303723e */ /* 0x000fe200000010ff */
[----:B0-----:R-:W-:-:S04]  /*02d0*/  FMUL.FTZ R0, R4, 0.30103000998497009277 ;  /* 0x3e9a209b04007820 */ /* 0x001fc80000410000 */
[----:B------:R-:W-:Y:S01]  /*02e0*/  STG.E.64 desc[UR4][R6.64], R2 ;  /* 0x0000000206007986 */ /* 0x000fe2000c101b04 */
[----:B------:R-:W-:Y:S01]  /*02f0*/  F2FP.BF16.F32.PACK_AB R4, R0, R11 ;  /* 0x0000000b0004723e */ /* 0x000fe200000010ff */
[----:B-1----:R-:W-:-:S05]  /*0300*/  FMUL.FTZ R13, R5, 0.30103000998497009277 ;  /* 0x3e9a209b050d7820 */ /* 0x002fca0000410000 */
[----:B------:R-:W-:-:S05]  /*0310*/  F2FP.BF16.F32.PACK_AB R5, R13, R12 ;  /* 0x0000000c0d05723e */ /* 0x000fca00000010ff */
[----:B------:R-:W-:Y:S01]  /*0320*/  STG.E.64 desc[UR4][R6.64+0x400], R4 ;  /* 0x0004000406007986 */ /* 0x000fe2000c101b04 */
[----:B------:R-:W-:Y:S05]  /*0330*/  EXIT ;  /* 0x000000000000794d */ /* 0x000fea0003800000 */
.L_x_8809:
        /* <DEDUP_REMOVED lines=124> */
.L_x_8812:
[----:B------:R-:W-:-:S13]  /*0b00*/  ISETP.GE.AND P0, PT, R21, R2, PT ;  /* 0x000000021500720c */ /* 0x000fda0003f06270 */
[----:B------:R-:W-:Y:S05]  /*0b10*/  @P0 BRA `(.L_x_8814) ;  /* 0x0000000000300947 */ /* 0x000fea0003800000 */
[----:B0-----:R-:W0:Y:S01]  /*0b20*/  LDC.64 R4, c[0x0][0x218] ;  /* 0x00008600ff047b82 */ /* 0x001e220000000a00 */
[----:B------:R-:W-:Y:S01]  /*0b30*/  IADD3 R3, R0, R21, RZ ;  /* 0x0000001500037210 */ /* 0x000fe20007ffe0ff */
[----:B------:R-:W-:-:S04]  /*0b40*/  VIADD R21, R21, 0x80 ;  /* 0x0000008015157836 */ /* 0x000fc80000000000 */
[----:B0-----:R-:W-:-:S05]  /*0b50*/  IMAD.WIDE.U32 R4, R3, 0x2, R4 ;  /* 0x0000000203047825 */ /* 0x001fca00078e0004 */
[----:B------:R1:W-:Y:S02]  /*0b60*/  STG.E.U16 desc[UR4][R4.64], R6 ;  /* 0x0000000604007986 */ /* 0x0003e4000c101504 */
.L_x_8813:
[----:B------:R-:W-:-:S13]  /*0b70*/  ISETP.GE.AND P0, PT, R21, R2, PT ;  /* 0x000000021500720c */ /* 0x000fda0003f06270 */
[----:B------:R-:W-:Y:S05]  /*0b80*/  @P0 BRA `(.L_x_8815) ;  /* 0x0000000000340947 */ /* 0x000fea0003800000 */
[----:B01----:R-:W0:Y:S01]  /*0b90*/  LDC.64 R4, c[0x0][0x218] ;  /* 0x00008600ff047b82 */ /* 0x003e220000000a00 */
[----:B------:R-:W-:Y:S01]  /*0ba0*/  IADD3 R3, R0, R21, RZ ;  /* 0x0000001500037210 */ /* 0x000fe20007ffe0ff */
[----:B------:R-:W-:-:S04]  /*0bb0*/  VIADD R21, R21, 0x80 ;  /* 0x0000008015157836 */ /* 0x000fc80000000000 */
[----:B0-----:R-:W-:-:S05]  /*0bc0*/  IMAD.WIDE.U32 R4, R3, 0x2, R4 ;  /* 0x0000000203047825 */ /* 0x001fca00078e0004 */
[----:B------:R1:W-:Y:S02]  /*0bd0*/  STG.E.U16 desc[UR4][R4.64], R7 ;  /* 0x0000000704007986 */ /* 0x0003e4000c101504 */
.L_x_8814:
        /* <DEDUP_REMOVED lines=8> */
.L_x_8815:
[----:B------:R-:W-:Y:S05]  /*0c60*/  BSYNC B1 ;  /* 0x0000000000017941 */ /* 0x000fea0003800000 */
.L_x_8811:
[----:B------:R-:W-:-:S13]  /*0c70*/  ISETP.GE.AND P0, PT, R21, R2, PT ;  /* 0x000000021500720c */ /* 0x000fda0003f06270 */
[----:B012---:R-:W0:Y:S01]  /*0c80*/  @!P0 LDC.64 R4, c[0x0][0x218] ;  /* 0x00008600ff048b82 */ /* 0x007e220000000a00 */
[----:B------:R-:W-:Y:S01]  /*0c90*/  @!P0 IADD3 R3, R0, R21, RZ ;  /* 0x0000001500038210 */ /* 0x000fe20007ffe0ff */
[----:B------:R-:W-:-:S04]  /*0ca0*/  @!P0 VIADD R21, R21, 0x80 ;  /* 0x0000008015158836 */ /* 0x000fc80000000000 */
[----:B0-----:R-:W-:-:S05]  /*0cb0*/  @!P0 IMAD.WIDE.U32 R4, R3, 0x2, R4 ;  /* 0x0000000203048825 */ /* 0x001fca00078e0004 */
[----:B------:R2:W-:Y:S02]  /*0cc0*/  @!P0 STG.E.U16 desc[UR4][R4.64], R9 ;  /* 0x0000000904008986 */ /* 0x0005e4000c101504 */
.L_x_8816:
[----:B------:R-:W-:Y:S05]  /*0cd0*/  BSYNC B0 ;  /* 0x0000000000007941 */ /* 0x000fea0003800000 */
.L_x_8810:
        /* <DEDUP_REMOVED lines=8> */
.L_x_8817:
        /* <DEDUP_REMOVED lines=10> */
.L_x_13326:


//--------------------- .text._ZN2at6native29vectorized_elementwise_kernelILi8EZZZNS0_17log10_kernel_cudaERNS_18TensorIteratorBaseEENKUlvE0_clEvENKUlvE2_clEvEUlN3c108BFloat16EE_St5arrayIPcLm2EEEEviT0_T1_ --------------------------
	.section	.text._ZN2at6native29vectorized_elementwise_kernelILi8EZZZNS0_17log10_kernel_cudaERNS_18TensorIteratorBaseEENKUlvE0_clEvENKUlvE2_clEvEUlN3c108BFloat16EE_St5arrayIPcLm2EEEEviT0_T1_,"ax",@progbits
	.align	128
        .global         _ZN2at6native29vectorized_elementwise_kernelILi8EZZZNS0_17log10_kernel_cudaERNS_18TensorIteratorBaseEENKUlvE0_clEvENKUlvE2_clEvEUlN3c108BFloat16EE_St5arrayIPcLm2EEEEviT0_T1_
        .type           _ZN2at6native29vectorized_elementwise_kernelILi8EZZZNS0_17log10_kernel_cudaERNS_18TensorIteratorBaseEENKUlvE0_clEvENKUlvE2_clEvEUlN3c108BFloat16EE_St5arrayIPcLm2EEEEviT0_T1_,@function
        .size           _ZN2at6native29vectorized_elementwise_kernelILi8EZZZNS0_17log10_kernel_cudaERNS_18TensorIteratorBaseEENKUlvE0_clEvENKUlvE2_clEvEUlN3c108BFloat16EE_St5arrayIPcLm2EEEEviT0_T1_,(.L_x_13327 - _ZN2at6native29vectorized_elementwise_kernelILi8EZZZNS0_17log10_kernel_cudaERNS_18TensorIteratorBaseEENKUlvE0_clEvENKUlvE2_clEvEUlN3c108BFloat16EE_St5arrayIPcLm2EEEEviT0_T1_)
        .other          _ZN2at6native29vectorized_elementwise_kernelILi8EZZZNS0_17log10_kernel_cudaERNS_18TensorIteratorBaseEENKUlvE0_clEvENKUlvE2_clEvEUlN3c108BFloat16EE_St5arrayIPcLm2EEEEviT0_T1_,@"STO_CUDA_ENTRY STV_DEFAULT"
_ZN2at6native29vectorized_elementwise_kernelILi8EZZZNS0_17log10_kernel_cudaERNS_18TensorIteratorBaseEENKUlvE0_clEvENKUlvE2_clEvEUlN3c108BFloat16EE_St5arrayIPcLm2EEEEviT0_T1_:
.text._ZN2at6native29vectorized_elementwise_kernelILi8EZZZNS0_17log10_kernel_cudaERNS_18TensorIteratorBaseEENKUlvE0_clEvENKUlvE2_clEvEUlN3c108BFloat16EE_St5arrayIPcLm2EEEEviT0_T1_:
        /* <DEDUP_REMOVED lines=13> */
[----:B--2---:R-:W-:Y:S01]  /*00d0*/  PRMT R3, R4, 0x7632, R3 ;  /* 0x0000763204037816 */ /* 0x004fe20000000003 */
[----:B------:R-:W-:Y:S01]  /*00e0*/  IMAD.U32 R11, R6, 0x10000, RZ ;  /* 0x00010000060b7824 */ /* 0x000fe200078e00ff */
[----:B------:R-:W-:Y:S01]  /*00f0*/  SHF.L.U32 R10, R5, 0x10, RZ ;  /* 0x00000010050a7819 */ /* 0x000fe200000006ff */
[----:B------:R-:W-:Y:S01]  /*0100*/  IMAD.U32 R8, R4, 0x10000, RZ ;  /* 0x0001000004087824 */ /* 0x000fe200078e00ff */
[----:B------:R-:W-:Y:S01]  /*0110*/  SHF.L.U32 R9, R3, 0x10, RZ ;  /* 0x0000001003097819 */ /* 0x000fe200000006ff */
[----:B------:R-:W-:Y:S01]  /*0120*/  IMAD.U32 R13, R7, 0x10000, RZ ;  /* 0x00010000070d7824 */ /* 0x000fe200078e00ff */
[----:B------:R-:W-:Y:S01]  /*0130*/  PRMT R3, R5, 0x7632, R3 ;  /* 0x0000763205037816 */ /* 0x000fe20000000003 */
[----:B------:R-:W0:Y:S01]  /*0140*/  MUFU.LG2 R11, R11 ;  /* 0x0000000b000b7308 */ /* 0x000e220000000c00 */
[----:B------:R-:W-:Y:S01]  /*0150*/  PRMT R6, R6, 0x7632, R6 ;  /* 0x0000763206067816 */ /* 0x000fe20000000006 */
[----:B------:R-:W1:Y:S01]  /*0160*/  LDC.64 R4, c[0x0][0x218] ;  /* 0x00008600ff047b82 */ /* 0x000e620000000a00 */
[----:B------:R-:W-:Y:S01]  /*0170*/  PRMT R7, R7, 0x7632, R7 ;  /* 0x0000763207077816 */ /* 0x000fe20000000007 */
[----:B------:R-:W-:-:S02]  /*0180*/  IMAD.U32 R3, R3, 0x10000, RZ ;  /* 0x0001000003037824 */ /* 0x000fc400078e00ff */
[----:B------:R-:W-:Y:S01]  /*0190*/  IMAD.U32 R12, R6, 0x10000, RZ ;  /* 0x00010000060c7824 */ /* 0x000fe200078e00ff */
[----:B------:R-:W-:Y:S01]  /*01a0*/  SHF.L.U32 R14, R7, 0x10, RZ ;  /* 0x00000010070e7819 */ /* 0x000fe200000006ff */
[----:B------:R-:W2:Y:S08]  /*01b0*/  MUFU.LG2 R10, R10 ;  /* 0x0000000a000a7308 */ /* 0x000eb00000000c00 */
[----:B------:R-:W3:Y:S01]  /*01c0*/  MUFU.LG2 R3, R3 ;  /* 0x0000000300037308 */ /* 0x000ee20000000c00 */
[----:B0-----:R-:W-:-:S07]  /*01d0*/  FMUL.FTZ R6, R11, 0.30103000998497009277 ;  /* 0x3e9a209b0b067820 */ /* 0x001fce0000410000 */
[----:B------:R-:W0:Y:S01]  /*01e0*/  MUFU.LG2 R8, R8 ;  /* 0x0000000800087308 */ /* 0x000e220000000c00 */
[----:B--2---:R-:W-:Y:S01]  /*01f0*/  FMUL.FTZ R10, R10, 0.30103000998497009277 ;  /* 0x3e9a209b0a0a7820 */ /* 0x004fe20000410000 */
[----:B-1----:R-:W-:-:S06]  /*0200*/  IMAD.WIDE.U32 R4, R0, 0x2, R4 ;  /* 0x0000000200047825 */ /* 0x002fcc00078e0004 */
[----:B------:R-:W1:Y:S01]  /*0210*/  MUFU.LG2 R13, R13 ;  /* 0x0000000d000d7308 */ /* 0x000e620000000c00 */
[----:B---3--:R-:W-:Y:S01]  /*0220*/  FMUL.FTZ R7, R3, 0.30103000998497009277 ;  /* 0x3e9a209b03077820 */ /* 0x008fe20000410000 */
[----:B------:R-:W-:-:S04]  /*0230*/  IMAD.WIDE R2, R2, 0x10, R4 ;  /* 0x0000001002027825 */ /* 0x000fc800078e0204 */
[----:B------:R-:W-:Y:S02]  /*0240*/  F2FP.BF16.F32.PACK_AB R5, R7, R10 ;  /* 0x0000000a0705723e */ /* 0x000fe400000010ff */
[----:B------:R-:W2:Y:S01]  /*0250*/  MUFU.LG2 R9, R9 ;  /* 0x0000000900097308 */ /* 0x000ea20000000c00 */
[----:B0-----:R-:W-:-:S07]  /*0260*/  FMUL.FTZ R8, R8, 0.30103000998497009277 ;  /* 0x3e9a209b08087820 */ /* 0x001fce0000410000 */
[----:B------:R-:W0:Y:S01]  /*0270*/  MUFU.LG2 R12, R12 ;  /* 0x0000000c000c7308 */ /* 0x000e220000000c00 */
[----:B-1----:R-:W-:-:S07]  /*0280*/  FMUL.FTZ R13, R13, 0.30103000998497009277 ;  /* 0x3e9a209b0d0d7820 */ /* 0x002fce0000410000 */
[----:B------:R-:W1:Y:S01]  /*0290*/  MUFU.LG2 R14, R14 ;  /* 0x0000000e000e7308 */ /* 0x000e620000000c00 */
[----:B--2---:R-:W-:-:S05]  /*02a0*/  FMUL.FTZ R9, R9, 0.30103000998497009277 ;  /* 0x3e9a209b09097820 */ /* 0x004fca0000410000 */
[----:B------:R-:W-:Y:S01]  /*02b0*/  F2FP.BF16.F32.PACK_AB R4, R9, R8 ;  /* 0x000000080904723e */ /* 0x000fe200000010ff */
[----:B0-----:R-:W-:-:S05]  /*02c0*/  FMUL.FTZ R11, R12, 0.30103000998497009277 ;  /* 0x3e9a209b0c0b7820 */ /* 0x001fca0000410000 */
[----:B------:R-:W-:Y:S01]  /*02d0*/  F2FP.BF16.F32.PACK_AB R6, R11, R6 ;  /* 0x000000060b06723e */ /* 0x000fe200000010ff */
[----:B-1----:R-:W-:-:S05]  /*02e0*/  FMUL.FTZ R0, R14, 0.30103000998497009277 ;  /* 0x3e9a209b0e007820 */ /* 0x002fca0000410000 */
[----:B------:R-:W-:-:S05]  /*02f0*/  F2FP.BF16.F32.PACK_AB R7, R0, R13 ;  /* 0x0000000d0007723e */ /* 0x000fca00000010ff */
[----:B------:R-:W-:Y:S01]  /*0300*/  STG.E.128 desc[UR4][R2.64], R4 ;  /* 0x0000000402007986 */ /* 0x000fe2000c101d04 */
[----:B------:R-:W-:Y:S05]  /*0310*/  EXIT ;  /* 0x000000000000794d */ /* 0x000fea0003800000 */
.L_x_8818:
        /* <DEDUP_REMOVED lines=124> */
.L_x_8821:
[----:B------:R-:W-:-:S13]  /*0ae0*/  ISETP.GE.AND P0, PT, R21, R2, PT ;  /* 0x000000021500720c */ /* 0x000fda0003f06270 */
[----:B------:R-:W-:Y:S05]  /*0af0*/  @P0 BRA `(.L_x_8823) ;  /* 0x0000000000300947 */ /* 0x000fea0003800000 */
[----:B0-----:R-:W0:Y:S01]  /*0b00*/  LDC.64 R4, c[0x0][0x218] ;  /* 0x00008600ff047b82 */ /* 0x001e220000000a00 */
[----:B------:R-:W-:Y:S01]  /*0b10*/  IADD3 R3, R0, R21, RZ ;  /* 0x0000001500037210 */ /* 0x000fe20007ffe0ff */
[----:B------:R-:W-:-:S04]  /*0b20*/  VIADD R21, R21, 0x80 ;  /* 0x0000008015157836 */ /* 0x000fc80000000000 */
[----:B0-----:R-:W-:-:S05]  /*0b30*/  IMAD.WIDE.U32 R4, R3, 0x2, R4 ;  /* 0x0000000203047825 */ /* 0x001fca00078e0004 */
[----:B------:R1:W-:Y:S02]  /*0b40*/  STG.E.U16 desc[UR4][R4.64], R6 ;  /* 0x0000000604007986 */ /* 0x0003e4000c101504 */
.L_x_8822:
[----:B------:R-:W-:-:S13]  /*0b50*/  ISETP.GE.AND P0, PT, R21, R2, PT ;  /* 0x000000021500720c */ /* 0x000fda0003f06270 */
[----:B------:R-:W-:Y:S05]  /*0b60*/  @P0 BRA `(.L_x_8824) ;  /* 0x0000000000340947 */ /* 0x000fea0003800000 */
[----:B01----:R-:W0:Y:S01]  /*0b70*/  LDC.64 R4, c[0x0][0x218] ;  /* 0x00008600ff047b82 */ /* 0x003e220000000a00 */
[----:B------:R-:W-:Y:S01]  /*0b80*/  IADD3 R3, R0, R21, RZ ;  /* 0x0000001500037210 */ /* 0x000fe20007ffe0ff */
[----:B------:R-:W-:-:S04]  /*0b90*/  VIADD R21, R21, 0x80 ;  /* 0x0000008015157836 */ /* 0x000fc80000000000 */
[----:B0-----:R-:W-:-:S05]  /*0ba0*/  IMAD.WIDE.U32 R4, R3, 0x2, R4 ;  /* 0x0000000203047825 */ /* 0x001fca00078e0004 */
[----:B------:R1:W-:Y:S02]  /*0bb0*/  STG.E.U16 desc[UR4][R4.64], R7 ;  /* 0x0000000704007986 */ /* 0x0003e4000c101504 */
.L_x_8823:
        /* <DEDUP_REMOVED lines=8> */
.L_x_8824:
[----:B------:R-:W-:Y:S05]  /*0c40*/  BSYNC B1 ;  /* 0x0000000000017941 */ /* 0x000fea0003800000 */
.L_x_8820:
[----:B------:R-:W-:-:S13]  /*0c50*/  ISETP.GE.AND P0, PT, R21, R2, PT ;  /* 0x000000021500720c */ /* 0x000fda0003f06270 */
[----:B012---:R-:W0:Y:S01]  /*0c60*/  @!P0 LDC.64 R4, c[0x0][0x218] ;  /* 0x00008600ff048b82 */ /* 0x007e220000000a00 */
[----:B------:R-:W-:Y:S01]  /*0c70*/  @!P0 IADD3 R3, R0, R21, RZ ;  /* 0x0000001500038210 */ /* 0x000fe20007ffe0ff */
[----:B------:R-:W-:-:S04]  /*0c80*/  @!P0 VIADD R21, R21, 0x80 ;  /* 0x0000008015158836 */ /* 0x000fc80000000000 */
[----:B0-----:R-:W-:-:S05]  /*0c90*/  @!P0 IMAD.WIDE.U32 R4, R3, 0x2, R4 ;  /* 0x0000000203048825 */ /* 0x001fca00078e0004 */
[----:B------:R2:W-:Y:S02]  /*0ca0*/  @!P0 STG.E.U16 desc[UR4][R4.64], R9 ;  /* 0x0000000904008986 */ /* 0x0005e4000c101504 */
.L_x_8825:
[----:B------:R-:W-:Y:S05]  /*0cb0*/  BSYNC B0 ;  /* 0x0000000000007941 */ /* 0x000fea0003800000 */
.L_x_8819:
        /* <DEDUP_REMOVED lines=8> */
.L_x_8826:
        /* <DEDUP_REMOVED lines=12> */
.L_x_13327:


//--------------------- .text._ZN2at6native18elementwise_kernelILi128ELi4EZNS0_15gpu_kernel_implIZZZNS0_17log10_kernel_cudaERNS_18TensorIteratorBaseEENKUlvE0_clEvENKUlvE1_clEvEUlN3c104HalfEE_EEvS4_RKT_EUliE_EEviT1_ --------------------------
	.section	.text._ZN2at6native18elementwise_kernelILi128ELi4EZNS0_15gpu_kernel_implIZZZNS0_17log10_kernel_cudaERNS_18TensorIteratorBaseEENKUlvE0_clEvENKUlvE1_clEvEUlN3c104HalfEE_EEvS4_RKT_EUliE_EEviT1_,"ax",@progbits
	.align	128
        .global         _ZN2at6native18elementwise_kernelILi128ELi4EZNS0_15gpu_kernel_implIZZZNS0_17log10_kernel_cudaERNS_18TensorIteratorBaseEENKUlvE0_clEvENKUlvE1_clEvEUlN3c104HalfEE_EEvS4_RKT_EUliE_EEviT1_
        .type           _ZN2at6native18elementwise_kernelILi128ELi4EZNS0_15gpu_kernel_implIZZZNS0_17log10_kernel_cudaERNS_18TensorIteratorBaseEENKUlvE0_clEvENKUlvE1_clEvEUlN3c104HalfEE_EEvS4_RKT_EUliE_EEviT1_,@function
        .size           _ZN2at6native18elementwise_kernelILi128ELi4EZNS0_15gpu_kernel_implIZZZNS0_17log10_kernel_cudaERNS_18TensorIteratorBaseEENKUlvE0_clEvENKUlvE1_clEvEUlN3c104HalfEE_EEvS4_RKT_EUliE_EEviT1_,(.L_x_13328 - _ZN2at6native18elementwise_kernelILi128ELi4EZNS0_15gpu_kernel_implIZZZNS0_17log10_kernel_cudaERNS_18TensorIteratorBaseEENKUlvE0_clEvENKUlvE1_clEvEUlN3c104HalfEE_EEvS4_RKT_EUliE_EEviT1_)
        .other          _ZN2at6native18elementwise_kernelILi128ELi4EZNS0_15gpu_kernel_implIZZZNS0_17log10_kernel_cudaERNS_18TensorIteratorBaseEENKUlvE0_clEvENKUlvE1_clEvEUlN3c104HalfEE_EEvS4_RKT_EUliE_EEviT1_,@"STO_CUDA_ENTRY STV_DEFAULT"
_ZN2at6native18elementwise_kernelILi128ELi4EZNS0_15gpu_kernel_implIZZZNS0_17log10_kernel_cudaERNS_18TensorIteratorBaseEENKUlvE0_clEvENKUlvE1_clEvEUlN3c104HalfEE_EEvS4_RKT_EUliE_EEviT1_:
.text._ZN2at6native18elementwise_kernelILi128ELi4EZNS0_15gpu_kernel_implIZZZNS0_17log10_kernel_cudaERNS_18TensorIteratorBaseEENKUlvE0_clEvENKUlvE1_clEvEUlN3c104HalfEE_EEvS4_RKT_EUliE_EEviT1_:
        /* <DEDUP_REMOVED lines=313> */
.L_x_8829:
        /* <DEDUP_REMOVED lines=22> */
.L_x_8833:
[----:B------:R-:W2:Y:S02]  /*14f0*/  LDG.E.U8 R2, desc[UR36][R2.64] ;  /* 0x0000002402027981 */ /* 0x000ea4000c1e1100 */
[----:B--2---:R-:W-:-:S04]  /*1500*/  I2FP.F32.U32 R0, R2 ;  /* 0x0000000200007245 */ /* 0x004fc80000201000 */
[----:B------:R-:W-:Y:S01]  /*1510*/  F2FP.F16.F32.PACK_AB R0, RZ, R0 ;  /* 0x00000000ff00723e */ /* 0x000fe200000000ff */
[----:B------:R-:W-:Y:S06]  /*1520*/  BRA `(.L_x_8835) ;  /* 0x0000000c00887947 */ /* 0x000fec0003800000 */
.L_x_8832:
        /* <DEDUP_REMOVED lines=10> */
.L_x_8837:
[----:B------:R-:W2:Y:S02]  /*15d0*/  LDG.E R2, desc[UR36][R2.64] ;  /* 0x0000002402027981 */ /* 0x000ea4000c1e1900 */
[----:B--2---:R-:W-:-:S04]  /*15e0*/  I2FP.F32.S32 R0, R2 ;  /* 0x0000000200007245 */ /* 0x004fc80000201400 */
[----:B------:R-:W-:Y:S01]  /*15f0*/  F2FP.F16.F32.PACK_AB R0, RZ, R0 ;  /* 0x00000000ff00723e */ /* 0x000fe200000000ff */
[----:B------:R-:W-:Y:S06]  /*1600*/  BRA `(.L_x_8835) ;  /* 0x0000000c00507947 */ /* 0x000fec0003800000 */
.L_x_8836:
[----:B------:R-:W2:Y:S02]  /*1610*/  LDG.E.U16 R2, desc[UR36][R2.64] ;  /* 0x0000002402027981 */ /* 0x000ea4000c1e1500 */
[----:B--2---:R-:W0:Y:S02]  /*1620*/  I2F.S16 R0, R2 ;  /* 0x0000000200007306 */ /* 0x004e240000101400 */
[----:B0-----:R-:W-:Y:S01]  /*1630*/  F2FP.F16.F32.PACK_AB R0, RZ, R0 ;  /* 0x00000000ff00723e */ /* 0x001fe200000000ff */
[----:B------:R-:W-:Y:S06]  /*1640*/  BRA `(.L_x_8835) ;  /* 0x0000000c00407947 */ /* 0x000fec0003800000 */
.L_x_8831:
        /* <DEDUP_REMOVED lines=9> */
.L_x_8839:
[----:B------:R0:W5:Y:S01]  /*16e0*/  LDG.E.U16 R0, desc[UR36][R2.64] ;  /* 0x0000002402007981 */ /* 0x000162000c1e1500 */
[----:B------:R-:W-:Y:S05]  /*16f0*/  BRA `(.L_x_8835) ;  /* 0x0000000c00147947 */ /* 0x000fea0003800000 */
.L_x_8838:
        /* <DEDUP_REMOVED lines=9> */
.L_x_8841:
[----:B------:R1:W5:Y:S01]  /*1790*/  LDG.E.U16 R0, desc[UR36][R2.64] ;  /* 0x0000002402007981 */ /* 0x000362000c1e1500 */
[----:B------:R-:W-:Y:S05]  /*17a0*/  BRA `(.L_x_8835) ;  /* 0x0000000800e87947 */ /* 0x000fea0003800000 */
.L_x_8840:
        /* <DEDUP_REMOVED lines=8> */
.L_x_8830:
        /* <DEDUP_REMOVED lines=13> */
.L_x_8844:
        /* <DEDUP_REMOVED lines=8> */
.L_x_8843:
        /* <DEDUP_REMOVED lines=28> */
.L_x_8846:
        /* <DEDUP_REMOVED lines=15> */
.L_x_8845:
[----:B------:R-:W2:Y:S02]  /*1c30*/  LDG.E.U16 R0, desc[UR36][R2.64] ;  /* 0x0000002402007981 */ /* 0x000ea4000c1e1500 */
[----:B--2---:R-:W-:-:S05]  /*1c40*/  IMAD.U32 R0, R0, 0x10000, RZ ;  /* 0x0001000000007824 */ /* 0x004fca00078e00ff */
[----:B------:R-:W-:Y:S01]  /*1c50*/  F2FP.F16.F32.PACK_AB R0, RZ, R0 ;  /* 0x00000000ff00723e */ /* 0x000fe200000000ff */
[----:B------:R-:W-:Y:S06]  /*1c60*/  BRA `(.L_x_8835) ;  /* 0x0000000400b87947 */ /* 0x000fec0003800000 */
.L_x_8842:
        /* <DEDUP_REMOVED lines=12> */
.L_x_8849:
        /* <DEDUP_REMOVED lines=21> */
.L_x_8853:
[----:B------:R-:W-:Y:S05]  /*1e80*/  BSYNC B1 ;  /* 0x0000000000017941 */ /* 0x000fea0003800000 */
.L_x_8852:
[----:B------:R-:W-:Y:S01]  /*1e90*/  LEA R3, R0, 0x3b800000, 0x17 ;  /* 0x3b80000000037811 */ /* 0x000fe200078eb8ff */
[----:B------:R-:W-:-:S05]  /*1ea0*/  IMAD.SHL.U32 R0, R2, 0x100000, RZ ;  /* 0x0010000002007824 */ /* 0x000fca00078e00ff */
[----:B------:R-:W-:-:S07]  /*1eb0*/  LOP3.LUT R0, R3, R0, R4, 0xfe, !PT ;  /* 0x0000000003007212 */ /* 0x000fce00078efe04 */
.L_x_8851:
[----:B------:R-:W-:Y:S05]  /*1ec0*/  BSYNC B0 ;  /* 0x0000000000007941 */ /* 0x000fea0003800000 */
.L_x_8850:
[----:B------:R-:W-:Y:S01]  /*1ed0*/  F2FP.F16.F32.PACK_AB R0, RZ, R0 ;  /* 0x00000000ff00723e */ /* 0x000fe200000000ff */
[----:B------:R-:W-:Y:S06]  /*1ee0*/  BRA `(.L_x_8835) ;  /* 0x0000000400187947 */ /* 0x000fec0003800000 */
.L_x_8848:
        /* <DEDUP_REMOVED lines=21> */
.L_x_8857:
[----:B------:R-:W-:Y:S05]  /*2040*/  BSYNC B1 ;  /* 0x0000000000017941 */ /* 0x000fea0003800000 */
.L_x_8856:
[----:B------:R-:W-:Y:S01]  /*2050*/  LEA R3, R0, 0x37800000, 0x17 ;  /* 0x3780000000037811 */ /* 0x000fe200078eb8ff */
[----:B------:R-:W-:-:S05]  /*2060*/  IMAD.SHL.U32 R0, R2, 0x200000, RZ ;  /* 0x0020000002007824 */ /* 0x000fca00078e00ff */
[----:B------:R-:W-:-:S07]  /*2070*/  LOP3.LUT R0, R3, R0, R4, 0xfe, !PT ;  /* 0x0000000003007212 */ /* 0x000fce00078efe04 */
.L_x_8855:
[----:B------:R-:W-:Y:S05]  /*2080*/  BSYNC B0 ;  /* 0x0000000000007941 */ /* 0x000fea0003800000 */
.L_x_8854:
[----:B------:R-:W-:Y:S01]  /*2090*/  F2FP.F16.F32.PACK_AB R0, RZ, R0 ;  /* 0x00000000ff00723e */ /* 0x000fe200000000ff */
[----:B------:R-:W-:Y:S06]  /*20a0*/  BRA `(.L_x_8835) ;  /* 0x0000000000a87947 */ /* 0x000fec0003800000 */
.L_x_8847:
        /* <DEDUP_REMOVED lines=14> */
.L_x_8861:
[----:B------:R-:W-:Y:S05]  /*2190*/  BSYNC B0 ;  /* 0x0000000000007941 */ /* 0x000fea0003800000 */
.L_x_8860:
[----:B------:R-:W-:Y:S01]  /*21a0*/  F2FP.F16.F32.PACK_AB R0, RZ, R0 ;  /* 0x00000000ff00723e */ /* 0x000fe200000000ff */
[----:B------:R-:W-:Y:S06]  /*21b0*/  BRA `(.L_x_8835) ;  /* 0x0000000000647947 */ /* 0x000fec0003800000 */
.L_x_8834:
        /* <DEDUP_REMOVED lines=16> */
.L_x_8862:
[----:B------:R-:W-:Y:S01]  /*22c0*/  PRMT R0, RZ, 0x7610, R0 ;  /* 0x00007610ff007816 */ /* 0x000fe20000000000 */
[----:B------:R-:W-:Y:S06]  /*22d0*/  BRA `(.L_x_8835) ;  /* 0x00000000001c7947 */ /* 0x000fec0003800000 */
.L_x_8859:
[----:B------:R-:W2:Y:S02]  /*22e0*/  LDG.E.64 R2, desc[UR36][R2.64] ;  /* 0x0000002402027981 */ /* 0x000ea4000c1e1b00 */
[----:B--2---:R-:W0:Y:S02]  /*22f0*/  I2F.U64 R0, R2 ;  /* 0x0000000200007312 */ /* 0x004e240000301000 */
[----:B0-----:R-:W-:Y:S01]  /*2300*/  F2FP.F16.F32.PACK_AB R0, RZ, R0 ;  /* 0x00000000ff00723e */ /* 0x001fe200000000ff */
[----:B------:R-:W-:Y:S06]  /*2310*/  BRA `(.L_x_8835) ;  /* 0x00000000000c7947 */ /* 0x000fec0003800000 */
.L_x_8858:
[----:B------:R-:W2:Y:S02]  /*2320*/  LDG.E R2, desc[UR36][R2.64] ;  /* 0x0000002402027981 */ /* 0x000ea4000c1e1900 */
[----:B--2---:R-:W-:-:S04]  /*2330*/  I2FP.F32.U32 R0, R2 ;  /* 0x0000000200007245 */ /* 0x004fc80000201000 */
[----:B------:R-:W-:-:S07]  /*2340*/  F2FP.F16.F32.PACK_AB R0, RZ, R0 ;  /* 0x00000000ff00723e */ /* 0x000fce00000000ff */
.L_x_8835:
[----:B------:R-:W0:Y:S01]  /*2350*/  LDC.U8 R4, c[0x0][0x421] ;  /* 0x00010840ff047b82 */ /* 0x000e220000000000 */
[----:B-----5:R-:W-:-:S06]  /*2360*/  HADD2.F32 R0, -RZ, R0.H0_H0 ;  /* 0x20000000ff007230 */ /* 0x020fcc0000004100 */
[----:B------:R-:W2:Y:S01]  /*2370*/  MUFU.LG2 R0, R0 ;  /* 0x0000000000007308 */ /* 0x000ea20000000c00 */
[----:B01----:R-:W-:Y:S01]  /*2380*/  PRMT R3, R4, 0x9910, RZ ;  /* 0x0000991004037816 */ /* 0x003fe200000000ff */
[----:B--2---:R-:W-:-:S03]  /*2390*/  FMUL.FTZ R2, R0, 0.30103000998497009277 ;  /* 0x3e9a209b00027820 */ /* 0x004fc60000410000 */
[----:B------:R-:W-:Y:S02]  /*23a0*/  ISETP.GT.AND P0, PT, R3, 0x9, PT ;  /* 0x000000090300780c */ /* 0x000fe40003f04270 */
[----:B------:R-:W-:-:S11]  /*23b0*/  F2FP.F16.F32.PACK_AB R2, RZ, R2 ;  /* 0x00000002ff02723e */ /* 0x000fd600000000ff */
        /* <DEDUP_REMOVED lines=13> */
.L_x_8866:
[----:B------:R-:W-:-:S06]  /*2490*/  HADD2.F32 R3, -RZ, R2.H0_H0 ;  /* 0x20000002ff037230 */ /* 0x000fcc0000004100 */
[----:B------:R-:W0:Y:S02]  /*24a0*/  F2I.S64.TRUNC R2, R3 ;  /* 0x0000000300027311 */ /* 0x000e24000020d900 */
[----:B0-----:R3:W-:Y:S01]  /*24b0*/  STG.E.U8 desc[UR36][R16.64], R2 ;  /* 0x0000000210007986 */ /* 0x0017e2000c101124 */
[----:B------:R-:W-:Y:S05]  /*24c0*/  BRA `(.L_x_8868) ;  /* 0x0000000c00847947 */ /* 0x000fea0003800000 */
.L_x_8865:
        /* <DEDUP_REMOVED lines=10> */
.L_x_8870:
[----:B------:R-:W-:-:S04]  /*2570*/  HADD2.F32 R2, -RZ, R2.H0_H0 ;  /* 0x20000002ff027230 */ /* 0x000fc80000004100 */
[----:B------:R-:W0:Y:S02]  /*2580*/  F2I.FTZ.TRUNC.NTZ R3, R2 ;  /* 0x0000000200037305 */ /* 0x000e24000021f100 */
[----:B0-----:R1:W-:Y:S01]  /*2590*/  STG.E desc[UR36][R16.64], R3 ;  /* 0x0000000310007986 */ /* 0x0013e2000c101924 */
[----:B------:R-:W-:Y:S05]  /*25a0*/  BRA `(.L_x_8868) ;  /* 0x0000000c004c7947 */ /* 0x000fea0003800000 */
.L_x_8869:
[----:B------:R-:W-:-:S04]  /*25b0*/  HADD2.F32 R2, -RZ, R2.H0_H0 ;  /* 0x20000002ff027230 */ /* 0x000fc80000004100 */
[----:B------:R-:W0:Y:S02]  /*25c0*/  F2I.FTZ.TRUNC.NTZ R3, R2 ;  /* 0x0000000200037305 */ /* 0x000e24000021f100 */
[----:B0-----:R2:W-:Y:S01]  /*25d0*/  STG.E.U16 desc[UR36][R16.64], R3 ;  /* 0x0000000310007986 */ /* 0x0015e2000c101524 */
[----:B------:R-:W-:Y:S05]  /*25e0*/  BRA `(.L_x_8868) ;  /* 0x0000000c003c7947 */ /* 0x000fea0003800000 */
.L_x_8864:
        /* <DEDUP_REMOVED lines=9> */
.L_x_8872:
[----:B------:R0:W-:Y:S01]  /*2680*/  STG.E.U16 desc[UR36][R16.64], R2 ;  /* 0x0000000210007986 */ /* 0x0001e2000c101524 */
[----:B------:R-:W-:Y:S05]  /*2690*/  BRA `(.L_x_8868) ;  /* 0x0000000c00107947 */ /* 0x000fea0003800000 */
.L_x_8871:
        /* <DEDUP_REMOVED lines=10> */
.L_x_8874:
[----:B------:R-:W-:-:S05]  /*2740*/  HADD2.F32 R0, -RZ, R2.H0_H0 ;  /* 0x20000002ff007230 */ /* 0x000fca0000004100 */
[----:B------:R-:W-:-:S04]  /*2750*/  F2FP.F16.F32.PACK_AB R0, RZ, R0 ;  /* 0x00000000ff00723e */ /* 0x000fc800000000ff */
[----:B------:R-:W-:-:S05]  /*2760*/  PRMT R0, R0, 0x5410, RZ ;  /* 0x0000541000007816 */ /* 0x000fca00000000ff */
[----:B------:R0:W-:Y:S01]  /*2770*/  STG.E desc[UR36][R16.64], R0 ;  /* 0x0000000010007986 */ /* 0x0001e2000c101924 */
[----:B------:R-:W-:Y:S05]  /*2780*/  BRA `(.L_x_8868) ;  /* 0x0000000800d47947 */ /* 0x000fea0003800000 */
.L_x_8873:
[----:B------:R-:W-:-:S05]  /*2790*/  HADD2.F32 R2, -RZ, R2.H0_H0 ;  /* 0x20000002ff027230 */ /* 0x000fca0000004100 */
[----:B------:R-:W-:-:S06]  /*27a0*/  FMUL.FTZ R2, R2, 1 ;  /* 0x3f80000002027820 */ /* 0x000fcc0000410000 */
[----:B------:R-:W0:Y:S02]  /*27b0*/  F2F.F64.F32 R2, R2 ;  /* 0x0000000200027310 */ /* 0x000e240000201800 */
[----:B0-----:R0:W-:Y:S01]  /*27c0*/  STG.E.64 desc[UR36][R16.64], R2 ;  /* 0x0000000210007986 */ /* 0x0011e2000c101b24 */
[----:B------:R-:W-:Y:S05]  /*27d0*/  BRA `(.L_x_8868) ;  /* 0x0000000800c07947 */ /* 0x000fea0003800000 */
.L_x_8863:
        /* <DEDUP_REMOVED lines=13> */
.L_x_8877:
[----:B------:R-:W-:Y:S01]  /*28b0*/  HADD2.F32 R2, -RZ, R2.H0_H0 ;  /* 0x20000002ff027230 */ /* 0x000fe20000004100 */
[----:B------:R-:W-:-:S04]  /*28c0*/  CS2R R6, SRZ ;  /* 0x0000000000067805 */ /* 0x000fc8000001ff00 */
[----:B------:R-:W-:-:S04]  /*28d0*/  FMUL.FTZ R2, R2, 1 ;  /* 0x3f80000002027820 */ /* 0x000fc80000410000 */
[----:B------:R-:W0:Y:S02]  /*28e0*/  F2F.F64.F32 R4, R2 ;  /* 0x0000000200047310 */ /* 0x000e240000201800 */
[----:B0-----:R0:W-:Y:S01]  /*28f0*/  STG.E.128 desc[UR36][R16.64], R4 ;  /* 0x0000000410007986 */ /* 0x0011e2000c101d24 */
[----:B------:R-:W-:Y:S05]  /*2900*/  BRA `(.L_x_8868) ;  /* 0x0000000800747947 */ /* 0x000fea0003800000 */
.L_x_8876:
        /* <DEDUP_REMOVED lines=21> */
.L_x_8881:
[----:B------:R-:W-:Y:S05]  /*2a60*/  BSYNC B0 ;  /* 0x0000000000007941 */ /* 0x000fea0003800000 */
.L_x_8880:
[----:B------:R-:W-:-:S05]  /*2a70*/  LOP3.LUT R3, R0, R3, RZ, 0xfc, !PT ;  /* 0x0000000300037212 */ /* 0x000fca00078efcff */
[----:B------:R0:W-:Y:S01]  /*2a80*/  STG.E.U8 desc[UR36][R16.64], R3 ;  /* 0x0000000310007986 */ /* 0x0001e2000c101124 */
[----:B------:R-:W-:Y:S05]  /*2a90*/  BRA `(.L_x_8868) ;  /* 0x0000000800107947 */ /* 0x000fea0003800000 */
.L_x_8879:
        /* <DEDUP_REMOVED lines=13> */
.L_x_8883:
[----:B------:R-:W-:Y:S01]  /*2b70*/  IMAD.MOV.U32 R0, RZ, RZ, 0x7f ;  /* 0x0000007fff007424 */ /* 0x000fe200078e00ff */
[----:B------:R-:W-:-:S04]  /*2b80*/  ISETP.GT.U32.AND P0, PT, R2, 0x7f800000, PT ;  /* 0x7f8000000200780c */ /* 0x000fc80003f04070 */
[----:B------:R-:W-:-:S09]  /*2b90*/  SEL R0, R0, 0x7c, P0 ;  /* 0x0000007c00007807 */ /* 0x000fd20000000000 */
.L_x_8884:
[----:B------:R-:W-:Y:S05]  /*2ba0*/  BSYNC B0 ;  /* 0x0000000000007941 */ /* 0x000fea0003800000 */
.L_x_8882:
[----:B------:R-:W-:-:S04]  /*2bb0*/  LOP3.LUT R2, R3, 0x80000000, RZ, 0xc0, !PT ;  /* 0x8000000003027812 */ /* 0x000fc800078ec0ff */
[----:B------:R-:W-:-:S04]  /*2bc0*/  SHF.R.U32.HI R3, RZ, 0x18, R2 ;  /* 0x00000018ff037819 */ /* 0x000fc80000011602 */
[----:B------:R-:W-:-:S05]  /*2bd0*/  LOP3.LUT R3, R0, R3, RZ, 0xfc, !PT ;  /* 0x0000000300037212 */ /* 0x000fca00078efcff */
[----:B------:R0:W-:Y:S01]  /*2be0*/  STG.E.U8 desc[UR36][R16.64], R3 ;  /* 0x0000000310007986 */ /* 0x0001e2000c101124 */
[----:B------:R-:W-:Y:S05]  /*2bf0*/  BRA `(.L_x_8868) ;  /* 0x0000000400b87947 */ /* 0x000fea0003800000 */
.L_x_8878:
[----:B------:R-:W-:-:S05]  /*2c00*/  HADD2.F32 R0, -RZ, R2.H0_H0 ;  /* 0x20000002ff007230 */ /* 0x000fca0000004100 */
[----:B------:R-:W-:-:S05]  /*2c10*/  F2FP.BF16.F32.PACK_AB R0, RZ, R0 ;  /* 0x00000000ff00723e */ /* 0x000fca00000010ff */
[----:B------:R0:W-:Y:S01]  /*2c20*/  STG.E.U16 desc[UR36][R16.64], R0 ;  /* 0x0000000010007986 */ /* 0x0001e2000c101524 */
[----:B------:R-:W-:Y:S05]  /*2c30*/  BRA `(.L_x_8868) ;  /* 0x0000000400a87947 */ /* 0x000fea0003800000 */
.L_x_8875:
        /* <DEDUP_REMOVED lines=12> */
.L_x_8887:
        /* <DEDUP_REMOVED lines=17> */
.L_x_8890:
[----:B------:R-:W-:-:S04]  /*2e10*/  LOP3.LUT R2, R3, 0x80000000, RZ, 0xc0, !PT ;  /* 0x8000000003027812 */ /* 0x000fc800078ec0ff */
[----:B------:R-:W-:-:S04]  /*2e20*/  SHF.R.U32.HI R3, RZ, 0x18, R2 ;  /* 0x00000018ff037819 */ /* 0x000fc80000011602 */
[----:B------:R-:W-:-:S04]  /*2e30*/  LOP3.LUT R0, R0, R3, RZ, 0xfc, !PT ;  /* 0x0000000300007212 */ /* 0x000fc800078efcff */
[----:B------:R-:W-:-:S07]  /*2e40*/  PRMT R8, R0, 0x7610, R8 ;  /* 0x0000761000087816 */ /* 0x000fce0000000008 */
.L_x_8889:
[----:B------:R-:W-:Y:S05]  /*2e50*/  BSYNC B0 ;  /* 0x0000000000007941 */ /* 0x000fea0003800000 */
.L_x_8888:
[----:B------:R0:W-:Y:S01]  /*2e60*/  STG.E.U8 desc[UR36][R16.64], R8 ;  /* 0x0000000810007986 */ /* 0x0001e2000c101124 */
[----:B------:R-:W-:Y:S05]  /*2e70*/  BRA `(.L_x_8868) ;  /* 0x0000000400187947 */ /* 0x000fea0003800000 */
.L_x_8886:
        /* <DEDUP_REMOVED lines=17> */
.L_x_8893:
[----:B------:R-:W-:-:S04]  /*2f90*/  LOP3.LUT R2, R3, 0x80000000, RZ, 0xc0, !PT ;  /* 0x8000000003027812 */ /* 0x000fc800078ec0ff */
[----:B------:R-:W-:-:S04]  /*2fa0*/  SHF.R.U32.HI R3, RZ, 0x18, R2 ;  /* 0x00000018ff037819 */ /* 0x000fc80000011602 */
[----:B------:R-:W-:-:S04]  /*2fb0*/  LOP3.LUT R0, R0, R3, RZ, 0xfc, !PT ;  /* 0x0000000300007212 */ /* 0x000fc800078efcff */
[----:B------:R-:W-:-:S07]  /*2fc0*/  PRMT R8, R0, 0x7610, R8 ;  /* 0x0000761000087816 */ /* 0x000fce0000000008 */
.L_x_8892:
[----:B------:R-:W-:Y:S05]  /*2fd0*/  BSYNC B0 ;  /* 0x0000000000007941 */ /* 0x000fea0003800000 */
.L_x_8891:
[----:B------:R0:W-:Y:S01]  /*2fe0*/  STG.E.U8 desc[UR36][R16.64], R8 ;  /* 0x0000000810007986 */ /* 0x0001e2000c101124 */
[----:B------:R-:W-:Y:S05]  /*2ff0*/  BRA `(.L_x_8868) ;  /* 0x0000000000b87947 */ /* 0x000fea0003800000 */
.L_x_8885:
        /* <DEDUP_REMOVED lines=22> */
.L_x_8867:
        /* <DEDUP_REMOVED lines=16> */
.L_x_8896:
[----:B------:R-:W-:Y:S05]  /*3260*/  BRA `(.L_x_8868) ;  /* 0x00000000001c7947 */ /* 0x000fea0003800000 */
.L_x_8895:
[----:B------:R-:W-:-:S06]  /*3270*/  HADD2.F32 R2, -RZ, R2.H0_H0 ;  /* 0x20000002ff027230 */ /* 0x000fcc0000004100 */
[----:B------:R-:W0:Y:S02]  /*3280*/  F2I.U64.TRUNC R2, R2 ;  /* 0x0000000200027311 */ /* 0x000e24000020d800 */
[----:B0-----:R0:W-:Y:S01]  /*3290*/  STG.E.64 desc[UR36][R16.64], R2 ;  /* 0x0000000210007986 */ /* 0x0011e2000c101b24 */
[----:B------:R-:W-:Y:S05]  /*32a0*/  BRA `(.L_x_8868) ;  /* 0x00000000000c7947 */ /* 0x000fea0003800000 */
.L_x_8894:
[----:B------:R-:W-:-:S04]  /*32b0*/  HADD2.F32 R2, -RZ, R2.H0_H0 ;  /* 0x20000002ff027230 */ /* 0x000fc80000004100 */
[----:B------:R-:W0:Y:S02]  /*32c0*/  F2I.FTZ.U32.TRUNC.NTZ R3, R2 ;  /* 0x0000000200037305 */ /* 0x000e24000021f000 */
[----:B0-----:R0:W-:Y:S02]  /*32d0*/  STG.E desc[UR36][R16.64], R3 ;  /* 0x0000000310007986 */ /* 0x0011e4000c101924 */
.L_x_8868:
[----:B------:R-:W-:-:S04]  /*32e0*/  IMAD R18, R23, 0x200, R18 ;  /* 0x0000020017127824 */ /* 0x000fc800078e0212 */
[----:B------:R-:W-:-:S07]  /*32f0*/  VIADD R19, R18, 0x80 ;  /* 0x0000008012137836 */ /* 0x000fce0000000000 */
.L_x_8828:
[----:B------:R-:W-:Y:S05]  /*3300*/  BSYNC B6 ;  /* 0x0000000000067941 */ /* 0x000fea0003800000 */
.L_x_8827:
        /* <DEDUP_REMOVED lines=307> */
.L_x_8899:
        /* <DEDUP_REMOVED lines=22> */
.L_x_8903:
[----:B------:R-:W2:Y:S02]  /*47a0*/  LDG.E.U8 R2, desc[UR36][R2.64] ;  /* 0x0000002402027981 */ /* 0x000ea4000c1e1100 */
[----:B--2---:R-:W-:-:S04]  /*47b0*/  I2FP.F32.U32 R0, R2 ;  /* 0x0000000200007245 */ /* 0x004fc80000201000 */
[----:B------:R-:W-:Y:S01]  /*47c0*/  F2FP.F16.F32.PACK_AB R0, RZ, R0 ;  /* 0x00000000ff00723e */ /* 0x000fe200000000ff */
[----:B------:R-:W-:Y:S06]  /*47d0*/  BRA `(.L_x_8905) ;  /* 0x0000000c00887947 */ /* 0x000fec0003800000 */
.L_x_8902:
        /* <DEDUP_REMOVED lines=10> */
.L_x_8907:
[----:B------:R-:W2:Y:S02]  /*4880*/  LDG.E R2, desc[UR36][R2.64] ;  /* 0x0000002402027981 */ /* 0x000ea4000c1e1900 */
[----:B--2---:R-:W-:-:S04]  /*4890*/  I2FP.F32.S32 R0, R2 ;  /* 0x0000000200007245 */ /* 0x004fc80000201400 */
[----:B------:R-:W-:Y:S01]  /*48a0*/  F2FP.F16.F32.PACK_AB R0, RZ, R0 ;  /* 0x00000000ff00723e */ /* 0x000fe200000000ff */
[----:B------:R-:W-:Y:S06]  /*48b0*/  BRA `(.L_x_8905) ;  /* 0x0000000c00507947 */ /* 0x000fec0003800000 */
.L_x_8906:
[----:B------:R-:W2:Y:S02]  /*48c0*/  LDG.E.U16 R2, desc[UR36][R2.64] ;  /* 0x0000002402027981 */ /* 0x000ea4000c1e1500 */
[----:B--2---:R-:W0:Y:S02]  /*48d0*/  I2F.S16 R0, R2 ;  /* 0x0000000200007306 */ /* 0x004e240000101400 */
[----:B0-----:R-:W-:Y:S01]  /*48e0*/  F2FP.F16.F32.PACK_AB R0, RZ, R0 ;  /* 0x00000000ff00723e */ /* 0x001fe200000000ff */
[----:B------:R-:W-:Y:S06]  /*48f0*/  BRA `(.L_x_8905) ;  /* 0x0000000c00407947 */ /* 0x000fec0003800000 */
.L_x_8901:
        /* <DEDUP_REMOVED lines=9> */
.L_x_8909:
[----:B------:R0:W5:Y:S01]  /*4990*/  LDG.E.U16 R0, desc[UR36][R2.64] ;  /* 0x0000002402007981 */ /* 0x000162000c1e1500 */
[----:B------:R-:W-:Y:S05]  /*49a0*/  BRA `(.L_x_8905) ;  /* 0x0000000c00147947 */ /* 0x000fea0003800000 */
.L_x_8908:
        /* <DEDUP_REMOVED lines=9> */
.L_x_8911:
[----:B------:R1:W5:Y:S01]  /*4a40*/  LDG.E.U16 R0, desc[UR36][R2.64] ;  /* 0x0000002402007981 */ /* 0x000362000c1e1500 */
[----:B------:R-:W-:Y:S05]  /*4a50*/  BRA `(.L_x_8905) ;  /* 0x0000000800e87947 */ /* 0x000fea0003800000 */
.L_x_8910:
        /* <DEDUP_REMOVED lines=8> */
.L_x_8900:
        /* <DEDUP_REMOVED lines=13> */
.L_x_8914:
        /* <DEDUP_REMOVED lines=8> */
.L_x_8913:
        /* <DEDUP_REMOVED lines=28> */
.L_x_8916:
        /* <DEDUP_REMOVED lines=15> */
.L_x_8915:
[----:B------:R-:W2:Y:S02]  /*4ee0*/  LDG.E.U16 R0, desc[UR36][R2.64] ;  /* 0x0000002402007981 */ /* 0x000ea4000c1e1500 */
[----:B--2---:R-:W-:-:S05]  /*4ef0*/  IMAD.U32 R0, R0, 0x10000, RZ ;  /* 0x0001000000007824 */ /* 0x004fca00078e00ff */
[----:B------:R-:W-:Y:S01]  /*4f00*/  F2FP.F16.F32.PACK_AB R0, RZ, R0 ;  /* 0x00000000ff00723e */ /* 0x000fe200000000ff */
[----:B------:R-:W-:Y:S06]  /*4f10*/  BRA `(.L_x_8905) ;  /* 0x0000000400b87947 */ /* 0x000fec0003800000 */
.L_x_8912:
        /* <DEDUP_REMOVED lines=12> */
.L_x_8919:
        /* <DEDUP_REMOVED lines=21> */
.L_x_8923:
[----:B------:R-:W-:Y:S05]  /*5130*/  BSYNC B1 ;  /* 0x0000000000017941 */ /* 0x000fea0003800000 */
.L_x_8922:
[----:B------:R-:W-:Y:S01]  /*5140*/  LEA R3, R0, 0x3b800000, 0x17 ;  /* 0x3b80000000037811 */ /* 0x000fe200078eb8ff */
[----:B------:R-:W-:-:S05]  /*5150*/  IMAD.SHL.U32 R0, R2, 0x100000, RZ ;  /* 0x0010000002007824 */ /* 0x000fca00078e00ff */
[----:B------:R-:W-:-:S07]  /*5160*/  LOP3.LUT R0, R3, R0, R4, 0xfe, !PT ;  /* 0x0000000003007212 */ /* 0x000fce00078efe04 */
.L_x_8921:
[----:B------:R-:W-:Y:S05]  /*5170*/  BSYNC B0 ;  /* 0x0000000000007941 */ /* 0x000fea0003800000 */
.L_x_8920:
[----:B------:R-:W-:Y:S01]  /*5180*/  F2FP.F16.F32.PACK_AB R0, RZ, R0 ;  /* 0x00000000ff00723e */ /* 0x000fe200000000ff */
[----:B------:R-:W-:Y:S06]  /*5190*/  BRA `(.L_x_8905) ;  /* 0x0000000400187947 */ /* 0x000fec0003800000 */
.L_x_8918:
        /* <DEDUP_REMOVED lines=21> */
.L_x_8927:
[----:B------:R-:W-:Y:S05]  /*52f0*/  BSYNC B1 ;  /* 0x0000000000017941 */ /* 0x000fea0003800000 */
.L_x_8926:
[----:B------:R-:W-:Y:S01]  /*5300*/  LEA R3, R0, 0x37800000, 0x17 ;  /* 0x3780000000037811 */ /* 0x000fe200078eb8ff */
[----:B------:R-:W-:-:S05]  /*5310*/  IMAD.SHL.U32 R0, R2, 0x200000, RZ ;  /* 0x0020000002007824 */ /* 0x000fca00078e00ff */
[----:B------:R-:W-:-:S07]  /*5320*/  LOP3.LUT R0, R3, R0, R4, 0xfe, !PT ;  /* 0x0000000003007212 */ /* 0x000fce00078efe04 */
.L_x_8925:
[----:B------:R-:W-:Y:S05]  /*5330*/  BSYNC B0 ;  /* 0x0000000000007941 */ /* 0x000fea0003800000 */
.L_x_8924:
[----:B------:R-:W-:Y:S01]  /*5340*/  F2FP.F16.F32.PACK_AB R0, RZ, R0 ;  /* 0x00000000ff00723e */ /* 0x000fe200000000ff */
[----:B------:R-:W-:Y:S06]  /*5350*/  BRA `(.L_x_8905) ;  /* 0x0000000000a87947 */ /* 0x000fec0003800000 */
.L_x_8917:
        /* <DEDUP_REMOVED lines=14> */
.L_x_8931:
[----:B------:R-:W-:Y:S05]  /*5440*/  BSYNC B0 ;  /* 0x0000000000007941 */ /* 0x000fea0003800000 */
.L_x_8930:
[----:B------:R-:W-:Y:S01]  /*5450*/  F2FP.F16.F32.PACK_AB R0, RZ, R0 ;  /* 0x00000000ff00723e */ /* 0x000fe200000000ff */
[----:B------:R-:W-:Y:S06]  /*5460*/  BRA `(.L_x_8905) ;  /* 0x0000000000647947 */ /* 0x000fec0003800000 */
.L_x_8904:
        /* <DEDUP_REMOVED lines=16> */
.L_x_8932:
[----:B------:R-:W-:Y:S01]  /*5570*/  PRMT R0, RZ, 0x7610, R0 ;  /* 0x00007610ff007816 */ /* 0x000fe20000000000 */
[----:B------:R-:W-:Y:S06]  /*5580*/  BRA `(.L_x_8905) ;  /* 0x00000000001c7947 */ /* 0x000fec0003800000 */
.L_x_8929:
[----:B------:R-:W2:Y:S02]  /*5590*/  LDG.E.64 R2, desc[UR36][R2.64] ;  /* 0x0000002402027981 */ /* 0x000ea4000c1e1b00 */
[----:B--2---:R-:W0:Y:S02]  /*55a0*/  I2F.U64 R0, R2 ;  /* 0x0000000200007312 */ /* 0x004e240000301000 */
[----:B0-----:R-:W-:Y:S01]  /*55b0*/  F2FP.F16.F32.PACK_AB R0, RZ, R0 ;  /* 0x00000000ff00723e */ /* 0x001fe200000000ff */
[----:B------:R-:W-:Y:S06]  /*55c0*/  BRA `(.L_x_8905) ;  /* 0x00000000000c7947 */ /* 0x000fec0003800000 */
.L_x_8928:
[----:B------:R-:W2:Y:S02]  /*55d0*/  LDG.E R2, desc[UR36][R2.64] ;  /* 0x0000002402027981 */ /* 0x000ea4000c1e1900 */
[----:B--2---:R-:W-:-:S04]  /*55e0*/  I2FP.F32.U32 R0, R2 ;  /* 0x0000000200007245 */ /* 0x004fc80000201000 */
[----:B------:R-:W-:-:S07]  /*55f0*/  F2FP.F16.F32.PACK_AB R0, RZ, R0 ;  /* 0x00000000ff00723e */ /* 0x000fce00000000ff */
.L_x_8905:
        /* <DEDUP_REMOVED lines=20> */
.L_x_8936:
[----:B------:R-:W-:-:S06]  /*5740*/  HADD2.F32 R3, -RZ, R2.H0_H0 ;  /* 0x20000002ff037230 */ /* 0x000fcc0000004100 */
[----:B------:R-:W0:Y:S02]  /*5750*/  F2I.S64.TRUNC R2, R3 ;  /* 0x0000000300027311 */ /* 0x000e24000020d900 */
[----:B0-----:R0:W-:Y:S01]  /*5760*/  STG.E.U8 desc[UR36][R16.64], R2 ;  /* 0x0000000210007986 */ /* 0x0011e2000c101124 */
[----:B------:R-:W-:Y:S05]  /*5770*/  BRA `(.L_x_8938) ;  /* 0x0000000c00847947 */ /* 0x000fea0003800000 */
.L_x_8935:
        /* <DEDUP_REMOVED lines=10> */
.L_x_8940:
[----:B------:R-:W-:-:S04]  /*5820*/  HADD2.F32 R2, -RZ, R2.H0_H0 ;  /* 0x20000002ff027230 */ /* 0x000fc80000004100 */
[----:B------:R-:W0:Y:S02]  /*5830*/  F2I.FTZ.TRUNC.NTZ R3, R2 ;  /* 0x0000000200037305 */ /* 0x000e24000021f100 */
[----:B0-----:R0:W-:Y:S01]  /*5840*/  STG.E desc[UR36][R16.64], R3 ;  /* 0x0000000310007986 */ /* 0x0011e2000c101924 */
[----:B------:R-:W-:Y:S05]  /*5850*/  BRA `(.L_x_8938) ;  /* 0x0000000c004c7947 */ /* 0x000fea0003800000 */
.L_x_8939:
[----:B------:R-:W-:-:S04]  /*5860*/  HADD2.F32 R2, -RZ, R2.H0_H0 ;  /* 0x20000002ff027230 */ /* 0x000fc80000004100 */
[----:B------:R-:W0:Y:S02]  /*5870*/  F2I.FTZ.TRUNC.NTZ R3, R2 ;  /* 0x0000000200037305 */ /* 0x000e24000021f100 */
[----:B0-----:R0:W-:Y:S01]  /*5880*/  STG.E.U16 desc[UR36][R16.64], R3 ;  /* 0x0000000310007986 */ /* 0x0011e2000c101524 */
[----:B------:R-:W-:Y:S05]  /*5890*/  BRA `(.L_x_8938) ;  /* 0x0000000c003c7947 */ /* 0x000fea0003800000 */
.L_x_8934:
        /* <DEDUP_REMOVED lines=9> */
.L_x_8942:
[----:B------:R0:W-:Y:S01]  /*5930*/  STG.E.U16 desc[UR36][R16.64], R2 ;  /* 0x0000000210007986 */ /* 0x0001e2000c101524 */
[----:B------:R-:W-:Y:S05]  /*5940*/  BRA `(.L_x_8938) ;  /* 0x0000000c00107947 */ /* 0x000fea0003800000 */
.L_x_8941:
        /* <DEDUP_REMOVED lines=10> */
.L_x_8944:
[----:B------:R-:W-:-:S05]  /*59f0*/  HADD2.F32 R0, -RZ, R2.H0_H0 ;  /* 0x20000002ff007230 */ /* 0x000fca0000004100 */
[----:B------:R-:W-:-:S04]  /*5a00*/  F2FP.F16.F32.PACK_AB R0, RZ, R0 ;  /* 0x00000000ff00723e */ /* 0x000fc800000000ff */
[----:B------:R-:W-:-:S05]  /*5a10*/  PRMT R0, R0, 0x5410, RZ ;  /* 0x0000541000007816 */ /* 0x000fca00000000ff */
[----:B------:R0:W-:Y:S01]  /*5a20*/  STG.E desc[UR36][R16.64], R0 ;  /* 0x0000000010007986 */ /* 0x0001e2000c101924 */
[----:B------:R-:W-:Y:S05]  /*5a30*/  BRA `(.L_x_8938) ;  /* 0x0000000800d47947 */ /* 0x000fea0003800000 */
.L_x_8943:
[----:B------:R-:W-:-:S05]  /*5a40*/  HADD2.F32 R2, -RZ, R2.H0_H0 ;  /* 0x20000002ff027230 */ /* 0x000fca0000004100 */
[----:B------:R-:W-:-:S06]  /*5a50*/  FMUL.FTZ R2, R2, 1 ;  /* 0x3f80000002027820 */ /* 0x000fcc0000410000 */
[----:B------:R-:W0:Y:S02]  /*5a60*/  F2F.F64.F32 R2, R2 ;  /* 0x0000000200027310 */ /* 0x000e240000201800 */
[----:B0-----:R0:W-:Y:S01]  /*5a70*/  STG.E.64 desc[UR36][R16.64], R2 ;  /* 0x0000000210007986 */ /* 0x0011e2000c101b24 */
[----:B------:R-:W-:Y:S05]  /*5a80*/  BRA `(.L_x_8938) ;  /* 0x0000000800c07947 */ /* 0x000fea0003800000 */
.L_x_8933:
        /* <DEDUP_REMOVED lines=13> */
.L_x_8947:
[----:B------:R-:W-:Y:S01]  /*5b60*/  HADD2.F32 R2, -RZ, R2.H0_H0 ;  /* 0x20000002ff027230 */ /* 0x000fe20000004100 */
[----:B------:R-:W-:-:S04]  /*5b70*/  CS2R R6, SRZ ;  /* 0x0000000000067805 */ /* 0x000fc8000001ff00 */
[----:B------:R-:W-:-:S04]  /*5b80*/  FMUL.FTZ R2, R2, 1 ;  /* 0x3f80000002027820 */ /* 0x000fc80000410000 */
[----:B------:R-:W0:Y:S02]  /*5b90*/  F2F.F64.F32 R4, R2 ;  /* 0x0000000200047310 */ /* 0x000e240000201800 */
[----:B0-----:R0:W-:Y:S01]  /*5ba0*/  STG.E.128 desc[UR36][R16.64], R4 ;  /* 0x0000000410007986 */ /* 0x0011e2000c101d24 */
[----:B------:R-:W-:Y:S05]  /*5bb0*/  BRA `(.L_x_8938) ;  /* 0x0000000800747947 */ /* 0x000fea0003800000 */
.L_x_8946:
        /* <DEDUP_REMOVED lines=21> */
.L_x_8951:
[----:B------:R-:W-:Y:S05]  /*5d10*/  BSYNC B0 ;  /* 0x0000000000007941 */ /* 0x000fea0003800000 */
.L_x_8950:
[----:B------:R-:W-:-:S05]  /*5d20*/  LOP3.LUT R3, R0, R3, RZ, 0xfc, !PT ;  /* 0x0000000300037212 */ /* 0x000fca00078efcff */
[----:B------:R0:W-:Y:S01]  /*5d30*/  STG.E.U8 desc[UR36][R16.64], R3 ;  /* 0x0000000310007986 */ /* 0x0001e2000c101124 */
[----:B------:R-:W-:Y:S05]  /*5d40*/  BRA `(.L_x_8938) ;  /* 0x0000000800107947 */ /* 0x000fea0003800000 */
.L_x_8949:
        /* <DEDUP_REMOVED lines=13> */
.L_x_8953:
[----:B------:R-:W-:Y:S01]  /*5e20*/  IMAD.MOV.U32 R0, RZ, RZ, 0x7f ;  /* 0x0000007fff007424 */ /* 0x000fe200078e00ff */
[----:B------:R-:W-:-:S04]  /*5e30*/  ISETP.GT.U32.AND P0, PT, R2, 0x7f800000, PT ;  /* 0x7f8000000200780c */ /* 0x000fc80003f04070 */
[----:B------:R-:W-:-:S09]  /*5e40*/  SEL R0, R0, 0x7c, P0 ;  /* 0x0000007c00007807 */ /* 0x000fd20000000000 */
.L_x_8954:
[----:B------:R-:W-:Y:S05]  /*5e50*/  BSYNC B0 ;  /* 0x0000000000007941 */ /* 0x000fea0003800000 */
.L_x_8952:
[----:B------:R-:W-:-:S04]  /*5e60*/  LOP3.LUT R2, R3, 0x80000000, RZ, 0xc0, !PT ;  /* 0x8000000003027812 */ /* 0x000fc800078ec0ff */
[----:B------:R-:W-:-:S04]  /*5e70*/  SHF.R.U32.HI R3, RZ, 0x18, R2 ;  /* 0x00000018ff037819 */ /* 0x000fc80000011602 */
[----:B------:R-:W-:-:S05]  /*5e80*/  LOP3.LUT R3, R0, R3, RZ, 0xfc, !PT ;  /* 0x0000000300037212 */ /* 0x000fca00078efcff */
[----:B------:R0:W-:Y:S01]  /*5e90*/  STG.E.U8 desc[UR36][R16.64], R3 ;  /* 0x0000000310007986 */ /* 0x0001e2000c101124 */
[----:B------:R-:W-:Y:S05]  /*5ea0*/  BRA `(.L_x_8938) ;  /* 0x0000000400b87947 */ /* 0x000fea0003800000 */
.L_x_8948:
[----:B------:R-:W-:-:S05]  /*5eb0*/  HADD2.F32 R0, -RZ, R2.H0_H0 ;  /* 0x20000002ff007230 */ /* 0x000fca0000004100 */
[----:B------:R-:W-:-:S05]  /*5ec0*/  F2FP.BF16.F32.PACK_AB R0, RZ, R0 ;  /* 0x00000000ff00723e */ /* 0x000fca00000010ff */
[----:B------:R0:W-:Y:S01]  /*5ed0*/  STG.E.U16 desc[UR36][R16.64], R0 ;  /* 0x0000000010007986 */ /* 0x0001e2000c101524 */
[----:B------:R-:W-:Y:S05]  /*5ee0*/  BRA `(.L_x_8938) ;  /* 0x0000000400a87947 */ /* 0x000fea0003800000 */
.L_x_8945:
        /* <DEDUP_REMOVED lines=12> */
.L_x_8957:
        /* <DEDUP_REMOVED lines=17> */
.L_x_8960:
[----:B------:R-:W-:-:S04]  /*60c0*/  LOP3.LUT R2, R3, 0x80000000, RZ, 0xc0, !PT ;  /* 0x8000000003027812 */ /* 0x000fc800078ec0ff */
[----:B------:R-:W-:-:S04]  /*60d0*/  SHF.R.U32.HI R3, RZ, 0x18, R2 ;  /* 0x00000018ff037819 */ /* 0x000fc80000011602 */
[----:B------:R-:W-:-:S04]  /*60e0*/  LOP3.LUT R0, R0, R3, RZ, 0xfc, !PT ;  /* 0x0000000300007212 */ /* 0x000fc800078efcff */
[----:B------:R-:W-:-:S07]  /*60f0*/  PRMT R8, R0, 0x7610, R8 ;  /* 0x0000761000087816 */ /* 0x000fce0000000008 */
.L_x_8959:
[----:B------:R-:W-:Y:S05]  /*6100*/  BSYNC B0 ;  /* 0x0000000000007941 */ /* 0x000fea0003800000 */
.L_x_8958:
[----:B------:R3:W-:Y:S01]  /*6110*/  STG.E.U8 desc[UR36][R16.64], R8 ;  /* 0x0000000810007986 */ /* 0x0007e2000c101124 */
[----:B------:R-:W-:Y:S05]  /*6120*/  BRA `(.L_x_8938) ;  /* 0x0000000400187947 */ /* 0x000fea0003800000 */
.L_x_8956:
        /* <DEDUP_REMOVED lines=17> */
.L_x_8963:
[----:B------:R-:W-:-:S04]  /*6240*/  LOP3.LUT R2, R3, 0x80000000, RZ, 0xc0, !PT ;  /* 0x8000000003027812 */ /* 0x000fc800078ec0ff */
[----:B------:R-:W-:-:S04]  /*6250*/  SHF.R.U32.HI R3, RZ, 0x18, R2 ;  /* 0x00000018ff037819 */ /* 0x000fc80000011602 */
[----:B------:R-:W-:-:S04]  /*6260*/  LOP3.LUT R0, R0, R3, RZ, 0xfc, !PT ;  /* 0x0000000300007212 */ /* 0x000fc800078efcff */
[----:B------:R-:W-:-:S07]  /*6270*/  PRMT R8, R0, 0x7610, R8 ;  /* 0x0000761000087816 */ /* 0x000fce0000000008 */
.L_x_8962:
[----:B------:R-:W-:Y:S05]  /*6280*/  BSYNC B0 ;  /* 0x0000000000007941 */ /* 0x000fea0003800000 */
.L_x_8961:
[----:B------:R0:W-:Y:S01]  /*6290*/  STG.E.U8 desc[UR36][R16.64], R8 ;  /* 0x0000000810007986 */ /* 0x0001e2000c101124 */
[----:B------:R-:W-:Y:S05]  /*62a0*/  BRA `(.L_x_8938) ;  /* 0x0000000000b87947 */ /* 0x000fea0003800000 */
.L_x_8955:
        /* <DEDUP_REMOVED lines=22> */
.L_x_8937:
        /* <DEDUP_REMOVED lines=16> */
.L_x_8966:
[----:B------:R-:W-:Y:S05]  /*6510*/  BRA `(.L_x_8938) ;  /* 0x00000000001c7947 */ /* 0x000fea0003800000 */
.L_x_8965:
[----:B------:R-:W-:-:S06]  /*6520*/  HADD2.F32 R2, -RZ, R2.H0_H0 ;  /* 0x20000002ff027230 */ /* 0x000fcc0000004100 */
[----:B------:R-:W0:Y:S02]  /*6530*/  F2I.U64.TRUNC R2, R2 ;  /* 0x0000000200027311 */ /* 0x000e24000020d800 */
[----:B0-----:R2:W-:Y:S01]  /*6540*/  STG.E.64 desc[UR36][R16.64], R2 ;  /* 0x0000000210007986 */ /* 0x0015e2000c101b24 */
[----:B------:R-:W-:Y:S05]  /*6550*/  BRA `(.L_x_8938) ;  /* 0x00000000000c7947 */ /* 0x000fea0003800000 */
.L_x_8964:
[----:B------:R-:W-:-:S04]  /*6560*/  HADD2.F32 R2, -RZ, R2.H0_H0 ;  /* 0x20000002ff027230 */ /* 0x000fc80000004100 */
[----:B------:R-:W0:Y:S02]  /*6570*/  F2I.FTZ.U32.TRUNC.NTZ R3, R2 ;  /* 0x0000000200037305 */ /* 0x000e24000021f000 */
[----:B0-----:R0:W-:Y:S02]  /*6580*/  STG.E desc[UR36][R16.64], R3 ;  /* 0x0000000310007986 */ /* 0x0011e4000c101924 */
.L_x_8938:
[----:B------:R-:W-:-:S07]  /*6590*/  VIADD R19, R19, 0x80 ;  /* 0x0000008013137836 */ /* 0x000fce0000000000 */
.L_x_8898:
[----:B------:R-:W-:Y:S05]  /*65a0*/  BSYNC B6 ;  /* 0x0000000000067941 */ /* 0x000fea0003800000 */
.L_x_8897:
        /* <DEDUP_REMOVED lines=307> */
.L_x_8969:
        /* <DEDUP_REMOVED lines=22> */
.L_x_8973:
[----:B------:R-:W2:Y:S02]  /*7a40*/  LDG.E.U8 R2, desc[UR36][R2.64] ;  /* 0x0000002402027981 */ /* 0x000ea4000c1e1100 */
[----:B--2---:R-:W-:-:S04]  /*7a50*/  I2FP.F32.U32 R0, R2 ;  /* 0x0000000200007245 */ /* 0x004fc80000201000 */
[----:B------:R-:W-:Y:S01]  /*7a60*/  F2FP.F16.F32.PACK_AB R0, RZ, R0 ;  /* 0x00000000ff00723e */ /* 0x000fe200000000ff */
[----:B------:R-:W-:Y:S06]  /*7a70*/  BRA `(.L_x_8975) ;  /* 0x0000000c00887947 */ /* 0x000fec0003800000 */
.L_x_8972:
        /* <DEDUP_REMOVED lines=10> */
.L_x_8977:
[----:B------:R-:W2:Y:S02]  /*7b20*/  LDG.E R2, desc[UR36][R2.64] ;  /* 0x0000002402027981 */ /* 0x000ea4000c1e1900 */
[----:B--2---:R-:W-:-:S04]  /*7b30*/  I2FP.F32.S32 R0, R2 ;  /* 0x0000000200007245 */ /* 0x004fc80000201400 */
[----:B------:R-:W-:Y:S01]  /*7b40*/  F2FP.F16.F32.PACK_AB R0, RZ, R0 ;  /* 0x00000000ff00723e */ /* 0x000fe200000000ff */
[----:B------:R-:W-:Y:S06]  /*7b50*/  BRA `(.L_x_8975) ;  /* 0x0000000c00507947 */ /* 0x000fec0003800000 */
.L_x_8976:
[----:B------:R-:W2:Y:S02]  /*7b60*/  LDG.E.U16 R2, desc[UR36][R2.64] ;  /* 0x0000002402027981 */ /* 0x000ea4000c1e1500 */
[----:B--2---:R-:W0:Y:S02]  /*7b70*/  I2F.S16 R0, R2 ;  /* 0x0000000200007306 */ /* 0x004e240000101400 */
[----:B0-----:R-:W-:Y:S01]  /*7b80*/  F2FP.F16.F32.PACK_AB R0, RZ, R0 ;  /* 0x00000000ff00723e */ /* 0x001fe200000000ff */
[----:B------:R-:W-:Y:S06]  /*7b90*/  BRA `(.L_x_8975) ;  /* 0x0000000c00407947 */ /* 0x000fec0003800000 */
.L_x_8971:
        /* <DEDUP_REMOVED lines=9> */
.L_x_8979:
[----:B------:R1:W5:Y:S01]  /*7c30*/  LDG.E.U16 R0, desc[UR36][R2.64] ;  /* 0x0000002402007981 */ /* 0x000362000c1e1500 */
[----:B------:R-:W-:Y:S05]  /*7c40*/  BRA `(.L_x_8975) ;  /* 0x0000000c00147947 */ /* 0x000fea0003800000 */
.L_x_8978:
        /* <DEDUP_REMOVED lines=9> */
.L_x_8981:
[----:B------:R0:W5:Y:S01]  /*7ce0*/  LDG.E.U16 R0, desc[UR36][R2.64] ;  /* 0x0000002402007981 */ /* 0x000162000c1e1500 */
[----:B------:R-:W-:Y:S05]  /*7cf0*/  BRA `(.L_x_8975) ;  /* 0x0000000800e87947 */ /* 0x000fea0003800000 */
.L_x_8980:
        /* <DEDUP_REMOVED lines=8> */
.L_x_8970:
        /* <DEDUP_REMOVED lines=13> */
.L_x_8984:
        /* <DEDUP_REMOVED lines=8> */
.L_x_8983:
        /* <DEDUP_REMOVED lines=28> */
.L_x_8986:
        /* <DEDUP_REMOVED lines=15> */
.L_x_8985:
[----:B------:R-:W2:Y:S02]  /*8180*/  LDG.E.U16 R0, desc[UR36][R2.64] ;  /* 0x0000002402007981 */ /* 0x000ea4000c1e1500 */
[----:B--2---:R-:W-:-:S05]  /*8190*/  IMAD.U32 R0, R0, 0x10000, RZ ;  /* 0x0001000000007824 */ /* 0x004fca00078e00ff */
[----:B------:R-:W-:Y:S01]  /*81a0*/  F2FP.F16.F32.PACK_AB R0, RZ, R0 ;  /* 0x00000000ff00723e */ /* 0x000fe200000000ff */
[----:B------:R-:W-:Y:S06]  /*81b0*/  BRA `(.L_x_8975) ;  /* 0x0000000400b87947 */ /* 0x000fec0003800000 */
.L_x_8982:
        /* <DEDUP_REMOVED lines=12> */
.L_x_8989:
        /* <DEDUP_REMOVED lines=21> */
.L_x_8993:
[----:B------:R-:W-:Y:S05]  /*83d0*/  BSYNC B1 ;  /* 0x0000000000017941 */ /* 0x000fea0003800000 */
.L_x_8992:
[----:B------:R-:W-:Y:S01]  /*83e0*/  LEA R3, R0, 0x3b800000, 0x17 ;  /* 0x3b80000000037811 */ /* 0x000fe200078eb8ff */
[----:B------:R-:W-:-:S05]  /*83f0*/  IMAD.SHL.U32 R0, R2, 0x100000, RZ ;  /* 0x0010000002007824 */ /* 0x000fca00078e00ff */
[----:B------:R-:W-:-:S07]  /*8400*/  LOP3.LUT R0, R3, R0, R4, 0xfe, !PT ;  /* 0x0000000003007212 */ /* 0x000fce00078efe04 */
.L_x_8991:
[----:B------:R-:W-:Y:S05]  /*8410*/  BSYNC B0 ;  /* 0x0000000000007941 */ /* 0x000fea0003800000 */
.L_x_8990:
[----:B------:R-:W-:Y:S01]  /*8420*/  F2FP.F16.F32.PACK_AB R0, RZ, R0 ;  /* 0x00000000ff00723e */ /* 0x000fe200000000ff */
[----:B------:R-:W-:Y:S06]  /*8430*/  BRA `(.L_x_8975) ;  /* 0x0000000400187947 */ /* 0x000fec0003800000 */
.L_x_8988:
        /* <DEDUP_REMOVED lines=21> */
.L_x_8997:
[----:B------:R-:W-:Y:S05]  /*8590*/  BSYNC B1 ;  /* 0x0000000000017941 */ /* 0x000fea0003800000 */
.L_x_8996:
[----:B------:R-:W-:Y:S01]  /*85a0*/  LEA R3, R0, 0x37800000, 0x17 ;  /* 0x3780000000037811 */ /* 0x000fe200078eb8ff */
[----:B------:R-:W-:-:S05]  /*85b0*/  IMAD.SHL.U32 R0, R2, 0x200000, RZ ;  /* 0x0020000002007824 */ /* 0x000fca00078e00ff */
[----:B------:R-:W-:-:S07]  /*85c0*/  LOP3.LUT R0, R3, R0, R4, 0xfe, !PT ;  /* 0x0000000003007212 */ /* 0x000fce00078efe04 */
.L_x_8995:
[----:B------:R-:W-:Y:S05]  /*85d0*/  BSYNC B0 ;  /* 0x0000000000007941 */ /* 0x000fea0003800000 */
.L_x_8994:
[----:B------:R-:W-:Y:S01]  /*85e0*/  F2FP.F16.F32.PACK_AB R0, RZ, R0 ;  /* 0x00000000ff00723e */ /* 0x000fe200000000ff */
[----:B------:R-:W-:Y:S06]  /*85f0*/  BRA `(.L_x_8975) ;  /* 0x0000000000a87947 */ /* 0x000fec0003800000 */
.L_x_8987:
        /* <DEDUP_REMOVED lines=14> */
.L_x_9001:
[----:B------:R-:W-:Y:S05]  /*86e0*/  BSYNC B0 ;  /* 0x0000000000007941 */ /* 0x000fea0003800000 */
.L_x_9000:
[----:B------:R-:W-:Y:S01]  /*86f0*/  F2FP.F16.F32.PACK_AB R0, RZ, R0 ;  /* 0x00000000ff00723e */ /* 0x000fe200000000ff */
[----:B------:R-:W-:Y:S06]  /*8700*/  BRA `(.L_x_8975) ;  /* 0x0000000000647947 */ /* 0x000fec0003800000 */
.L_x_8974:
        /* <DEDUP_REMOVED lines=16> */
.L_x_9002:
[----:B------:R-:W-:Y:S01]  /*8810*/  PRMT R0, RZ, 0x7610, R0 ;  /* 0x00007610ff007816 */ /* 0x000fe20000000000 */
[----:B------:R-:W-:Y:S06]  /*8820*/  BRA `(.L_x_8975) ;  /* 0x00000000001c7947 */ /* 0x000fec0003800000 */
.L_x_8999:
[----:B------:R-:W2:Y:S02]  /*8830*/  LDG.E.64 R2, desc[UR36][R2.64] ;  /* 0x0000002402027981 */ /* 0x000ea4000c1e1b00 */
[----:B--2---:R-:W0:Y:S02]  /*8840*/  I2F.U64 R0, R2 ;  /* 0x0000000200007312 */ /* 0x004e240000301000 */
[----:B0-----:R-:W-:Y:S01]  /*8850*/  F2FP.F16.F32.PACK_AB R0, RZ, R0 ;  /* 0x00000000ff00723e */ /* 0x001fe200000000ff */
[----:B------:R-:W-:Y:S06]  /*8860*/  BRA `(.L_x_8975) ;  /* 0x00000000000c7947 */ /* 0x000fec0003800000 */
.L_x_8998:
[----:B------:R-:W2:Y:S02]  /*8870*/  LDG.E R2, desc[UR36][R2.64] ;  /* 0x0000002402027981 */ /* 0x000ea4000c1e1900 */
[----:B--2---:R-:W-:-:S04]  /*8880*/  I2FP.F32.U32 R0, R2 ;  /* 0x0000000200007245 */ /* 0x004fc80000201000 */
[----:B------:R-:W-:-:S07]  /*8890*/  F2FP.F16.F32.PACK_AB R0, RZ, R0 ;  /* 0x00000000ff00723e */ /* 0x000fce00000000ff */
.L_x_8975:
        /* <DEDUP_REMOVED lines=20> */
.L_x_9006:
[----:B------:R-:W-:-:S06]  /*89e0*/  HADD2.F32 R3, -RZ, R2.H0_H0 ;  /* 0x20000002ff037230 */ /* 0x000fcc0000004100 */
[----:B------:R-:W0:Y:S02]  /*89f0*/  F2I.S64.TRUNC R2, R3 ;  /* 0x0000000300027311 */ /* 0x000e24000020d900 */
[----:B0-----:R3:W-:Y:S01]  /*8a00*/  STG.E.U8 desc[UR36][R16.64], R2 ;  /* 0x0000000210007986 */ /* 0x0017e2000c101124 */
[----:B------:R-:W-:Y:S05]  /*8a10*/  BRA `(.L_x_9008) ;  /* 0x0000000c00847947 */ /* 0x000fea0003800000 */
.L_x_9005:
        /* <DEDUP_REMOVED lines=10> */
.L_x_9010:
[----:B------:R-:W-:-:S04]  /*8ac0*/  HADD2.F32 R2, -RZ, R2.H0_H0 ;  /* 0x20000002ff027230 */ /* 0x000fc80000004100 */
[----:B------:R-:W0:Y:S02]  /*8ad0*/  F2I.FTZ.TRUNC.NTZ R3, R2 ;  /* 0x0000000200037305 */ /* 0x000e24000021f100 */
[----:B0-----:R2:W-:Y:S01]  /*8ae0*/  STG.E desc[UR36][R16.64], R3 ;  /* 0x0000000310007986 */ /* 0x0015e2000c101924 */
[----:B------:R-:W-:Y:S05]  /*8af0*/  BRA `(.L_x_9008) ;  /* 0x0000000c004c7947 */ /* 0x000fea0003800000 */
.L_x_9009:
[----:B------:R-:W-:-:S04]  /*8b00*/  HADD2.F32 R2, -RZ, R2.H0_H0 ;  /* 0x20000002ff027230 */ /* 0x000fc80000004100 */
[----:B------:R-:W0:Y:S02]  /*8b10*/  F2I.FTZ.TRUNC.NTZ R3, R2 ;  /* 0x0000000200037305 */ /* 0x000e24000021f100 */
[----:B0-----:R0:W-:Y:S01]  /*8b20*/  STG.E.U16 desc[UR36][R16.64], R3 ;  /* 0x0000000310007986 */ /* 0x0011e2000c101524 */
[----:B------:R-:W-:Y:S05]  /*8b30*/  BRA `(.L_x_9008) ;  /* 0x0000000c003c7947 */ /* 0x000fea0003800000 */
.L_x_9004:
        /* <DEDUP_REMOVED lines=9> */
.L_x_9012:
[----:B------:R0:W-:Y:S01]  /*8bd0*/  STG.E.U16 desc[UR36][R16.64], R2 ;  /* 0x0000000210007986 */ /* 0x0001e2000c101524 */
[----:B------:R-:W-:Y:S05]  /*8be0*/  BRA `(.L_x_9008) ;  /* 0x0000000c00107947 */ /* 0x000fea0003800000 */
.L_x_9011:
        /* <DEDUP_REMOVED lines=10> */
.L_x_9014:
[----:B------:R-:W-:-:S05]  /*8c90*/  HADD2.F32 R0, -RZ, R2.H0_H0 ;  /* 0x20000002ff007230 */ /* 0x000fca0000004100 */
[----:B------:R-:W-:-:S04]  /*8ca0*/  F2FP.F16.F32.PACK_AB R0, RZ, R0 ;  /* 0x00000000ff00723e */ /* 0x000fc800000000ff */
[----:B------:R-:W-:-:S05]  /*8cb0*/  PRMT R0, R0, 0x5410, RZ ;  /* 0x0000541000007816 */ /* 0x000fca00000000ff */
[----:B------:R0:W-:Y:S01]  /*8cc0*/  STG.E desc[UR36][R16.64], R0 ;  /* 0x0000000010007986 */ /* 0x0001e2000c101924 */
[----:B------:R-:W-:Y:S05]  /*8cd0*/  BRA `(.L_x_9008) ;  /* 0x0000000800d47947 */ /* 0x000fea0003800000 */
.L_x_9013:
[----:B------:R-:W-:-:S05]  /*8ce0*/  HADD2.F32 R2, -RZ, R2.H0_H0 ;  /* 0x20000002ff027230 */ /* 0x000fca0000004100 */
[----:B------:R-:W-:-:S06]  /*8cf0*/  FMUL.FTZ R2, R2, 1 ;  /* 0x3f80000002027820 */ /* 0x000fcc0000410000 */
[----:B------:R-:W0:Y:S02]  /*8d00*/  F2F.F64.F32 R2, R2 ;  /* 0x0000000200027310 */ /* 0x000e240000201800 */
[----:B0-----:R0:W-:Y:S01]  /*8d10*/  STG.E.64 desc[UR36][R16.64], R2 ;  /* 0x0000000210007986 */ /* 0x0011e2000c101b24 */
[----:B------:R-:W-:Y:S05]  /*8d20*/  BRA `(.L_x_9008) ;  /* 0x0000000800c07947 */ /* 0x000fea0003800000 */
.L_x_9003:
        /* <DEDUP_REMOVED lines=13> */
.L_x_9017:
[----:B------:R-:W-:Y:S01]  /*8e00*/  HADD2.F32 R2, -RZ, R2.H0_H0 ;  /* 0x20000002ff027230 */ /* 0x000fe20000004100 */
[----:B------:R-:W-:-:S04]  /*8e10*/  CS2R R6, SRZ ;  /* 0x0000000000067805 */ /* 0x000fc8000001ff00 */
[----:B------:R-:W-:-:S04]  /*8e20*/  FMUL.FTZ R2, R2, 1 ;  /* 0x3f80000002027820 */ /* 0x000fc80000410000 */
[----:B------:R-:W0:Y:S02]  /*8e30*/  F2F.F64.F32 R4, R2 ;  /* 0x0000000200047310 */ /* 0x000e240000201800 */
[----:B0-----:R0:W-:Y:S01]  /*8e40*/  STG.E.128 desc[UR36][R16.64], R4 ;  /* 0x0000000410007986 */ /* 0x0011e2000c101d24 */
[----:B------:R-:W-:Y:S05]  /*8e50*/  BRA `(.L_x_9008) ;  /* 0x0000000800747947 */ /* 0x000fea0003800000 */
.L_x_9016:
        /* <DEDUP_REMOVED lines=21> */
.L_x_9021:
[----:B------:R-:W-:Y:S05]  /*8fb0*/  BSYNC B0 ;  /* 0x0000000000007941 */ /* 0x000fea0003800000 */
.L_x_9020:
[----:B------:R-:W-:-:S05]  /*8fc0*/  LOP3.LUT R3, R0, R3, RZ, 0xfc, !PT ;  /* 0x0000000300037212 */ /* 0x000fca00078efcff */
[----:B------:R0:W-:Y:S01]  /*8fd0*/  STG.E.U8 desc[UR36][R16.64], R3 ;  /* 0x0000000310007986 */ /* 0x0001e2000c101124 */
[----:B------:R-:W-:Y:S05]  /*8fe0*/  BRA `(.L_x_9008) ;  /* 0x0000000800107947 */ /* 0x000fea0003800000 */
.L_x_9019:
        /* <DEDUP_REMOVED lines=13> */
.L_x_9023:
[----:B------:R-:W-:Y:S01]  /*90c0*/  IMAD.MOV.U32 R0, RZ, RZ, 0x7f ;  /* 0x0000007fff007424 */ /* 0x000fe200078e00ff */
[----:B------:R-:W-:-:S04]  /*90d0*/  ISETP.GT.U32.AND P0, PT, R2, 0x7f800000, PT ;  /* 0x7f8000000200780c */ /* 0x000fc80003f04070 */
[----:B------:R-:W-:-:S09]  /*90e0*/  SEL R0, R0, 0x7c, P0 ;  /* 0x0000007c00007807 */ /* 0x000fd20000000000 */
.L_x_9024:
[----:B------:R-:W-:Y:S05]  /*90f0*/  BSYNC B0 ;  /* 0x0000000000007941 */ /* 0x000fea0003800000 */
.L_x_9022:
[----:B------:R-:W-:-:S04]  /*9100*/  LOP3.LUT R2, R3, 0x80000000, RZ, 0xc0, !PT ;  /* 0x8000000003027812 */ /* 0x000fc800078ec0ff */
[----:B------:R-:W-:-:S04]  /*9110*/  SHF.R.U32.HI R3, RZ, 0x18, R2 ;  /* 0x00000018ff037819 */ /* 0x000fc80000011602 */
[----:B------:R-:W-:-:S05]  /*9120*/  LOP3.LUT R3, R0, R3, RZ, 0xfc, !PT ;  /* 0x0000000300037212 */ /* 0x000fca00078efcff */
[----:B------:R0:W-:Y:S01]  /*9130*/  STG.E.U8 desc[UR36][R16.64], R3 ;  /* 0x0000000310007986 */ /* 0x0001e2000c101124 */
[----:B------:R-:W-:Y:S05]  /*9140*/  BRA `(.L_x_9008) ;  /* 0x0000000400b87947 */ /* 0x000fea0003800000 */
.L_x_9018:
[----:B------:R-:W-:-:S05]  /*9150*/  HADD2.F32 R0, -RZ, R2.H0_H0 ;  /* 0x20000002ff007230 */ /* 0x000fca0000004100 */
[----:B------:R-:W-:-:S05]  /*9160*/  F2FP.BF16.F32.PACK_AB R0, RZ, R0 ;  /* 0x00000000ff00723e */ /* 0x000fca00000010ff */
[----:B------:R0:W-:Y:S01]  /*9170*/  STG.E.U16 desc[UR36][R16.64], R0 ;  /* 0x0000000010007986 */ /* 0x0001e2000c101524 */
[----:B------:R-:W-:Y:S05]  /*9180*/  BRA `(.L_x_9008) ;  /* 0x0000000400a87947 */ /* 0x000fea0003800000 */
.L_x_9015:
        /* <DEDUP_REMOVED lines=12> */
.L_x_9027:
        /* <DEDUP_REMOVED lines=17> */
.L_x_9030:
[----:B------:R-:W-:-:S04]  /*9360*/  LOP3.LUT R2, R3, 0x80000000, RZ, 0xc0, !PT ;  /* 0x8000000003027812 */ /* 0x000fc800078ec0ff */
[----:B------:R-:W-:-:S04]  /*9370*/  SHF.R.U32.HI R3, RZ, 0x18, R2 ;  /* 0x00000018ff037819 */ /* 0x000fc80000011602 */
[----:B------:R-:W-:-:S04]  /*9380*/  LOP3.LUT R0, R0, R3, RZ, 0xfc, !PT ;  /* 0x0000000300007212 */ /* 0x000fc800078efcff */
[----:B------:R-:W-:-:S07]  /*9390*/  PRMT R8, R0, 0x7610, R8 ;  /* 0x0000761000087816 */ /* 0x000fce0000000008 */
.L_x_9029:
[----:B------:R-:W-:Y:S05]  /*93a0*/  BSYNC B0 ;  /* 0x0000000000007941 */ /* 0x000fea0003800000 */
.L_x_9028:
[----:B------:R0:W-:Y:S01]  /*93b0*/  STG.E.U8 desc[UR36][R16.64], R8 ;  /* 0x0000000810007986 */ /* 0x0001e2000c101124 */
[----:B------:R-:W-:Y:S05]  /*93c0*/  BRA `(.L_x_9008) ;  /* 0x0000000400187947 */ /* 0x000fea0003800000 */
.L_x_9026:
        /* <DEDUP_REMOVED lines=17> */
.L_x_9033:
[----:B------:R-:W-:-:S04]  /*94e0*/  LOP3.LUT R2, R3, 0x80000000, RZ, 0xc0, !PT ;  /* 0x8000000003027812 */ /* 0x000fc800078ec0ff */
[----:B------:R-:W-:-:S04]  /*94f0*/  SHF.R.U32.HI R3, RZ, 0x18, R2 ;  /* 0x00000018ff037819 */ /* 0x000fc80000011602 */
[----:B------:R-:W-:-:S04]  /*9500*/  LOP3.LUT R0, R0, R3, RZ, 0xfc, !PT ;  /* 0x0000000300007212 */ /* 0x000fc800078efcff */
[----:B------:R-:W-:-:S07]  /*9510*/  PRMT R8, R0, 0x7610, R8 ;  /* 0x0000761000087816 */ /* 0x000fce0000000008 */
.L_x_9032:
[----:B------:R-:W-:Y:S05]  /*9520*/  BSYNC B0 ;  /* 0x0000000000007941 */ /* 0x000fea0003800000 */
.L_x_9031:
[----:B------:R0:W-:Y:S01]  /*9530*/  STG.E.U8 desc[UR36][R16.64], R8 ;  /* 0x0000000810007986 */ /* 0x0001e2000c101124 */
[----:B------:R-:W-:Y:S05]  /*9540*/  BRA `(.L_x_9008) ;  /* 0x0000000000b87947 */ /* 0x000fea0003800000 */
.L_x_9025:
        /* <DEDUP_REMOVED lines=22> */
.L_x_9007:
        /* <DEDUP_REMOVED lines=16> */
.L_x_9036:
[----:B------:R-:W-:Y:S05]  /*97b0*/  BRA `(.L_x_9008) ;  /* 0x00000000001c7947 */ /* 0x000fea0003800000 */
.L_x_9035:
[----:B------:R-:W-:-:S06]  /*97c0*/  HADD2.F32 R2, -RZ, R2.H0_H0 ;  /* 0x20000002ff027230 */ /* 0x000fcc0000004100 */
[----:B------:R-:W0:Y:S02]  /*97d0*/  F2I.U64.TRUNC R2, R2 ;  /* 0x0000000200027311 */ /* 0x000e24000020d800 */
[----:B0-----:R0:W-:Y:S01]  /*97e0*/  STG.E.64 desc[UR36][R16.64], R2 ;  /* 0x0000000210007986 */ /* 0x0011e2000c101b24 */
[----:B------:R-:W-:Y:S05]  /*97f0*/  BRA `(.L_x_9008) ;  /* 0x00000000000c7947 */ /* 0x000fea0003800000 */
.L_x_9034:
[----:B------:R-:W-:-:S04]  /*9800*/  HADD2.F32 R2, -RZ, R2.H0_H0 ;  /* 0x20000002ff027230 */ /* 0x000fc80000004100 */
[----:B------:R-:W0:Y:S02]  /*9810*/  F2I.FTZ.U32.TRUNC.NTZ R3, R2 ;  /* 0x0000000200037305 */ /* 0x000e24000021f000 */
[----:B0-----:R0:W-:Y:S02]  /*9820*/  STG.E desc[UR36][R16.64], R3 ;  /* 0x0000000310007986 */ /* 0x0011e4000c101924 */
.L_x_9008:
[----:B------:R-:W-:-:S07]  /*9830*/  VIADD R19, R19, 0x80 ;  /* 0x0000008013137836 */ /* 0x000fce0000000000 */
.L_x_8968:
[----:B------:R-:W-:Y:S05]  /*9840*/  BSYNC B6 ;  /* 0x0000000000067941 */ /* 0x000fea0003800000 */
.L_x_8967:
        /* <DEDUP_REMOVED lines=306> */
.L_x_9037:
        /* <DEDUP_REMOVED lines=22> */
.L_x_9041:
[----:B------:R-:W2:Y:S02]  /*acd0*/  LDG.E.U8 R2, desc[UR36][R2.64] ;  /* 0x0000002402027981 */ /* 0x000ea4000c1e1100 */
[----:B--2---:R-:W-:-:S04]  /*ace0*/  I2FP.F32.U32 R0, R2 ;  /* 0x0000000200007245 */ /* 0x004fc80000201000 */
[----:B------:R-:W-:Y:S01]  /*acf0*/  F2FP.F16.F32.PACK_AB R0, RZ, R0 ;  /* 0x00000000ff00723e */ /* 0x000fe200000000ff */
[----:B------:R-:W-:Y:S06]  /*ad00*/  BRA `(.L_x_9043) ;  /* 0x0000000c00887947 */ /* 0x000fec0003800000 */
.L_x_9040:
        /* <DEDUP_REMOVED lines=10> */
.L_x_9045:
[----:B------:R-:W2:Y:S02]  /*adb0*/  LDG.E R2, desc[UR36][R2.64] ;  /* 0x0000002402027981 */ /* 0x000ea4000c1e1900 */
[----:B--2---:R-:W-:-:S04]  /*adc0*/  I2FP.F32.S32 R0, R2 ;  /* 0x0000000200007245 */ /* 0x004fc80000201400 */
[----:B------:R-:W-:Y:S01]  /*add0*/  F2FP.F16.F32.PACK_AB R0, RZ, R0 ;  /* 0x00000000ff00723e */ /* 0x000fe200000000ff */
[----:B------:R-:W-:Y:S06]  /*ade0*/  BRA `(.L_x_9043) ;  /* 0x0000000c00507947 */ /* 0x000fec0003800000 */
.L_x_9044:
[----:B------:R-:W2:Y:S02]  /*adf0*/  LDG.E.U16 R2, desc[UR36][R2.64] ;  /* 0x0000002402027981 */ /* 0x000ea4000c1e1500 */
[----:B--2---:R-:W0:Y:S02]  /*ae00*/  I2F.S16 R0, R2 ;  /* 0x0000000200007306 */ /* 0x004e240000101400 */
[----:B0-----:R-:W-:Y:S01]  /*ae10*/  F2FP.F16.F32.PACK_AB R0, RZ, R0 ;  /* 0x00000000ff00723e */ /* 0x001fe200000000ff */
[----:B------:R-:W-:Y:S06]  /*ae20*/  BRA `(.L_x_9043) ;  /* 0x0000000c00407947 */ /* 0x000fec0003800000 */
.L_x_9039:
        /* <DEDUP_REMOVED lines=9> */
.L_x_9047:
[----:B------:R1:W5:Y:S01]  /*aec0*/  LDG.E.U16 R0, desc[UR36][R2.64] ;  /* 0x0000002402007981 */ /* 0x000362000c1e1500 */
[----:B------:R-:W-:Y:S05]  /*aed0*/  BRA `(.L_x_9043) ;  /* 0x0000000c00147947 */ /* 0x000fea0003800000 */
.L_x_9046:
        /* <DEDUP_REMOVED lines=9> */
.L_x_9049:
[----:B------:R0:W5:Y:S01]  /*af70*/  LDG.E.U16 R0, desc[UR36][R2.64] ;  /* 0x0000002402007981 */ /* 0x000162000c1e1500 */
[----:B------:R-:W-:Y:S05]  /*af80*/  BRA `(.L_x_9043) ;  /* 0x0000000800e87947 */ /* 0x000fea0003800000 */
.L_x_9048:
        /* <DEDUP_REMOVED lines=8> */
.L_x_9038:
        /* <DEDUP_REMOVED lines=13> */
.L_x_9052:
        /* <DEDUP_REMOVED lines=8> */
.L_x_9051:
        /* <DEDUP_REMOVED lines=28> */
.L_x_9054:
        /* <DEDUP_REMOVED lines=15> */
.L_x_9053:
[----:B------:R-:W2:Y:S02]  /*b410*/  LDG.E.U16 R0, desc[UR36][R2.64] ;  /* 0x0000002402007981 */ /* 0x000ea4000c1e1500 */
[----:B--2---:R-:W-:-:S05]  /*b420*/  IMAD.U32 R0, R0, 0x10000, RZ ;  /* 0x0001000000007824 */ /* 0x004fca00078e00ff */
[----:B------:R-:W-:Y:S01]  /*b430*/  F2FP.F16.F32.PACK_AB R0, RZ, R0 ;  /* 0x00000000ff00723e */ /* 0x000fe200000000ff */
[----:B------:R-:W-:Y:S06]  /*b440*/  BRA `(.L_x_9043) ;  /* 0x0000000400b87947 */ /* 0x000fec0003800000 */
.L_x_9050:
        /* <DEDUP_REMOVED lines=12> */
.L_x_9057:
        /* <DEDUP_REMOVED lines=21> */
.L_x_9061:
[----:B------:R-:W-:Y:S05]  /*b660*/  BSYNC B1 ;  /* 0x0000000000017941 */ /* 0x000fea0003800000 */
.L_x_9060:
[----:B------:R-:W-:Y:S01]  /*b670*/  LEA R3, R0, 0x3b800000, 0x17 ;  /* 0x3b80000000037811 */ /* 0x000fe200078eb8ff */
[----:B------:R-:W-:-:S05]  /*b680*/  IMAD.SHL.U32 R0, R2, 0x100000, RZ ;  /* 0x0010000002007824 */ /* 0x000fca00078e00ff */
[----:B------:R-:W-:-:S07]  /*b690*/  LOP3.LUT R0, R3, R0, R4, 0xfe, !PT ;  /* 0x0000000003007212 */ /* 0x000fce00078efe04 */
.L_x_9059:
[----:B------:R-:W-:Y:S05]  /*b6a0*/  BSYNC B0 ;  /* 0x0000000000007941 */ /* 0x000fea0003800000 */
.L_x_9058:
[----:B------:R-:W-:Y:S01]  /*b6b0*/  F2FP.F16.F32.PACK_AB R0, RZ, R0 ;  /* 0x00000000ff00723e */ /* 0x000fe200000000ff */
[----:B------:R-:W-:Y:S06]  /*b6c0*/  BRA `(.L_x_9043) ;  /* 0x0000000400187947 */ /* 0x000fec0003800000 */
.L_x_9056:
        /* <DEDUP_REMOVED lines=21> */
.L_x_9065:
[----:B------:R-:W-:Y:S05]  /*b820*/  BSYNC B1 ;  /* 0x0000000000017941 */ /* 0x000fea0003800000 */
.L_x_9064:
[----:B------:R-:W-:Y:S01]  /*b830*/  LEA R3, R0, 0x37800000, 0x17 ;  /* 0x3780000000037811 */ /* 0x000fe200078eb8ff */
[----:B------:R-:W-:-:S05]  /*b840*/  IMAD.SHL.U32 R0, R2, 0x200000, RZ ;  /* 0x0020000002007824 */ /* 0x000fca00078e00ff */
[----:B------:R-:W-:-:S07]  /*b850*/  LOP3.LUT R0, R3, R0, R4, 0xfe, !PT ;  /* 0x0000000003007212 */ /* 0x000fce00078efe04 */
.L_x_9063:
[----:B------:R-:W-:Y:S05]  /*b860*/  BSYNC B0 ;  /* 0x0000000000007941 */ /* 0x000fea0003800000 */
.L_x_9062:
[----:B------:R-:W-:Y:S01]  /*b870*/  F2FP.F16.F32.PACK_AB R0, RZ, R0 ;  /* 0x00000000ff00723e */ /* 0x000fe200000000ff */
[----:B------:R-:W-:Y:S06]  /*b880*/  BRA `(.L_x_9043) ;  /* 0x0000000000a87947 */ /* 0x000fec0003800000 */
.L_x_9055:
        /* <DEDUP_REMOVED lines=14> */
.L_x_9069:
[----:B------:R-:W-:Y:S05]  /*b970*/  BSYNC B0 ;  /* 0x0000000000007941 */ /* 0x000fea0003800000 */
.L_x_9068:
[----:B------:R-:W-:Y:S01]  /*b980*/  F2FP.F16.F32.PACK_AB R0, RZ, R0 ;  /* 0x00000000ff00723e */ /* 0x000fe200000000ff */
[----:B------:R-:W-:Y:S06]  /*b990*/  BRA `(.L_x_9043) ;  /* 0x0000000000647947 */ /* 0x000fec0003800000 */
.L_x_9042:
        /* <DEDUP_REMOVED lines=16> */
.L_x_9070:
[----:B------:R-:W-:Y:S01]  /*baa0*/  PRMT R0, RZ, 0x7610, R0 ;  /* 0x00007610ff007816 */ /* 0x000fe20000000000 */
[----:B------:R-:W-:Y:S06]  /*bab0*/  BRA `(.L_x_9043) ;  /* 0x00000000001c7947 */ /* 0x000fec0003800000 */
.L_x_9067:
[----:B------:R-:W2:Y:S02]  /*bac0*/  LDG.E.64 R2, desc[UR36][R2.64] ;  /* 0x0000002402027981 */ /* 0x000ea4000c1e1b00 */
[----:B--2---:R-:W0:Y:S02]  /*bad0*/  I2F.U64 R0, R2 ;  /* 0x0000000200007312 */ /* 0x004e240000301000 */
[----:B0-----:R-:W-:Y:S01]  /*bae0*/  F2FP.F16.F32.PACK_AB R0, RZ, R0 ;  /* 0x00000000ff00723e */ /* 0x001fe200000000ff */
[----:B------:R-:W-:Y:S06]  /*baf0*/  BRA `(.L_x_9043) ;  /* 0x00000000000c7947 */ /* 0x000fec0003800000 */
.L_x_9066:
[----:B------:R-:W2:Y:S02]  /*bb00*/  LDG.E R2, desc[UR36][R2.64] ;  /* 0x0000002402027981 */ /* 0x000ea4000c1e1900 */
[----:B--2---:R-:W-:-:S04]  /*bb10*/  I2FP.F32.U32 R0, R2 ;  /* 0x0000000200007245 */ /* 0x004fc80000201000 */
[----:B------:R-:W-:-:S07]  /*bb20*/  F2FP.F16.F32.PACK_AB R0, RZ, R0 ;  /* 0x00000000ff00723e */ /* 0x000fce00000000ff */
.L_x_9043:
        /* <DEDUP_REMOVED lines=20> */
.L_x_9074:
[----:B------:R-:W-:-:S06]  /*bc70*/  HADD2.F32 R3, -RZ, R2.H0_H0 ;  /* 0x20000002ff037230 */ /* 0x000fcc0000004100 */
[----:B------:R-:W0:Y:S02]  /*bc80*/  F2I.S64.TRUNC R2, R3 ;  /* 0x0000000300027311 */ /* 0x000e24000020d900 */
[----:B0-----:R-:W-:Y:S01]  /*bc90*/  STG.E.U8 desc[UR36][R16.64], R2 ;  /* 0x0000000210007986 */ /* 0x001fe2000c101124 */
[----:B------:R-:W-:Y:S05]  /*bca0*/  EXIT ;  /* 0x000000000000794d */ /* 0x000fea0003800000 */
.L_x_9073:
        /* <DEDUP_REMOVED lines=10> */
.L_x_9077:
[----:B------:R-:W-:-:S04]  /*bd50*/  HADD2.F32 R2, -RZ, R2.H0_H0 ;  /* 0x20000002ff027230 */ /* 0x000fc80000004100 */
[----:B------:R-:W0:Y:S02]  /*bd60*/  F2I.FTZ.TRUNC.NTZ R3, R2 ;  /* 0x0000000200037305 */ /* 0x000e24000021f100 */
[----:B0-----:R-:W-:Y:S01]  /*bd70*/  STG.E desc[UR36][R16.64], R3 ;  /* 0x0000000310007986 */ /* 0x001fe2000c101924 */
[----:B------:R-:W-:Y:S05]  /*bd80*/  EXIT ;  /* 0x000000000000794d */ /* 0x000fea0003800000 */
.L_x_9076:
[----:B------:R-:W-:-:S04]  /*bd90*/  HADD2.F32 R2, -RZ, R2.H0_H0 ;  /* 0x20000002ff027230 */ /* 0x000fc80000004100 */
[----:B------:R-:W0:Y:S02]  /*bda0*/  F2I.FTZ.TRUNC.NTZ R3, R2 ;  /* 0x0000000200037305 */ /* 0x000e24000021f100 */
[----:B0-----:R-:W-:Y:S01]  /*bdb0*/  STG.E.U16 desc[UR36][R16.64], R3 ;  /* 0x0000000310007986 */ /* 0x001fe2000c101524 */
[----:B------:R-:W-:Y:S05]  /*bdc0*/  EXIT ;  /* 0x000000000000794d */ /* 0x000fea0003800000 */
.L_x_9072:
        /* <DEDUP_REMOVED lines=9> */
.L_x_9079:
[----:B------:R-:W-:Y:S01]  /*be60*/  STG.E.U16 desc[UR36][R16.64], R2 ;  /* 0x0000000210007986 */ /* 0x000fe2000c101524 */
[----:B------:R-:W-:Y:S05]  /*be70*/  EXIT ;  /* 0x000000000000794d */ /* 0x000fea0003800000 */
.L_x_9078:
        /* <DEDUP_REMOVED lines=10> */
.L_x_9081:
[----:B------:R-:W-:-:S05]  /*bf20*/  HADD2.F32 R0, -RZ, R2.H0_H0 ;  /* 0x20000002ff007230 */ /* 0x000fca0000004100 */
[----:B------:R-:W-:-:S04]  /*bf30*/  F2FP.F16.F32.PACK_AB R0, RZ, R0 ;  /* 0x00000000ff00723e */ /* 0x000fc800000000ff */
[----:B------:R-:W-:-:S05]  /*bf40*/  PRMT R0, R0, 0x5410, RZ ;  /* 0x0000541000007816 */ /* 0x000fca00000000ff */
[----:B------:R-:W-:Y:S01]  /*bf50*/  STG.E desc[UR36][R16.64], R0 ;  /* 0x0000000010007986 */ /* 0x000fe2000c101924 */
[----:B------:R-:W-:Y:S05]  /*bf60*/  EXIT ;  /* 0x000000000000794d */ /* 0x000fea0003800000 */
.L_x_9080:
[----:B------:R-:W-:-:S05]  /*bf70*/  HADD2.F32 R2, -RZ, R2.H0_H0 ;  /* 0x20000002ff027230 */ /* 0x000fca0000004100 */
[----:B------:R-:W-:-:S06]  /*bf80*/  FMUL.FTZ R2, R2, 1 ;  /* 0x3f80000002027820 */ /* 0x000fcc0000410000 */
[----:B------:R-:W0:Y:S02]  /*bf90*/  F2F.F64.F32 R2, R2 ;  /* 0x0000000200027310 */ /* 0x000e240000201800 */
[----:B0-----:R-:W-:Y:S01]  /*bfa0*/  STG.E.64 desc[UR36][R16.64], R2 ;  /* 0x0000000210007986 */ /* 0x001fe2000c101b24 */
[----:B------:R-:W-:Y:S05]  /*bfb0*/  EXIT ;  /* 0x000000000000794d */ /* 0x000fea0003800000 */
.L_x_9071:
        /* <DEDUP_REMOVED lines=13> */
.L_x_9084:
[----:B------:R-:W-:Y:S01]  /*c090*/  HADD2.F32 R2, -RZ, R2.H0_H0 ;  /* 0x20000002ff027230 */ /* 0x000fe20000004100 */
[----:B------:R-:W-:-:S04]  /*c0a0*/  CS2R R6, SRZ ;  /* 0x0000000000067805 */ /* 0x000fc8000001ff00 */
[----:B------:R-:W-:-:S04]  /*c0b0*/  FMUL.FTZ R2, R2, 1 ;  /* 0x3f80000002027820 */ /* 0x000fc80000410000 */
[----:B------:R-:W0:Y:S02]  /*c0c0*/  F2F.F64.F32 R4, R2 ;  /* 0x0000000200047310 */ /* 0x000e240000201800 */
[----:B0-----:R-:W-:Y:S01]  /*c0d0*/  STG.E.128 desc[UR36][R16.64], R4 ;  /* 0x0000000410007986 */ /* 0x001fe2000c101d24 */
[----:B------:R-:W-:Y:S05]  /*c0e0*/  EXIT ;  /* 0x000000000000794d */ /* 0x000fea0003800000 */
.L_x_9083:
        /* <DEDUP_REMOVED lines=21> */
.L_x_9088:
[----:B------:R-:W-:Y:S05]  /*c240*/  BSYNC B0 ;  /* 0x0000000000007941 */ /* 0x000fea0003800000 */
.L_x_9087:
[----:B------:R-:W-:-:S05]  /*c250*/  LOP3.LUT R3, R0, R3, RZ, 0xfc, !PT ;  /* 0x0000000300037212 */ /* 0x000fca00078efcff */
[----:B------:R-:W-:Y:S01]  /*c260*/  STG.E.U8 desc[UR36][R16.64], R3 ;  /* 0x0000000310007986 */ /* 0x000fe2000c101124 */
[----:B------:R-:W-:Y:S05]  /*c270*/  EXIT ;  /* 0x000000000000794d */ /* 0x000fea0003800000 */
.L_x_9086:
        /* <DEDUP_REMOVED lines=13> */
.L_x_9090:
[----:B------:R-:W-:Y:S01]  /*c350*/  IMAD.MOV.U32 R0, RZ, RZ, 0x7f ;  /* 0x0000007fff007424 */ /* 0x000fe200078e00ff */
[----:B------:R-:W-:-:S04]  /*c360*/  ISETP.GT.U32.AND P0, PT, R2, 0x7f800000, PT ;  /* 0x7f8000000200780c */ /* 0x000fc80003f04070 */
[----:B------:R-:W-:-:S09]  /*c370*/  SEL R0, R0, 0x7c, P0 ;  /* 0x0000007c00007807 */ /* 0x000fd20000000000 */
.L_x_9091:
[----:B------:R-:W-:Y:S05]  /*c380*/  BSYNC B0 ;  /* 0x0000000000007941 */ /* 0x000fea0003800000 */
.L_x_9089:
[----:B------:R-:W-:-:S04]  /*c390*/  LOP3.LUT R2, R3, 0x80000000, RZ, 0xc0, !PT ;  /* 0x8000000003027812 */ /* 0x000fc800078ec0ff */
[----:B------:R-:W-:-:S04]  /*c3a0*/  SHF.R.U32.HI R3, RZ, 0x18, R2 ;  /* 0x00000018ff037819 */ /* 0x000fc80000011602 */
[----:B------:R-:W-:-:S05]  /*c3b0*/  LOP3.LUT R3, R0, R3, RZ, 0xfc, !PT ;  /* 0x0000000300037212 */ /* 0x000fca00078efcff */
[----:B------:R-:W-:Y:S01]  /*c3c0*/  STG.E.U8 desc[UR36][R16.64], R3 ;  /* 0x0000000310007986 */ /* 0x000fe2000c101124 */
[----:B------:R-:W-:Y:S05]  /*c3d0*/  EXIT ;  /* 0x000000000000794d */ /* 0x000fea0003800000 */
.L_x_9085:
[----:B------:R-:W-:-:S05]  /*c3e0*/  HADD2.F32 R0, -RZ, R2.H0_H0 ;  /* 0x20000002ff007230 */ /* 0x000fca0000004100 */
[----:B------:R-:W-:-:S05]  /*c3f0*/  F2FP.BF16.F32.PACK_AB R0, RZ, R0 ;  /* 0x00000000ff00723e */ /* 0x000fca00000010ff */
[----:B------:R-:W-:Y:S01]  /*c400*/  STG.E.U16 desc[UR36][R16.64], R0 ;  /* 0x0000000010007986 */ /* 0x000fe2000c101524 */
[----:B------:R-:W-:Y:S05]  /*c410*/  EXIT ;  /* 0x000000000000794d */ /* 0x000fea0003800000 */
.L_x_9082:
        /* <DEDUP_REMOVED lines=12> */
.L_x_9094:
        /* <DEDUP_REMOVED lines=17> */
.L_x_9097:
[----:B------:R-:W-:-:S04]  /*c5f0*/  LOP3.LUT R2, R3, 0x80000000, RZ, 0xc0, !PT ;  /* 0x8000000003027812 */ /* 0x000fc800078ec0ff */
[----:B------:R-:W-:-:S04]  /*c600*/  SHF.R.U32.HI R3, RZ, 0x18, R2 ;  /* 0x00000018ff037819 */ /* 0x000fc80000011602 */
[----:B------:R-:W-:-:S04]  /*c610*/  LOP3.LUT R0, R0, R3, RZ, 0xfc, !PT ;  /* 0x0000000300007212 */ /* 0x000fc800078efcff */
[----:B------:R-:W-:-:S07]  /*c620*/  PRMT R8, R0, 0x7610, R8 ;  /* 0x0000761000087816 */ /* 0x000fce0000000008 */
.L_x_9096:
[----:B------:R-:W-:Y:S05]  /*c630*/  BSYNC B0 ;  /* 0x0000000000007941 */ /* 0x000fea0003800000 */
.L_x_9095:
[----:B------:R-:W-:Y:S01]  /*c640*/  STG.E.U8 desc[UR36][R16.64], R8 ;  /* 0x0000000810007986 */ /* 0x000fe2000c101124 */
[----:B------:R-:W-:Y:S05]  /*c650*/  EXIT ;  /* 0x000000000000794d */ /* 0x000fea0003800000 */
.L_x_9093:
        /* <DEDUP_REMOVED lines=17> */
.L_x_9100:
[----:B------:R-:W-:-:S04]  /*c770*/  LOP3.LUT R2, R3, 0x80000000, RZ, 0xc0, !PT ;  /* 0x8000000003027812 */ /* 0x000fc800078ec0ff */
[----:B------:R-:W-:-:S04]  /*c780*/  SHF.R.U32.HI R3, RZ, 0x18, R2 ;  /* 0x00000018ff037819 */ /* 0x000fc80000011602 */
[----:B------:R-:W-:-:S04]  /*c790*/  LOP3.LUT R0, R0, R3, RZ, 0xfc, !PT ;  /* 0x0000000300007212 */ /* 0x000fc800078efcff */
[----:B------:R-:W-:-:S07]  /*c7a0*/  PRMT R8, R0, 0x7610, R8 ;  /* 0x0000761000087816 */ /* 0x000fce0000000008 */
.L_x_9099:
[----:B------:R-:W-:Y:S05]  /*c7b0*/  BSYNC B0 ;  /* 0x0000000000007941 */ /* 0x000fea0003800000 */
.L_x_9098:
[----:B------:R-:W-:Y:S01]  /*c7c0*/  STG.E.U8 desc[UR36][R16.64], R8 ;  /* 0x0000000810007986 */ /* 0x000fe2000c101124 */
[----:B------:R-:W-:Y:S05]  /*c7d0*/  EXIT ;  /* 0x000000000000794d */ /* 0x000fea0003800000 */
.L_x_9092:
        /* <DEDUP_REMOVED lines=22> */
.L_x_9075:
        /* <DEDUP_REMOVED lines=16> */
.L_x_9103:
[----:B------:R-:W-:Y:S05]  /*ca40*/  EXIT ;  /* 0x000000000000794d */ /* 0x000fea0003800000 */
.L_x_9102:
[----:B------:R-:W-:-:S06]  /*ca50*/  HADD2.F32 R2, -RZ, R2.H0_H0 ;  /* 0x20000002ff027230 */ /* 0x000fcc0000004100 */
[----:B------:R-:W0:Y:S02]  /*ca60*/  F2I.U64.TRUNC R2, R2 ;  /* 0x0000000200027311 */ /* 0x000e24000020d800 */
[----:B0-----:R-:W-:Y:S01]  /*ca70*/  STG.E.64 desc[UR36][R16.64], R2 ;  /* 0x0000000210007986 */ /* 0x001fe2000c101b24 */
[----:B------:R-:W-:Y:S05]  /*ca80*/  EXIT ;  /* 0x000000000000794d */ /* 0x000fea0003800000 */
.L_x_9101:
[----:B------:R-:W-:-:S04]  /*ca90*/  HADD2.F32 R2, -RZ, R2.H0_H0 ;  /* 0x20000002ff027230 */ /* 0x000fc80000004100 */
[----:B------:R-:W0:Y:S02]  /*caa0*/  F2I.FTZ.U32.TRUNC.NTZ R3, R2 ;  /* 0x0000000200037305 */ /* 0x000e24000021f000 */
[----:B0-----:R-:W-:Y:S01]  /*cab0*/  STG.E desc[UR36][R16.64], R3 ;  /* 0x0000000310007986 */ /* 0x001fe2000c101924 */
[----:B------:R-:W-:Y:S05]  /*cac0*/  EXIT ;  /* 0x000000000000794d */ /* 0x000fea0003800000 */
.L_x_9104:
        /* <DEDUP_REMOVED lines=11> */
.L_x_13328:


//--------------------- .text._ZN2at6native27unrolled_elementwise_kernelIZZZNS0_17log10_kernel_cudaERNS_18TensorIteratorBaseEENKUlvE0_clEvENKUlvE1_clEvEUlN3c104HalfEE_St5arrayIPcLm2EELi4E23TrivialOffsetCalculatorILi1EjESD_NS0_6memory12LoadWithCastILi1EEENSE_13StoreWithCastILi1EEEEEviT_T0_T2_T3_T4_T5_ --------------------------
	.section	.text._ZN2at6native27unrolled_elementwise_kernelIZZZNS0_17log10_kernel_cudaERNS_18TensorIteratorBaseEENKUlvE0_clEvENKUlvE1_clEvEUlN3c104HalfEE_St5arrayIPcLm2EELi4E23TrivialOffsetCalculatorILi1EjESD_NS0_6memory12LoadWithCastILi1EEENSE_13StoreWithCastILi1EEEEEviT_T0_T2_T3_T4_T5_,"ax",@progbits
	.align	128
        .global         _ZN2at6native27unrolled_elementwise_kernelIZZZNS0_17log10_kernel_cudaERNS_18TensorIteratorBaseEENKUlvE0_clEvENKUlvE1_clEvEUlN3c104HalfEE_St5arrayIPcLm2EELi4E23TrivialOffsetCalculatorILi1EjESD_NS0_6memory12LoadWithCastILi1EEENSE_13StoreWithCastILi1EEEEEviT_T0_T2_T3_T4_T5_
        .type           _ZN2at6native27unrolled_elementwise_kernelIZZZNS0_17log10_kernel_cudaERNS_18TensorIteratorBaseEENKUlvE0_clEvENKUlvE1_clEvEUlN3c104HalfEE_St5arrayIPcLm2EELi4E23TrivialOffsetCalculatorILi1EjESD_NS0_6memory12LoadWithCastILi1EEENSE_13StoreWithCastILi1EEEEEviT_T0_T2_T3_T4_T5_,@function
        .size           _ZN2at6native27unrolled_elementwise_kernelIZZZNS0_17log10_kernel_cudaERNS_18TensorIteratorBaseEENKUlvE0_clEvENKUlvE1_clEvEUlN3c104HalfEE_St5arrayIPcLm2EELi4E23TrivialOffsetCalculatorILi1EjESD_NS0_6memory12LoadWithCastILi1EEENSE_13StoreWithCastILi1EEEEEviT_T0_T2_T3_T4_T5_,(.L_x_13329 - _ZN2at6native27unrolled_elementwise_kernelIZZZNS0_17log10_kernel_cudaERNS_18TensorIteratorBaseEENKUlvE0_clEvENKUlvE1_clEvEUlN3c104HalfEE_St5arrayIPcLm2EELi4E23TrivialOffsetCalculatorILi1EjESD_NS0_6memory12LoadWithCastILi1EEENSE_13StoreWithCastILi1EEEEEviT_T0_T2_T3_T4_T5_)
        .other          _ZN2at6native27unrolled_elementwise_kernelIZZZNS0_17log10_kernel_cudaERNS_18TensorIteratorBaseEENKUlvE0_clEvENKUlvE1_clEvEUlN3c104HalfEE_St5arrayIPcLm2EELi4E23TrivialOffsetCalculatorILi1EjESD_NS0_6memory12LoadWithCastILi1EEENSE_13StoreWithCastILi1EEEEEviT_T0_T2_T3_T4_T5_,@"STO_CUDA_ENTRY STV_DEFAULT"
_ZN2at6native27unrolled_elementwise_kernelIZZZNS0_17log10_kernel_cudaERNS_18TensorIteratorBaseEENKUlvE0_clEvENKUlvE1_clEvEUlN3c104HalfEE_St5arrayIPcLm2EELi4E23TrivialOffsetCalculatorILi1EjESD_NS0_6memory12LoadWithCastILi1EEENSE_13StoreWithCastILi1EEEEEviT_T0_T2_T3_T4_T5_:
.text._ZN2at6native27unrolled_elementwise_kernelIZZZNS0_17log10_kernel_cudaERNS_18TensorIteratorBaseEENKUlvE0_clEvENKUlvE1_clEvEUlN3c104HalfEE_St5arrayIPcLm2EELi4E23TrivialOffsetCalculatorILi1EjESD_NS0_6memory12LoadWithCastILi1EEENSE_13StoreWithCastILi1EEEEEviT_T0_T2_T3_T4_T5_:
        /* <DEDUP_REMOVED lines=34> */
.L_x_9110:
[----:B------:R-:W2:Y:S02]  /*0220*/  LDG.E.U8 R2, desc[UR36][R2.64] ;  /* 0x0000002402027981 */ /* 0x000ea4000c1e1100 */
[----:B--2---:R-:W-:-:S04]  /*0230*/  I2FP.F32.U32 R0, R2 ;  /* 0x0000000200007245 */ /* 0x004fc80000201000 */
[----:B------:R-:W-:-:S04]  /*0240*/  F2FP.F16.F32.PACK_AB R0, RZ, R0 ;  /* 0x00000000ff00723e */ /* 0x000fc800000000ff */
[----:B------:R-:W-:Y:S01]  /*0250*/  PRMT R22, R0, 0x7610, R22 ;  /* 0x0000761000167816 */ /* 0x000fe20000000016 */
[----:B------:R-:W-:Y:S06]  /*0260*/  BRA `(.L_x_9112) ;  /* 0x0000000c00c07947 */ /* 0x000fec0003800000 */
.L_x_9109:
        /* <DEDUP_REMOVED lines=11> */
.L_x_9114:
[----:B------:R-:W2:Y:S02]  /*0320*/  LDG.E R2, desc[UR36][R2.64] ;  /* 0x0000002402027981 */ /* 0x000ea4000c1e1900 */
[----:B--2---:R-:W-:-:S04]  /*0330*/  I2FP.F32.S32 R0, R2 ;  /* 0x0000000200007245 */ /* 0x004fc80000201400 */
[----:B------:R-:W-:-:S04]  /*0340*/  F2FP.F16.F32.PACK_AB R0, RZ, R0 ;  /* 0x00000000ff00723e */ /* 0x000fc800000000ff */
[----:B------:R-:W-:Y:S01]  /*0350*/  PRMT R22, R0, 0x7610, R22 ;  /* 0x0000761000167816 */ /* 0x000fe20000000016 */
[----:B------:R-:W-:Y:S06]  /*0360*/  BRA `(.L_x_9112) ;  /* 0x0000000c00807947 */ /* 0x000fec0003800000 */
.L_x_9113:
[----:B------:R-:W2:Y:S02]  /*0370*/  LDG.E.U16 R2, desc[UR36][R2.64] ;  /* 0x0000002402027981 */ /* 0x000ea4000c1e1500 */
[----:B--2---:R-:W0:Y:S02]  /*0380*/  I2F.S16 R0, R2 ;  /* 0x0000000200007306 */ /* 0x004e240000101400 */
[----:B0-----:R-:W-:-:S04]  /*0390*/  F2FP.F16.F32.PACK_AB R0, RZ, R0 ;  /* 0x00000000ff00723e */ /* 0x001fc800000000ff */
[----:B------:R-:W-:Y:S01]  /*03a0*/  PRMT R22, R0, 0x7610, R22 ;  /* 0x0000761000167816 */ /* 0x000fe20000000016 */
[----:B------:R-:W-:Y:S06]  /*03b0*/  BRA `(.L_x_9112) ;  /* 0x0000000c006c7947 */ /* 0x000fec0003800000 */
.L_x_9108:
        /* <DEDUP_REMOVED lines=9> */
.L_x_9116:
[----:B------:R1:W5:Y:S01]  /*0450*/  LDG.E.U16 R22, desc[UR36][R2.64] ;  /* 0x0000002402167981 */ /* 0x000362000c1e1500 */
[----:B------:R-:W-:Y:S05]  /*0460*/  BRA `(.L_x_9112) ;  /* 0x0000000c00407947 */ /* 0x000fea0003800000 */
.L_x_9115:
        /* <DEDUP_REMOVED lines=9> */
.L_x_9118:
[----:B------:R0:W5:Y:S01]  /*0500*/  LDG.E.U16 R22, desc[UR36][R2.64] ;  /* 0x0000002402167981 */ /* 0x000162000c1e1500 */
[----:B------:R-:W-:Y:S05]  /*0510*/  BRA `(.L_x_9112) ;  /* 0x0000000c00147947 */ /* 0x000fea0003800000 */
.L_x_9117:
        /* <DEDUP_REMOVED lines=9> */
.L_x_9107:
        /* <DEDUP_REMOVED lines=14> */
.L_x_9121:
        /* <DEDUP_REMOVED lines=9> */
.L_x_9120:
        /* <DEDUP_REMOVED lines=28> */
.L_x_9123:
        /* <DEDUP_REMOVED lines=16> */
.L_x_9122:
[----:B------:R-:W2:Y:S02]  /*09e0*/  LDG.E.U16 R0, desc[UR36][R2.64] ;  /* 0x0000002402007981 */ /* 0x000ea4000c1e1500 */
[----:B--2---:R-:W-:-:S05]  /*09f0*/  IMAD.U32 R0, R0, 0x10000, RZ ;  /* 0x0001000000007824 */ /* 0x004fca00078e00ff */
[----:B------:R-:W-:-:S04]  /*0a00*/  F2FP.F16.F32.PACK_AB R0, RZ, R0 ;  /* 0x00000000ff00723e */ /* 0x000fc800000000ff */
[----:B------:R-:W-:Y:S01]  /*0a10*/  PRMT R22, R0, 0x7610, R22 ;  /* 0x0000761000167816 */ /* 0x000fe20000000016 */
[----:B------:R-:W-:Y:S06]  /*0a20*/  BRA `(.L_x_9112) ;  /* 0x0000000400d07947 */ /* 0x000fec0003800000 */
.L_x_9119:
        /* <DEDUP_REMOVED lines=13> */
.L_x_9126:
        /* <DEDUP_REMOVED lines=21> */
.L_x_9130:
[----:B------:R-:W-:Y:S05]  /*0c50*/  BSYNC B1 ;  /* 0x0000000000017941 */ /* 0x000fea0003800000 */
.L_x_9129:
[----:B------:R-:W-:Y:S01]  /*0c60*/  LEA R3, R0, 0x3b800000, 0x17 ;  /* 0x3b80000000037811 */ /* 0x000fe200078eb8ff */
[----:B------:R-:W-:-:S05]  /*0c70*/  IMAD.SHL.U32 R0, R2, 0x100000, RZ ;  /* 0x0010000002007824 */ /* 0x000fca00078e00ff */
[----:B------:R-:W-:-:S07]  /*0c80*/  LOP3.LUT R0, R3, R0, R4, 0xfe, !PT ;  /* 0x0000000003007212 */ /* 0x000fce00078efe04 */
.L_x_9128:
[----:B------:R-:W-:Y:S05]  /*0c90*/  BSYNC B0 ;  /* 0x0000000000007941 */ /* 0x000fea0003800000 */
.L_x_9127:
[----:B------:R-:W-:-:S04]  /*0ca0*/  F2FP.F16.F32.PACK_AB R0, RZ, R0 ;  /* 0x00000000ff00723e */ /* 0x000fc800000000ff */
[----:B------:R-:W-:Y:S01]  /*0cb0*/  PRMT R22, R0, 0x7610, R22 ;  /* 0x0000761000167816 */ /* 0x000fe20000000016 */
[----:B------:R-:W-:Y:S06]  /*0cc0*/  BRA `(.L_x_9112) ;  /* 0x0000000400287947 */ /* 0x000fec0003800000 */
.L_x_9125:
        /* <DEDUP_REMOVED lines=21> */
.L_x_9134:
[----:B------:R-:W-:Y:S05]  /*0e20*/  BSYNC B1 ;  /* 0x0000000000017941 */ /* 0x000fea0003800000 */
.L_x_9133:
[----:B------:R-:W-:Y:S01]  /*0e30*/  LEA R3, R0, 0x37800000, 0x17 ;  /* 0x3780000000037811 */ /* 0x000fe200078eb8ff */
[----:B------:R-:W-:-:S05]  /*0e40*/  IMAD.SHL.U32 R0, R2, 0x200000, RZ ;  /* 0x0020000002007824 */ /* 0x000fca00078e00ff */
[----:B------:R-:W-:-:S07]  /*0e50*/  LOP3.LUT R0, R3, R0, R4, 0xfe, !PT ;  /* 0x0000000003007212 */ /* 0x000fce00078efe04 */
.L_x_9132:
[----:B------:R-:W-:Y:S05]  /*0e60*/  BSYNC B0 ;  /* 0x0000000000007941 */ /* 0x000fea0003800000 */
.L_x_9131:
[----:B------:R-:W-:-:S04]  /*0e70*/  F2FP.F16.F32.PACK_AB R0, RZ, R0 ;  /* 0x00000000ff00723e */ /* 0x000fc800000000ff */
[----:B------:R-:W-:Y:S01]  /*0e80*/  PRMT R22, R0, 0x7610, R22 ;  /* 0x0000761000167816 */ /* 0x000fe20000000016 */
[----:B------:R-:W-:Y:S06]  /*0e90*/  BRA `(.L_x_9112) ;  /* 0x0000000000b47947 */ /* 0x000fec0003800000 */
.L_x_9124:
        /* <DEDUP_REMOVED lines=14> */
.L_x_9138:
[----:B------:R-:W-:Y:S05]  /*0f80*/  BSYNC B0 ;  /* 0x0000000000007941 */ /* 0x000fea0003800000 */
.L_x_9137:
[----:B------:R-:W-:-:S04]  /*0f90*/  F2FP.F16.F32.PACK_AB R0, RZ, R0 ;  /* 0x00000000ff00723e */ /* 0x000fc800000000ff */
[----:B------:R-:W-:Y:S01]  /*0fa0*/  PRMT R22, R0, 0x7610, R22 ;  /* 0x0000761000167816 */ /* 0x000fe20000000016 */
[----:B------:R-:W-:Y:S06]  /*0fb0*/  BRA `(.L_x_9112) ;  /* 0x00000000006c7947 */ /* 0x000fec0003800000 */
.L_x_9111:
        /* <DEDUP_REMOVED lines=16> */
.L_x_9139:
[----:B------:R-:W-:Y:S01]  /*10c0*/  PRMT R22, RZ, 0x7610, R22 ;  /* 0x00007610ff167816 */ /* 0x000fe20000000016 */
[----:B------:R-:W-:Y:S06]  /*10d0*/  BRA `(.L_x_9112) ;  /* 0x0000000000247947 */ /* 0x000fec0003800000 */
.L_x_9136:
[----:B------:R-:W2:Y:S02]  /*10e0*/  LDG.E.64 R2, desc[UR36][R2.64] ;  /* 0x0000002402027981 */ /* 0x000ea4000c1e1b00 */
[----:B--2---:R-:W0:Y:S02]  /*10f0*/  I2F.U64 R0, R2 ;  /* 0x0000000200007312 */ /* 0x004e240000301000 */
[----:B0-----:R-:W-:-:S04]  /*1100*/  F2FP.F16.F32.PACK_AB R0, RZ, R0 ;  /* 0x00000000ff00723e */ /* 0x001fc800000000ff */
[----:B------:R-:W-:Y:S01]  /*1110*/  PRMT R22, R0, 0x7610, R22 ;  /* 0x0000761000167816 */ /* 0x000fe20000000016 */
[----:B------:R-:W-:Y:S06]  /*1120*/  BRA `(.L_x_9112) ;  /* 0x0000000000107947 */ /* 0x000fec0003800000 */
.L_x_9135:
[----:B------:R-:W2:Y:S02]  /*1130*/  LDG.E R2, desc[UR36][R2.64] ;  /* 0x0000002402027981 */ /* 0x000ea4000c1e1900 */
[----:B--2---:R-:W-:-:S04]  /*1140*/  I2FP.F32.U32 R0, R2 ;  /* 0x0000000200007245 */ /* 0x004fc80000201000 */
[----:B------:R-:W-:-:S04]  /*1150*/  F2FP.F16.F32.PACK_AB R0, RZ, R0 ;  /* 0x00000000ff00723e */ /* 0x000fc800000000ff */
[----:B------:R-:W-:-:S07]  /*1160*/  PRMT R22, R0, 0x7610, R22 ;  /* 0x0000761000167816 */ /* 0x000fce0000000016 */
.L_x_9112:
[----:B------:R-:W2:Y:S02]  /*1170*/  S2R R19, SR_TID.X ;  /* 0x0000000000137919 */ /* 0x000ea40000002100 */
[----:B--2---:R-:W-:-:S07]  /*1180*/  VIADD R19, R19, 0x80 ;  /* 0x0000008013137836 */ /* 0x004fce0000000000 */
.L_x_9106:
[----:B------:R-:W-:Y:S05]  /*1190*/  BSYNC B6 ;  /* 0x0000000000067941 */ /* 0x000fea0003800000 */
.L_x_9105:
        /* <DEDUP_REMOVED lines=26> */
.L_x_9145:
[----:B------:R-:W2:Y:S02]  /*1340*/  LDG.E.U8 R2, desc[UR36][R2.64] ;  /* 0x0000002402027981 */ /* 0x000ea4000c1e1100 */
[----:B--2---:R-:W-:-:S04]  /*1350*/  I2FP.F32.U32 R0, R2 ;  /* 0x0000000200007245 */ /* 0x004fc80000201000 */
[----:B------:R-:W-:-:S04]  /*1360*/  F2FP.F16.F32.PACK_AB R0, RZ, R0 ;  /* 0x00000000ff00723e */ /* 0x000fc800000000ff */
[----:B------:R-:W-:Y:S01]  /*1370*/  PRMT R23, R0, 0x7610, R23 ;  /* 0x0000761000177816 */ /* 0x000fe20000000017 */
[----:B------:R-:W-:Y:S06]  /*1380*/  BRA `(.L_x_9147) ;  /* 0x0000000c00bc7947 */ /* 0x000fec0003800000 */
.L_x_9144:
        /* <DEDUP_REMOVED lines=11> */
.L_x_9149:
[----:B------:R-:W2:Y:S02]  /*1440*/  LDG.E R2, desc[UR36][R2.64] ;  /* 0x0000002402027981 */ /* 0x000ea4000c1e1900 */
[----:B--2---:R-:W-:-:S04]  /*1450*/  I2FP.F32.S32 R0, R2 ;  /* 0x0000000200007245 */ /* 0x004fc80000201400 */
[----:B------:R-:W-:-:S04]  /*1460*/  F2FP.F16.F32.PACK_AB R0, RZ, R0 ;  /* 0x00000000ff00723e */ /* 0x000fc800000000ff */
[----:B------:R-:W-:Y:S01]  /*1470*/  PRMT R23, R0, 0x7610, R23 ;  /* 0x0000761000177816 */ /* 0x000fe20000000017 */
[----:B------:R-:W-:Y:S06]  /*1480*/  BRA `(.L_x_9147) ;  /* 0x0000000c007c7947 */ /* 0x000fec0003800000 */
.L_x_9148:
[----:B------:R-:W2:Y:S02]  /*1490*/  LDG.E.U16 R2, desc[UR36][R2.64] ;  /* 0x0000002402027981 */ /* 0x000ea4000c1e1500 */
[----:B--2---:R-:W0:Y:S02]  /*14a0*/  I2F.S16 R0, R2 ;  /* 0x0000000200007306 */ /* 0x004e240000101400 */
[----:B0-----:R-:W-:-:S04]  /*14b0*/  F2FP.F16.F32.PACK_AB R0, RZ, R0 ;  /* 0x00000000ff00723e */ /* 0x001fc800000000ff */
[----:B------:R-:W-:Y:S01]  /*14c0*/  PRMT R23, R0, 0x7610, R23 ;  /* 0x0000761000177816 */ /* 0x000fe20000000017 */
[----:B------:R-:W-:Y:S06]  /*14d0*/  BRA `(.L_x_9147) ;  /* 0x0000000c00687947 */ /* 0x000fec0003800000 */
.L_x_9143:
        /* <DEDUP_REMOVED lines=9> */
.L_x_9151:
[----:B------:R0:W5:Y:S01]  /*1570*/  LDG.E.U16 R23, desc[UR36][R2.64] ;  /* 0x0000002402177981 */ /* 0x000162000c1e1500 */
[----:B------:R-:W-:Y:S05]  /*1580*/  BRA `(.L_x_9147) ;  /* 0x0000000c003c7947 */ /* 0x000fea0003800000 */
.L_x_9150:
        /* <DEDUP_REMOVED lines=9> */
.L_x_9153:
[----:B------:R1:W5:Y:S01]  /*1620*/  LDG.E.U16 R23, desc[UR36][R2.64] ;  /* 0x0000002402177981 */ /* 0x000362000c1e1500 */
[----:B------:R-:W-:Y:S05]  /*1630*/  BRA `(.L_x_9147) ;  /* 0x0000000c00107947 */ /* 0x000fea0003800000 */
.L_x_9152:
        /* <DEDUP_REMOVED lines=9> */
.L_x_9142:
        /* <DEDUP_REMOVED lines=14> */
.L_x_9156:
        /* <DEDUP_REMOVED lines=9> */
.L_x_9155:
        /* <DEDUP_REMOVED lines=28> */
.L_x_9158:
        /* <DEDUP_REMOVED lines=15> */
.L_x_9157:
[----:B------:R-:W2:Y:S02]  /*1af0*/  LDG.E.U16 R0, desc[UR36][R2.64] ;  /* 0x0000002402007981 */ /* 0x000ea4000c1e1500 */
[----:B--2---:R-:W-:-:S05]  /*1b00*/  IMAD.U32 R0, R0, 0x10000, RZ ;  /* 0x0001000000007824 */ /* 0x004fca00078e00ff */
[----:B------:R-:W-:-:S04]  /*1b10*/  F2FP.F16.F32.PACK_AB R0, RZ, R0 ;  /* 0x00000000ff00723e */ /* 0x000fc800000000ff */
[----:B------:R-:W-:Y:S01]  /*1b20*/  PRMT R23, R0, 0x7610, R23 ;  /* 0x0000761000177816 */ /* 0x000fe20000000017 */
[----:B------:R-:W-:Y:S06]  /*1b30*/  BRA `(.L_x_9147) ;  /* 0x0000000400d07947 */ /* 0x000fec0003800000 */
.L_x_9154:
        /* <DEDUP_REMOVED lines=13> */
.L_x_9161:
        /* <DEDUP_REMOVED lines=21> */
.L_x_9165:
[----:B------:R-:W-:Y:S05]  /*1d60*/  BSYNC B1 ;  /* 0x0000000000017941 */ /* 0x000fea0003800000 */
.L_x_9164:
[----:B------:R-:W-:Y:S01]  /*1d70*/  LEA R3, R0, 0x3b800000, 0x17 ;  /* 0x3b80000000037811 */ /* 0x000fe200078eb8ff */
[----:B------:R-:W-:-:S05]  /*1d80*/  IMAD.SHL.U32 R0, R2, 0x100000, RZ ;  /* 0x0010000002007824 */ /* 0x000fca00078e00ff */
[----:B------:R-:W-:-:S07]  /*1d90*/  LOP3.LUT R0, R3, R0, R4, 0xfe, !PT ;  /* 0x0000000003007212 */ /* 0x000fce00078efe04 */
.L_x_9163:
[----:B------:R-:W-:Y:S05]  /*1da0*/  BSYNC B0 ;  /* 0x0000000000007941 */ /* 0x000fea0003800000 */
.L_x_9162:
[----:B------:R-:W-:-:S04]  /*1db0*/  F2FP.F16.F32.PACK_AB R0, RZ, R0 ;  /* 0x00000000ff00723e */ /* 0x000fc800000000ff */
[----:B------:R-:W-:Y:S01]  /*1dc0*/  PRMT R23, R0, 0x7610, R23 ;  /* 0x0000761000177816 */ /* 0x000fe20000000017 */
[----:B------:R-:W-:Y:S06]  /*1dd0*/  BRA `(.L_x_9147) ;  /* 0x0000000400287947 */ /* 0x000fec0003800000 */
.L_x_9160:
        /* <DEDUP_REMOVED lines=21> */
.L_x_9169:
[----:B------:R-:W-:Y:S05]  /*1f30*/  BSYNC B1 ;  /* 0x0000000000017941 */ /* 0x000fea0003800000 */
.L_x_9168:
[----:B------:R-:W-:Y:S01]  /*1f40*/  LEA R3, R0, 0x37800000, 0x17 ;  /* 0x3780000000037811 */ /* 0x000fe200078eb8ff */
[----:B------:R-:W-:-:S05]  /*1f50*/  IMAD.SHL.U32 R0, R2, 0x200000, RZ ;  /* 0x0020000002007824 */ /* 0x000fca00078e00ff */
[----:B------:R-:W-:-:S07]  /*1f60*/  LOP3.LUT R0, R3, R0, R4, 0xfe, !PT ;  /* 0x0000000003007212 */ /* 0x000fce00078efe04 */
.L_x_9167:
[----:B------:R-:W-:Y:S05]  /*1f70*/  BSYNC B0 ;  /* 0x0000000000007941 */ /* 0x000fea0003800000 */
.L_x_9166:
[----:B------:R-:W-:-:S04]  /*1f80*/  F2FP.F16.F32.PACK_AB R0, RZ, R0 ;  /* 0x00000000ff00723e */ /* 0x000fc800000000ff */
[----:B------:R-:W-:Y:S01]  /*1f90*/  PRMT R23, R0, 0x7610, R23 ;  /* 0x0000761000177816 */ /* 0x000fe20000000017 */
[----:B------:R-:W-:Y:S06]  /*1fa0*/  BRA `(.L_x_9147) ;  /* 0x0000000000b47947 */ /* 0x000fec0003800000 */
.L_x_9159:
        /* <DEDUP_REMOVED lines=14> */
.L_x_9173:
[----:B------:R-:W-:Y:S05]  /*2090*/  BSYNC B0 ;  /* 0x0000000000007941 */ /* 0x000fea0003800000 */
.L_x_9172:
[----:B------:R-:W-:-:S04]  /*20a0*/  F2FP.F16.F32.PACK_AB R0, RZ, R0 ;  /* 0x00000000ff00723e */ /* 0x000fc800000000ff */
[----:B------:R-:W-:Y:S01]  /*20b0*/  PRMT R23, R0, 0x7610, R23 ;  /* 0x0000761000177816 */ /* 0x000fe20000000017 */
[----:B------:R-:W-:Y:S06]  /*20c0*/  BRA `(.L_x_9147) ;  /* 0x00000000006c7947 */ /* 0x000fec0003800000 */
.L_x_9146:
        /* <DEDUP_REMOVED lines=16> */
.L_x_9174:
[----:B------:R-:W-:Y:S01]  /*21d0*/  PRMT R23, RZ, 0x7610, R23 ;  /* 0x00007610ff177816 */ /* 0x000fe20000000017 */
[----:B------:R-:W-:Y:S06]  /*21e0*/  BRA `(.L_x_9147) ;  /* 0x0000000000247947 */ /* 0x000fec0003800000 */
.L_x_9171:
[----:B------:R-:W2:Y:S02]  /*21f0*/  LDG.E.64 R2, desc[UR36][R2.64] ;  /* 0x0000002402027981 */ /* 0x000ea4000c1e1b00 */
[----:B--2---:R-:W0:Y:S02]  /*2200*/  I2F.U64 R0, R2 ;  /* 0x0000000200007312 */ /* 0x004e240000301000 */
[----:B0-----:R-:W-:-:S04]  /*2210*/  F2FP.F16.F32.PACK_AB R0, RZ, R0 ;  /* 0x00000000ff00723e */ /* 0x001fc800000000ff */
[----:B------:R-:W-:Y:S01]  /*2220*/  PRMT R23, R0, 0x7610, R23 ;  /* 0x0000761000177816 */ /* 0x000fe20000000017 */
[----:B------:R-:W-:Y:S06]  /*2230*/  BRA `(.L_x_9147) ;  /* 0x0000000000107947 */ /* 0x000fec0003800000 */
.L_x_9170:
[----:B------:R-:W2:Y:S02]  /*2240*/  LDG.E R2, desc[UR36][R2.64] ;  /* 0x0000002402027981 */ /* 0x000ea4000c1e1900 */
[----:B--2---:R-:W-:-:S04]  /*2250*/  I2FP.F32.U32 R0, R2 ;  /* 0x0000000200007245 */ /* 0x004fc80000201000 */
[----:B------:R-:W-:-:S04]  /*2260*/  F2FP.F16.F32.PACK_AB R0, RZ, R0 ;  /* 0x00000000ff00723e */ /* 0x000fc800000000ff */
[----:B------:R-:W-:-:S07]  /*2270*/  PRMT R23, R0, 0x7610, R23 ;  /* 0x0000761000177816 */ /* 0x000fce0000000017 */
.L_x_9147:
[----:B------:R-:W-:-:S07]  /*2280*/  VIADD R19, R19, 0x80 ;  /* 0x0000008013137836 */ /* 0x000fce0000000000 */
.L_x_9141:
[----:B------:R-:W-:Y:S05]  /*2290*/  BSYNC B6 ;  /* 0x0000000000067941 */ /* 0x000fea0003800000 */
.L_x_9140:
        /* <DEDUP_REMOVED lines=28> */
.L_x_9180:
[----:B------:R-:W2:Y:S02]  /*2460*/  LDG.E.U8 R2, desc[UR36][R2.64] ;  /* 0x0000002402027981 */ /* 0x000ea4000c1e1100 */
[----:B--2---:R-:W-:-:S04]  /*2470*/  I2FP.F32.U32 R0, R2 ;  /* 0x0000000200007245 */ /* 0x004fc80000201000 */
[----:B------:R-:W-:-:S04]  /*2480*/  F2FP.F16.F32.PACK_AB R0, RZ, R0 ;  /* 0x00000000ff00723e */ /* 0x000fc800000000ff */
[----:B------:R-:W-:Y:S01]  /*2490*/  PRMT R25, R0, 0x7610, R25 ;  /* 0x0000761000197816 */ /* 0x000fe20000000019 */
[----:B------:R-:W-:Y:S06]  /*24a0*/  BRA `(.L_x_9182) ;  /* 0x0000000c00bc7947 */ /* 0x000fec0003800000 */
.L_x_9179:
        /* <DEDUP_REMOVED lines=11> */
.L_x_9184:
[----:B------:R-:W2:Y:S02]  /*2560*/  LDG.E R2, desc[UR36][R2.64] ;  /* 0x0000002402027981 */ /* 0x000ea4000c1e1900 */
[----:B--2---:R-:W-:-:S04]  /*2570*/  I2FP.F32.S32 R0, R2 ;  /* 0x0000000200007245 */ /* 0x004fc80000201400 */
[----:B------:R-:W-:-:S04]  /*2580*/  F2FP.F16.F32.PACK_AB R0, RZ, R0 ;  /* 0x00000000ff00723e */ /* 0x000fc800000000ff */
[----:B------:R-:W-:Y:S01]  /*2590*/  PRMT R25, R0, 0x7610, R25 ;  /* 0x0000761000197816 */ /* 0x000fe20000000019 */
[----:B------:R-:W-:Y:S06]  /*25a0*/  BRA `(.L_x_9182) ;  /* 0x0000000c007c7947 */ /* 0x000fec0003800000 */
.L_x_9183:
[----:B------:R-:W2:Y:S02]  /*25b0*/  LDG.E.U16 R2, desc[UR36][R2.64] ;  /* 0x0000002402027981 */ /* 0x000ea4000c1e1500 */
[----:B--2---:R-:W0:Y:S02]  /*25c0*/  I2F.S16 R0, R2 ;  /* 0x0000000200007306 */ /* 0x004e240000101400 */
[----:B0-----:R-:W-:-:S04]  /*25d0*/  F2FP.F16.F32.PACK_AB R0, RZ, R0 ;  /* 0x00000000ff00723e */ /* 0x001fc800000000ff */
[----:B------:R-:W-:Y:S01]  /*25e0*/  PRMT R25, R0, 0x7610, R25 ;  /* 0x0000761000197816 */ /* 0x000fe20000000019 */
[----:B------:R-:W-:Y:S06]  /*25f0*/  BRA `(.L_x_9182) ;  /* 0x0000000c00687947 */ /* 0x000fec0003800000 */
.L_x_9178:
        /* <DEDUP_REMOVED lines=9> */
.L_x_9186:
[----:B------:R0:W5:Y:S01]  /*2690*/  LDG.E.U16 R25, desc[UR36][R2.64] ;  /* 0x0000002402197981 */ /* 0x000162000c1e1500 */
[----:B------:R-:W-:Y:S05]  /*26a0*/  BRA `(.L_x_9182) ;  /* 0x0000000c003c7947 */ /* 0x000fea0003800000 */
.L_x_9185:
        /* <DEDUP_REMOVED lines=9> */
.L_x_9188:
[----:B------:R1:W5:Y:S01]  /*2740*/  LDG.E.U16 R25, desc[UR36][R2.64] ;  /* 0x0000002402197981 */ /* 0x000362000c1e1500 */
[----:B------:R-:W-:Y:S05]  /*2750*/  BRA `(.L_x_9182) ;  /* 0x0000000c00107947 */ /* 0x000fea0003800000 */
.L_x_9187:
        /* <DEDUP_REMOVED lines=9> */
.L_x_9177:
        /* <DEDUP_REMOVED lines=14> */
.L_x_9191:
        /* <DEDUP_REMOVED lines=9> */
.L_x_9190:
        /* <DEDUP_REMOVED lines=28> */
.L_x_9193:
        /* <DEDUP_REMOVED lines=15> */
.L_x_9192:
[----:B------:R-:W2:Y:S02]  /*2c10*/  LDG.E.U16 R0, desc[UR36][R2.64] ;  /* 0x0000002402007981 */ /* 0x000ea4000c1e1500 */
[----:B--2---:R-:W-:-:S05]  /*2c20*/  IMAD.U32 R0, R0, 0x10000, RZ ;  /* 0x0001000000007824 */ /* 0x004fca00078e00ff */
[----:B------:R-:W-:-:S04]  /*2c30*/  F2FP.F16.F32.PACK_AB R0, RZ, R0 ;  /* 0x00000000ff00723e */ /* 0x000fc800000000ff */
[----:B------:R-:W-:Y:S01]  /*2c40*/  PRMT R25, R0, 0x7610, R25 ;  /* 0x0000761000197816 */ /* 0x000fe20000000019 */
[----:B------:R-:W-:Y:S06]  /*2c50*/  BRA `(.L_x_9182) ;  /* 0x0000000400d07947 */ /* 0x000fec0003800000 */
.L_x_9189:
        /* <DEDUP_REMOVED lines=13> */
.L_x_9196:
        /* <DEDUP_REMOVED lines=21> */
.L_x_9200:
[----:B------:R-:W-:Y:S05]  /*2e80*/  BSYNC B1 ;  /* 0x0000000000017941 */ /* 0x000fea0003800000 */
.L_x_9199:
[----:B------:R-:W-:Y:S01]  /*2e90*/  LEA R3, R0, 0x3b800000, 0x17 ;  /* 0x3b80000000037811 */ /* 0x000fe200078eb8ff */
[----:B------:R-:W-:-:S05]  /*2ea0*/  IMAD.SHL.U32 R0, R2, 0x100000, RZ ;  /* 0x0010000002007824 */ /* 0x000fca00078e00ff */
[----:B------:R-:W-:-:S07]  /*2eb0*/  LOP3.LUT R0, R3, R0, R4, 0xfe, !PT ;  /* 0x0000000003007212 */ /* 0x000fce00078efe04 */
.L_x_9198:
[----:B------:R-:W-:Y:S05]  /*2ec0*/  BSYNC B0 ;  /* 0x0000000000007941 */ /* 0x000fea0003800000 */
.L_x_9197:
[----:B------:R-:W-:-:S04]  /*2ed0*/  F2FP.F16.F32.PACK_AB R0, RZ, R0 ;  /* 0x00000000ff00723e */ /* 0x000fc800000000ff */
[----:B------:R-:W-:Y:S01]  /*2ee0*/  PRMT R25, R0, 0x7610, R25 ;  /* 0x0000761000197816 */ /* 0x000fe20000000019 */
[----:B------:R-:W-:Y:S06]  /*2ef0*/  BRA `(.L_x_9182) ;  /* 0x0000000400287947 */ /* 0x000fec0003800000 */
.L_x_9195:
        /* <DEDUP_REMOVED lines=21> */
.L_x_9204:
[----:B------:R-:W-:Y:S05]  /*3050*/  BSYNC B1 ;  /* 0x0000000000017941 */ /* 0x000fea0003800000 */
.L_x_9203:
[----:B------:R-:W-:Y:S01]  /*3060*/  LEA R3, R0, 0x37800000, 0x17 ;  /* 0x3780000000037811 */ /* 0x000fe200078eb8ff */
[----:B------:R-:W-:-:S05]  /*3070*/  IMAD.SHL.U32 R0, R2, 0x200000, RZ ;  /* 0x0020000002007824 */ /* 0x000fca00078e00ff */
[----:B------:R-:W-:-:S07]  /*3080*/  LOP3.LUT R0, R3, R0, R4, 0xfe, !PT ;  /* 0x0000000003007212 */ /* 0x000fce00078efe04 */
.L_x_9202:
[----:B------:R-:W-:Y:S05]  /*3090*/  BSYNC B0 ;  /* 0x0000000000007941 */ /* 0x000fea0003800000 */
.L_x_9201:
[----:B------:R-:W-:-:S04]  /*30a0*/  F2FP.F16.F32.PACK_AB R0, RZ, R0 ;  /* 0x00000000ff00723e */ /* 0x000fc800000000ff */
[----:B------:R-:W-:Y:S01]  /*30b0*/  PRMT R25, R0, 0x7610, R25 ;  /* 0x0000761000197816 */ /* 0x000fe20000000019 */
[----:B------:R-:W-:Y:S06]  /*30c0*/  BRA `(.L_x_9182) ;  /* 0x0000000000b47947 */ /* 0x000fec0003800000 */
.L_x_9194:
        /* <DEDUP_REMOVED lines=14> */
.L_x_9208:
[----:B------:R-:W-:Y:S05]  /*31b0*/  BSYNC B0 ;  /* 0x0000000000007941 */ /* 0x000fea0003800000 */
.L_x_9207:
[----:B------:R-:W-:-:S04]  /*31c0*/  F2FP.F16.F32.PACK_AB R0, RZ, R0 ;  /* 0x00000000ff00723e */ /* 0x000fc800000000ff */
[----:B------:R-:W-:Y:S01]  /*31d0*/  PRMT R25, R0, 0x7610, R25 ;  /* 0x0000761000197816 */ /* 0x000fe20000000019 */
[----:B------:R-:W-:Y:S06]  /*31e0*/  BRA `(.L_x_9182) ;  /* 0x00000000006c7947 */ /* 0x000fec0003800000 */
.L_x_9181:
        /* <DEDUP_REMOVED lines=16> */
.L_x_9209:
[----:B------:R-:W-:Y:S01]  /*32f0*/  PRMT R25, RZ, 0x7610, R25 ;  /* 0x00007610ff197816 */ /* 0x000fe20000000019 */
[----:B------:R-:W-:Y:S06]  /*3300*/  BRA `(.L_x_9182) ;  /* 0x0000000000247947 */ /* 0x000fec0003800000 */
.L_x_9206:
[----:B------:R-:W2:Y:S02]  /*3310*/  LDG.E.64 R2, desc[UR36][R2.64] ;  /* 0x0000002402027981 */ /* 0x000ea4000c1e1b00 */
[----:B--2---:R-:W0:Y:S02]  /*3320*/  I2F.U64 R0, R2 ;  /* 0x0000000200007312 */ /* 0x004e240000301000 */
[----:B0-----:R-:W-:-:S04]  /*3330*/  F2FP.F16.F32.PACK_AB R0, RZ, R0 ;  /* 0x00000000ff00723e */ /* 0x001fc800000000ff */
[----:B------:R-:W-:Y:S01]  /*3340*/  PRMT R25, R0, 0x7610, R25 ;  /* 0x0000761000197816 */ /* 0x000fe20000000019 */
[----:B------:R-:W-:Y:S06]  /*3350*/  BRA `(.L_x_9182) ;  /* 0x0000000000107947 */ /* 0x000fec0003800000 */
.L_x_9205:
[----:B------:R-:W2:Y:S02]  /*3360*/  LDG.E R2, desc[UR36][R2.64] ;  /* 0x0000002402027981 */ /* 0x000ea4000c1e1900 */
[----:B--2---:R-:W-:-:S04]  /*3370*/  I2FP.F32.U32 R0, R2 ;  /* 0x0000000200007245 */ /* 0x004fc80000201000 */
[----:B------:R-:W-:-:S04]  /*3380*/  F2FP.F16.F32.PACK_AB R0, RZ, R0 ;  /* 0x00000000ff00723e */ /* 0x000fc800000000ff */
[----:B------:R-:W-:-:S07]  /*3390*/  PRMT R25, R0, 0x7610, R25 ;  /* 0x0000761000197816 */ /* 0x000fce0000000019 */
.L_x_9182:
[----:B------:R-:W-:-:S07]  /*33a0*/  VIADD R19, R19, 0x80 ;  /* 0x0000008013137836 */ /* 0x000fce0000000000 */
.L_x_9176:
[----:B------:R-:W-:Y:S05]  /*33b0*/  BSYNC B6 ;  /* 0x0000000000067941 */ /* 0x000fea0003800000 */
.L_x_9175:
        /* <DEDUP_REMOVED lines=25> */
.L_x_9215:
[----:B------:R-:W2:Y:S02]  /*3550*/  LDG.E.U8 R2, desc[UR36][R2.64] ;  /* 0x0000002402027981 */ /* 0x000ea4000c1e1100 */
[----:B--2---:R-:W-:-:S04]  /*3560*/  I2FP.F32.U32 R0, R2 ;  /* 0x0000000200007245 */ /* 0x004fc80000201000 */
[----:B------:R-:W-:-:S04]  /*3570*/  F2FP.F16.F32.PACK_AB R0, RZ, R0 ;  /* 0x00000000ff00723e */ /* 0x000fc800000000ff */
[----:B------:R-:W-:Y:S01]  /*3580*/  PRMT R24, R0, 0x7610, R24 ;  /* 0x0000761000187816 */ /* 0x000fe20000000018 */
[----:B------:R-:W-:Y:S06]  /*3590*/  BRA `(.L_x_9211) ;  /* 0x0000000c00bc7947 */ /* 0x000fec0003800000 */
.L_x_9214:
        /* <DEDUP_REMOVED lines=11> */
.L_x_9218:
[----:B------:R-:W2:Y:S02]  /*3650*/  LDG.E R2, desc[UR36][R2.64] ;  /* 0x0000002402027981 */ /* 0x000ea4000c1e1900 */
[----:B--2---:R-:W-:-:S04]  /*3660*/  I2FP.F32.S32 R0, R2 ;  /* 0x0000000200007245 */ /* 0x004fc80000201400 */
[----:B------:R-:W-:-:S04]  /*3670*/  F2FP.F16.F32.PACK_AB R0, RZ, R0 ;  /* 0x00000000ff00723e */ /* 0x000fc800000000ff */
[----:B------:R-:W-:Y:S01]  /*3680*/  PRMT R24, R0, 0x7610, R24 ;  /* 0x0000761000187816 */ /* 0x000fe20000000018 */
[----:B------:R-:W-:Y:S06]  /*3690*/  BRA `(.L_x_9211) ;  /* 0x0000000c007c7947 */ /* 0x000fec0003800000 */
.L_x_9217:
[----:B------:R-:W2:Y:S02]  /*36a0*/  LDG.E.U16 R2, desc[UR36][R2.64] ;  /* 0x0000002402027981 */ /* 0x000ea4000c1e1500 */
[----:B--2---:R-:W0:Y:S02]  /*36b0*/  I2F.S16 R0, R2 ;  /* 0x0000000200007306 */ /* 0x004e240000101400 */
[----:B0-----:R-:W-:-:S04]  /*36c0*/  F2FP.F16.F32.PACK_AB R0, RZ, R0 ;  /* 0x00000000ff00723e */ /* 0x001fc800000000ff */
[----:B------:R-:W-:Y:S01]  /*36d0*/  PRMT R24, R0, 0x7610, R24 ;  /* 0x0000761000187816 */ /* 0x000fe20000000018 */
[----:B------:R-:W-:Y:S06]  /*36e0*/  BRA `(.L_x_9211) ;  /* 0x0000000c00687947 */ /* 0x000fec0003800000 */
.L_x_9213:
        /* <DEDUP_REMOVED lines=9> */
.L_x_9220:
[----:B------:R2:W5:Y:S01]  /*3780*/  LDG.E.U16 R24, desc[UR36][R2.64] ;  /* 0x0000002402187981 */ /* 0x000562000c1e1500 */
[----:B------:R-:W-:Y:S05]  /*3790*/  BRA `(.L_x_9211) ;  /* 0x0000000c003c7947 */ /* 0x000fea0003800000 */
.L_x_9219:
        /* <DEDUP_REMOVED lines=9> */
.L_x_9222:
[----:B------:R3:W5:Y:S01]  /*3830*/  LDG.E.U16 R24, desc[UR36][R2.64] ;  /* 0x0000002402187981 */ /* 0x000762000c1e1500 */
[----:B------:R-:W-:Y:S05]  /*3840*/  BRA `(.L_x_9211) ;  /* 0x0000000c00107947 */ /* 0x000fea0003800000 */
.L_x_9221:
        /* <DEDUP_REMOVED lines=9> */
.L_x_9212:
        /* <DEDUP_REMOVED lines=14> */
.L_x_9225:
        /* <DEDUP_REMOVED lines=9> */
.L_x_9224:
        /* <DEDUP_REMOVED lines=28> */
.L_x_9227:
        /* <DEDUP_REMOVED lines=15> */
.L_x_9226:
[----:B------:R-:W2:Y:S02]  /*3d00*/  LDG.E.U16 R0, desc[UR36][R2.64] ;  /* 0x0000002402007981 */ /* 0x000ea4000c1e1500 */
[----:B--2---:R-:W-:-:S05]  /*3d10*/  IMAD.U32 R0, R0, 0x10000, RZ ;  /* 0x0001000000007824 */ /* 0x004fca00078e00ff */
[----:B------:R-:W-:-:S04]  /*3d20*/  F2FP.F16.F32.PACK_AB R0, RZ, R0 ;  /* 0x00000000ff00723e */ /* 0x000fc800000000ff */
[----:B------:R-:W-:Y:S01]  /*3d30*/  PRMT R24, R0, 0x7610, R24 ;  /* 0x0000761000187816 */ /* 0x000fe20000000018 */
[----:B------:R-:W-:Y:S06]  /*3d40*/  BRA `(.L_x_9211) ;  /* 0x0000000400d07947 */ /* 0x000fec0003800000 */
.L_x_9223:
        /* <DEDUP_REMOVED lines=13> */
.L_x_9230:
        /* <DEDUP_REMOVED lines=21> */
.L_x_9234:
[----:B------:R-:W-:Y:S05]  /*3f70*/  BSYNC B1 ;  /* 0x0000000000017941 */ /* 0x000fea0003800000 */
.L_x_9233:
[----:B------:R-:W-:Y:S01]  /*3f80*/  LEA R3, R0, 0x3b800000, 0x17 ;  /* 0x3b80000000037811 */ /* 0x000fe200078eb8ff */
[----:B------:R-:W-:-:S05]  /*3f90*/  IMAD.SHL.U32 R0, R2, 0x100000, RZ ;  /* 0x0010000002007824 */ /* 0x000fca00078e00ff */
[----:B------:R-:W-:-:S07]  /*3fa0*/  LOP3.LUT R0, R3, R0, R4, 0xfe, !PT ;  /* 0x0000000003007212 */ /* 0x000fce00078efe04 */
.L_x_9232:
[----:B------:R-:W-:Y:S05]  /*3fb0*/  BSYNC B0 ;  /* 0x0000000000007941 */ /* 0x000fea0003800000 */
.L_x_9231:
[----:B------:R-:W-:-:S04]  /*3fc0*/  F2FP.F16.F32.PACK_AB R0, RZ, R0 ;  /* 0x00000000ff00723e */ /* 0x000fc800000000ff */
[----:B------:R-:W-:Y:S01]  /*3fd0*/  PRMT R24, R0, 0x7610, R24 ;  /* 0x0000761000187816 */ /* 0x000fe20000000018 */
[----:B------:R-:W-:Y:S06]  /*3fe0*/  BRA `(.L_x_9211) ;  /* 0x0000000400287947 */ /* 0x000fec0003800000 */
.L_x_9229:
        /* <DEDUP_REMOVED lines=21> */
.L_x_9238:
[----:B------:R-:W-:Y:S05]  /*4140*/  BSYNC B1 ;  /* 0x0000000000017941 */ /* 0x000fea0003800000 */
.L_x_9237:
[----:B------:R-:W-:Y:S01]  /*4150*/  LEA R3, R0, 0x37800000, 0x17 ;  /* 0x3780000000037811 */ /* 0x000fe200078eb8ff */
[----:B------:R-:W-:-:S05]  /*4160*/  IMAD.SHL.U32 R0, R2, 0x200000, RZ ;  /* 0x0020000002007824 */ /* 0x000fca00078e00ff */
[----:B------:R-:W-:-:S07]  /*4170*/  LOP3.LUT R0, R3, R0, R4, 0xfe, !PT ;  /* 0x0000000003007212 */ /* 0x000fce00078efe04 */
.L_x_9236:
[----:B------:R-:W-:Y:S05]  /*4180*/  BSYNC B0 ;  /* 0x0000000000007941 */ /* 0x000fea0003800000 */
.L_x_9235:
[----:B------:R-:W-:-:S04]  /*4190*/  F2FP.F16.F32.PACK_AB R0, RZ, R0 ;  /* 0x00000000ff00723e */ /* 0x000fc800000000ff */
[----:B------:R-:W-:Y:S01]  /*41a0*/  PRMT R24, R0, 0x7610, R24 ;  /* 0x0000761000187816 */ /* 0x000fe20000000018 */
[----:B------:R-:W-:Y:S06]  /*41b0*/  BRA `(.L_x_9211) ;  /* 0x0000000000b47947 */ /* 0x000fec0003800000 */
.L_x_9228:
        /* <DEDUP_REMOVED lines=14> */
.L_x_9242:
[----:B------:R-:W-:Y:S05]  /*42a0*/  BSYNC B0 ;  /* 0x0000000000007941 */ /* 0x000fea0003800000 */
.L_x_9241:
[----:B------:R-:W-:-:S04]  /*42b0*/  F2FP.F16.F32.PACK_AB R0, RZ, R0 ;  /* 0x00000000ff00723e */ /* 0x000fc800000000ff */
[----:B------:R-:W-:Y:S01]  /*42c0*/  PRMT R24, R0, 0x7610, R24 ;  /* 0x0000761000187816 */ /* 0x000fe20000000018 */
[----:B------:R-:W-:Y:S06]  /*42d0*/  BRA `(.L_x_9211) ;  /* 0x00000000006c7947 */ /* 0x000fec0003800000 */
.L_x_9216:
        /* <DEDUP_REMOVED lines=16> */
.L_x_9243:
[----:B------:R-:W-:Y:S01]  /*43e0*/  PRMT R24, RZ, 0x7610, R24 ;  /* 0x00007610ff187816 */ /* 0x000fe20000000018 */
[----:B------:R-:W-:Y:S06]  /*43f0*/  BRA `(.L_x_9211) ;  /* 0x0000000000247947 */ /* 0x000fec0003800000 */
.L_x_9240:
[----:B------:R-:W2:Y:S02]  /*4400*/  LDG.E.64 R2, desc[UR36][R2.64] ;  /* 0x0000002402027981 */ /* 0x000ea4000c1e1b00 */
[----:B--2---:R-:W0:Y:S02]  /*4410*/  I2F.U64 R0, R2 ;  /* 0x0000000200007312 */ /* 0x004e240000301000 */
[----:B0-----:R-:W-:-:S04]  /*4420*/  F2FP.F16.F32.PACK_AB R0, RZ, R0 ;  /* 0x00000000ff00723e */ /* 0x001fc800000000ff */
[----:B------:R-:W-:Y:S01]  /*4430*/  PRMT R24, R0, 0x7610, R24 ;  /* 0x0000761000187816 */ /* 0x000fe20000000018 */
[----:B------:R-:W-:Y:S06]  /*4440*/  BRA `(.L_x_9211) ;  /* 0x0000000000107947 */ /* 0x000fec0003800000 */
.L_x_9239:
[----:B------:R-:W2:Y:S02]  /*4450*/  LDG.E R2, desc[UR36][R2.64] ;  /* 0x0000002402027981 */ /* 0x000ea4000c1e1900 */
[----:B--2---:R-:W-:-:S04]  /*4460*/  I2FP.F32.U32 R0, R2 ;  /* 0x0000000200007245 */ /* 0x004fc80000201000 */
[----:B------:R-:W-:-:S04]  /*4470*/  F2FP.F16.F32.PACK_AB R0, RZ, R0 ;  /* 0x00000000ff00723e */ /* 0x000fc800000000ff */
[----:B------:R-:W-:-:S07]  /*4480*/  PRMT R24, R0, 0x7610, R24 ;  /* 0x0000761000187816 */ /* 0x000fce0000000018 */
.L_x_9211:
[----:B------:R-:W-:Y:S05]  /*4490*/  BSYNC B6 ;  /* 0x0000000000067941 */ /* 0x000fea0003800000 */
.L_x_9210:
        /* <DEDUP_REMOVED lines=17> */
[----:B0-----:R-:W-:-:S05]  /*45b0*/  @!P3 FMUL.FTZ R3, R2, 0.30103000998497009277 ;  /* 0x3e9a209b0203b820 */ /* 0x001fca0000410000 */
[----:B------:R-:W-:Y:S02]  /*45c0*/  @!P3 F2FP.F16.F32.PACK_AB R0, RZ, R3 ;  /* 0x00000003ff00b23e */ /* 0x000fe400000000ff */
[----:B------:R-:W0:Y:S01]  /*45d0*/  @!P0 MUFU.LG2 R4, R4 ;  /* 0x0000000400048308 */ /* 0x000e220000000c00 */
[----:B-1----:R-:W-:-:S05]  /*45e0*/  @!P1 FMUL.FTZ R5, R25, 0.30103000998497009277 ;  /* 0x3e9a209b19059820 */ /* 0x002fca0000410000 */
[----:B------:R-:W-:Y:S01]  /*45f0*/  @!P1 F2FP.F16.F32.PACK_AB R23, RZ, R5 ;  /* 0x00000005ff17923e */ /* 0x000fe200000000ff */
[----:B--2---:R-:W-:-:S05]  /*4600*/  @!P2 FMUL.FTZ R7, R6, 0.30103000998497009277 ;  /* 0x3e9a209b0607a820 */ /* 0x004fca0000410000 */
[----:B------:R-:W-:Y:S01]  /*4610*/  @!P2 F2FP.F16.F32.PACK_AB R22, RZ, R7 ;  /* 0x00000007ff16a23e */ /* 0x000fe200000000ff */
[----:B0-----:R-:W-:-:S05]  /*4620*/  @!P0 FMUL.FTZ R2, R4, 0.30103000998497009277 ;  /* 0x3e9a209b04028820 */ /* 0x001fca0000410000 */
[----:B------:R-:W-:Y:S01]  /*4630*/  @!P0 F2FP.F16.F32.PACK_AB R24, RZ, R2 ;  /* 0x00000002ff18823e */ /* 0x000fe200000000ff */
        /* <DEDUP_REMOVED lines=24> */
.L_x_9249:
[----:B------:R-:W-:Y:S02]  /*47c0*/  HADD2.F32 R5, -RZ, R0.H0_H0 ;  /* 0x20000000ff057230 */ /* 0x000fe40000004100 */
[----:B------:R-:W-:-:S04]  /*47d0*/  IMAD.MOV.U32 R17, RZ, RZ, R27 ;  /* 0x000000ffff117224 */ /* 0x000fc800078e001b */
[----:B------:R-:W0:Y:S02]  /*47e0*/  F2I.S64.TRUNC R4, R5 ;  /* 0x0000000500047311 */ /* 0x000e24000020d900 */
[----:B0-----:R0:W-:Y:S01]  /*47f0*/  STG.E.U8 desc[UR36][R2.64], R4 ;  /* 0x0000000402007986 */ /* 0x0011e2000c101124 */
[----:B------:R-:W-:Y:S05]  /*4800*/  BRA `(.L_x_9245) ;  /* 0x0000000c00d47947 */ /* 0x000fea0003800000 */
.L_x_9248:
        /* <DEDUP_REMOVED lines=11> */
.L_x_9252:
[----:B------:R-:W-:Y:S02]  /*48c0*/  HADD2.F32 R0, -RZ, R0.H0_H0 ;  /* 0x20000000ff007230 */ /* 0x000fe40000004100 */
[----:B------:R-:W-:Y:S02]  /*48d0*/  IMAD.MOV.U32 R17, RZ, RZ, R27 ;  /* 0x000000ffff117224 */ /* 0x000fe400078e001b */
[----:B------:R-:W0:Y:S02]  /*48e0*/  F2I.FTZ.TRUNC.NTZ R5, R0 ;  /* 0x0000000000057305 */ /* 0x000e24000021f100 */
[----:B0-----:R0:W-:Y:S01]  /*48f0*/  STG.E desc[UR36][R2.64], R5 ;  /* 0x0000000502007986 */ /* 0x0011e2000c101924 */
[----:B------:R-:W-:Y:S05]  /*4900*/  BRA `(.L_x_9245) ;  /* 0x0000000c00947947 */ /* 0x000fea0003800000 */
.L_x_9251:
[----:B------:R-:W-:Y:S02]  /*4910*/  HADD2.F32 R0, -RZ, R0.H0_H0 ;  /* 0x20000000ff007230 */ /* 0x000fe40000004100 */
[----:B------:R-:W-:Y:S02]  /*4920*/  IMAD.MOV.U32 R17, RZ, RZ, R27 ;  /* 0x000000ffff117224 */ /* 0x000fe400078e001b */
[----:B------:R-:W0:Y:S02]  /*4930*/  F2I.FTZ.TRUNC.NTZ R5, R0 ;  /* 0x0000000000057305 */ /* 0x000e24000021f100 */
[----:B0-----:R0:W-:Y:S01]  /*4940*/  STG.E.U16 desc[UR36][R2.64], R5 ;  /* 0x0000000502007986 */ /* 0x0011e2000c101524 */
[----:B------:R-:W-:Y:S05]  /*4950*/  BRA `(.L_x_9245) ;  /* 0x0000000c00807947 */ /* 0x000fea0003800000 */
.L_x_9247:
        /* <DEDUP_REMOVED lines=10> */
.L_x_9254:
[----:B------:R0:W-:Y:S01]  /*4a00*/  STG.E.U16 desc[UR36][R2.64], R0 ;  /* 0x0000000002007986 */ /* 0x0001e2000c101524 */
[----:B------:R-:W-:Y:S01]  /*4a10*/  IMAD.MOV.U32 R17, RZ, RZ, R27 ;  /* 0x000000ffff117224 */ /* 0x000fe200078e001b */
[----:B------:R-:W-:Y:S06]  /*4a20*/  BRA `(.L_x_9245) ;  /* 0x0000000c004c7947 */ /* 0x000fec0003800000 */
.L_x_9253:
        /* <DEDUP_REMOVED lines=11> */
.L_x_9256:
[----:B------:R-:W-:Y:S02]  /*4ae0*/  HADD2.F32 R0, -RZ, R0.H0_H0 ;  /* 0x20000000ff007230 */ /* 0x000fe40000004100 */
[----:B------:R-:W-:-:S03]  /*4af0*/  IMAD.MOV.U32 R17, RZ, RZ, R27 ;  /* 0x000000ffff117224 */ /* 0x000fc600078e001b */
[----:B------:R-:W-:-:S04]  /*4b00*/  F2FP.F16.F32.PACK_AB R0, RZ, R0 ;  /* 0x00000000ff00723e */ /* 0x000fc800000000ff */
[----:B------:R-:W-:-:S05]  /*4b10*/  PRMT R0, R0, 0x5410, RZ ;  /* 0x0000541000007816 */ /* 0x000fca00000000ff */
[----:B------:R0:W-:Y:S01]  /*4b20*/  STG.E desc[UR36][R2.64], R0 ;  /* 0x0000000002007986 */ /* 0x0001e2000c101924 */
[----:B------:R-:W-:Y:S05]  /*4b30*/  BRA `(.L_x_9245) ;  /* 0x0000000c00087947 */ /* 0x000fea0003800000 */
.L_x_9255:
[----:B------:R-:W-:Y:S02]  /*4b40*/  HADD2.F32 R4, -RZ, R0.H0_H0 ;  /* 0x20000000ff047230 */ /* 0x000fe40000004100 */
[----:B------:R-:W-:-:S03]  /*4b50*/  IMAD.MOV.U32 R17, RZ, RZ, R27 ;  /* 0x000000ffff117224 */ /* 0x000fc600078e001b */
[----:B------:R-:W-:-:S06]  /*4b60*/  FMUL.FTZ R4, R4, 1 ;  /* 0x3f80000004047820 */ /* 0x000fcc0000410000 */
[----:B------:R-:W0:Y:S02]  /*4b70*/  F2F.F64.F32 R4, R4 ;  /* 0x0000000400047310 */ /* 0x000e240000201800 */
[----:B0-----:R0:W-:Y:S01]  /*4b80*/  STG.E.64 desc[UR36][R2.64], R4 ;  /* 0x0000000402007986 */ /* 0x0011e2000c101b24 */
[----:B------:R-:W-:Y:S05]  /*4b90*/  BRA `(.L_x_9245) ;  /* 0x0000000800f07947 */ /* 0x000fea0003800000 */
.L_x_9246:
        /* <DEDUP_REMOVED lines=14> */
.L_x_9259:
[----:B------:R-:W-:Y:S01]  /*4c80*/  HADD2.F32 R0, -RZ, R0.H0_H0 ;  /* 0x20000000ff007230 */ /* 0x000fe20000004100 */
[----:B------:R-:W-:Y:S01]  /*4c90*/  CS2R R6, SRZ ;  /* 0x0000000000067805 */ /* 0x000fe2000001ff00 */
[----:B------:R-:W-:-:S03]  /*4ca0*/  IMAD.MOV.U32 R17, RZ, RZ, R27 ;  /* 0x000000ffff117224 */ /* 0x000fc600078e001b */
[----:B------:R-:W-:-:S04]  /*4cb0*/  FMUL.FTZ R0, R0, 1 ;  /* 0x3f80000000007820 */ /* 0x000fc80000410000 */
[----:B------:R-:W0:Y:S02]  /*4cc0*/  F2F.F64.F32 R4, R0 ;  /* 0x0000000000047310 */ /* 0x000e240000201800 */
[----:B0-----:R0:W-:Y:S01]  /*4cd0*/  STG.E.128 desc[UR36][R2.64], R4 ;  /* 0x0000000402007986 */ /* 0x0011e2000c101d24 */
[----:B------:R-:W-:Y:S05]  /*4ce0*/  BRA `(.L_x_9245) ;  /* 0x00000008009c7947 */ /* 0x000fea0003800000 */
.L_x_9258:
        /* <DEDUP_REMOVED lines=21> */
.L_x_9263:
[----:B------:R-:W-:Y:S05]  /*4e40*/  BSYNC B0 ;  /* 0x0000000000007941 */ /* 0x000fea0003800000 */
.L_x_9262:
[----:B------:R-:W-:Y:S01]  /*4e50*/  LOP3.LUT R5, R0, R5, RZ, 0xfc, !PT ;  /* 0x0000000500057212 */ /* 0x000fe200078efcff */
[----:B------:R-:W-:-:S04]  /*4e60*/  IMAD.MOV.U32 R17, RZ, RZ, R27 ;  /* 0x000000ffff117224 */ /* 0x000fc800078e001b */
[----:B------:R0:W-:Y:S01]  /*4e70*/  STG.E.U8 desc[UR36][R2.64], R5 ;  /* 0x0000000502007986 */ /* 0x0001e2000c101124 */
[----:B------:R-:W-:Y:S05]  /*4e80*/  BRA `(.L_x_9245) ;  /* 0x0000000800347947 */ /* 0x000fea0003800000 */
.L_x_9261:
        /* <DEDUP_REMOVED lines=13> */
.L_x_9265:
[----:B------:R-:W-:Y:S01]  /*4f60*/  IMAD.MOV.U32 R0, RZ, RZ, 0x7f ;  /* 0x0000007fff007424 */ /* 0x000fe200078e00ff */
[----:B------:R-:W-:-:S04]  /*4f70*/  ISETP.GT.U32.AND P0, PT, R4, 0x7f800000, PT ;  /* 0x7f8000000400780c */ /* 0x000fc80003f04070 */
[----:B------:R-:W-:-:S09]  /*4f80*/  SEL R0, R0, 0x7c, P0 ;  /* 0x0000007c00007807 */ /* 0x000fd20000000000 */
.L_x_9266:
[----:B------:R-:W-:Y:S05]  /*4f90*/  BSYNC B0 ;  /* 0x0000000000007941 */ /* 0x000fea0003800000 */
.L_x_9264:
[----:B------:R-:W-:Y:S01]  /*4fa0*/  LOP3.LUT R4, R5, 0x80000000, RZ, 0xc0, !PT ;  /* 0x8000000005047812 */ /* 0x000fe200078ec0ff */
[----:B------:R-:W-:-:S03]  /*4fb0*/  IMAD.MOV.U32 R17, RZ, RZ, R27 ;  /* 0x000000ffff117224 */ /* 0x000fc600078e001b */
[----:B------:R-:W-:-:S04]  /*4fc0*/  SHF.R.U32.HI R5, RZ, 0x18, R4 ;  /* 0x00000018ff057819 */ /* 0x000fc80000011604 */
[----:B------:R-:W-:-:S05]  /*4fd0*/  LOP3.LUT R5, R0, R5, RZ, 0xfc, !PT ;  /* 0x0000000500057212 */ /* 0x000fca00078efcff */
[----:B------:R0:W-:Y:S01]  /*4fe0*/  STG.E.U8 desc[UR36][R2.64], R5 ;  /* 0x0000000502007986 */ /* 0x0001e2000c101124 */
[----:B------:R-:W-:Y:S05]  /*4ff0*/  BRA `(.L_x_9245) ;  /* 0x0000000400d87947 */ /* 0x000fea0003800000 */
.L_x_9260:
[----:B------:R-:W-:Y:S02]  /*5000*/  HADD2.F32 R0, -RZ, R0.H0_H0 ;  /* 0x20000000ff007230 */ /* 0x000fe40000004100 */
[----:B------:R-:W-:-:S03]  /*5010*/  IMAD.MOV.U32 R17, RZ, RZ, R27 ;  /* 0x000000ffff117224 */ /* 0x000fc600078e001b */
[----:B------:R-:W-:-:S05]  /*5020*/  F2FP.BF16.F32.PACK_AB R0, RZ, R0 ;  /* 0x00000000ff00723e */ /* 0x000fca00000010ff */
[----:B------:R0:W-:Y:S01]  /*5030*/  STG.E.U16 desc[UR36][R2.64], R0 ;  /* 0x0000000002007986 */ /* 0x0001e2000c101524 */
[----:B------:R-:W-:Y:S05]  /*5040*/  BRA `(.L_x_9245) ;  /* 0x0000000400c47947 */ /* 0x000fea0003800000 */
.L_x_9257:
        /* <DEDUP_REMOVED lines=13> */
.L_x_9269:
        /* <DEDUP_REMOVED lines=17> */
.L_x_9272:
[----:B------:R-:W-:-:S04]  /*5230*/  LOP3.LUT R0, R7, 0x80000000, RZ, 0xc0, !PT ;  /* 0x8000000007007812 */ /* 0x000fc800078ec0ff */
[----:B------:R-:W-:-:S04]  /*5240*/  SHF.R.U32.HI R5, RZ, 0x18, R0 ;  /* 0x00000018ff057819 */ /* 0x000fc80000011600 */
[----:B------:R-:W-:-:S04]  /*5250*/  LOP3.LUT R4, R4, R5, RZ, 0xfc, !PT ;  /* 0x0000000504047212 */ /* 0x000fc800078efcff */
[----:B------:R-:W-:-:S07]  /*5260*/  PRMT R0, R4, 0x7610, R0 ;  /* 0x0000761004007816 */ /* 0x000fce0000000000 */
.L_x_9271:
[----:B------:R-:W-:Y:S05]  /*5270*/  BSYNC B0 ;  /* 0x0000000000007941 */ /* 0x000fea0003800000 */
.L_x_9270:
[----:B------:R3:W-:Y:S01]  /*5280*/  STG.E.U8 desc[UR36][R2.64], R0 ;  /* 0x0000000002007986 */ /* 0x0007e2000c101124 */
[----:B------:R-:W-:Y:S01]  /*5290*/  IMAD.MOV.U32 R17, RZ, RZ, R27 ;  /* 0x000000ffff117224 */ /* 0x000fe200078e001b */
[----:B------:R-:W-:Y:S06]  /*52a0*/  BRA `(.L_x_9245) ;  /* 0x00000004002c7947 */ /* 0x000fec0003800000 */
.L_x_9268:
        /* <DEDUP_REMOVED lines=17> */
.L_x_9275:
[----:B------:R-:W-:-:S04]  /*53c0*/  LOP3.LUT R0, R7, 0x80000000, RZ, 0xc0, !PT ;  /* 0x8000000007007812 */ /* 0x000fc800078ec0ff */
[----:B------:R-:W-:-:S04]  /*53d0*/  SHF.R.U32.HI R5, RZ, 0x18, R0 ;  /* 0x00000018ff057819 */ /* 0x000fc80000011600 */
[----:B------:R-:W-:-:S04]  /*53e0*/  LOP3.LUT R4, R4, R5, RZ, 0xfc, !PT ;  /* 0x0000000504047212 */ /* 0x000fc800078efcff */
[----:B------:R-:W-:-:S07]  /*53f0*/  PRMT R0, R4, 0x7610, R0 ;  /* 0x0000761004007816 */ /* 0x000fce0000000000 */
.L_x_9274:
[----:B------:R-:W-:Y:S05]  /*5400*/  BSYNC B0 ;  /* 0x0000000000007941 */ /* 0x000fea0003800000 */
.L_x_9273:
[----:B------:R0:W-:Y:S01]  /*5410*/  STG.E.U8 desc[UR36][R2.64], R0 ;  /* 0x0000000002007986 */ /* 0x0001e2000c101124 */
[----:B------:R-:W-:Y:S01]  /*5420*/  IMAD.MOV.U32 R17, RZ, RZ, R27 ;  /* 0x000000ffff117224 */ /* 0x000fe200078e001b */
[----:B------:R-:W-:Y:S06]  /*5430*/  BRA `(.L_x_9245) ;  /* 0x0000000000c87947 */ /* 0x000fec0003800000 */
.L_x_9267:
        /* <DEDUP_REMOVED lines=23> */
.L_x_9250:
        /* <DEDUP_REMOVED lines=16> */
.L_x_9278:
[----:B------:R-:W-:Y:S01]  /*56b0*/  IMAD.MOV.U32 R17, RZ, RZ, R27 ;  /* 0x000000ffff117224 */ /* 0x000fe200078e001b */
[----:B------:R-:W-:Y:S06]  /*56c0*/  BRA `(.L_x_9245) ;  /* 0x0000000000247947 */ /* 0x000fec0003800000 */
.L_x_9277:
[----:B------:R-:W-:Y:S02]  /*56d0*/  HADD2.F32 R4, -RZ, R0.H0_H0 ;  /* 0x20000000ff047230 */ /* 0x000fe40000004100 */
[----:B------:R-:W-:-:S04]  /*56e0*/  IMAD.MOV.U32 R17, RZ, RZ, R27 ;  /* 0x000000ffff117224 */ /* 0x000fc800078e001b */
[----:B------:R-:W0:Y:S02]  /*56f0*/  F2I.U64.TRUNC R4, R4 ;  /* 0x0000000400047311 */ /* 0x000e24000020d800 */
[----:B0-----:R2:W-:Y:S01]  /*5700*/  STG.E.64 desc[UR36][R2.64], R4 ;  /* 0x0000000402007986 */ /* 0x0015e2000c101b24 */
[----:B------:R-:W-:Y:S05]  /*5710*/  BRA `(.L_x_9245) ;  /* 0x0000000000107947 */ /* 0x000fea0003800000 */
.L_x_9276:
[----:B------:R-:W-:Y:S02]  /*5720*/  HADD2.F32 R0, -RZ, R0.H0_H0 ;  /* 0x20000000ff007230 */ /* 0x000fe40000004100 */
[----:B------:R-:W-:Y:S02]  /*5730*/  IMAD.MOV.U32 R17, RZ, RZ, R27 ;  /* 0x000000ffff117224 */ /* 0x000fe400078e001b */
[----:B------:R-:W0:Y:S02]  /*5740*/  F2I.FTZ.U32.TRUNC.NTZ R5, R0 ;  /* 0x0000000000057305 */ /* 0x000e24000021f000 */
[----:B0-----:R0:W-:Y:S03]  /*5750*/  STG.E desc[UR36][R2.64], R5 ;  /* 0x0000000502007986 */ /* 0x0011e6000c101924 */
.L_x_9245:
[----:B------:R-:W-:Y:S05]  /*5760*/  BSYNC B6 ;  /* 0x0000000000067941 */ /* 0x000fea0003800000 */
.L_x_9244:
        /* <DEDUP_REMOVED lines=25> */
.L_x_9284:
[----:B------:R-:W-:-:S06]  /*5900*/  HADD2.F32 R5, -RZ, R24.H0_H0 ;  /* 0x20000018ff057230 */ /* 0x000fcc0000004100 */
[----:B------:R-:W0:Y:S02]  /*5910*/  F2I.S64.TRUNC R4, R5 ;  /* 0x0000000500047311 */ /* 0x000e24000020d900 */
[----:B0-----:R0:W-:Y:S01]  /*5920*/  STG.E.U8 desc[UR36][R2.64], R4 ;  /* 0x0000000402007986 */ /* 0x0011e2000c101124 */
[----:B------:R-:W-:Y:S05]  /*5930*/  BRA `(.L_x_9286) ;  /* 0x0000000c00847947 */ /* 0x000fea0003800000 */
.L_x_9283:
        /* <DEDUP_REMOVED lines=10> */
.L_x_9288:
[----:B------:R-:W-:-:S04]  /*59e0*/  HADD2.F32 R24, -RZ, R24.H0_H0 ;  /* 0x20000018ff187230 */ /* 0x000fc80000004100 */
[----:B------:R-:W0:Y:S02]  /*59f0*/  F2I.FTZ.TRUNC.NTZ R5, R24 ;  /* 0x0000001800057305 */ /* 0x000e24000021f100 */
[----:B0-----:R0:W-:Y:S01]  /*5a00*/  STG.E desc[UR36][R2.64], R5 ;  /* 0x0000000502007986 */ /* 0x0011e2000c101924 */
[----:B------:R-:W-:Y:S05]  /*5a10*/  BRA `(.L_x_9286) ;  /* 0x0000000c004c7947 */ /* 0x000fea0003800000 */
.L_x_9287:
[----:B------:R-:W-:-:S04]  /*5a20*/  HADD2.F32 R24, -RZ, R24.H0_H0 ;  /* 0x20000018ff187230 */ /* 0x000fc80000004100 */
[----:B------:R-:W0:Y:S02]  /*5a30*/  F2I.FTZ.TRUNC.NTZ R5, R24 ;  /* 0x0000001800057305 */ /* 0x000e24000021f100 */
[----:B0-----:R0:W-:Y:S01]  /*5a40*/  STG.E.U16 desc[UR36][R2.64], R5 ;  /* 0x0000000502007986 */ /* 0x0011e2000c101524 */
[----:B------:R-:W-:Y:S05]  /*5a50*/  BRA `(.L_x_9286) ;  /* 0x0000000c003c7947 */ /* 0x000fea0003800000 */
.L_x_9282:
        /* <DEDUP_REMOVED lines=9> */
.L_x_9290:
[----:B------:R0:W-:Y:S01]  /*5af0*/  STG.E.U16 desc[UR36][R2.64], R24 ;  /* 0x0000001802007986 */ /* 0x0001e2000c101524 */
[----:B------:R-:W-:Y:S05]  /*5b00*/  BRA `(.L_x_9286) ;  /* 0x0000000c00107947 */ /* 0x000fea0003800000 */
.L_x_9289:
        /* <DEDUP_REMOVED lines=10> */
.L_x_9292:
[----:B------:R-:W-:-:S05]  /*5bb0*/  HADD2.F32 R0, -RZ, R24.H0_H0 ;  /* 0x20000018ff007230 */ /* 0x000fca0000004100 */
[----:B------:R-:W-:-:S04]  /*5bc0*/  F2FP.F16.F32.PACK_AB R0, RZ, R0 ;  /* 0x00000000ff00723e */ /* 0x000fc800000000ff */
[----:B------:R-:W-:-:S05]  /*5bd0*/  PRMT R0, R0, 0x5410, RZ ;  /* 0x0000541000007816 */ /* 0x000fca00000000ff */
[----:B------:R0:W-:Y:S01]  /*5be0*/  STG.E desc[UR36][R2.64], R0 ;  /* 0x0000000002007986 */ /* 0x0001e2000c101924 */
[----:B------:R-:W-:Y:S05]  /*5bf0*/  BRA `(.L_x_9286) ;  /* 0x0000000800d47947 */ /* 0x000fea0003800000 */
.L_x_9291:
[----:B------:R-:W-:-:S05]  /*5c00*/  HADD2.F32 R4, -RZ, R24.H0_H0 ;  /* 0x20000018ff047230 */ /* 0x000fca0000004100 */
[----:B------:R-:W-:-:S06]  /*5c10*/  FMUL.FTZ R4, R4, 1 ;  /* 0x3f80000004047820 */ /* 0x000fcc0000410000 */
[----:B------:R-:W0:Y:S02]  /*5c20*/  F2F.F64.F32 R4, R4 ;  /* 0x0000000400047310 */ /* 0x000e240000201800 */
[----:B0-----:R0:W-:Y:S01]  /*5c30*/  STG.E.64 desc[UR36][R2.64], R4 ;  /* 0x0000000402007986 */ /* 0x0011e2000c101b24 */
[----:B------:R-:W-:Y:S05]  /*5c40*/  BRA `(.L_x_9286) ;  /* 0x0000000800c07947 */ /* 0x000fea0003800000 */
.L_x_9281:
        /* <DEDUP_REMOVED lines=13> */
.L_x_9295:
[----:B------:R-:W-:Y:S01]  /*5d20*/  HADD2.F32 R24, -RZ, R24.H0_H0 ;  /* 0x20000018ff187230 */ /* 0x000fe20000004100 */
[----:B------:R-:W-:-:S04]  /*5d30*/  CS2R R6, SRZ ;  /* 0x0000000000067805 */ /* 0x000fc8000001ff00 */
[----:B------:R-:W-:-:S06]  /*5d40*/  FMUL.FTZ R4, R24, 1 ;  /* 0x3f80000018047820 */ /* 0x000fcc0000410000 */
[----:B------:R-:W0:Y:S02]  /*5d50*/  F2F.F64.F32 R4, R4 ;  /* 0x0000000400047310 */ /* 0x000e240000201800 */
[----:B0-----:R0:W-:Y:S01]  /*5d60*/  STG.E.128 desc[UR36][R2.64], R4 ;  /* 0x0000000402007986 */ /* 0x0011e2000c101d24 */
[----:B------:R-:W-:Y:S05]  /*5d70*/  BRA `(.L_x_9286) ;  /* 0x0000000800747947 */ /* 0x000fea0003800000 */
.L_x_9294:
        /* <DEDUP_REMOVED lines=21> */
.L_x_9299:
[----:B------:R-:W-:Y:S05]  /*5ed0*/  BSYNC B0 ;  /* 0x0000000000007941 */ /* 0x000fea0003800000 */
.L_x_9298:
[----:B------:R-:W-:-:S05]  /*5ee0*/  LOP3.LUT R5, R0, R5, RZ, 0xfc, !PT ;  /* 0x0000000500057212 */ /* 0x000fca00078efcff */
[----:B------:R0:W-:Y:S01]  /*5ef0*/  STG.E.U8 desc[UR36][R2.64], R5 ;  /* 0x0000000502007986 */ /* 0x0001e2000c101124 */
[----:B------:R-:W-:Y:S05]  /*5f00*/  BRA `(.L_x_9286) ;  /* 0x0000000800107947 */ /* 0x000fea0003800000 */
.L_x_9297:
        /* <DEDUP_REMOVED lines=13> */
.L_x_9301:
[----:B------:R-:W-:Y:S01]  /*5fe0*/  IMAD.MOV.U32 R0, RZ, RZ, 0x7f ;  /* 0x0000007fff007424 */ /* 0x000fe200078e00ff */
[----:B------:R-:W-:-:S04]  /*5ff0*/  ISETP.GT.U32.AND P0, PT, R4, 0x7f800000, PT ;  /* 0x7f8000000400780c */ /* 0x000fc80003f04070 */
[----:B------:R-:W-:-:S09]  /*6000*/  SEL R0, R0, 0x7c, P0 ;  /* 0x0000007c00007807 */ /* 0x000fd20000000000 */
.L_x_9302:
[----:B------:R-:W-:Y:S05]  /*6010*/  BSYNC B0 ;  /* 0x0000000000007941 */ /* 0x000fea0003800000 */
.L_x_9300:
[----:B------:R-:W-:-:S04]  /*6020*/  LOP3.LUT R4, R5, 0x80000000, RZ, 0xc0, !PT ;  /* 0x8000000005047812 */ /* 0x000fc800078ec0ff */
[----:B------:R-:W-:-:S04]  /*6030*/  SHF.R.U32.HI R5, RZ, 0x18, R4 ;  /* 0x00000018ff057819 */ /* 0x000fc80000011604 */
[----:B------:R-:W-:-:S05]  /*6040*/  LOP3.LUT R5, R0, R5, RZ, 0xfc, !PT ;  /* 0x0000000500057212 */ /* 0x000fca00078efcff */
[----:B------:R0:W-:Y:S01]  /*6050*/  STG.E.U8 desc[UR36][R2.64], R5 ;  /* 0x0000000502007986 */ /* 0x0001e2000c101124 */
[----:B------:R-:W-:Y:S05]  /*6060*/  BRA `(.L_x_9286) ;  /* 0x0000000400b87947 */ /* 0x000fea0003800000 */
.L_x_9296:
[----:B------:R-:W-:-:S05]  /*6070*/  HADD2.F32 R0, -RZ, R24.H0_H0 ;  /* 0x20000018ff007230 */ /* 0x000fca0000004100 */
[----:B------:R-:W-:-:S05]  /*6080*/  F2FP.BF16.F32.PACK_AB R0, RZ, R0 ;  /* 0x00000000ff00723e */ /* 0x000fca00000010ff */
[----:B------:R0:W-:Y:S01]  /*6090*/  STG.E.U16 desc[UR36][R2.64], R0 ;  /* 0x0000000002007986 */ /* 0x0001e2000c101524 */
[----:B------:R-:W-:Y:S05]  /*60a0*/  BRA `(.L_x_9286) ;  /* 0x0000000400a87947 */ /* 0x000fea0003800000 */
.L_x_9293:
        /* <DEDUP_REMOVED lines=12> */
.L_x_9305:
        /* <DEDUP_REMOVED lines=17> */
.L_x_9308:
[----:B------:R-:W-:-:S04]  /*6280*/  LOP3.LUT R0, R7, 0x80000000, RZ, 0xc0, !PT ;  /* 0x8000000007007812 */ /* 0x000fc800078ec0ff */
[----:B------:R-:W-:-:S04]  /*6290*/  SHF.R.U32.HI R5, RZ, 0x18, R0 ;  /* 0x00000018ff057819 */ /* 0x000fc80000011600 */
[----:B------:R-:W-:-:S04]  /*62a0*/  LOP3.LUT R4, R4, R5, RZ, 0xfc, !PT ;  /* 0x0000000504047212 */ /* 0x000fc800078efcff */
[----:B------:R-:W-:-:S07]  /*62b0*/  PRMT R0, R4, 0x7610, R0 ;  /* 0x0000761004007816 */ /* 0x000fce0000000000 */
.L_x_9307:
[----:B------:R-:W-:Y:S05]  /*62c0*/  BSYNC B0 ;  /* 0x0000000000007941 */ /* 0x000fea0003800000 */
.L_x_9306:
[----:B------:R3:W-:Y:S01]  /*62d0*/  STG.E.U8 desc[UR36][R2.64], R0 ;  /* 0x0000000002007986 */ /* 0x0007e2000c101124 */
[----:B------:R-:W-:Y:S05]  /*62e0*/  BRA `(.L_x_9286) ;  /* 0x0000000400187947 */ /* 0x000fea0003800000 */
.L_x_9304:
        /* <DEDUP_REMOVED lines=17> */
.L_x_9311:
[----:B------:R-:W-:-:S04]  /*6400*/  LOP3.LUT R0, R7, 0x80000000, RZ, 0xc0, !PT ;  /* 0x8000000007007812 */ /* 0x000fc800078ec0ff */
[----:B------:R-:W-:-:S04]  /*6410*/  SHF.R.U32.HI R5, RZ, 0x18, R0 ;  /* 0x00000018ff057819 */ /* 0x000fc80000011600 */
[----:B------:R-:W-:-:S04]  /*6420*/  LOP3.LUT R4, R4, R5, RZ, 0xfc, !PT ;  /* 0x0000000504047212 */ /* 0x000fc800078efcff */
[----:B------:R-:W-:-:S07]  /*6430*/  PRMT R0, R4, 0x7610, R0 ;  /* 0x0000761004007816 */ /* 0x000fce0000000000 */
.L_x_9310:
[----:B------:R-:W-:Y:S05]  /*6440*/  BSYNC B0 ;  /* 0x0000000000007941 */ /* 0x000fea0003800000 */
.L_x_9309:
[----:B------:R0:W-:Y:S01]  /*6450*/  STG.E.U8 desc[UR36][R2.64], R0 ;  /* 0x0000000002007986 */ /* 0x0001e2000c101124 */
[----:B------:R-:W-:Y:S05]  /*6460*/  BRA `(.L_x_9286) ;  /* 0x0000000000b87947 */ /* 0x000fea0003800000 */
.L_x_9303:
        /* <DEDUP_REMOVED lines=22> */
.L_x_9285:
        /* <DEDUP_REMOVED lines=16> */
.L_x_9314:
[----:B------:R-:W-:Y:S05]  /*66d0*/  BRA `(.L_x_9286) ;  /* 0x00000000001c7947 */ /* 0x000fea0003800000 */
.L_x_9313:
[----:B------:R-:W-:-:S06]  /*66e0*/  HADD2.F32 R4, -RZ, R24.H0_H0 ;  /* 0x20000018ff047230 */ /* 0x000fcc0000004100 */
[----:B------:R-:W0:Y:S02]  /*66f0*/  F2I.U64.TRUNC R4, R4 ;  /* 0x0000000400047311 */ /* 0x000e24000020d800 */
[----:B0-----:R2:W-:Y:S01]  /*6700*/  STG.E.64 desc[UR36][R2.64], R4 ;  /* 0x0000000402007986 */ /* 0x0015e2000c101b24 */
[----:B------:R-:W-:Y:S05]  /*6710*/  BRA `(.L_x_9286) ;  /* 0x00000000000c7947 */ /* 0x000fea0003800000 */
.L_x_9312:
[----:B------:R-:W-:-:S04]  /*6720*/  HADD2.F32 R24, -RZ, R24.H0_H0 ;  /* 0x20000018ff187230 */ /* 0x000fc80000004100 */
[----:B------:R-:W0:Y:S02]  /*6730*/  F2I.FTZ.U32.TRUNC.NTZ R5, R24 ;  /* 0x0000001800057305 */ /* 0x000e24000021f000 */
[----:B0-----:R0:W-:Y:S02]  /*6740*/  STG.E desc[UR36][R2.64], R5 ;  /* 0x0000000502007986 */ /* 0x0011e4000c101924 */
.L_x_9286:
        /* <DEDUP_REMOVED lines=25> */
.L_x_9318:
[----:B------:R-:W-:-:S06]  /*68e0*/  HADD2.F32 R5, -RZ, R23.H0_H0 ;  /* 0x20000017ff057230 */ /* 0x000fcc0000004100 */
[----:B------:R-:W0:Y:S02]  /*68f0*/  F2I.S64.TRUNC R4, R5 ;  /* 0x0000000500047311 */ /* 0x000e24000020d900 */
[----:B0-----:R3:W-:Y:S01]  /*6900*/  STG.E.U8 desc[UR36][R2.64], R4 ;  /* 0x0000000402007986 */ /* 0x0017e2000c101124 */
[----:B------:R-:W-:Y:S05]  /*6910*/  BRA `(.L_x_9320) ;  /* 0x0000000c00847947 */ /* 0x000fea0003800000 */
.L_x_9317:
        /* <DEDUP_REMOVED lines=10> */
.L_x_9322:
[----:B------:R-:W-:-:S06]  /*69c0*/  HADD2.F32 R23, -RZ, R23.H0_H0 ;  /* 0x20000017ff177230 */ /* 0x000fcc0000004100 */
[----:B------:R-:W0:Y:S02]  /*69d0*/  F2I.FTZ.TRUNC.NTZ R23, R23 ;  /* 0x0000001700177305 */ /* 0x000e24000021f100 */
[----:B0-----:R2:W-:Y:S01]  /*69e0*/  STG.E desc[UR36][R2.64], R23 ;  /* 0x0000001702007986 */ /* 0x0015e2000c101924 */
[----:B------:R-:W-:Y:S05]  /*69f0*/  BRA `(.L_x_9320) ;  /* 0x0000000c004c7947 */ /* 0x000fea0003800000 */
.L_x_9321:
[----:B------:R-:W-:-:S06]  /*6a00*/  HADD2.F32 R23, -RZ, R23.H0_H0 ;  /* 0x20000017ff177230 */ /* 0x000fcc0000004100 */
[----:B------:R-:W0:Y:S02]  /*6a10*/  F2I.FTZ.TRUNC.NTZ R23, R23 ;  /* 0x0000001700177305 */ /* 0x000e24000021f100 */
[----:B0-----:R0:W-:Y:S01]  /*6a20*/  STG.E.U16 desc[UR36][R2.64], R23 ;  /* 0x0000001702007986 */ /* 0x0011e2000c101524 */
[----:B------:R-:W-:Y:S05]  /*6a30*/  BRA `(.L_x_9320) ;  /* 0x0000000c003c7947 */ /* 0x000fea0003800000 */
.L_x_9316:
        /* <DEDUP_REMOVED lines=9> */
.L_x_9324:
[----:B------:R0:W-:Y:S01]  /*6ad0*/  STG.E.U16 desc[UR36][R2.64], R23 ;  /* 0x0000001702007986 */ /* 0x0001e2000c101524 */
[----:B------:R-:W-:Y:S05]  /*6ae0*/  BRA `(.L_x_9320) ;  /* 0x0000000c00107947 */ /* 0x000fea0003800000 */
.L_x_9323:
        /* <DEDUP_REMOVED lines=10> */
.L_x_9326:
[----:B------:R-:W-:-:S05]  /*6b90*/  HADD2.F32 R0, -RZ, R23.H0_H0 ;  /* 0x20000017ff007230 */ /* 0x000fca0000004100 */
[----:B------:R-:W-:-:S04]  /*6ba0*/  F2FP.F16.F32.PACK_AB R0, RZ, R0 ;  /* 0x00000000ff00723e */ /* 0x000fc800000000ff */
[----:B------:R-:W-:-:S05]  /*6bb0*/  PRMT R0, R0, 0x5410, RZ ;  /* 0x0000541000007816 */ /* 0x000fca00000000ff */
[----:B------:R0:W-:Y:S01]  /*6bc0*/  STG.E desc[UR36][R2.64], R0 ;  /* 0x0000000002007986 */ /* 0x0001e2000c101924 */
[----:B------:R-:W-:Y:S05]  /*6bd0*/  BRA `(.L_x_9320) ;  /* 0x0000000800d47947 */ /* 0x000fea0003800000 */
.L_x_9325:
[----:B------:R-:W-:-:S05]  /*6be0*/  HADD2.F32 R4, -RZ, R23.H0_H0 ;  /* 0x20000017ff047230 */ /* 0x000fca0000004100 */
[----:B------:R-:W-:-:S06]  /*6bf0*/  FMUL.FTZ R4, R4, 1 ;  /* 0x3f80000004047820 */ /* 0x000fcc0000410000 */
[----:B------:R-:W0:Y:S02]  /*6c00*/  F2F.F64.F32 R4, R4 ;  /* 0x0000000400047310 */ /* 0x000e240000201800 */
[----:B0-----:R0:W-:Y:S01]  /*6c10*/  STG.E.64 desc[UR36][R2.64], R4 ;  /* 0x0000000402007986 */ /* 0x0011e2000c101b24 */
[----:B------:R-:W-:Y:S05]  /*6c20*/  BRA `(.L_x_9320) ;  /* 0x0000000800c07947 */ /* 0x000fea0003800000 */
.L_x_9315:
        /* <DEDUP_REMOVED lines=13> */
.L_x_9329:
[----:B------:R-:W-:Y:S01]  /*6d00*/  HADD2.F32 R23, -RZ, R23.H0_H0 ;  /* 0x20000017ff177230 */ /* 0x000fe20000004100 */
[----:B------:R-:W-:-:S04]  /*6d10*/  CS2R R6, SRZ ;  /* 0x0000000000067805 */ /* 0x000fc8000001ff00 */
[----:B------:R-:W-:-:S06]  /*6d20*/  FMUL.FTZ R4, R23, 1 ;  /* 0x3f80000017047820 */ /* 0x000fcc0000410000 */
[----:B------:R-:W0:Y:S02]  /*6d30*/  F2F.F64.F32 R4, R4 ;  /* 0x0000000400047310 */ /* 0x000e240000201800 */
[----:B0-----:R0:W-:Y:S01]  /*6d40*/  STG.E.128 desc[UR36][R2.64], R4 ;  /* 0x0000000402007986 */ /* 0x0011e2000c101d24 */
[----:B------:R-:W-:Y:S05]  /*6d50*/  BRA `(.L_x_9320) ;  /* 0x0000000800747947 */ /* 0x000fea0003800000 */
.L_x_9328:
        /* <DEDUP_REMOVED lines=21> */
.L_x_9333:
[----:B------:R-:W-:Y:S05]  /*6eb0*/  BSYNC B0 ;  /* 0x0000000000007941 */ /* 0x000fea0003800000 */
.L_x_9332:
[----:B------:R-:W-:-:S05]  /*6ec0*/  LOP3.LUT R5, R0, R5, RZ, 0xfc, !PT ;  /* 0x0000000500057212 */ /* 0x000fca00078efcff */
[----:B------:R0:W-:Y:S01]  /*6ed0*/  STG.E.U8 desc[UR36][R2.64], R5 ;  /* 0x0000000502007986 */ /* 0x0001e2000c101124 */
[----:B------:R-:W-:Y:S05]  /*6ee0*/  BRA `(.L_x_9320) ;  /* 0x0000000800107947 */ /* 0x000fea0003800000 */
.L_x_9331:
        /* <DEDUP_REMOVED lines=13> */
.L_x_9335:
[----:B------:R-:W-:Y:S01]  /*6fc0*/  IMAD.MOV.U32 R0, RZ, RZ, 0x7f ;  /* 0x0000007fff007424 */ /* 0x000fe200078e00ff */
[----:B------:R-:W-:-:S04]  /*6fd0*/  ISETP.GT.U32.AND P0, PT, R4, 0x7f800000, PT ;  /* 0x7f8000000400780c */ /* 0x000fc80003f04070 */
[----:B------:R-:W-:-:S09]  /*6fe0*/  SEL R0, R0, 0x7c, P0 ;  /* 0x0000007c00007807 */ /* 0x000fd20000000000 */
.L_x_9336:
[----:B------:R-:W-:Y:S05]  /*6ff0*/  BSYNC B0 ;  /* 0x0000000000007941 */ /* 0x000fea0003800000 */
.L_x_9334:
[----:B------:R-:W-:-:S04]  /*7000*/  LOP3.LUT R4, R23, 0x80000000, RZ, 0xc0, !PT ;  /* 0x8000000017047812 */ /* 0x000fc800078ec0ff */
[----:B------:R-:W-:-:S04]  /*7010*/  SHF.R.U32.HI R5, RZ, 0x18, R4 ;  /* 0x00000018ff057819 */ /* 0x000fc80000011604 */
[----:B------:R-:W-:-:S05]  /*7020*/  LOP3.LUT R5, R0, R5, RZ, 0xfc, !PT ;  /* 0x0000000500057212 */ /* 0x000fca00078efcff */
[----:B------:R0:W-:Y:S01]  /*7030*/  STG.E.U8 desc[UR36][R2.64], R5 ;  /* 0x0000000502007986 */ /* 0x0001e2000c101124 */
[----:B------:R-:W-:Y:S05]  /*7040*/  BRA `(.L_x_9320) ;  /* 0x0000000400b87947 */ /* 0x000fea0003800000 */
.L_x_9330:
[----:B------:R-:W-:-:S05]  /*7050*/  HADD2.F32 R0, -RZ, R23.H0_H0 ;  /* 0x20000017ff007230 */ /* 0x000fca0000004100 */
[----:B------:R-:W-:-:S05]  /*7060*/  F2FP.BF16.F32.PACK_AB R0, RZ, R0 ;  /* 0x00000000ff00723e */ /* 0x000fca00000010ff */
[----:B------:R0:W-:Y:S01]  /*7070*/  STG.E.U16 desc[UR36][R2.64], R0 ;  /* 0x0000000002007986 */ /* 0x0001e2000c101524 */
[----:B------:R-:W-:Y:S05]  /*7080*/  BRA `(.L_x_9320) ;  /* 0x0000000400a87947 */ /* 0x000fea0003800000 */
.L_x_9327:
        /* <DEDUP_REMOVED lines=12> */
.L_x_9339:
        /* <DEDUP_REMOVED lines=17> */
.L_x_9342:
[----:B------:R-:W-:-:S04]  /*7260*/  LOP3.LUT R0, R23, 0x80000000, RZ, 0xc0, !PT ;  /* 0x8000000017007812 */ /* 0x000fc800078ec0ff */
[----:B------:R-:W-:-:S04]  /*7270*/  SHF.R.U32.HI R5, RZ, 0x18, R0 ;  /* 0x00000018ff057819 */ /* 0x000fc80000011600 */
[----:B------:R-:W-:-:S04]  /*7280*/  LOP3.LUT R4, R4, R5, RZ, 0xfc, !PT ;  /* 0x0000000504047212 */ /* 0x000fc800078efcff */
[----:B------:R-:W-:-:S07]  /*7290*/  PRMT R0, R4, 0x7610, R0 ;  /* 0x0000761004007816 */ /* 0x000fce0000000000 */
.L_x_9341:
[----:B------:R-:W-:Y:S05]  /*72a0*/  BSYNC B0 ;  /* 0x0000000000007941 */ /* 0x000fea0003800000 */
.L_x_9340:
[----:B------:R0:W-:Y:S01]  /*72b0*/  STG.E.U8 desc[UR36][R2.64], R0 ;  /* 0x0000000002007986 */ /* 0x0001e2000c101124 */
[----:B------:R-:W-:Y:S05]  /*72c0*/  BRA `(.L_x_9320) ;  /* 0x0000000400187947 */ /* 0x000fea0003800000 */
.L_x_9338:
        /* <DEDUP_REMOVED lines=17> */
.L_x_9345:
[----:B------:R-:W-:-:S04]  /*73e0*/  LOP3.LUT R0, R23, 0x80000000, RZ, 0xc0, !PT ;  /* 0x8000000017007812 */ /* 0x000fc800078ec0ff */
[----:B------:R-:W-:-:S04]  /*73f0*/  SHF.R.U32.HI R5, RZ, 0x18, R0 ;  /* 0x00000018ff057819 */ /* 0x000fc80000011600 */
[----:B------:R-:W-:-:S04]  /*7400*/  LOP3.LUT R4, R4, R5, RZ, 0xfc, !PT ;  /* 0x0000000504047212 */ /* 0x000fc800078efcff */
[----:B------:R-:W-:-:S07]  /*7410*/  PRMT R0, R4, 0x7610, R0 ;  /* 0x0000761004007816 */ /* 0x000fce0000000000 */
.L_x_9344:
[----:B------:R-:W-:Y:S05]  /*7420*/  BSYNC B0 ;  /* 0x0000000000007941 */ /* 0x000fea0003800000 */
.L_x_9343:
[----:B------:R0:W-:Y:S01]  /*7430*/  STG.E.U8 desc[UR36][R2.64], R0 ;  /* 0x0000000002007986 */ /* 0x0001e2000c101124 */
[----:B------:R-:W-:Y:S05]  /*7440*/  BRA `(.L_x_9320) ;  /* 0x0000000000b87947 */ /* 0x000fea0003800000 */
.L_x_9337:
        /* <DEDUP_REMOVED lines=22> */
.L_x_9319:
        /* <DEDUP_REMOVED lines=16> */
.L_x_9348:
[----:B------:R-:W-:Y:S05]  /*76b0*/  BRA `(.L_x_9320) ;  /* 0x00000000001c7947 */ /* 0x000fea0003800000 */
.L_x_9347:
[----:B------:R-:W-:-:S06]  /*76c0*/  HADD2.F32 R4, -RZ, R23.H0_H0 ;  /* 0x20000017ff047230 */ /* 0x000fcc0000004100 */
[----:B------:R-:W0:Y:S02]  /*76d0*/  F2I.U64.TRUNC R4, R4 ;  /* 0x0000000400047311 */ /* 0x000e24000020d800 */
[----:B0-----:R0:W-:Y:S01]  /*76e0*/  STG.E.64 desc[UR36][R2.64], R4 ;  /* 0x0000000402007986 */ /* 0x0011e2000c101b24 */
[----:B------:R-:W-:Y:S05]  /*76f0*/  BRA `(.L_x_9320) ;  /* 0x00000000000c7947 */ /* 0x000fea0003800000 */
.L_x_9346:
[----:B------:R-:W-:-:S06]  /*7700*/  HADD2.F32 R23, -RZ, R23.H0_H0 ;  /* 0x20000017ff177230 */ /* 0x000fcc0000004100 */
[----:B------:R-:W0:Y:S02]  /*7710*/  F2I.FTZ.U32.TRUNC.NTZ R23, R23 ;  /* 0x0000001700177305 */ /* 0x000e24000021f000 */
[----:B0-----:R0:W-:Y:S02]  /*7720*/  STG.E desc[UR36][R2.64], R23 ;  /* 0x0000001702007986 */ /* 0x0011e4000c101924 */
.L_x_9320:
[----:B------:R-:W-:-:S07]  /*7730*/  VIADD R17, R17, 0x80 ;  /* 0x0000008011117836 */ /* 0x000fce0000000000 */
.L_x_9280:
[----:B------:R-:W-:Y:S05]  /*7740*/  BSYNC B6 ;  /* 0x0000000000067941 */ /* 0x000fea0003800000 */
.L_x_9279:
        /* <DEDUP_REMOVED lines=23> */
.L_x_9352:
[----:B------:R-:W-:-:S06]  /*78c0*/  HADD2.F32 R5, -RZ, R22.H0_H0 ;  /* 0x20000016ff057230 */ /* 0x000fcc0000004100 */
[----:B------:R-:W0:Y:S02]  /*78d0*/  F2I.S64.TRUNC R4, R5 ;  /* 0x0000000500047311 */ /* 0x000e24000020d900 */
[----:B0-----:R-:W-:Y:S01]  /*78e0*/  STG.E.U8 desc[UR36][R2.64], R4 ;  /* 0x0000000402007986 */ /* 0x001fe2000c101124 */
[----:B------:R-:W-:Y:S05]  /*78f0*/  EXIT ;  /* 0x000000000000794d */ /* 0x000fea0003800000 */
.L_x_9351:
        /* <DEDUP_REMOVED lines=10> */
.L_x_9355:
[----:B------:R-:W-:-:S04]  /*79a0*/  HADD2.F32 R22, -RZ, R22.H0_H0 ;  /* 0x20000016ff167230 */ /* 0x000fc80000004100 */
[----:B------:R-:W0:Y:S02]  /*79b0*/  F2I.FTZ.TRUNC.NTZ R5, R22 ;  /* 0x0000001600057305 */ /* 0x000e24000021f100 */
[----:B0-----:R-:W-:Y:S01]  /*79c0*/  STG.E desc[UR36][R2.64], R5 ;  /* 0x0000000502007986 */ /* 0x001fe2000c101924 */
[----:B------:R-:W-:Y:S05]  /*79d0*/  EXIT ;  /* 0x000000000000794d */ /* 0x000fea0003800000 */
.L_x_9354:
[----:B------:R-:W-:-:S04]  /*79e0*/  HADD2.F32 R22, -RZ, R22.H0_H0 ;  /* 0x20000016ff167230 */ /* 0x000fc80000004100 */
[----:B------:R-:W0:Y:S02]  /*79f0*/  F2I.FTZ.TRUNC.NTZ R5, R22 ;  /* 0x0000001600057305 */ /* 0x000e24000021f100 */
[----:B0-----:R-:W-:Y:S01]  /*7a00*/  STG.E.U16 desc[UR36][R2.64], R5 ;  /* 0x0000000502007986 */ /* 0x001fe2000c101524 */
[----:B------:R-:W-:Y:S05]  /*7a10*/  EXIT ;  /* 0x000000000000794d */ /* 0x000fea0003800000 */
.L_x_9350:
        /* <DEDUP_REMOVED lines=9> */
.L_x_9357:
[----:B------:R-:W-:Y:S01]  /*7ab0*/  STG.E.U16 desc[UR36][R2.64], R22 ;  /* 0x0000001602007986 */ /* 0x000fe2000c101524 */
[----:B------:R-:W-:Y:S05]  /*7ac0*/  EXIT ;  /* 0x000000000000794d */ /* 0x000fea0003800000 */
.L_x_9356:
        /* <DEDUP_REMOVED lines=10> */
.L_x_9359:
[----:B------:R-:W-:-:S05]  /*7b70*/  HADD2.F32 R0, -RZ, R22.H0_H0 ;  /* 0x20000016ff007230 */ /* 0x000fca0000004100 */
[----:B------:R-:W-:-:S04]  /*7b80*/  F2FP.F16.F32.PACK_AB R0, RZ, R0 ;  /* 0x00000000ff00723e */ /* 0x000fc800000000ff */
[----:B------:R-:W-:-:S05]  /*7b90*/  PRMT R0, R0, 0x5410, RZ ;  /* 0x0000541000007816 */ /* 0x000fca00000000ff */
[----:B------:R-:W-:Y:S01]  /*7ba0*/  STG.E desc[UR36][R2.64], R0 ;  /* 0x0000000002007986 */ /* 0x000fe2000c101924 */
[----:B------:R-:W-:Y:S05]  /*7bb0*/  EXIT ;  /* 0x000000000000794d */ /* 0x000fea0003800000 */
.L_x_9358:
[----:B------:R-:W-:-:S05]  /*7bc0*/  HADD2.F32 R4, -RZ, R22.H0_H0 ;  /* 0x20000016ff047230 */ /* 0x000fca0000004100 */
[----:B------:R-:W-:-:S06]  /*7bd0*/  FMUL.FTZ R4, R4, 1 ;  /* 0x3f80000004047820 */ /* 0x000fcc0000410000 */
[----:B------:R-:W0:Y:S02]  /*7be0*/  F2F.F64.F32 R4, R4 ;  /* 0x0000000400047310 */ /* 0x000e240000201800 */
[----:B0-----:R-:W-:Y:S01]  /*7bf0*/  STG.E.64 desc[UR36][R2.64], R4 ;  /* 0x0000000402007986 */ /* 0x001fe2000c101b24 */
[----:B------:R-:W-:Y:S05]  /*7c00*/  EXIT ;  /* 0x000000000000794d */ /* 0x000fea0003800000 */
.L_x_9349:
        /* <DEDUP_REMOVED lines=13> */
.L_x_9362:
[----:B------:R-:W-:Y:S01]  /*7ce0*/  HADD2.F32 R22, -RZ, R22.H0_H0 ;  /* 0x20000016ff167230 */ /* 0x000fe20000004100 */
[----:B------:R-:W-:-:S04]  /*7cf0*/  CS2R R6, SRZ ;  /* 0x0000000000067805 */ /* 0x000fc8000001ff00 */
[----:B------:R-:W-:-:S06]  /*7d00*/  FMUL.FTZ R4, R22, 1 ;  /* 0x3f80000016047820 */ /* 0x000fcc0000410000 */
[----:B------:R-:W0:Y:S02]  /*7d10*/  F2F.F64.F32 R4, R4 ;  /* 0x0000000400047310 */ /* 0x000e240000201800 */
[----:B0-----:R-:W-:Y:S01]  /*7d20*/  STG.E.128 desc[UR36][R2.64], R4 ;  /* 0x0000000402007986 */ /* 0x001fe2000c101d24 */
[----:B------:R-:W-:Y:S05]  /*7d30*/  EXIT ;  /* 0x000000000000794d */ /* 0x000fea0003800000 */
.L_x_9361:
        /* <DEDUP_REMOVED lines=21> */
.L_x_9366:
[----:B------:R-:W-:Y:S05]  /*7e90*/  BSYNC B0 ;  /* 0x0000000000007941 */ /* 0x000fea0003800000 */
.L_x_9365:
[----:B------:R-:W-:-:S05]  /*7ea0*/  LOP3.LUT R5, R0, R5, RZ, 0xfc, !PT ;  /* 0x0000000500057212 */ /* 0x000fca00078efcff */
[----:B------:R-:W-:Y:S01]  /*7eb0*/  STG.E.U8 desc[UR36][R2.64], R5 ;  /* 0x0000000502007986 */ /* 0x000fe2000c101124 */
[----:B------:R-:W-:Y:S05]  /*7ec0*/  EXIT ;  /* 0x000000000000794d */ /* 0x000fea0003800000 */
.L_x_9364:
        /* <DEDUP_REMOVED lines=13> */
.L_x_9368:
[----:B------:R-:W-:Y:S01]  /*7fa0*/  IMAD.MOV.U32 R0, RZ, RZ, 0x7f ;  /* 0x0000007fff007424 */ /* 0x000fe200078e00ff */
[----:B------:R-:W-:-:S04]  /*7fb0*/  ISETP.GT.U32.AND P0, PT, R4, 0x7f800000, PT ;  /* 0x7f8000000400780c */ /* 0x000fc80003f04070 */
[----:B------:R-:W-:-:S09]  /*7fc0*/  SEL R0, R0, 0x7c, P0 ;  /* 0x0000007c00007807 */ /* 0x000fd20000000000 */
.L_x_9369:
[----:B------:R-:W-:Y:S05]  /*7fd0*/  BSYNC B0 ;  /* 0x0000000000007941 */ /* 0x000fea0003800000 */
.L_x_9367:
[----:B------:R-:W-:-:S04]  /*7fe0*/  LOP3.LUT R4, R5, 0x80000000, RZ, 0xc0, !PT ;  /* 0x8000000005047812 */ /* 0x000fc800078ec0ff */
[----:B------:R-:W-:-:S04]  /*7ff0*/  SHF.R.U32.HI R5, RZ, 0x18, R4 ;  /* 0x00000018ff057819 */ /* 0x000fc80000011604 */
[----:B------:R-:W-:-:S05]  /*8000*/  LOP3.LUT R5, R0, R5, RZ, 0xfc, !PT ;  /* 0x0000000500057212 */ /* 0x000fca00078efcff */
[----:B------:R-:W-:Y:S01]  /*8010*/  STG.E.U8 desc[UR36][R2.64], R5 ;  /* 0x0000000502007986 */ /* 0x000fe2000c101124 */
[----:B------:R-:W-:Y:S05]  /*8020*/  EXIT ;  /* 0x000000000000794d */ /* 0x000fea0003800000 */
.L_x_9363:
[----:B------:R-:W-:-:S05]  /*8030*/  HADD2.F32 R0, -RZ, R22.H0_H0 ;  /* 0x20000016ff007230 */ /* 0x000fca0000004100 */
[----:B------:R-:W-:-:S05]  /*8040*/  F2FP.BF16.F32.PACK_AB R0, RZ, R0 ;  /* 0x00000000ff00723e */ /* 0x000fca00000010ff */
[----:B------:R-:W-:Y:S01]  /*8050*/  STG.E.U16 desc[UR36][R2.64], R0 ;  /* 0x0000000002007986 */ /* 0x000fe2000c101524 */
[----:B------:R-:W-:Y:S05]  /*8060*/  EXIT ;  /* 0x000000000000794d */ /* 0x000fea0003800000 */
.L_x_9360:
        /* <DEDUP_REMOVED lines=12> */
.L_x_9372:
        /* <DEDUP_REMOVED lines=17> */
.L_x_9375:
[----:B------:R-:W-:-:S04]  /*8240*/  LOP3.LUT R0, R7, 0x80000000, RZ, 0xc0, !PT ;  /* 0x8000000007007812 */ /* 0x000fc800078ec0ff */
[----:B------:R-:W-:-:S04]  /*8250*/  SHF.R.U32.HI R5, RZ, 0x18, R0 ;  /* 0x00000018ff057819 */ /* 0x000fc80000011600 */
[----:B------:R-:W-:-:S04]  /*8260*/  LOP3.LUT R4, R4, R5, RZ, 0xfc, !PT ;  /* 0x0000000504047212 */ /* 0x000fc800078efcff */
[----:B------:R-:W-:-:S07]  /*8270*/  PRMT R0, R4, 0x7610, R0 ;  /* 0x0000761004007816 */ /* 0x000fce0000000000 */
.L_x_9374:
[----:B------:R-:W-:Y:S05]  /*8280*/  BSYNC B0 ;  /* 0x0000000000007941 */ /* 0x000fea0003800000 */
.L_x_9373:
[----:B------:R-:W-:Y:S01]  /*8290*/  STG.E.U8 desc[UR36][R2.64], R0 ;  /* 0x0000000002007986 */ /* 0x000fe2000c101124 */
[----:B------:R-:W-:Y:S05]  /*82a0*/  EXIT ;  /* 0x000000000000794d */ /* 0x000fea0003800000 */
.L_x_9371:
        /* <DEDUP_REMOVED lines=17> */
.L_x_9378:
[----:B------:R-:W-:-:S04]  /*83c0*/  LOP3.LUT R0, R7, 0x80000000, RZ, 0xc0, !PT ;  /* 0x8000000007007812 */ /* 0x000fc800078ec0ff */
[----:B------:R-:W-:-:S04]  /*83d0*/  SHF.R.U32.HI R5, RZ, 0x18, R0 ;  /* 0x00000018ff057819 */ /* 0x000fc80000011600 */
[----:B------:R-:W-:-:S04]  /*83e0*/  LOP3.LUT R4, R4, R5, RZ, 0xfc, !PT ;  /* 0x0000000504047212 */ /* 0x000fc800078efcff */
[----:B------:R-:W-:-:S07]  /*83f0*/  PRMT R0, R4, 0x7610, R0 ;  /* 0x0000761004007816 */ /* 0x000fce0000000000 */
.L_x_9377:
[----:B------:R-:W-:Y:S05]  /*8400*/  BSYNC B0 ;  /* 0x0000000000007941 */ /* 0x000fea0003800000 */
.L_x_9376:
[----:B------:R-:W-:Y:S01]  /*8410*/  STG.E.U8 desc[UR36][R2.64], R0 ;  /* 0x0000000002007986 */ /* 0x000fe2000c101124 */
[----:B------:R-:W-:Y:S05]  /*8420*/  EXIT ;  /* 0x000000000000794d */ /* 0x000fea0003800000 */
.L_x_9370:
        /* <DEDUP_REMOVED lines=22> */
.L_x_9353:
        /* <DEDUP_REMOVED lines=16> */
.L_x_9381:
[----:B------:R-:W-:Y:S05]  /*8690*/  EXIT ;  /* 0x000000000000794d */ /* 0x000fea0003800000 */
.L_x_9380:
[----:B------:R-:W-:-:S06]  /*86a0*/  HADD2.F32 R4, -RZ, R22.H0_H0 ;  /* 0x20000016ff047230 */ /* 0x000fcc0000004100 */
[----:B------:R-:W0:Y:S02]  /*86b0*/  F2I.U64.TRUNC R4, R4 ;  /* 0x0000000400047311 */ /* 0x000e24000020d800 */
[----:B0-----:R-:W-:Y:S01]  /*86c0*/  STG.E.64 desc[UR36][R2.64], R4 ;  /* 0x0000000402007986 */ /* 0x001fe2000c101b24 */
[----:B------:R-:W-:Y:S05]  /*86d0*/  EXIT ;  /* 0x000000000000794d */ /* 0x000fea0003800000 */
.L_x_9379:
[----:B------:R-:W-:-:S04]  /*86e0*/  HADD2.F32 R22, -RZ, R22.H0_H0 ;  /* 0x20000016ff167230 */ /* 0x000fc80000004100 */
[----:B------:R-:W0:Y:S02]  /*86f0*/  F2I.FTZ.U32.TRUNC.NTZ R5, R22 ;  /* 0x0000001600057305 */ /* 0x000e24000021f000 */
[----:B0-----:R-:W-:Y:S01]  /*8700*/  STG.E desc[UR36][R2.64], R5 ;  /* 0x0000000502007986 */ /* 0x001fe2000c101924 */
[----:B------:R-:W-:Y:S05]  /*8710*/  EXIT ;  /* 0x000000000000794d */ /* 0x000fea0003800000 */
.L_x_9382:
        /* <DEDUP_REMOVED lines=14> */
.L_x_13329:


//--------------------- .text._ZN2at6native18elementwise_kernelILi128ELi4EZNS0_22gpu_kernel_impl_nocastIZZZNS0_17log10_kernel_cudaERNS_18TensorIteratorBaseEENKUlvE0_clEvENKUlvE1_clEvEUlN3c104HalfEE_EEvS4_RKT_EUliE_EEviT1_ --------------------------
	.section	.text._ZN2at6native18elementwise_kernelILi128ELi4EZNS0_22gpu_kernel_impl_nocastIZZZNS0_17log10_kernel_cudaERNS_18TensorIteratorBaseEENKUlvE0_clEvENKUlvE1_clEvEUlN3c104HalfEE_EEvS4_RKT_EUliE_EEviT1_,"ax",@progbits
	.align	128
        .global         _ZN2at6native18elementwise_kernelILi128ELi4EZNS0_22gpu_kernel_impl_nocastIZZZNS0_17log10_kernel_cudaERNS_18TensorIteratorBaseEENKUlvE0_clEvENKUlvE1_clEvEUlN3c104HalfEE_EEvS4_RKT_EUliE_EEviT1_
        .type           _ZN2at6native18elementwise_kernelILi128ELi4EZNS0_22gpu_kernel_impl_nocastIZZZNS0_17log10_kernel_cudaERNS_18TensorIteratorBaseEENKUlvE0_clEvENKUlvE1_clEvEUlN3c104HalfEE_EEvS4_RKT_EUliE_EEviT1_,@function
        .size           _ZN2at6native18elementwise_kernelILi128ELi4EZNS0_22gpu_kernel_impl_nocastIZZZNS0_17log10_kernel_cudaERNS_18TensorIteratorBaseEENKUlvE0_clEvENKUlvE1_clEvEUlN3c104HalfEE_EEvS4_RKT_EUliE_EEviT1_,(.L_x_13330 - _ZN2at6native18elementwise_kernelILi128ELi4EZNS0_22gpu_kernel_impl_nocastIZZZNS0_17log10_kernel_cudaERNS_18TensorIteratorBaseEENKUlvE0_clEvENKUlvE1_clEvEUlN3c104HalfEE_EEvS4_RKT_EUliE_EEviT1_)
        .other          _ZN2at6native18elementwise_kernelILi128ELi4EZNS0_22gpu_kernel_impl_nocastIZZZNS0_17log10_kernel_cudaERNS_18TensorIteratorBaseEENKUlvE0_clEvENKUlvE1_clEvEUlN3c104HalfEE_EEvS4_RKT_EUliE_EEviT1_,@"STO_CUDA_ENTRY STV_DEFAULT"
_ZN2at6native18elementwise_kernelILi128ELi4EZNS0_22gpu_kernel_impl_nocastIZZZNS0_17log10_kernel_cudaERNS_18TensorIteratorBaseEENKUlvE0_clEvENKUlvE1_clEvEUlN3c104HalfEE_EEvS4_RKT_EUliE_EEviT1_:
.text._ZN2at6native18elementwise_kernelILi128ELi4EZNS0_22gpu_kernel_impl_nocastIZZZNS0_17log10_kernel_cudaERNS_18TensorIteratorBaseEENKUlvE0_clEvENKUlvE1_clEvEUlN3c104HalfEE_EEvS4_RKT_EUliE_EEviT1_:
        /* <DEDUP_REMOVED lines=311> */
.L_x_9385:
        /* <DEDUP_REMOVED lines=10> */
[----:B0-----:R-:W-:-:S05]  /*1410*/  FMUL.FTZ R7, R6, 0.30103000998497009277 ;  /* 0x3e9a209b06077820 */ /* 0x001fca0000410000 */
[----:B------:R-:W-:-:S05]  /*1420*/  F2FP.F16.F32.PACK_AB R7, RZ, R7 ;  /* 0x00000007ff07723e */ /* 0x000fca00000000ff */
[----:B------:R0:W-:Y:S02]  /*1430*/  STG.E.U16 desc[UR4][R2.64], R7 ;  /* 0x0000000702007986 */ /* 0x0001e4000c101504 */
.L_x_9384:
[----:B------:R-:W-:Y:S05]  /*1440*/  BSYNC B0 ;  /* 0x0000000000007941 */ /* 0x000fea0003800000 */
.L_x_9383:
        /* <DEDUP_REMOVED lines=8> */
[----:B------:R-:W-:Y:S01]  /*14d0*/  IMAD.MOV.U32 R3, RZ, RZ, R0 ;  /* 0x000000ffff037224 */ /* 0x000fe200078e0000 */
        /* <DEDUP_REMOVED lines=296> */
.L_x_9388:
        /* <DEDUP_REMOVED lines=11> */
[----:B0-----:R-:W-:-:S05]  /*2810*/  FMUL.FTZ R7, R6, 0.30103000998497009277 ;  /* 0x3e9a209b06077820 */ /* 0x001fca0000410000 */
[----:B------:R-:W-:-:S05]  /*2820*/  F2FP.F16.F32.PACK_AB R7, RZ, R7 ;  /* 0x00000007ff07723e */ /* 0x000fca00000000ff */
[----:B------:R1:W-:Y:S01]  /*2830*/  STG.E.U16 desc[UR4][R2.64], R7 ;  /* 0x0000000702007986 */ /* 0x0003e2000c101504 */
[----:B------:R-:W-:Y:S05]  /*2840*/  @P0 BRA `(.L_x_9387) ;  /* 0x0000001000ec0947 */ /* 0x000fea0003800000 */
[----:B------:R-:W0:Y:S01]  /*2850*/  LDC R8, c[0x0][0x218] ;  /* 0x00008600ff087b82 */ /* 0x000e220000000800 */
[----:B-1----:R-:W-:Y:S02]  /*2860*/  CS2R R2, SRZ ;  /* 0x0000000000027805 */ /* 0x002fe4000001ff00 */
[----:B0-----:R-:W-:-:S13]  /*2870*/  ISETP.NE.AND P0, PT, R8, RZ, PT ;  /* 0x000000ff0800720c */ /* 0x001fda0003f05270 */
        /* <DEDUP_REMOVED lines=299> */
.L_x_9389:
        /* <DEDUP_REMOVED lines=13> */
.L_x_9387:
[----:B------:R-:W-:Y:S05]  /*3c00*/  BSYNC B0 ;  /* 0x0000000000007941 */ /* 0x000fea0003800000 */
.L_x_9386:
        /* <DEDUP_REMOVED lines=304> */
.L_x_9390:
        /* <DEDUP_REMOVED lines=9> */
[----:B0-----:R-:W-:-:S05]  /*4fa0*/  FMUL.FTZ R6, R0, 0.30103000998497009277 ;  /* 0x3e9a209b00067820 */ /* 0x001fca0000410000 */
[----:B------:R-:W-:-:S05]  /*4fb0*/  F2FP.F16.F32.PACK_AB R6, RZ, R6 ;  /* 0x00000006ff06723e */ /* 0x000fca00000000ff */
[----:B------:R-:W-:Y:S01]  /*4fc0*/  STG.E.U16 desc[UR4][R2.64], R6 ;  /* 0x0000000602007986 */ /* 0x000fe2000c101504 */
[----:B------:R-:W-:Y:S05]  /*4fd0*/  EXIT ;  /* 0x000000000000794d */ /* 0x000fea0003800000 */
.L_x_9391:
        /* <DEDUP_REMOVED lines=10> */
.L_x_13330:


//--------------------- .text._ZN2at6native27unrolled_elementwise_kernelIZZZNS0_17log10_kernel_cudaERNS_18TensorIteratorBaseEENKUlvE0_clEvENKUlvE1_clEvEUlN3c104HalfEE_St5arrayIPcLm2EELi4E23TrivialOffsetCalculatorILi1EjESD_NS0_6memory15LoadWithoutCastENSE_16StoreWithoutCastEEEviT_T0_T2_T3_T4_T5_ --------------------------
	.section	.text._ZN2at6native27unrolled_elementwise_kernelIZZZNS0_17log10_kernel_cudaERNS_18TensorIteratorBaseEENKUlvE0_clEvENKUlvE1_clEvEUlN3c104HalfEE_St5arrayIPcLm2EELi4E23TrivialOffsetCalculatorILi1EjESD_NS0_6memory15LoadWithoutCastENSE_16StoreWithoutCastEEEviT_T0_T2_T3_T4_T5_,"ax",@progbits
	.align	128
        .global         _ZN2at6native27unrolled_elementwise_kernelIZZZNS0_17log10_kernel_cudaERNS_18TensorIteratorBaseEENKUlvE0_clEvENKUlvE1_clEvEUlN3c104HalfEE_St5arrayIPcLm2EELi4E23TrivialOffsetCalculatorILi1EjESD_NS0_6memory15LoadWithoutCastENSE_16StoreWithoutCastEEEviT_T0_T2_T3_T4_T5_
        .type           _ZN2at6native27unrolled_elementwise_kernelIZZZNS0_17log10_kernel_cudaERNS_18TensorIteratorBaseEENKUlvE0_clEvENKUlvE1_clEvEUlN3c104HalfEE_St5arrayIPcLm2EELi4E23TrivialOffsetCalculatorILi1EjESD_NS0_6memory15LoadWithoutCastENSE_16StoreWithoutCastEEEviT_T0_T2_T3_T4_T5_,@function
        .size           _ZN2at6native27unrolled_elementwise_kernelIZZZNS0_17log10_kernel_cudaERNS_18TensorIteratorBaseEENKUlvE0_clEvENKUlvE1_clEvEUlN3c104HalfEE_St5arrayIPcLm2EELi4E23TrivialOffsetCalculatorILi1EjESD_NS0_6memory15LoadWithoutCastENSE_16StoreWithoutCastEEEviT_T0_T2_T3_T4_T5_,(.L_x_13331 - _ZN2at6native27unrolled_elementwise_kernelIZZZNS0_17log10_kernel_cudaERNS_18TensorIteratorBaseEENKUlvE0_clEvENKUlvE1_clEvEUlN3c104HalfEE_St5arrayIPcLm2EELi4E23TrivialOffsetCalculatorILi1EjESD_NS0_6memory15LoadWithoutCastENSE_16StoreWithoutCastEEEviT_T0_T2_T3_T4_T5_)
        .other          _ZN2at6native27unrolled_elementwise_kernelIZZZNS0_17log10_kernel_cudaERNS_18TensorIteratorBaseEENKUlvE0_clEvENKUlvE1_clEvEUlN3c104HalfEE_St5arrayIPcLm2EELi4E23TrivialOffsetCalculatorILi1EjESD_NS0_6memory15LoadWithoutCastENSE_16StoreWithoutCastEEEviT_T0_T2_T3_T4_T5_,@"STO_CUDA_ENTRY STV_DEFAULT"
_ZN2at6native27unrolled_elementwise_kernelIZZZNS0_17log10_kernel_cudaERNS_18TensorIteratorBaseEENKUlvE0_clEvENKUlvE1_clEvEUlN3c104HalfEE_St5arrayIPcLm2EELi4E23TrivialOffsetCalculatorILi1EjESD_NS0_6memory15LoadWithoutCastENSE_16StoreWithoutCastEEEviT_T0_T2_T3_T4_T5_:
.text._ZN2at6native27unrolled_elementwise_kernelIZZZNS0_17log10_kernel_cudaERNS_18TensorIteratorBaseEENKUlvE0_clEvENKUlvE1_clEvEUlN3c104HalfEE_St5arrayIPcLm2EELi4E23TrivialOffsetCalculatorILi1EjESD_NS0_6memory15LoadWithoutCastENSE_16StoreWithoutCastEEEviT_T0_T2_T3_T4_T5_:
        /* <DEDUP_REMOVED lines=11> */
[----:B------:R-:W-:-:S03]  /*00b0*/  @!P0 LEA R11, R0, R9, 0x9 ;  /* 0x00000009000b8211 */ /* 0x000fc600078e48ff */
        /* <DEDUP_REMOVED lines=8> */
[----:B------:R-:W-:Y:S02]  /*0140*/  PRMT R11, RZ, 0x7610, R11 ;  /* 0x00007610ff0b7816 */ /* 0x000fe4000000000b */
[----:B------:R-:W-:Y:S01]  /*0150*/  PRMT R18, RZ, 0x7610, R18 ;  /* 0x00007610ff127816 */ /* 0x000fe20000000012 */
[----:B-1----:R-:W-:-:S04]  /*0160*/  @!P1 IMAD.WIDE.U32 R14, R17, 0x2, R14 ;  /* 0x00000002110e9825 */ /* 0x002fc800078e000e */
[----:B------:R-:W-:Y:S01]  /*0170*/  @!P2 IMAD R17, R0, 0x200, R19 ;  /* 0x000002000011a824 */ /* 0x000fe200078e0213 */
[----:B------:R1:W3:Y:S03]  /*0180*/  @!P1 LDG.E.U16 R11, desc[UR4][R14.64] ;  /* 0x000000040e0b9981 */ /* 0x0002e6000c1e1500 */
[----:B0-----:R-:W-:-:S05]  /*0190*/  @!P2 IMAD.WIDE.U32 R6, R17, 0x2, R6 ;  /* 0x000000021106a825 */ /* 0x001fca00078e0006 */
[----:B------:R0:W4:Y:S01]  /*01a0*/  @!P2 LDG.E.U16 R18, desc[UR4][R6.64] ;  /* 0x000000040612a981 */ /* 0x000122000c1e1500 */
[----:B------:R-:W-:-:S04]  /*01b0*/  @!P2 IADD3 R19, R19, 0x80, RZ ;  /* 0x000000801313a810 */ /* 0x000fc80007ffe0ff */
        /* <DEDUP_REMOVED lines=18> */
[----:B--2---:R-:W-:-:S06]  /*02e0*/  @!P0 HADD2.F32 R10, -RZ, R10.H0_H0 ;  /* 0x2000000aff0a8230 */ /* 0x004fcc0000004100 */
[----:B------:R-:W0:Y:S01]  /*02f0*/  @!P0 MUFU.LG2 R10, R10 ;  /* 0x0000000a000a8308 */ /* 0x000e220000000c00 */
[----:B---3--:R-:W-:Y:S02]  /*0300*/  @!P2 HADD2.F32 R14, -RZ, R11.H0_H0 ;  /* 0x2000000bff0ea230 */ /* 0x008fe40000004100 */
[----:B0-----:R-:W-:-:S05]  /*0310*/  @!P0 FMUL.FTZ R11, R10, 0.30103000998497009277 ;  /* 0x3e9a209b0a0b8820 */ /* 0x001fca0000410000 */
[----:B------:R-:W0:Y:S01]  /*0320*/  @!P2 MUFU.LG2 R14, R14 ;  /* 0x0000000e000ea308 */ /* 0x000e220000000c00 */
[----:B------:R-:W-:Y:S01]  /*0330*/  @!P0 F2FP.F16.F32.PACK_AB R5, RZ, R11 ;  /* 0x0000000bff05823e */ /* 0x000fe200000000ff */
[----:B----4-:R-:W-:-:S04]  /*0340*/  @!P3 HADD2.F32 R18, -RZ, R18.H0_H0 ;  /* 0x20000012ff12b230 */ /* 0x010fc80000004100 */
[----:B------:R1:W-:Y:S02]  /*0350*/  @!P0 STG.E.U16 desc[UR4][R6.64], R5 ;  /* 0x0000000506008986 */ /* 0x0003e4000c101504 */
[----:B------:R-:W2:Y:S01]  /*0360*/  @!P3 MUFU.LG2 R18, R18 ;  /* 0x000000120012b308 */ /* 0x000ea20000000c00 */
[----:B0-----:R-:W-:-:S05]  /*0370*/  @!P2 FMUL.FTZ R14, R14, 0.30103000998497009277 ;  /* 0x3e9a209b0e0ea820 */ /* 0x001fca0000410000 */
[----:B------:R-:W-:Y:S01]  /*0380*/  @!P2 F2FP.F16.F32.PACK_AB R4, RZ, R14 ;  /* 0x0000000eff04a23e */ /* 0x000fe200000000ff */
[----:B--2---:R-:W-:-:S05]  /*0390*/  @!P3 FMUL.FTZ R18, R18, 0.30103000998497009277 ;  /* 0x3e9a209b1212b820 */ /* 0x004fca0000410000 */
[----:B------:R-:W-:Y:S01]  /*03a0*/  @!P3 F2FP.F16.F32.PACK_AB R3, RZ, R18 ;  /* 0x00000012ff03b23e */ /* 0x000fe200000000ff */
        /* <DEDUP_REMOVED lines=12> */
.L_x_9393:
[----:B------:R-:W-:Y:S05]  /*0470*/  BSYNC B0 ;  /* 0x0000000000007941 */ /* 0x000fea0003800000 */
.L_x_9392:
[----:B-----5:R-:W-:Y:S01]  /*0480*/  @!P1 HADD2.F32 R8, -RZ, R8.H0_H0 ;  /* 0x20000008ff089230 */ /* 0x020fe20000004100 */
[----:B------:R-:W-:-:S05]  /*0490*/  ISETP.GE.AND P0, PT, R9, R2, PT ;  /* 0x000000020900720c */ /* 0x000fca0003f06270 */
[----:B------:R-:W1:Y:S08]  /*04a0*/  @!P1 MUFU.LG2 R8, R8 ;  /* 0x0000000800089308 */ /* 0x000e700000000c00 */
[----:B------:R-:W-:Y:S05]  /*04b0*/  @P0 EXIT ;  /* 0x000000000000094d */ /* 0x000fea0003800000 */
[----:B0-----:R-:W0:Y:S01]  /*04c0*/  LDC.64 R2, c[0x0][0x218] ;  /* 0x00008600ff027b82 */ /* 0x001e220000000a00 */
[----:B-1----:R-:W-:Y:S01]  /*04d0*/  @!P1 FMUL.FTZ R8, R8, 0.30103000998497009277 ;  /* 0x3e9a209b08089820 */ /* 0x002fe20000410000 */
[----:B------:R-:W-:-:S04]  /*04e0*/  IMAD R9, R0, 0x200, R9 ;  /* 0x0000020000097824 */ /* 0x000fc800078e0209 */
[----:B------:R-:W-:Y:S01]  /*04f0*/  @!P1 F2FP.F16.F32.PACK_AB R4, RZ, R8 ;  /* 0x00000008ff04923e */ /* 0x000fe200000000ff */
[----:B0-----:R-:W-:-:S05]  /*0500*/  IMAD.WIDE.U32 R2, R9, 0x2, R2 ;  /* 0x0000000209027825 */ /* 0x001fca00078e0002 */
[----:B------:R-:W-:Y:S01]  /*0510*/  STG.E.U16 desc[UR4][R2.64], R4 ;  /* 0x0000000402007986 */ /* 0x000fe2000c101504 */
[----:B------:R-:W-:Y:S05]  /*0520*/  EXIT ;  /* 0x000000000000794d */ /* 0x000fea0003800000 */
.L_x_9394:
        /* <DEDUP_REMOVED lines=13> */
.L_x_13331:


//--------------------- .text._ZN2at6native29vectorized_elementwise_kernelILi2EZZZNS0_17log10_kernel_cudaERNS_18TensorIteratorBaseEENKUlvE0_clEvENKUlvE1_clEvEUlN3c104HalfEE_St5arrayIPcLm2EEEEviT0_T1_ --------------------------
	.section	.text._ZN2at6native29vectorized_elementwise_kernelILi2EZZZNS0_17log10_kernel_cudaERNS_18TensorIteratorBaseEENKUlvE0_clEvENKUlvE1_clEvEUlN3c104HalfEE_St5arrayIPcLm2EEEEviT0_T1_,"ax",@progbits
	.align	128
        .global         _ZN2at6native29vectorized_elementwise_kernelILi2EZZZNS0_17log10_kernel_cudaERNS_18TensorIteratorBaseEENKUlvE0_clEvENKUlvE1_clEvEUlN3c104HalfEE_St5arrayIPcLm2EEEEviT0_T1_
        .type           _ZN2at6native29vectorized_elementwise_kernelILi2EZZZNS0_17log10_kernel_cudaERNS_18TensorIteratorBaseEENKUlvE0_clEvENKUlvE1_clEvEUlN3c104HalfEE_St5arrayIPcLm2EEEEviT0_T1_,@function
        .size           _ZN2at6native29vectorized_elementwise_kernelILi2EZZZNS0_17log10_kernel_cudaERNS_18TensorIteratorBaseEENKUlvE0_clEvENKUlvE1_clEvEUlN3c104HalfEE_St5arrayIPcLm2EEEEviT0_T1_,(.L_x_13332 - _ZN2at6native29vectorized_elementwise_kernelILi2EZZZNS0_17log10_kernel_cudaERNS_18TensorIteratorBaseEENKUlvE0_clEvENKUlvE1_clEvEUlN3c104HalfEE_St5arrayIPcLm2EEEEviT0_T1_)
        .other          _ZN2at6native29vectorized_elementwise_kernelILi2EZZZNS0_17log10_kernel_cudaERNS_18TensorIteratorBaseEENKUlvE0_clEvENKUlvE1_clEvEUlN3c104HalfEE_St5arrayIPcLm2EEEEviT0_T1_,@"STO_CUDA_ENTRY STV_DEFAULT"
_ZN2at6native29vectorized_elementwise_kernelILi2EZZZNS0_17log10_kernel_cudaERNS_18TensorIteratorBaseEENKUlvE0_clEvENKUlvE1_clEvEUlN3c104HalfEE_St5arrayIPcLm2EEEEviT0_T1_:
.text._ZN2at6native29vectorized_elementwise_kernelILi2EZZZNS0_17log10_kernel_cudaERNS_18TensorIteratorBaseEENKUlvE0_clEvENKUlvE1_clEvEUlN3c104HalfEE_St5arrayIPcLm2EEEEviT0_T1_:
        /* <DEDUP_REMOVED lines=23> */
[----:B------:R-:W0:Y:S01]  /*0170*/  MUFU.LG2 R3, R3 ;  /* 0x0000000300037308 */ /* 0x000e220000000c00 */
[--C-:B----4-:R-:W-:Y:S02]  /*0180*/  HADD2.F32 R9, -RZ, R10.reuse.H0_H0 ;  /* 0x2000000aff097230 */ /* 0x110fe40000004100 */
[----:B------:R-:W-:-:S02]  /*0190*/  HADD2.F32 R10, -RZ, R10.H1_H1 ;  /* 0x3000000aff0a7230 */ /* 0x000fc40000004100 */
[--C-:B-----5:R-:W-:Y:S02]  /*01a0*/  HADD2.F32 R11, -RZ, R12.reuse.H0_H0 ;  /* 0x2000000cff0b7230 */ /* 0x120fe40000004100 */
[----:B------:R-:W-:Y:S01]  /*01b0*/  HADD2.F32 R12, -RZ, R12.H1_H1 ;  /* 0x3000000cff0c7230 */ /* 0x000fe20000004100 */
[----:B------:R-:W1:Y:S08]  /*01c0*/  MUFU.LG2 R6, R6 ;  /* 0x0000000600067308 */ /* 0x000e700000000c00 */
[----:B------:R-:W2:Y:S01]  /*01d0*/  MUFU.LG2 R11, R11 ;  /* 0x0000000b000b7308 */ /* 0x000ea20000000c00 */
[----:B0-----:R-:W-:-:S07]  /*01e0*/  FMUL.FTZ R3, R3, 0.30103000998497009277 ;  /* 0x3e9a209b03037820 */ /* 0x001fce0000410000 */
[----:B------:R-:W0:Y:S01]  /*01f0*/  MUFU.LG2 R7, R7 ;  /* 0x0000000700077308 */ /* 0x000e220000000c00 */
[----:B-1----:R-:W-:-:S05]  /*0200*/  FMUL.FTZ R6, R6, 0.30103000998497009277 ;  /* 0x3e9a209b06067820 */ /* 0x002fca0000410000 */
[----:B------:R-:W-:Y:S02]  /*0210*/  F2FP.F16.F32.PACK_AB R3, R6, R3 ;  /* 0x000000030603723e */ /* 0x000fe400000000ff */
[----:B------:R-:W1:Y:S01]  /*0220*/  MUFU.LG2 R8, R8 ;  /* 0x0000000800087308 */ /* 0x000e620000000c00 */
[----:B--2---:R-:W-:Y:S02]  /*0230*/  FMUL.FTZ R0, R11, 0.30103000998497009277 ;  /* 0x3e9a209b0b007820 */ /* 0x004fe40000410000 */
[----:B------:R-:W-:Y:S05]  /*0240*/  STG.E desc[UR4][R4.64], R3 ;  /* 0x0000000304007986 */ /* 0x000fea000c101904 */
[----:B------:R-:W2:Y:S01]  /*0250*/  MUFU.LG2 R9, R9 ;  /* 0x0000000900097308 */ /* 0x000ea20000000c00 */
[----:B0-----:R-:W-:-:S07]  /*0260*/  FMUL.FTZ R7, R7, 0.30103000998497009277 ;  /* 0x3e9a209b07077820 */ /* 0x001fce0000410000 */
[----:B------:R-:W0:Y:S01]  /*0270*/  MUFU.LG2 R10, R10 ;  /* 0x0000000a000a7308 */ /* 0x000e220000000c00 */
[----:B-1----:R-:W-:-:S05]  /*0280*/  FMUL.FTZ R8, R8, 0.30103000998497009277 ;  /* 0x3e9a209b08087820 */ /* 0x002fca0000410000 */
[----:B------:R-:W-:Y:S02]  /*0290*/  F2FP.F16.F32.PACK_AB R7, R8, R7 ;  /* 0x000000070807723e */ /* 0x000fe400000000ff */
[----:B------:R-:W1:Y:S01]  /*02a0*/  MUFU.LG2 R12, R12 ;  /* 0x0000000c000c7308 */ /* 0x000e620000000c00 */
[----:B--2---:R-:W-:Y:S02]  /*02b0*/  FMUL.FTZ R9, R9, 0.30103000998497009277 ;  /* 0x3e9a209b09097820 */ /* 0x004fe40000410000 */
[----:B------:R-:W-:Y:S01]  /*02c0*/  STG.E desc[UR4][R4.64+0x200], R7 ;  /* 0x0002000704007986 */ /* 0x000fe2000c101904 */
[----:B0-----:R-:W-:-:S05]  /*02d0*/  FMUL.FTZ R10, R10, 0.30103000998497009277 ;  /* 0x3e9a209b0a0a7820 */ /* 0x001fca0000410000 */
[----:B------:R-:W-:Y:S01]  /*02e0*/  F2FP.F16.F32.PACK_AB R9, R10, R9 ;  /* 0x000000090a09723e */ /* 0x000fe200000000ff */
[----:B-1----:R-:W-:-:S04]  /*02f0*/  FMUL.FTZ R11, R12, 0.30103000998497009277 ;  /* 0x3e9a209b0c0b7820 */ /* 0x002fc80000410000 */
[----:B------:R-:W-:Y:S01]  /*0300*/  STG.E desc[UR4][R4.64+0x400], R9 ;  /* 0x0004000904007986 */ /* 0x000fe2000c101904 */
[----:B------:R-:W-:-:S05]  /*0310*/  F2FP.F16.F32.PACK_AB R11, R11, R0 ;  /* 0x000000000b0b723e */ /* 0x000fca00000000ff */
[----:B------:R-:W-:Y:S01]  /*0320*/  STG.E desc[UR4][R4.64+0x600], R11 ;  /* 0x0006000b04007986 */ /* 0x000fe2000c101904 */
[----:B------:R-:W-:Y:S05]  /*0330*/  EXIT ;  /* 0x000000000000794d */ /* 0x000fea0003800000 */
.L_x_9395:
[----:B------:R-:W0:Y:S01]  /*0340*/  S2R R21, SR_TID.X ;  /* 0x0000000000157919 */ /* 0x000e220000002100 */
[----:B------:R-:W-:Y:S02]  /*0350*/  PRMT R20, RZ, 0x7610, R20 ;  /* 0x00007610ff147816 */ /* 0x000fe40000000014 */
        /* <DEDUP_REMOVED lines=20> */
[----:B------:R-:W-:Y:S01]  /*04a0*/  @!P4 IADD3 R23, R23, 0x80, RZ ;  /* 0x000000801717c810 */ /* 0x000fe20007ffe0ff */
[----:B------:R-:W4:Y:S03]  /*04b0*/  @!P4 LDC.64 R28, c[0x0][0x220] ;  /* 0x00008800ff1ccb82 */ /* 0x000f260000000a00 */
[----:B------:R-:W-:-:S13]  /*04c0*/  ISETP.GE.AND P3, PT, R23, R2, PT ;  /* 0x000000021700720c */ /* 0x000fda0003f66270 */
[----:B------:R-:W-:Y:S01]  /*04d0*/  @!P3 IMAD.IADD R26, R0, 0x1, R23 ;  /* 0x00000001001ab824 */ /* 0x000fe200078e0217 */
[----:B------:R-:W-:Y:S01]  /*04e0*/  @!P3 IADD3 R23, R23, 0x80, RZ ;  /* 0x000000801717b810 */ /* 0x000fe20007ffe0ff */
[----:B0-----:R-:W-:Y:S01]  /*04f0*/  @!P5 IMAD.WIDE.U32 R12, R14, 0x2, R12 ;  /* 0x000000020e0cd825 */ /* 0x001fe200078e000c */
[----:B------:R-:W-:Y:S01]  /*0500*/  PRMT R22, RZ, 0x7610, R22 ;  /* 0x00007610ff167816 */ /* 0x000fe20000000016 */
[----:B------:R-:W0:Y:S01]  /*0510*/  @!P3 LDC.64 R18, c[0x0][0x220] ;  /* 0x00008800ff12bb82 */ /* 0x000e220000000a00 */
[----:B------:R-:W-:Y:S01]  /*0520*/  ISETP.GE.AND P2, PT, R23, R2, PT ;  /* 0x000000021700720c */ /* 0x000fe20003f46270 */
[----:B----4-:R-:W-:-:S03]  /*0530*/  @!P4 IMAD.WIDE.U32 R28, R15, 0x2, R28 ;  /* 0x000000020f1cc825 */ /* 0x010fc600078e001c */
[----:B------:R4:W5:Y:S09]  /*0540*/  @!P5 LDG.E.U16 R22, desc[UR4][R12.64] ;  /* 0x000000040c16d981 */ /* 0x000972000c1e1500 */
[----:B------:R-:W-:Y:S01]  /*0550*/  @!P2 IMAD.IADD R27, R0, 0x1, R23 ;  /* 0x00000001001ba824 */ /* 0x000fe200078e0217 */
[----:B------:R-:W-:Y:S01]  /*0560*/  @!P2 IADD3 R23, R23, 0x80, RZ ;  /* 0x000000801717a810 */ /* 0x000fe20007ffe0ff */
[----:B-1----:R-:W1:Y:S03]  /*0570*/  @!P2 LDC.64 R16, c[0x0][0x220] ;  /* 0x00008800ff10ab82 */ /* 0x002e660000000a00 */
[----:B------:R-:W-:-:S13]  /*0580*/  ISETP.GE.AND P1, PT, R23, R2, PT ;  /* 0x000000021700720c */ /* 0x000fda0003f26270 */
[----:B------:R-:W-:Y:S01]  /*0590*/  @!P1 IADD3 R25, R0, R23, RZ ;  /* 0x0000001700199210 */ /* 0x000fe20007ffe0ff */
[----:B------:R-:W-:Y:S01]  /*05a0*/  @!P1 VIADD R23, R23, 0x80 ;  /* 0x0000008017179836 */ /* 0x000fe20000000000 */
[----:B----4-:R-:W4:Y:S04]  /*05b0*/  @!P1 LDC.64 R12, c[0x0][0x220] ;  /* 0x00008800ff0c9b82 */ /* 0x010f280000000a00 */
[----:B------:R-:W-:-:S13]  /*05c0*/  ISETP.GE.AND P6, PT, R23, R2, PT ;  /* 0x000000021700720c */ /* 0x000fda0003fc6270 */
[----:B------:R-:W4:Y:S01]  /*05d0*/  @!P6 LDC.64 R14, c[0x0][0x220] ;  /* 0x00008800ff0eeb82 */ /* 0x000f220000000a00 */
[----:B------:R-:W-:Y:S01]  /*05e0*/  @!P6 IADD3 R23, R0, R23, RZ ;  /* 0x000000170017e210 */ /* 0x000fe20007ffe0ff */
[----:B0-----:R-:W-:Y:S01]  /*05f0*/  @!P3 IMAD.WIDE.U32 R18, R26, 0x2, R18 ;  /* 0x000000021a12b825 */ /* 0x001fe200078e0012 */
[----:B------:R-:W-:Y:S02]  /*0600*/  PRMT R24, RZ, 0x7610, R24 ;  /* 0x00007610ff187816 */ /* 0x000fe40000000018 */
[----:B------:R-:W-:Y:S01]  /*0610*/  PRMT R26, RZ, 0x7610, R26 ;  /* 0x00007610ff1a7816 */ /* 0x000fe2000000001a */
[----:B-1----:R-:W-:Y:S01]  /*0620*/  @!P2 IMAD.WIDE.U32 R16, R27, 0x2, R16 ;  /* 0x000000021b10a825 */ /* 0x002fe200078e0010 */
[----:B------:R-:W-:Y:S02]  /*0630*/  PRMT R27, RZ, 0x7610, R27 ;  /* 0x00007610ff1b7816 */ /* 0x000fe4000000001b */
[----:B------:R-:W5:Y:S01]  /*0640*/  @!P4 LDG.E.U16 R24, desc[UR4][R28.64] ;  /* 0x000000041c18c981 */ /* 0x000f62000c1e1500 */
[----:B----4-:R-:W-:Y:S01]  /*0650*/  @!P1 IMAD.WIDE.U32 R12, R25, 0x2, R12 ;  /* 0x00000002190c9825 */ /* 0x010fe200078e000c */
[----:B------:R-:W-:-:S02]  /*0660*/  PRMT R25, RZ, 0x7610, R25 ;  /* 0x00007610ff197816 */ /* 0x000fc40000000019 */
[----:B------:R0:W4:Y:S04]  /*0670*/  @!P3 LDG.E.U16 R26, desc[UR4][R18.64] ;  /* 0x00000004121ab981 */ /* 0x000128000c1e1500 */
[----:B------:R-:W4:Y:S04]  /*0680*/  @!P2 LDG.E.U16 R27, desc[UR4][R16.64] ;  /* 0x00000004101ba981 */ /* 0x000f28000c1e1500 */
[----:B------:R1:W4:Y:S01]  /*0690*/  @!P1 LDG.E.U16 R25, desc[UR4][R12.64] ;  /* 0x000000040c199981 */ /* 0x000322000c1e1500 */
[----:B------:R-:W-:Y:S01]  /*06a0*/  @!P6 IMAD.WIDE.U32 R14, R23, 0x2, R14 ;  /* 0x00000002170ee825 */ /* 0x000fe200078e000e */
[----:B------:R-:W-:-:S06]  /*06b0*/  PRMT R23, RZ, 0x7610, R23 ;  /* 0x00007610ff177816 */ /* 0x000fcc0000000017 */
[----:B------:R3:W4:Y:S01]  /*06c0*/  @!P6 LDG.E.U16 R23, desc[UR4][R14.64] ;  /* 0x000000040e17e981 */ /* 0x000722000c1e1500 */
[----:B0-----:R-:W-:-:S04]  /*06d0*/  IADD3 R19, R21, 0x80, RZ ;  /* 0x0000008015137810 */ /* 0x001fc80007ffe0ff */
[----:B------:R-:W-:Y:S02]  /*06e0*/  ISETP.GE.AND P6, PT, R19, R2, PT ;  /* 0x000000021300720c */ /* 0x000fe40003fc6270 */
[C---:B-1----:R-:W-:Y:S01]  /*06f0*/  IADD3 R13, R21.reuse, 0x180, RZ ;  /* 0x00000180150d7810 */ /* 0x042fe20007ffe0ff */
[----:B------:R-:W-:-:S03]  /*0700*/  VIADD R17, R21, 0x100 ;  /* 0x0000010015117836 */ /* 0x000fc60000000000 */
[-C--:B------:R-:W-:Y:S02]  /*0710*/  ISETP.GE.AND P2, PT, R13, R2.reuse, PT ;  /* 0x000000020d00720c */ /* 0x080fe40003f46270 */
[----:B------:R-:W-:Y:S02]  /*0720*/  IADD3 R13, R21, 0x200, RZ ;  /* 0x00000200150d7810 */ /* 0x000fe40007ffe0ff */
[-C--:B------:R-:W-:Y:S02]  /*0730*/  ISETP.GE.AND P1, PT, R17, R2.reuse, PT ;  /* 0x000000021100720c */ /* 0x080fe40003f26270 */
[----:B------:R-:W-:Y:S01]  /*0740*/  ISETP.GE.AND P3, PT, R13, R2, PT ;  /* 0x000000020d00720c */ /* 0x000fe20003f66270 */
[C---:B------:R-:W-:Y:S01]  /*0750*/  VIADD R13, R21.reuse, 0x280 ;  /* 0x00000280150d7836 */ /* 0x040fe20000000000 */
[----:B------:R-:W-:-:S04]  /*0760*/  IADD3 R17, R21, 0x300, RZ ;  /* 0x0000030015117810 */ /* 0x000fc80007ffe0ff */
[-C--:B------:R-:W-:Y:S02]  /*0770*/  ISETP.GE.AND P5, PT, R17, R2.reuse, PT ;  /* 0x000000021100720c */ /* 0x080fe40003fa6270 */
[----:B------:R-:W-:Y:S02]  /*0780*/  ISETP.GE.AND P4, PT, R13, R2, PT ;  /* 0x000000020d00720c */ /* 0x000fe40003f86270 */
[----:B------:R-:W-:Y:S01]  /*0790*/  IADD3 R29, R21, 0x380, RZ ;  /* 0x00000380151d7810 */ /* 0x000fe20007ffe0ff */
[----:B------:R-:W-:Y:S04]  /*07a0*/  BSSY B0, `(.L_x_9396) ;  /* 0x0000053000007945 */ /* 0x000fe80003800000 */
[----:B------:R-:W-:Y:S01]  /*07b0*/  BSSY B1, `(.L_x_9397) ;  /* 0x000004b000017945 */ /* 0x000fe20003800000 */
[----:B---3--:R-:W-:-:S04]  /*07c0*/  @!P6 HADD2.F32 R12, -RZ, R3.H0_H0 ;  /* 0x20000003ff0ce230 */ /* 0x008fc80000004100 */
[----:B------:R0:W1:Y:S01]  /*07d0*/  @!P6 MUFU.LG2 R15, R12 ;  /* 0x0000000c000fe308 */ /* 0x0000620000000c00 */
[----:B--2---:R-:W-:Y:S01]  /*07e0*/  @!P0 HADD2.F32 R16, -RZ, R20.H0_H0 ;  /* 0x20000014ff108230 */ /* 0x004fe20000004100 */
[----:B0-----:R-:W0:Y:S06]  /*07f0*/  @!P0 LDC.64 R12, c[0x0][0x218] ;  /* 0x00008600ff0c8b82 */ /* 0x001e2c0000000a00 */
[----:B------:R-:W2:Y:S01]  /*0800*/  @!P0 MUFU.LG2 R16, R16 ;  /* 0x0000001000108308 */ /* 0x000ea20000000c00 */
[----:B-1----:R-:W-:-:S05]  /*0810*/  @!P6 FMUL.FTZ R17, R15, 0.30103000998497009277 ;  /* 0x3e9a209b0f11e820 */ /* 0x002fca0000410000 */
[----:B------:R-:W-:Y:S02]  /*0820*/  @!P6 F2FP.F16.F32.PACK_AB R4, RZ, R17 ;  /* 0x00000011ff04e23e */ /* 0x000fe400000000ff */
[----:B------:R-:W-:Y:S01]  /*0830*/  ISETP.GE.AND P6, PT, R29, R2, PT ;  /* 0x000000021d00720c */ /* 0x000fe20003fc6270 */
[----:B-----5:R-:W-:Y:S02]  /*0840*/  @!P1 HADD2.F32 R3, -RZ, R22.H0_H0 ;  /* 0x20000016ff039230 */ /* 0x020fe40000004100 */
[----:B--2---:R-:W-:-:S04]  /*0850*/  @!P0 FMUL.FTZ R18, R16, 0.30103000998497009277 ;  /* 0x3e9a209b10128820 */ /* 0x004fc80000410000 */
[----:B------:R-:W1:Y:S01]  /*0860*/  @!P1 MUFU.LG2 R3, R3 ;  /* 0x0000000300039308 */ /* 0x000e620000000c00 */
[----:B------:R-:W-:Y:S01]  /*0870*/  @!P0 F2FP.F16.F32.PACK_AB R11, RZ, R18 ;  /* 0x00000012ff0b823e */ /* 0x000fe200000000ff */
[----:B-1----:R-:W-:-:S05]  /*0880*/  @!P1 FMUL.FTZ R3, R3, 0.30103000998497009277 ;  /* 0x3e9a209b03039820 */ /* 0x002fca0000410000 */
[----:B------:R-:W-:Y:S01]  /*0890*/  @!P1 F2FP.F16.F32.PACK_AB R5, RZ, R3 ;  /* 0x00000003ff05923e */ /* 0x000fe200000000ff */
[----:B------:R-:W-:Y:S02]  /*08a0*/  @!P2 HADD2.F32 R14, -RZ, R24.H0_H0 ;  /* 0x20000018ff0ea230 */ /* 0x000fe40000004100 */
[----:B----4-:R-:W-:Y:S02]  /*08b0*/  @!P3 HADD2.F32 R15, -RZ, R26.H0_H0 ;  /* 0x2000001aff0fb230 */ /* 0x010fe40000004100 */
[----:B------:R-:W-:Y:S02]  /*08c0*/  @!P4 HADD2.F32 R17, -RZ, R27.H0_H0 ;  /* 0x2000001bff11c230 */ /* 0x000fe40000004100 */
[----:B------:R-:W-:Y:S02]  /*08d0*/  @!P0 IMAD.IADD R27, R0, 0x1, R21 ;  /* 0x00000001001b8824 */ /* 0x000fe400078e0215 */
[----:B------:R-:W-:Y:S01]  /*08e0*/  @!P5 HADD2.F32 R25, -RZ, R25.H0_H0 ;  /* 0x20000019ff19d230 */ /* 0x000fe20000004100 */
[----:B------:R-:W1:Y:S01]  /*08f0*/  @!P2 MUFU.LG2 R14, R14 ;  /* 0x0000000e000ea308 */ /* 0x000e620000000c00 */
[----:B0-----:R-:W-:-:S04]  /*0900*/  @!P0 IMAD.WIDE.U32 R12, R27, 0x2, R12 ;  /* 0x000000021b0c8825 */ /* 0x001fc800078e000c */
[----:B------:R-:W-:-:S03]  /*0910*/  @!P6 HADD2.F32 R23, -RZ, R23.H0_H0 ;  /* 0x20000017ff17e230 */ /* 0x000fc60000004100 */
[----:B------:R-:W0:Y:S01]  /*0920*/  @!P3 MUFU.LG2 R15, R15 ;  /* 0x0000000f000fb308 */ /* 0x000e220000000c00 */
[----:B------:R-:W-:Y:S01]  /*0930*/  @!P0 MOV R21, R19 ;  /* 0x0000001300158202 */ /* 0x000fe20000000f00 */
        /* <DEDUP_REMOVED lines=9> */
[----:B------:R-:W-:Y:S02]  /*09d0*/  @!P2 F2FP.F16.F32.PACK_AB R6, RZ, R14 ;  /* 0x0000000eff06a23e */ /* 0x000fe400000000ff */
[----:B------:R-:W-:Y:S01]  /*09e0*/  @!P3 F2FP.F16.F32.PACK_AB R7, RZ, R15 ;  /* 0x0000000fff07b23e */ /* 0x000fe200000000ff */
[----:B-----5:R-:W-:Y:S01]  /*09f0*/  @!P6 FMUL.FTZ R3, R23, 0.30103000998497009277 ;  /* 0x3e9a209b1703e820 */ /* 0x020fe20000410000 */
[----:B------:R-:W-:Y:S02]  /*0a00*/  @!P4 F2FP.F16.F32.PACK_AB R8, RZ, R17 ;  /* 0x00000011ff08c23e */ /* 0x000fe400000000ff */
[----:B------:R-:W-:Y:S02]  /*0a10*/  @!P5 F2FP.F16.F32.PACK_AB R9, RZ, R16 ;  /* 0x00000010ff09d23e */ /* 0x000fe400000000ff */
[----:B------:R-:W-:Y:S01]  /*0a20*/  @!P6 F2FP.F16.F32.PACK_AB R10, RZ, R3 ;  /* 0x00000003ff0ae23e */ /* 0x000fe200000000ff */
        /* <DEDUP_REMOVED lines=13> */
.L_x_9398:
[----:B------:R-:W-:-:S13]  /*0b00*/  ISETP.GE.AND P0, PT, R21, R2, PT ;  /* 0x000000021500720c */ /* 0x000fda0003f06270 */
[----:B------:R-:W-:Y:S05]  /*0b10*/  @P0 BRA `(.L_x_9400) ;  /* 0x0000000000300947 */ /* 0x000fea0003800000 */
[----:B0-----:R-:W0:Y:S01]  /*0b20*/  LDC.64 R4, c[0x0][0x218] ;  /* 0x00008600ff047b82 */ /* 0x001e220000000a00 */
[----:B------:R-:W-:Y:S01]  /*0b30*/  IMAD.IADD R3, R0, 0x1, R21 ;  /* 0x0000000100037824 */ /* 0x000fe200078e0215 */
[----:B------:R-:W-:-:S03]  /*0b40*/  IADD3 R21, R21, 0x80, RZ ;  /* 0x0000008015157810 */ /* 0x000fc60007ffe0ff */
[----:B0-----:R-:W-:-:S05]  /*0b50*/  IMAD.WIDE.U32 R4, R3, 0x2, R4 ;  /* 0x0000000203047825 */ /* 0x001fca00078e0004 */
[----:B------:R1:W-:Y:S02]  /*0b60*/  STG.E.U16 desc[UR4][R4.64], R6 ;  /* 0x0000000604007986 */ /* 0x0003e4000c101504 */
.L_x_9399:
[----:B------:R-:W-:-:S13]  /*0b70*/  ISETP.GE.AND P0, PT, R21, R2, PT ;  /* 0x000000021500720c */ /* 0x000fda0003f06270 */
[----:B------:R-:W-:Y:S05]  /*0b80*/  @P0 BRA `(.L_x_9401) ;  /* 0x0000000000340947 */ /* 0x000fea0003800000 */
[----:B01----:R-:W0:Y:S01]  /*0b90*/  LDC.64 R4, c[0x0][0x218] ;  /* 0x00008600ff047b82 */ /* 0x003e220000000a00 */
[----:B------:R-:W-:Y:S01]  /*0ba0*/  IADD3 R3, R0, R21, RZ ;  /* 0x0000001500037210 */ /* 0x000fe20007ffe0ff */
[----:B------:R-:W-:-:S04]  /*0bb0*/  VIADD R21, R21, 0x80 ;  /* 0x0000008015157836 */ /* 0x000fc80000000000 */
[----:B0-----:R-:W-:-:S05]  /*0bc0*/  IMAD.WIDE.U32 R4, R3, 0x2, R4 ;  /* 0x0000000203047825 */ /* 0x001fca00078e0004 */
[----:B------:R1:W-:Y:S02]  /*0bd0*/  STG.E.U16 desc[UR4][R4.64], R7 ;  /* 0x0000000704007986 */ /* 0x0003e4000c101504 */
.L_x_9400:
        /* <DEDUP_REMOVED lines=8> */
.L_x_9401:
[----:B------:R-:W-:Y:S05]  /*0c60*/  BSYNC B1 ;  /* 0x0000000000017941 */ /* 0x000fea0003800000 */
.L_x_9397:
[----:B------:R-:W-:-:S13]  /*0c70*/  ISETP.GE.AND P0, PT, R21, R2, PT ;  /* 0x000000021500720c */ /* 0x000fda0003f06270 */
[----:B012---:R-:W0:Y:S01]  /*0c80*/  @!P0 LDC.64 R4, c[0x0][0x218] ;  /* 0x00008600ff048b82 */ /* 0x007e220000000a00 */
[----:B------:R-:W-:Y:S01]  /*0c90*/  @!P0 IMAD.IADD R3, R0, 0x1, R21 ;  /* 0x0000000100038824 */ /* 0x000fe200078e0215 */
[----:B------:R-:W-:-:S03]  /*0ca0*/  @!P0 IADD3 R21, R21, 0x80, RZ ;  /* 0x0000008015158810 */ /* 0x000fc60007ffe0ff */
[----:B0-----:R-:W-:-:S05]  /*0cb0*/  @!P0 IMAD.WIDE.U32 R4, R3, 0x2, R4 ;  /* 0x0000000203048825 */ /* 0x001fca00078e0004 */
[----:B------:R2:W-:Y:S02]  /*0cc0*/  @!P0 STG.E.U16 desc[UR4][R4.64], R9 ;  /* 0x0000000904008986 */ /* 0x0005e4000c101504 */
.L_x_9402:
[----:B------:R-:W-:Y:S05]  /*0cd0*/  BSYNC B0 ;  /* 0x0000000000007941 */ /* 0x000fea0003800000 */
.L_x_9396:
        /* <DEDUP_REMOVED lines=8> */
.L_x_9403:
        /* <DEDUP_REMOVED lines=10> */
.L_x_13332:


//--------------------- .text._ZN2at6native29vectorized_elementwise_kernelILi4EZZZNS0_17log10_kernel_cudaERNS_18TensorIteratorBaseEENKUlvE0_clEvENKUlvE1_clEvEUlN3c104HalfEE_St5arrayIPcLm2EEEEviT0_T1_ --------------------------
	.section	.text._ZN2at6native29vectorized_elementwise_kernelILi4EZZZNS0_17log10_kernel_cudaERNS_18TensorIteratorBaseEENKUlvE0_clEvENKUlvE1_clEvEUlN3c104HalfEE_St5arrayIPcLm2EEEEviT0_T1_,"ax",@progbits
	.align	128
        .global         _ZN2at6native29vectorized_elementwise_kernelILi4EZZZNS0_17log10_kernel_cudaERNS_18TensorIteratorBaseEENKUlvE0_clEvENKUlvE1_clEvEUlN3c104HalfEE_St5arrayIPcLm2EEEEviT0_T1_
        .type           _ZN2at6native29vectorized_elementwise_kernelILi4EZZZNS0_17log10_kernel_cudaERNS_18TensorIteratorBaseEENKUlvE0_clEvENKUlvE1_clEvEUlN3c104HalfEE_St5arrayIPcLm2EEEEviT0_T1_,@function
        .size           _ZN2at6native29vectorized_elementwise_kernelILi4EZZZNS0_17log10_kernel_cudaERNS_18TensorIteratorBaseEENKUlvE0_clEvENKUlvE1_clEvEUlN3c104HalfEE_St5arrayIPcLm2EEEEviT0_T1_,(.L_x_13333 - _ZN2at6native29vectorized_elementwise_kernelILi4EZZZNS0_17log10_kernel_cudaERNS_18TensorIteratorBaseEENKUlvE0_clEvENKUlvE1_clEvEUlN3c104HalfEE_St5arrayIPcLm2EEEEviT0_T1_)
        .other          _ZN2at6native29vectorized_elementwise_kernelILi4EZZZNS0_17log10_kernel_cudaERNS_18TensorIteratorBaseEENKUlvE0_clEvENKUlvE1_clEvEUlN3c104HalfEE_St5arrayIPcLm2EEEEviT0_T1_,@"STO_CUDA_ENTRY STV_DEFAULT"
_ZN2at6native29vectorized_elementwise_kernelILi4EZZZNS0_17log10_kernel_cudaERNS_18TensorIteratorBaseEENKUlvE0_clEvENKUlvE1_clEvEUlN3c104HalfEE_St5arrayIPcLm2EEEEviT0_T1_:
.text._ZN2at6native29vectorized_elementwise_kernelILi4EZZZNS0_17log10_kernel_cudaERNS_18TensorIteratorBaseEENKUlvE0_clEvENKUlvE1_clEvEUlN3c104HalfEE_St5arrayIPcLm2EEEEviT0_T1_:
        /* <DEDUP_REMOVED lines=14> */
[----:B0-----:R-:W0:Y:S01]  /*00e0*/  LDC.64 R6, c[0x0][0x218] ;  /* 0x00008600ff067b82 */ /* 0x001e220000000a00 */
[--C-:B--2---:R-:W-:Y:S02]  /*00f0*/  HADD2.F32 R5, -RZ, R10.reuse.H0_H0 ;  /* 0x2000000aff057230 */ /* 0x104fe40000004100 */
[----:B------:R-:W-:Y:S02]  /*0100*/  HADD2.F32 R8, -RZ, R10.H1_H1 ;  /* 0x3000000aff087230 */ /* 0x000fe40000004100 */
[----:B------:R-:W-:-:S02]  /*0110*/  HADD2.F32 R9, -RZ, R11.H0_H0 ;  /* 0x2000000bff097230 */ /* 0x000fc40000004100 */
[----:B------:R-:W-:Y:S01]  /*0120*/  HADD2.F32 R10, -RZ, R11.H1_H1 ;  /* 0x3000000bff0a7230 */ /* 0x000fe20000004100 */
[----:B------:R-:W1:Y:S01]  /*0130*/  MUFU.LG2 R5, R5 ;  /* 0x0000000500057308 */ /* 0x000e620000000c00 */
[--C-:B---3--:R-:W-:Y:S02]  /*0140*/  HADD2.F32 R11, -RZ, R2.reuse.H0_H0 ;  /* 0x20000002ff0b7230 */ /* 0x108fe40000004100 */
[----:B------:R-:W-:Y:S02]  /*0150*/  HADD2.F32 R12, -RZ, R2.H1_H1 ;  /* 0x30000002ff0c7230 */ /* 0x000fe40000004100 */
[--C-:B------:R-:W-:Y:S02]  /*0160*/  HADD2.F32 R13, -RZ, R3.reuse.H0_H0 ;  /* 0x20000003ff0d7230 */ /* 0x100fe40000004100 */
[----:B------:R-:W-:Y:S01]  /*0170*/  HADD2.F32 R14, -RZ, R3.H1_H1 ;  /* 0x30000003ff0e7230 */ /* 0x000fe20000004100 */
[----:B------:R-:W2:Y:S01]  /*0180*/  MUFU.LG2 R8, R8 ;  /* 0x0000000800087308 */ /* 0x000ea20000000c00 */
[----:B0-----:R-:W-:-:S04]  /*0190*/  IMAD.WIDE.U32 R2, R0, 0x2, R6 ;  /* 0x0000000200027825 */ /* 0x001fc800078e0006 */
[----:B------:R-:W-:-:S03]  /*01a0*/  IMAD.WIDE R2, R4, 0x8, R2 ;  /* 0x0000000804027825 */ /* 0x000fc600078e0202 */
[----:B------:R-:W0:Y:S01]  /*01b0*/  MUFU.LG2 R9, R9 ;  /* 0x0000000900097308 */ /* 0x000e220000000c00 */
[----:B-1----:R-:W-:-:S07]  /*01c0*/  FMUL.FTZ R5, R5, 0.30103000998497009277 ;  /* 0x3e9a209b05057820 */ /* 0x002fce0000410000 */
[----:B------:R-:W1:Y:S01]  /*01d0*/  MUFU.LG2 R10, R10 ;  /* 0x0000000a000a7308 */ /* 0x000e620000000c00 */
[----:B--2---:R-:W-:-:S05]  /*01e0*/  FMUL.FTZ R8, R8, 0.30103000998497009277 ;  /* 0x3e9a209b08087820 */ /* 0x004fca0000410000 */
[----:B------:R-:W-:Y:S02]  /*01f0*/  F2FP.F16.F32.PACK_AB R8, R8, R5 ;  /* 0x000000050808723e */ /* 0x000fe400000000ff */
[----:B------:R-:W2:Y:S01]  /*0200*/  MUFU.LG2 R11, R11 ;  /* 0x0000000b000b7308 */ /* 0x000ea20000000c00 */
[----:B0-----:R-:W-:-:S07]  /*0210*/  FMUL.FTZ R9, R9, 0.30103000998497009277 ;  /* 0x3e9a209b09097820 */ /* 0x001fce0000410000 */
[----:B------:R-:W0:Y:S01]  /*0220*/  MUFU.LG2 R12, R12 ;  /* 0x0000000c000c7308 */ /* 0x000e220000000c00 */
[----:B-1----:R-:W-:-:S05]  /*0230*/  FMUL.FTZ R10, R10, 0.30103000998497009277 ;  /* 0x3e9a209b0a0a7820 */ /* 0x002fca0000410000 */
[----:B------:R-:W-:Y:S02]  /*0240*/  F2FP.F16.F32.PACK_AB R9, R10, R9 ;  /* 0x000000090a09723e */ /* 0x000fe400000000ff */
[----:B------:R-:W1:Y:S01]  /*0250*/  MUFU.LG2 R13, R13 ;  /* 0x0000000d000d7308 */ /* 0x000e620000000c00 */
[----:B--2---:R-:W-:Y:S02]  /*0260*/  FMUL.FTZ R11, R11, 0.30103000998497009277 ;  /* 0x3e9a209b0b0b7820 */ /* 0x004fe40000410000 */
[----:B------:R-:W-:Y:S05]  /*0270*/  STG.E.64 desc[UR4][R2.64], R8 ;  /* 0x0000000802007986 */ /* 0x000fea000c101b04 */
[----:B------:R-:W2:Y:S01]  /*0280*/  MUFU.LG2 R14, R14 ;  /* 0x0000000e000e7308 */ /* 0x000ea20000000c00 */
[----:B0-----:R-:W-:-:S05]  /*0290*/  FMUL.FTZ R12, R12, 0.30103000998497009277 ;  /* 0x3e9a209b0c0c7820 */ /* 0x001fca0000410000 */
[----:B------:R-:W-:Y:S01]  /*02a0*/  F2FP.F16.F32.PACK_AB R6, R12, R11 ;  /* 0x0000000b0c06723e */ /* 0x000fe200000000ff */
[----:B-1----:R-:W-:Y:S01]  /*02b0*/  FMUL.FTZ R0, R13, 0.30103000998497009277 ;  /* 0x3e9a209b0d007820 */ /* 0x002fe20000410000 */
[----:B--2---:R-:W-:-:S05]  /*02c0*/  FMUL.FTZ R7, R14, 0.30103000998497009277 ;  /* 0x3e9a209b0e077820 */ /* 0x004fca0000410000 */
[----:B------:R-:W-:-:S05]  /*02d0*/  F2FP.F16.F32.PACK_AB R7, R7, R0 ;  /* 0x000000000707723e */ /* 0x000fca00000000ff */
[----:B------:R-:W-:Y:S01]  /*02e0*/  STG.E.64 desc[UR4][R2.64+0x400], R6 ;  /* 0x0004000602007986 */ /* 0x000fe2000c101b04 */
[----:B------:R-:W-:Y:S05]  /*02f0*/  EXIT ;  /* 0x000000000000794d */ /* 0x000fea0003800000 */
.L_x_9404:
        /* <DEDUP_REMOVED lines=124> */
.L_x_9407:
[----:B------:R-:W-:-:S13]  /*0ac0*/  ISETP.GE.AND P0, PT, R21, R2, PT ;  /* 0x000000021500720c */ /* 0x000fda0003f06270 */
[----:B------:R-:W-:Y:S05]  /*0ad0*/  @P0 BRA `(.L_x_9409) ;  /* 0x0000000000300947 */ /* 0x000fea0003800000 */
[----:B0-----:R-:W0:Y:S01]  /*0ae0*/  LDC.64 R4, c[0x0][0x218] ;  /* 0x00008600ff047b82 */ /* 0x001e220000000a00 */
[----:B------:R-:W-:Y:S01]  /*0af0*/  IMAD.IADD R3, R0, 0x1, R21 ;  /* 0x0000000100037824 */ /* 0x000fe200078e0215 */
[----:B------:R-:W-:-:S03]  /*0b00*/  IADD3 R21, R21, 0x80, RZ ;  /* 0x0000008015157810 */ /* 0x000fc60007ffe0ff */
[----:B0-----:R-:W-:-:S05]  /*0b10*/  IMAD.WIDE.U32 R4, R3, 0x2, R4 ;  /* 0x0000000203047825 */ /* 0x001fca00078e0004 */
[----:B------:R1:W-:Y:S02]  /*0b20*/  STG.E.U16 desc[UR4][R4.64], R6 ;  /* 0x0000000604007986 */ /* 0x0003e4000c101504 */
.L_x_9408:
[----:B------:R-:W-:-:S13]  /*0b30*/  ISETP.GE.AND P0, PT, R21, R2, PT ;  /* 0x000000021500720c */ /* 0x000fda0003f06270 */
[----:B------:R-:W-:Y:S05]  /*0b40*/  @P0 BRA `(.L_x_9410) ;  /* 0x0000000000340947 */ /* 0x000fea0003800000 */
[----:B01----:R-:W0:Y:S01]  /*0b50*/  LDC.64 R4, c[0x0][0x218] ;  /* 0x00008600ff047b82 */ /* 0x003e220000000a00 */
[----:B------:R-:W-:Y:S01]  /*0b60*/  IADD3 R3, R0, R21, RZ ;  /* 0x0000001500037210 */ /* 0x000fe20007ffe0ff */
[----:B------:R-:W-:-:S04]  /*0b70*/  VIADD R21, R21, 0x80 ;  /* 0x0000008015157836 */ /* 0x000fc80000000000 */
[----:B0-----:R-:W-:-:S05]  /*0b80*/  IMAD.WIDE.U32 R4, R3, 0x2, R4 ;  /* 0x0000000203047825 */ /* 0x001fca00078e0004 */
[----:B------:R1:W-:Y:S02]  /*0b90*/  STG.E.U16 desc[UR4][R4.64], R7 ;  /* 0x0000000704007986 */ /* 0x0003e4000c101504 */
.L_x_9409:
        /* <DEDUP_REMOVED lines=8> */
.L_x_9410:
[----:B------:R-:W-:Y:S05]  /*0c20*/  BSYNC B1 ;  /* 0x0000000000017941 */ /* 0x000fea0003800000 */
.L_x_9406:
[----:B------:R-:W-:-:S13]  /*0c30*/  ISETP.GE.AND P0, PT, R21, R2, PT ;  /* 0x000000021500720c */ /* 0x000fda0003f06270 */
[----:B012---:R-:W0:Y:S01]  /*0c40*/  @!P0 LDC.64 R4, c[0x0][0x218] ;  /* 0x00008600ff048b82 */ /* 0x007e220000000a00 */
[----:B------:R-:W-:Y:S01]  /*0c50*/  @!P0 IMAD.IADD R3, R0, 0x1, R21 ;  /* 0x0000000100038824 */ /* 0x000fe200078e0215 */
[----:B------:R-:W-:-:S03]  /*0c60*/  @!P0 IADD3 R21, R21, 0x80, RZ ;  /* 0x0000008015158810 */ /* 0x000fc60007ffe0ff */
[----:B0-----:R-:W-:-:S05]  /*0c70*/  @!P0 IMAD.WIDE.U32 R4, R3, 0x2, R4 ;  /* 0x0000000203048825 */ /* 0x001fca00078e0004 */
[----:B------:R2:W-:Y:S02]  /*0c80*/  @!P0 STG.E.U16 desc[UR4][R4.64], R9 ;  /* 0x0000000904008986 */ /* 0x0005e4000c101504 */
.L_x_9411:
[----:B------:R-:W-:Y:S05]  /*0c90*/  BSYNC B0 ;  /* 0x0000000000007941 */ /* 0x000fea0003800000 */
.L_x_9405:
        /* <DEDUP_REMOVED lines=8> */
.L_x_9412:
        /* <DEDUP_REMOVED lines=14> */
.L_x_13333:


//--------------------- .text._ZN2at6native29vectorized_elementwise_kernelILi8EZZZNS0_17log10_kernel_cudaERNS_18TensorIteratorBaseEENKUlvE0_clEvENKUlvE1_clEvEUlN3c104HalfEE_St5arrayIPcLm2EEEEviT0_T1_ --------------------------
	.section	.text._ZN2at6native29vectorized_elementwise_kernelILi8EZZZNS0_17log10_kernel_cudaERNS_18TensorIteratorBaseEENKUlvE0_clEvENKUlvE1_clEvEUlN3c104HalfEE_St5arrayIPcLm2EEEEviT0_T1_,"ax",@progbits
	.align	128
        .global         _ZN2at6native29vectorized_elementwise_kernelILi8EZZZNS0_17log10_kernel_cudaERNS_18TensorIteratorBaseEENKUlvE0_clEvENKUlvE1_clEvEUlN3c104HalfEE_St5arrayIPcLm2EEEEviT0_T1_
        .type           _ZN2at6native29vectorized_elementwise_kernelILi8EZZZNS0_17log10_kernel_cudaERNS_18TensorIteratorBaseEENKUlvE0_clEvENKUlvE1_clEvEUlN3c104HalfEE_St5arrayIPcLm2EEEEviT0_T1_,@function
        .size           _ZN2at6native29vectorized_elementwise_kernelILi8EZZZNS0_17log10_kernel_cudaERNS_18TensorIteratorBaseEENKUlvE0_clEvENKUlvE1_clEvEUlN3c104HalfEE_St5arrayIPcLm2EEEEviT0_T1_,(.L_x_13334 - _ZN2at6native29vectorized_elementwise_kernelILi8EZZZNS0_17log10_kernel_cudaERNS_18TensorIteratorBaseEENKUlvE0_clEvENKUlvE1_clEvEUlN3c104HalfEE_St5arrayIPcLm2EEEEviT0_T1_)
        .other          _ZN2at6native29vectorized_elementwise_kernelILi8EZZZNS0_17log10_kernel_cudaERNS_18TensorIteratorBaseEENKUlvE0_clEvENKUlvE1_clEvEUlN3c104HalfEE_St5arrayIPcLm2EEEEviT0_T1_,@"STO_CUDA_ENTRY STV_DEFAULT"
_ZN2at6native29vectorized_elementwise_kernelILi8EZZZNS0_17log10_kernel_cudaERNS_18TensorIteratorBaseEENKUlvE0_clEvENKUlvE1_clEvEUlN3c104HalfEE_St5arrayIPcLm2EEEEviT0_T1_:
.text._ZN2at6native29vectorized_elementwise_kernelILi8EZZZNS0_17log10_kernel_cudaERNS_18TensorIteratorBaseEENKUlvE0_clEvENKUlvE1_clEvEUlN3c104HalfEE_St5arrayIPcLm2EEEEviT0_T1_:
        /* <DEDUP_REMOVED lines=15> */
[--C-:B------:R-:W-:Y:S02]  /*00f0*/  HADD2.F32 R9, -RZ, R5.reuse.H0_H0 ;  /* 0x20000005ff097230 */ /* 0x100fe40000004100 */
[----:B------:R-:W-:Y:S01]  /*0100*/  HADD2.F32 R10, -RZ, R5.H1_H1 ;  /* 0x30000005ff0a7230 */ /* 0x000fe20000004100 */
[----:B------:R-:W-:Y:S01]  /*0110*/  MUFU.LG2 R3, R3 ;  /* 0x0000000300037308 */ /* 0x000fe20000000c00 */
[----:B------:R-:W0:Y:S01]  /*0120*/  LDC.64 R4, c[0x0][0x218] ;  /* 0x00008600ff047b82 */ /* 0x000e220000000a00 */
[----:B------:R-:W-:-:S02]  /*0130*/  HADD2.F32 R11, -RZ, R6.H0_H0 ;  /* 0x20000006ff0b7230 */ /* 0x000fc40000004100 */
[--C-:B------:R-:W-:Y:S02]  /*0140*/  HADD2.F32 R13, -RZ, R7.reuse.H0_H0 ;  /* 0x20000007ff0d7230 */ /* 0x100fe40000004100 */
[----:B------:R-:W-:Y:S02]  /*0150*/  HADD2.F32 R12, -RZ, R6.H1_H1 ;  /* 0x30000006ff0c7230 */ /* 0x000fe40000004100 */
[----:B------:R-:W-:Y:S01]  /*0160*/  HADD2.F32 R14, -RZ, R7.H1_H1 ;  /* 0x30000007ff0e7230 */ /* 0x000fe20000004100 */
[----:B------:R-:W1:Y:S08]  /*0170*/  MUFU.LG2 R8, R8 ;  /* 0x0000000800087308 */ /* 0x000e700000000c00 */
[----:B------:R-:W2:Y:S08]  /*0180*/  MUFU.LG2 R11, R11 ;  /* 0x0000000b000b7308 */ /* 0x000eb00000000c00 */
[----:B------:R-:W3:Y:S01]  /*0190*/  MUFU.LG2 R13, R13 ;  /* 0x0000000d000d7308 */ /* 0x000ee20000000c00 */
[----:B0-----:R-:W-:-:S04]  /*01a0*/  IMAD.WIDE.U32 R4, R0, 0x2, R4 ;  /* 0x0000000200047825 */ /* 0x001fc800078e0004 */
[----:B-1----:R-:W-:Y:S01]  /*01b0*/  FMUL.FTZ R7, R8, 0.30103000998497009277 ;  /* 0x3e9a209b08077820 */ /* 0x002fe20000410000 */
[----:B------:R-:W-:Y:S01]  /*01c0*/  FMUL.FTZ R0, R3, 0.30103000998497009277 ;  /* 0x3e9a209b03007820 */ /* 0x000fe20000410000 */
[----:B------:R-:W-:Y:S01]  /*01d0*/  IMAD.WIDE R2, R2, 0x10, R4 ;  /* 0x0000001002027825 */ /* 0x000fe200078e0204 */
[----:B------:R-:W0:Y:S03]  /*01e0*/  MUFU.LG2 R9, R9 ;  /* 0x0000000900097308 */ /* 0x000e260000000c00 */
[----:B--2---:R-:W-:Y:S01]  /*01f0*/  FMUL.FTZ R6, R11, 0.30103000998497009277 ;  /* 0x3e9a209b0b067820 */ /* 0x004fe20000410000 */
[----:B------:R-:W-:-:S04]  /*0200*/  F2FP.F16.F32.PACK_AB R4, R7, R0 ;  /* 0x000000000704723e */ /* 0x000fc800000000ff */
[----:B------:R-:W1:Y:S01]  /*0210*/  MUFU.LG2 R10, R10 ;  /* 0x0000000a000a7308 */ /* 0x000e620000000c00 */
[----:B---3--:R-:W-:-:S07]  /*0220*/  FMUL.FTZ R8, R13, 0.30103000998497009277 ;  /* 0x3e9a209b0d087820 */ /* 0x008fce0000410000 */
[----:B------:R-:W2:Y:S01]  /*0230*/  MUFU.LG2 R12, R12 ;  /* 0x0000000c000c7308 */ /* 0x000ea20000000c00 */
[----:B0-----:R-:W-:-:S07]  /*0240*/  FMUL.FTZ R9, R9, 0.30103000998497009277 ;  /* 0x3e9a209b09097820 */ /* 0x001fce0000410000 */
[----:B------:R-:W0:Y:S01]  /*0250*/  MUFU.LG2 R14, R14 ;  /* 0x0000000e000e7308 */ /* 0x000e220000000c00 */
[----:B-1----:R-:W-:-:S05]  /*0260*/  FMUL.FTZ R10, R10, 0.30103000998497009277 ;  /* 0x3e9a209b0a0a7820 */ /* 0x002fca0000410000 */
[----:B------:R-:W-:Y:S01]  /*0270*/  F2FP.F16.F32.PACK_AB R5, R10, R9 ;  /* 0x000000090a05723e */ /* 0x000fe200000000ff */
[----:B--2---:R-:W-:-:S05]  /*0280*/  FMUL.FTZ R11, R12, 0.30103000998497009277 ;  /* 0x3e9a209b0c0b7820 */ /* 0x004fca0000410000 */
[----:B------:R-:W-:Y:S01]  /*0290*/  F2FP.F16.F32.PACK_AB R6, R11, R6 ;  /* 0x000000060b06723e */ /* 0x000fe200000000ff */
[----:B0-----:R-:W-:-:S05]  /*02a0*/  FMUL.FTZ R13, R14, 0.30103000998497009277 ;  /* 0x3e9a209b0e0d7820 */ /* 0x001fca0000410000 */
[----:B------:R-:W-:-:S05]  /*02b0*/  F2FP.F16.F32.PACK_AB R7, R13, R8 ;  /* 0x000000080d07723e */ /* 0x000fca00000000ff */
[----:B------:R-:W-:Y:S01]  /*02c0*/  STG.E.128 desc[UR4][R2.64], R4 ;  /* 0x0000000402007986 */ /* 0x000fe2000c101d04 */
[----:B------:R-:W-:Y:S05]  /*02d0*/  EXIT ;  /* 0x000000000000794d */ /* 0x000fea0003800000 */
.L_x_9413:
        /* <DEDUP_REMOVED lines=124> */
.L_x_9416:
[----:B------:R-:W-:-:S13]  /*0aa0*/  ISETP.GE.AND P0, PT, R21, R2, PT ;  /* 0x000000021500720c */ /* 0x000fda0003f06270 */
[----:B------:R-:W-:Y:S05]  /*0ab0*/  @P0 BRA `(.L_x_9418) ;  /* 0x0000000000300947 */ /* 0x000fea0003800000 */
[----:B0-----:R-:W0:Y:S01]  /*0ac0*/  LDC.64 R4, c[0x0][0x218] ;  /* 0x00008600ff047b82 */ /* 0x001e220000000a00 */
[----:B------:R-:W-:Y:S01]  /*0ad0*/  IMAD.IADD R3, R0, 0x1, R21 ;  /* 0x0000000100037824 */ /* 0x000fe200078e0215 */
[----:B------:R-:W-:-:S03]  /*0ae0*/  IADD3 R21, R21, 0x80, RZ ;  /* 0x0000008015157810 */ /* 0x000fc60007ffe0ff */
[----:B0-----:R-:W-:-:S05]  /*0af0*/  IMAD.WIDE.U32 R4, R3, 0x2, R4 ;  /* 0x0000000203047825 */ /* 0x001fca00078e0004 */
[----:B------:R1:W-:Y:S02]  /*0b00*/  STG.E.U16 desc[UR4][R4.64], R6 ;  /* 0x0000000604007986 */ /* 0x0003e4000c101504 */
.L_x_9417:
[----:B------:R-:W-:-:S13]  /*0b10*/  ISETP.GE.AND P0, PT, R21, R2, PT ;  /* 0x000000021500720c */ /* 0x000fda0003f06270 */
[----:B------:R-:W-:Y:S05]  /*0b20*/  @P0 BRA `(.L_x_9419) ;  /* 0x0000000000340947 */ /* 0x000fea0003800000 */
[----:B01----:R-:W0:Y:S01]  /*0b30*/  LDC.64 R4, c[0x0][0x218] ;  /* 0x00008600ff047b82 */ /* 0x003e220000000a00 */
[----:B------:R-:W-:Y:S01]  /*0b40*/  IADD3 R3, R0, R21, RZ ;  /* 0x0000001500037210 */ /* 0x000fe20007ffe0ff */
[----:B------:R-:W-:-:S04]  /*0b50*/  VIADD R21, R21, 0x80 ;  /* 0x0000008015157836 */ /* 0x000fc80000000000 */
[----:B0-----:R-:W-:-:S05]  /*0b60*/  IMAD.WIDE.U32 R4, R3, 0x2, R4 ;  /* 0x0000000203047825 */ /* 0x001fca00078e0004 */
[----:B------:R1:W-:Y:S02]  /*0b70*/  STG.E.U16 desc[UR4][R4.64], R7 ;  /* 0x0000000704007986 */ /* 0x0003e4000c101504 */
.L_x_9418:
        /* <DEDUP_REMOVED lines=8> */
.L_x_9419:
[----:B------:R-:W-:Y:S05]  /*0c00*/  BSYNC B1 ;  /* 0x0000000000017941 */ /* 0x000fea0003800000 */
.L_x_9415:
[----:B------:R-:W-:-:S13]  /*0c10*/  ISETP.GE.AND P0, PT, R21, R2, PT ;  /* 0x000000021500720c */ /* 0x000fda0003f06270 */
[----:B012---:R-:W0:Y:S01]  /*0c20*/  @!P0 LDC.64 R4, c[0x0][0x218] ;  /* 0x00008600ff048b82 */ /* 0x007e220000000a00 */
[----:B------:R-:W-:Y:S01]  /*0c30*/  @!P0 IMAD.IADD R3, R0, 0x1, R21 ;  /* 0x0000000100038824 */ /* 0x000fe200078e0215 */
[----:B------:R-:W-:-:S03]  /*0c40*/  @!P0 IADD3 R21, R21, 0x80, RZ ;  /* 0x0000008015158810 */ /* 0x000fc60007ffe0ff */
[----:B0-----:R-:W-:-:S05]  /*0c50*/  @!P0 IMAD.WIDE.U32 R4, R3, 0x2, R4 ;  /* 0x0000000203048825 */ /* 0x001fca00078e0004 */
[----:B------:R2:W-:Y:S02]  /*0c60*/  @!P0 STG.E.U16 desc[UR4][R4.64], R9 ;  /* 0x0000000904008986 */ /* 0x0005e4000c101504 */
.L_x_9420:
[----:B------:R-:W-:Y:S05]  /*0c70*/  BSYNC B0 ;  /* 0x0000000000007941 */ /* 0x000fea0003800000 */
.L_x_9414:
        /* <DEDUP_REMOVED lines=8> */
.L_x_9421:
        /* <DEDUP_REMOVED lines=16> */
.L_x_13334:


//--------------------- .text._ZN2at6native18elementwise_kernelILi128ELi4EZNS0_15gpu_kernel_implIZZZNS0_17log10_kernel_cudaERNS_18TensorIteratorBaseEENKUlvE0_clEvENKUlvE0_clEvEUlfE_EEvS4_RKT_EUliE_EEviT1_ --------------------------
	.section	.text._ZN2at6native18elementwise_kernelILi128ELi4EZNS0_15gpu_kernel_implIZZZNS0_17log10_kernel_cudaERNS_18TensorIteratorBaseEENKUlvE0_clEvENKUlvE0_clEvEUlfE_EEvS4_RKT_EUliE_EEviT1_,"ax",@progbits
	.align	128
        .global         _ZN2at6native18elementwise_kernelILi128ELi4EZNS0_15gpu_kernel_implIZZZNS0_17log10_kernel_cudaERNS_18TensorIteratorBaseEENKUlvE0_clEvENKUlvE0_clEvEUlfE_EEvS4_RKT_EUliE_EEviT1_
        .type           _ZN2at6native18elementwise_kernelILi128ELi4EZNS0_15gpu_kernel_implIZZZNS0_17log10_kernel_cudaERNS_18TensorIteratorBaseEENKUlvE0_clEvENKUlvE0_clEvEUlfE_EEvS4_RKT_EUliE_EEviT1_,@function
        .size           _ZN2at6native18elementwise_kernelILi128ELi4EZNS0_15gpu_kernel_implIZZZNS0_17log10_kernel_cudaERNS_18TensorIteratorBaseEENKUlvE0_clEvENKUlvE0_clEvEUlfE_EEvS4_RKT_EUliE_EEviT1_,(.L_x_13335 - _ZN2at6native18elementwise_kernelILi128ELi4EZNS0_15gpu_kernel_implIZZZNS0_17log10_kernel_cudaERNS_18TensorIteratorBaseEENKUlvE0_clEvENKUlvE0_clEvEUlfE_EEvS4_RKT_EUliE_EEviT1_)
        .other          _ZN2at6native18elementwise_kernelILi128ELi4EZNS0_15gpu_kernel_implIZZZNS0_17log10_kernel_cudaERNS_18TensorIteratorBaseEENKUlvE0_clEvENKUlvE0_clEvEUlfE_EEvS4_RKT_EUliE_EEviT1_,@"STO_CUDA_ENTRY STV_DEFAULT"
_ZN2at6native18elementwise_kernelILi128ELi4EZNS0_15gpu_kernel_implIZZZNS0_17log10_kernel_cudaERNS_18TensorIteratorBaseEENKUlvE0_clEvENKUlvE0_clEvEUlfE_EEvS4_RKT_EUliE_EEviT1_:
.text._ZN2at6native18elementwise_kernelILi128ELi4EZNS0_15gpu_kernel_implIZZZNS0_17log10_kernel_cudaERNS_18TensorIteratorBaseEENKUlvE0_clEvENKUlvE0_clEvEUlfE_EEvS4_RKT_EUliE_EEviT1_:
        /* <DEDUP_REMOVED lines=313> */
.L_x_9424:
        /* <DEDUP_REMOVED lines=22> */
.L_x_9429:
[----:B------:R-:W2:Y:S02]  /*14f0*/  LDG.E.U8 R0, desc[UR36][R2.64] ;  /* 0x0000002402007981 */ /* 0x000ea4000c1e1100 */
[----:B--2---:R-:W-:Y:S01]  /*1500*/  I2FP.F32.U32 R0, R0 ;  /* 0x0000000000007245 */ /* 0x004fe20000201000 */
[----:B------:R-:W-:Y:S06]  /*1510*/  BRA `(.L_x_9431) ;  /* 0x0000000c002c7947 */ /* 0x000fec0003800000 */
.L_x_9428:
        /* <DEDUP_REMOVED lines=9> */
.L_x_9433:
[----:B------:R-:W2:Y:S02]  /*15b0*/  LDG.E R0, desc[UR36][R2.64] ;  /* 0x0000002402007981 */ /* 0x000ea4000c1e1900 */
[----:B--2---:R-:W-:Y:S01]  /*15c0*/  I2FP.F32.S32 R0, R0 ;  /* 0x0000000000007245 */ /* 0x004fe20000201400 */
[----:B------:R-:W-:Y:S06]  /*15d0*/  BRA `(.L_x_9431) ;  /* 0x0000000800fc7947 */ /* 0x000fec0003800000 */
.L_x_9432:
[----:B------:R-:W2:Y:S02]  /*15e0*/  LDG.E.U16 R0, desc[UR36][R2.64] ;  /* 0x0000002402007981 */ /* 0x000ea4000c1e1500 */
[----:B--2---:R-:W0:Y:S01]  /*15f0*/  I2F.S16 R0, R0 ;  /* 0x0000000000007306 */ /* 0x004e220000101400 */
[----:B------:R-:W-:Y:S05]  /*1600*/  BRA `(.L_x_9431) ;  /* 0x0000000800f07947 */ /* 0x000fea0003800000 */
.L_x_9427:
        /* <DEDUP_REMOVED lines=8> */
.L_x_9435:
[----:B------:R-:W2:Y:S02]  /*1690*/  LDG.E.U16 R0, desc[UR36][R2.64] ;  /* 0x0000002402007981 */ /* 0x000ea4000c1e1500 */
[----:B--2---:R-:W-:Y:S01]  /*16a0*/  HADD2.F32 R0, -RZ, R0.H0_H0 ;  /* 0x20000000ff007230 */ /* 0x004fe20000004100 */
[----:B------:R-:W-:Y:S06]  /*16b0*/  BRA `(.L_x_9431) ;  /* 0x0000000800c47947 */ /* 0x000fec0003800000 */
.L_x_9434:
        /* <DEDUP_REMOVED lines=8> */
.L_x_9437:
[----:B------:R-:W2:Y:S02]  /*1740*/  LDG.E.U16 R0, desc[UR36][R2.64] ;  /* 0x0000002402007981 */ /* 0x000ea4000c1e1500 */
[----:B--2---:R-:W-:Y:S01]  /*1750*/  HADD2.F32 R0, -RZ, R0.H0_H0 ;  /* 0x20000000ff007230 */ /* 0x004fe20000004100 */
[----:B------:R-:W-:Y:S06]  /*1760*/  BRA `(.L_x_9431) ;  /* 0x0000000800987947 */ /* 0x000fec0003800000 */
.L_x_9436:
[----:B------:R-:W2:Y:S01]  /*1770*/  LDG.E.64 R2, desc[UR36][R2.64] ;  /* 0x0000002402027981 */ /* 0x000ea2000c1e1b00 */
[----:B------:R-:W-:Y:S01]  /*1780*/  UMOV UR4, 0xf0000000 ;  /* 0xf000000000047882 */ /* 0x000fe20000000000 */
[----:B------:R-:W-:Y:S01]  /*1790*/  UMOV UR5, 0x380fffff ;  /* 0x380fffff00057882 */ /* 0x000fe20000000000 */
[----:B--2---:R-:W0:Y:S01]  /*17a0*/  F2F.F32.F64 R0, R2 ;  /* 0x0000000200007310 */ /* 0x004e220000301000 */
[----:B------:R-:W-:-:S14]  /*17b0*/  DSETP.GEU.AND P0, PT, |R2|, UR4, PT ;  /* 0x0000000402007e2a */ /* 0x000fdc000bf0e200 */
[----:B0-----:R-:W-:Y:S01]  /*17c0*/  @!P0 FMUL R0, R0, 1.175494350822287508e-38 ;  /* 0x0080000000008820 */ /* 0x001fe20000400000 */
[----:B------:R-:W-:Y:S06]  /*17d0*/  BRA `(.L_x_9431) ;  /* 0x00000008007c7947 */ /* 0x000fec0003800000 */
.L_x_9426:
        /* <DEDUP_REMOVED lines=12> */
.L_x_9440:
[----:B------:R-:W2:Y:S01]  /*18a0*/  LDG.E.64 R2, desc[UR36][R2.64] ;  /* 0x0000002402027981 */ /* 0x000ea2000c1e1b00 */
[----:B------:R-:W-:Y:S01]  /*18b0*/  UMOV UR4, 0xf0000000 ;  /* 0xf000000000047882 */ /* 0x000fe20000000000 */
[----:B------:R-:W-:Y:S01]  /*18c0*/  UMOV UR5, 0x380fffff ;  /* 0x380fffff00057882 */ /* 0x000fe20000000000 */
[----:B--2---:R-:W0:Y:S01]  /*18d0*/  F2F.F32.F64 R0, R2 ;  /* 0x0000000200007310 */ /* 0x004e220000301000 */
[----:B------:R-:W-:-:S14]  /*18e0*/  DSETP.GEU.AND P0, PT, |R2|, UR4, PT ;  /* 0x0000000402007e2a */ /* 0x000fdc000bf0e200 */
[----:B0-----:R-:W-:Y:S01]  /*18f0*/  @!P0 FMUL R0, R0, 1.175494350822287508e-38 ;  /* 0x0080000000008820 */ /* 0x001fe20000400000 */
[----:B------:R-:W-:Y:S06]  /*1900*/  BRA `(.L_x_9431) ;  /* 0x0000000800307947 */ /* 0x000fec0003800000 */
.L_x_9439:
        /* <DEDUP_REMOVED lines=26> */
.L_x_9442:
        /* <DEDUP_REMOVED lines=13> */
.L_x_9441:
[----:B------:R-:W2:Y:S02]  /*1b80*/  LDG.E.U16 R0, desc[UR36][R2.64] ;  /* 0x0000002402007981 */ /* 0x000ea4000c1e1500 */
[----:B--2---:R-:W-:Y:S01]  /*1b90*/  IMAD.U32 R0, R0, 0x10000, RZ ;  /* 0x0001000000007824 */ /* 0x004fe200078e00ff */
[----:B------:R-:W-:Y:S06]  /*1ba0*/  BRA `(.L_x_9431) ;  /* 0x0000000400887947 */ /* 0x000fec0003800000 */
.L_x_9438:
        /* <DEDUP_REMOVED lines=11> */
.L_x_9445:
        /* <DEDUP_REMOVED lines=20> */
.L_x_9447:
[----:B------:R-:W-:Y:S05]  /*1da0*/  BSYNC B0 ;  /* 0x0000000000007941 */ /* 0x000fea0003800000 */
.L_x_9446:
[----:B------:R-:W-:Y:S01]  /*1db0*/  LEA R3, R0, 0x3b800000, 0x17 ;  /* 0x3b80000000037811 */ /* 0x000fe200078eb8ff */
[----:B------:R-:W-:-:S05]  /*1dc0*/  IMAD.SHL.U32 R0, R2, 0x100000, RZ ;  /* 0x0010000002007824 */ /* 0x000fca00078e00ff */
[----:B------:R-:W-:Y:S01]  /*1dd0*/  LOP3.LUT R0, R3, R0, R4, 0xfe, !PT ;  /* 0x0000000003007212 */ /* 0x000fe200078efe04 */
[----:B------:R-:W-:Y:S06]  /*1de0*/  BRA `(.L_x_9431) ;  /* 0x0000000000f87947 */ /* 0x000fec0003800000 */
.L_x_9444:
        /* <DEDUP_REMOVED lines=20> */
.L_x_9449:
[----:B------:R-:W-:Y:S05]  /*1f30*/  BSYNC B0 ;  /* 0x0000000000007941 */ /* 0x000fea0003800000 */
.L_x_9448:
[----:B------:R-:W-:Y:S01]  /*1f40*/  LEA R3, R0, 0x37800000, 0x17 ;  /* 0x3780000000037811 */ /* 0x000fe200078eb8ff */
[----:B------:R-:W-:-:S05]  /*1f50*/  IMAD.SHL.U32 R0, R2, 0x200000, RZ ;  /* 0x0020000002007824 */ /* 0x000fca00078e00ff */
[----:B------:R-:W-:Y:S01]  /*1f60*/  LOP3.LUT R0, R3, R0, R4, 0xfe, !PT ;  /* 0x0000000003007212 */ /* 0x000fe200078efe04 */
[----:B------:R-:W-:Y:S06]  /*1f70*/  BRA `(.L_x_9431) ;  /* 0x0000000000947947 */ /* 0x000fec0003800000 */
.L_x_9443:
        /* <DEDUP_REMOVED lines=14> */
.L_x_9430:
        /* <DEDUP_REMOVED lines=16> */
.L_x_9452:
[----:B------:R-:W-:Y:S01]  /*2160*/  IMAD.MOV.U32 R0, RZ, RZ, RZ ;  /* 0x000000ffff007224 */ /* 0x000fe200078e00ff */
[----:B------:R-:W-:Y:S06]  /*2170*/  BRA `(.L_x_9431) ;  /* 0x0000000000147947 */ /* 0x000fec0003800000 */
.L_x_9451:
[----:B------:R-:W2:Y:S02]  /*2180*/  LDG.E.64 R2, desc[UR36][R2.64] ;  /* 0x0000002402027981 */ /* 0x000ea4000c1e1b00 */
[----:B--2---:R0:W1:Y:S01]  /*2190*/  I2F.U64 R0, R2 ;  /* 0x0000000200007312 */ /* 0x0040620000301000 */
[----:B------:R-:W-:Y:S05]  /*21a0*/  BRA `(.L_x_9431) ;  /* 0x0000000000087947 */ /* 0x000fea0003800000 */
.L_x_9450:
[----:B------:R-:W2:Y:S02]  /*21b0*/  LDG.E R0, desc[UR36][R2.64] ;  /* 0x0000002402007981 */ /* 0x000ea4000c1e1900 */
[----:B--2---:R-:W-:-:S07]  /*21c0*/  I2FP.F32.U32 R0, R0 ;  /* 0x0000000000007245 */ /* 0x004fce0000201000 */
.L_x_9431:
[----:B------:R-:W-:Y:S05]  /*21d0*/  BSYNC B6 ;  /* 0x0000000000067941 */ /* 0x000fea0003800000 */
.L_x_9425:
[----:B------:R-:W0:Y:S02]  /*21e0*/  LDC.U8 R4, c[0x0][0x421] ;  /* 0x00010840ff047b82 */ /* 0x000e240000000000 */
[----:B012345:R-:W0:Y:S02]  /*21f0*/  MUFU.LG2 R2, R0 ;  /* 0x0000000000027308 */ /* 0x03fe240000000c00 */
[----:B0-----:R-:W-:Y:S01]  /*2200*/  FMUL.FTZ R2, R2, 0.30103000998497009277 ;  /* 0x3e9a209b02027820 */ /* 0x001fe20000410000 */
[----:B------:R-:W-:-:S04]  /*2210*/  PRMT R3, R4, 0x9910, RZ ;  /* 0x0000991004037816 */ /* 0x000fc800000000ff */
        /* <DEDUP_REMOVED lines=13> */
.L_x_9456:
[----:B------:R-:W0:Y:S02]  /*22f0*/  F2I.S64.TRUNC R2, R2 ;  /* 0x0000000200027311 */ /* 0x000e24000020d900 */
[----:B0-----:R-:W-:-:S05]  /*2300*/  IMAD.MOV.U32 R5, RZ, RZ, R2 ;  /* 0x000000ffff057224 */ /* 0x001fca00078e0002 */
[----:B------:R0:W-:Y:S01]  /*2310*/  STG.E.U8 desc[UR36][R16.64], R5 ;  /* 0x0000000510007986 */ /* 0x0001e2000c101124 */
[----:B------:R-:W-:Y:S05]  /*2320*/  BRA `(.L_x_9458) ;  /* 0x0000000c00407947 */ /* 0x000fea0003800000 */
.L_x_9455:
        /* <DEDUP_REMOVED lines=9> */
.L_x_9460:
[----:B------:R-:W0:Y:S02]  /*23c0*/  F2I.FTZ.TRUNC.NTZ R3, R2 ;  /* 0x0000000200037305 */ /* 0x000e24000021f100 */
[----:B0-----:R0:W-:Y:S01]  /*23d0*/  STG.E desc[UR36][R16.64], R3 ;  /* 0x0000000310007986 */ /* 0x0011e2000c101924 */
[----:B------:R-:W-:Y:S05]  /*23e0*/  BRA `(.L_x_9458) ;  /* 0x0000000c00107947 */ /* 0x000fea0003800000 */
.L_x_9459:
[----:B------:R-:W0:Y:S02]  /*23f0*/  F2I.FTZ.TRUNC.NTZ R3, R2 ;  /* 0x0000000200037305 */ /* 0x000e24000021f100 */
[----:B0-----:R0:W-:Y:S01]  /*2400*/  STG.E.U16 desc[UR36][R16.64], R3 ;  /* 0x0000000310007986 */ /* 0x0011e2000c101524 */
[----:B------:R-:W-:Y:S05]  /*2410*/  BRA `(.L_x_9458) ;  /* 0x0000000c00047947 */ /* 0x000fea0003800000 */
.L_x_9454:
        /* <DEDUP_REMOVED lines=8> */
.L_x_9462:
[----:B------:R-:W-:-:S05]  /*24a0*/  F2FP.F16.F32.PACK_AB R2, RZ, R2 ;  /* 0x00000002ff02723e */ /* 0x000fca00000000ff */
[----:B------:R0:W-:Y:S01]  /*24b0*/  STG.E.U16 desc[UR36][R16.64], R2 ;  /* 0x0000000210007986 */ /* 0x0001e2000c101524 */
[----:B------:R-:W-:Y:S05]  /*24c0*/  BRA `(.L_x_9458) ;  /* 0x0000000800d87947 */ /* 0x000fea0003800000 */
.L_x_9461:
        /* <DEDUP_REMOVED lines=9> */
.L_x_9464:
[----:B------:R-:W-:-:S04]  /*2560*/  F2FP.F16.F32.PACK_AB R3, RZ, R2 ;  /* 0x00000002ff03723e */ /* 0x000fc800000000ff */
[----:B------:R-:W-:-:S05]  /*2570*/  PRMT R3, R3, 0x5410, RZ ;  /* 0x0000541003037816 */ /* 0x000fca00000000ff */
[----:B------:R0:W-:Y:S01]  /*2580*/  STG.E desc[UR36][R16.64], R3 ;  /* 0x0000000310007986 */ /* 0x0001e2000c101924 */
[----:B------:R-:W-:Y:S05]  /*2590*/  BRA `(.L_x_9458) ;  /* 0x0000000800a47947 */ /* 0x000fea0003800000 */
.L_x_9463:
[----:B------:R-:W-:-:S06]  /*25a0*/  FMUL.FTZ R2, R2, 1 ;  /* 0x3f80000002027820 */ /* 0x000fcc0000410000 */
[----:B------:R-:W0:Y:S02]  /*25b0*/  F2F.F64.F32 R2, R2 ;  /* 0x0000000200027310 */ /* 0x000e240000201800 */
[----:B0-----:R0:W-:Y:S01]  /*25c0*/  STG.E.64 desc[UR36][R16.64], R2 ;  /* 0x0000000210007986 */ /* 0x0011e2000c101b24 */
[----:B------:R-:W-:Y:S05]  /*25d0*/  BRA `(.L_x_9458) ;  /* 0x0000000800947947 */ /* 0x000fea0003800000 */
.L_x_9453:
        /* <DEDUP_REMOVED lines=12> */
.L_x_9467:
[----:B------:R-:W-:Y:S01]  /*26a0*/  FMUL.FTZ R4, R2, 1 ;  /* 0x3f80000002047820 */ /* 0x000fe20000410000 */
[----:B------:R-:W-:-:S05]  /*26b0*/  CS2R R6, SRZ ;  /* 0x0000000000067805 */ /* 0x000fca000001ff00 */
[----:B------:R-:W0:Y:S02]  /*26c0*/  F2F.F64.F32 R4, R4 ;  /* 0x0000000400047310 */ /* 0x000e240000201800 */
[----:B0-----:R0:W-:Y:S01]  /*26d0*/  STG.E.128 desc[UR36][R16.64], R4 ;  /* 0x0000000410007986 */ /* 0x0011e2000c101d24 */
[----:B------:R-:W-:Y:S05]  /*26e0*/  BRA `(.L_x_9458) ;  /* 0x0000000800507947 */ /* 0x000fea0003800000 */
.L_x_9466:
        /* <DEDUP_REMOVED lines=20> */
.L_x_9471:
[----:B------:R-:W-:Y:S05]  /*2830*/  BSYNC B0 ;  /* 0x0000000000007941 */ /* 0x000fea0003800000 */
.L_x_9470:
[----:B------:R-:W-:-:S05]  /*2840*/  LOP3.LUT R5, R0, R5, RZ, 0xfc, !PT ;  /* 0x0000000500057212 */ /* 0x000fca00078efcff */
[----:B------:R0:W-:Y:S01]  /*2850*/  STG.E.U8 desc[UR36][R16.64], R5 ;  /* 0x0000000510007986 */ /* 0x0001e2000c101124 */
[----:B------:R-:W-:Y:S05]  /*2860*/  BRA `(.L_x_9458) ;  /* 0x0000000400f07947 */ /* 0x000fea0003800000 */
.L_x_9469:
        /* <DEDUP_REMOVED lines=12> */
.L_x_9473:
[----:B------:R-:W-:Y:S01]  /*2930*/  IMAD.MOV.U32 R0, RZ, RZ, 0x7f ;  /* 0x0000007fff007424 */ /* 0x000fe200078e00ff */
[----:B------:R-:W-:-:S04]  /*2940*/  ISETP.GT.U32.AND P0, PT, R4, 0x7f800000, PT ;  /* 0x7f8000000400780c */ /* 0x000fc80003f04070 */
[----:B------:R-:W-:-:S09]  /*2950*/  SEL R0, R0, 0x7c, P0 ;  /* 0x0000007c00007807 */ /* 0x000fd20000000000 */
.L_x_9474:
[----:B------:R-:W-:Y:S05]  /*2960*/  BSYNC B0 ;  /* 0x0000000000007941 */ /* 0x000fea0003800000 */
.L_x_9472:
[----:B------:R-:W-:-:S04]  /*2970*/  LOP3.LUT R2, R2, 0x80000000, RZ, 0xc0, !PT ;  /* 0x8000000002027812 */ /* 0x000fc800078ec0ff */
[----:B------:R-:W-:-:S04]  /*2980*/  SHF.R.U32.HI R3, RZ, 0x18, R2 ;  /* 0x00000018ff037819 */ /* 0x000fc80000011602 */
[----:B------:R-:W-:-:S05]  /*2990*/  LOP3.LUT R3, R0, R3, RZ, 0xfc, !PT ;  /* 0x0000000300037212 */ /* 0x000fca00078efcff */
[----:B------:R0:W-:Y:S01]  /*29a0*/  STG.E.U8 desc[UR36][R16.64], R3 ;  /* 0x0000000310007986 */ /* 0x0001e2000c101124 */
[----:B------:R-:W-:Y:S05]  /*29b0*/  BRA `(.L_x_9458) ;  /* 0x00000004009c7947 */ /* 0x000fea0003800000 */
.L_x_9468:
[----:B------:R-:W-:-:S05]  /*29c0*/  F2FP.BF16.F32.PACK_AB R2, RZ, R2 ;  /* 0x00000002ff02723e */ /* 0x000fca00000010ff */
[----:B------:R0:W-:Y:S01]  /*29d0*/  STG.E.U16 desc[UR36][R16.64], R2 ;  /* 0x0000000210007986 */ /* 0x0001e2000c101524 */
[----:B------:R-:W-:Y:S05]  /*29e0*/  BRA `(.L_x_9458) ;  /* 0x0000000400907947 */ /* 0x000fea0003800000 */
.L_x_9465:
        /* <DEDUP_REMOVED lines=11> */
.L_x_9477:
        /* <DEDUP_REMOVED lines=16> */
.L_x_9480:
[----:B------:R-:W-:-:S04]  /*2ba0*/  LOP3.LUT R2, R2, 0x80000000, RZ, 0xc0, !PT ;  /* 0x8000000002027812 */ /* 0x000fc800078ec0ff */
[----:B------:R-:W-:-:S04]  /*2bb0*/  SHF.R.U32.HI R3, RZ, 0x18, R2 ;  /* 0x00000018ff037819 */ /* 0x000fc80000011602 */
[----:B------:R-:W-:-:S04]  /*2bc0*/  LOP3.LUT R0, R0, R3, RZ, 0xfc, !PT ;  /* 0x0000000300007212 */ /* 0x000fc800078efcff */
[----:B------:R-:W-:-:S07]  /*2bd0*/  PRMT R8, R0, 0x7610, R8 ;  /* 0x0000761000087816 */ /* 0x000fce0000000008 */
.L_x_9479:
[----:B------:R-:W-:Y:S05]  /*2be0*/  BSYNC B0 ;  /* 0x0000000000007941 */ /* 0x000fea0003800000 */
.L_x_9478:
[----:B------:R0:W-:Y:S01]  /*2bf0*/  STG.E.U8 desc[UR36][R16.64], R8 ;  /* 0x0000000810007986 */ /* 0x0001e2000c101124 */
[----:B------:R-:W-:Y:S05]  /*2c00*/  BRA `(.L_x_9458) ;  /* 0x0000000400087947 */ /* 0x000fea0003800000 */
.L_x_9476:
        /* <DEDUP_REMOVED lines=16> */
.L_x_9483:
[----:B------:R-:W-:-:S04]  /*2d10*/  LOP3.LUT R2, R2, 0x80000000, RZ, 0xc0, !PT ;  /* 0x8000000002027812 */ /* 0x000fc800078ec0ff */
[----:B------:R-:W-:-:S04]  /*2d20*/  SHF.R.U32.HI R3, RZ, 0x18, R2 ;  /* 0x00000018ff037819 */ /* 0x000fc80000011602 */
[----:B------:R-:W-:-:S04]  /*2d30*/  LOP3.LUT R0, R0, R3, RZ, 0xfc, !PT ;  /* 0x0000000300007212 */ /* 0x000fc800078efcff */
[----:B------:R-:W-:-:S07]  /*2d40*/  PRMT R8, R0, 0x7610, R8 ;  /* 0x0000761000087816 */ /* 0x000fce0000000008 */
.L_x_9482:
[----:B------:R-:W-:Y:S05]  /*2d50*/  BSYNC B0 ;  /* 0x0000000000007941 */ /* 0x000fea0003800000 */
.L_x_9481:
[----:B------:R3:W-:Y:S01]  /*2d60*/  STG.E.U8 desc[UR36][R16.64], R8 ;  /* 0x0000000810007986 */ /* 0x0007e2000c101124 */
[----:B------:R-:W-:Y:S05]  /*2d70*/  BRA `(.L_x_9458) ;  /* 0x0000000000ac7947 */ /* 0x000fea0003800000 */
.L_x_9475:
        /* <DEDUP_REMOVED lines=21> */
.L_x_9457:
        /* <DEDUP_REMOVED lines=16> */
.L_x_9486:
[----:B------:R-:W-:Y:S05]  /*2fd0*/  BRA `(.L_x_9458) ;  /* 0x0000000000147947 */ /* 0x000fea0003800000 */
.L_x_9485:
[----:B------:R-:W0:Y:S02]  /*2fe0*/  F2I.U64.TRUNC R2, R2 ;  /* 0x0000000200027311 */ /* 0x000e24000020d800 */
[----:B0-----:R2:W-:Y:S01]  /*2ff0*/  STG.E.64 desc[UR36][R16.64], R2 ;  /* 0x0000000210007986 */ /* 0x0015e2000c101b24 */
[----:B------:R-:W-:Y:S05]  /*3000*/  BRA `(.L_x_9458) ;  /* 0x0000000000087947 */ /* 0x000fea0003800000 */
.L_x_9484:
[----:B------:R-:W0:Y:S02]  /*3010*/  F2I.FTZ.U32.TRUNC.NTZ R3, R2 ;  /* 0x0000000200037305 */ /* 0x000e24000021f000 */
[----:B0-----:R0:W-:Y:S02]  /*3020*/  STG.E desc[UR36][R16.64], R3 ;  /* 0x0000000310007986 */ /* 0x0011e4000c101924 */
.L_x_9458:
[----:B------:R-:W-:-:S04]  /*3030*/  IMAD R18, R23, 0x200, R18 ;  /* 0x0000020017127824 */ /* 0x000fc800078e0212 */
[----:B------:R-:W-:-:S07]  /*3040*/  VIADD R19, R18, 0x80 ;  /* 0x0000008012137836 */ /* 0x000fce0000000000 */
.L_x_9423:
[----:B------:R-:W-:Y:S05]  /*3050*/  BSYNC B7 ;  /* 0x0000000000077941 */ /* 0x000fea0003800000 */
.L_x_9422:
        /* <DEDUP_REMOVED lines=307> */
.L_x_9489:
        /* <DEDUP_REMOVED lines=22> */
.L_x_9494:
[----:B------:R-:W2:Y:S02]  /*44f0*/  LDG.E.U8 R0, desc[UR36][R2.64] ;  /* 0x0000002402007981 */ /* 0x000ea4000c1e1100 */
[----:B--2---:R-:W-:Y:S01]  /*4500*/  I2FP.F32.U32 R0, R0 ;  /* 0x0000000000007245 */ /* 0x004fe20000201000 */
[----:B------:R-:W-:Y:S06]  /*4510*/  BRA `(.L_x_9496) ;  /* 0x0000000c002c7947 */ /* 0x000fec0003800000 */
.L_x_9493:
        /* <DEDUP_REMOVED lines=9> */
.L_x_9498:
[----:B------:R-:W2:Y:S02]  /*45b0*/  LDG.E R0, desc[UR36][R2.64] ;  /* 0x0000002402007981 */ /* 0x000ea4000c1e1900 */
[----:B--2---:R-:W-:Y:S01]  /*45c0*/  I2FP.F32.S32 R0, R0 ;  /* 0x0000000000007245 */ /* 0x004fe20000201400 */
[----:B------:R-:W-:Y:S06]  /*45d0*/  BRA `(.L_x_9496) ;  /* 0x0000000800fc7947 */ /* 0x000fec0003800000 */
.L_x_9497:
[----:B------:R-:W2:Y:S02]  /*45e0*/  LDG.E.U16 R0, desc[UR36][R2.64] ;  /* 0x0000002402007981 */ /* 0x000ea4000c1e1500 */
[----:B--2---:R-:W1:Y:S01]  /*45f0*/  I2F.S16 R0, R0 ;  /* 0x0000000000007306 */ /* 0x004e620000101400 */
[----:B------:R-:W-:Y:S05]  /*4600*/  BRA `(.L_x_9496) ;  /* 0x0000000800f07947 */ /* 0x000fea0003800000 */
.L_x_9492:
        /* <DEDUP_REMOVED lines=8> */
.L_x_9500:
[----:B------:R-:W2:Y:S02]  /*4690*/  LDG.E.U16 R0, desc[UR36][R2.64] ;  /* 0x0000002402007981 */ /* 0x000ea4000c1e1500 */
[----:B--2---:R-:W-:Y:S01]  /*46a0*/  HADD2.F32 R0, -RZ, R0.H0_H0 ;  /* 0x20000000ff007230 */ /* 0x004fe20000004100 */
[----:B------:R-:W-:Y:S06]  /*46b0*/  BRA `(.L_x_9496) ;  /* 0x0000000800c47947 */ /* 0x000fec0003800000 */
.L_x_9499:
        /* <DEDUP_REMOVED lines=8> */
.L_x_9502:
[----:B------:R-:W2:Y:S02]  /*4740*/  LDG.E.U16 R0, desc[UR36][R2.64] ;  /* 0x0000002402007981 */ /* 0x000ea4000c1e1500 */
[----:B--2---:R-:W-:Y:S01]  /*4750*/  HADD2.F32 R0, -RZ, R0.H0_H0 ;  /* 0x20000000ff007230 */ /* 0x004fe20000004100 */
[----:B------:R-:W-:Y:S06]  /*4760*/  BRA `(.L_x_9496) ;  /* 0x0000000800987947 */ /* 0x000fec0003800000 */
.L_x_9501:
[----:B------:R-:W2:Y:S01]  /*4770*/  LDG.E.64 R2, desc[UR36][R2.64] ;  /* 0x0000002402027981 */ /* 0x000ea2000c1e1b00 */
[----:B------:R-:W-:Y:S01]  /*4780*/  UMOV UR4, 0xf0000000 ;  /* 0xf000000000047882 */ /* 0x000fe20000000000 */
[----:B------:R-:W-:Y:S01]  /*4790*/  UMOV UR5, 0x380fffff ;  /* 0x380fffff00057882 */ /* 0x000fe20000000000 */
[----:B--2---:R-:W0:Y:S01]  /*47a0*/  F2F.F32.F64 R0, R2 ;  /* 0x0000000200007310 */ /* 0x004e220000301000 */
[----:B------:R-:W-:-:S14]  /*47b0*/  DSETP.GEU.AND P0, PT, |R2|, UR4, PT ;  /* 0x0000000402007e2a */ /* 0x000fdc000bf0e200 */
[----:B0-----:R-:W-:Y:S01]  /*47c0*/  @!P0 FMUL R0, R0, 1.175494350822287508e-38 ;  /* 0x0080000000008820 */ /* 0x001fe20000400000 */
[----:B------:R-:W-:Y:S06]  /*47d0*/  BRA `(.L_x_9496) ;  /* 0x00000008007c7947 */ /* 0x000fec0003800000 */
.L_x_9491:
        /* <DEDUP_REMOVED lines=12> */
.L_x_9505:
[----:B------:R-:W2:Y:S01]  /*48a0*/  LDG.E.64 R2, desc[UR36][R2.64] ;  /* 0x0000002402027981 */ /* 0x000ea2000c1e1b00 */
[----:B------:R-:W-:Y:S01]  /*48b0*/  UMOV UR4, 0xf0000000 ;  /* 0xf000000000047882 */ /* 0x000fe20000000000 */
[----:B------:R-:W-:Y:S01]  /*48c0*/  UMOV UR5, 0x380fffff ;  /* 0x380fffff00057882 */ /* 0x000fe20000000000 */
[----:B--2---:R-:W0:Y:S01]  /*48d0*/  F2F.F32.F64 R0, R2 ;  /* 0x0000000200007310 */ /* 0x004e220000301000 */
[----:B------:R-:W-:-:S14]  /*48e0*/  DSETP.GEU.AND P0, PT, |R2|, UR4, PT ;  /* 0x0000000402007e2a */ /* 0x000fdc000bf0e200 */
[----:B0-----:R-:W-:Y:S01]  /*48f0*/  @!P0 FMUL R0, R0, 1.175494350822287508e-38 ;  /* 0x0080000000008820 */ /* 0x001fe20000400000 */
[----:B------:R-:W-:Y:S06]  /*4900*/  BRA `(.L_x_9496) ;  /* 0x0000000800307947 */ /* 0x000fec0003800000 */
.L_x_9504:
        /* <DEDUP_REMOVED lines=26> */
.L_x_9507:
        /* <DEDUP_REMOVED lines=13> */
.L_x_9506:
[----:B------:R-:W2:Y:S02]  /*4b80*/  LDG.E.U16 R0, desc[UR36][R2.64] ;  /* 0x0000002402007981 */ /* 0x000ea4000c1e1500 */
[----:B--2---:R-:W-:Y:S01]  /*4b90*/  IMAD.U32 R0, R0, 0x10000, RZ ;  /* 0x0001000000007824 */ /* 0x004fe200078e00ff */
[----:B------:R-:W-:Y:S06]  /*4ba0*/  BRA `(.L_x_9496) ;  /* 0x0000000400887947 */ /* 0x000fec0003800000 */
.L_x_9503:
        /* <DEDUP_REMOVED lines=11> */
.L_x_9510:
        /* <DEDUP_REMOVED lines=20> */
.L_x_9512:
[----:B------:R-:W-:Y:S05]  /*4da0*/  BSYNC B0 ;  /* 0x0000000000007941 */ /* 0x000fea0003800000 */
.L_x_9511:
[----:B------:R-:W-:Y:S01]  /*4db0*/  LEA R3, R0, 0x3b800000, 0x17 ;  /* 0x3b80000000037811 */ /* 0x000fe200078eb8ff */
[----:B------:R-:W-:-:S05]  /*4dc0*/  IMAD.SHL.U32 R0, R2, 0x100000, RZ ;  /* 0x0010000002007824 */ /* 0x000fca00078e00ff */
[----:B------:R-:W-:Y:S01]  /*4dd0*/  LOP3.LUT R0, R3, R0, R4, 0xfe, !PT ;  /* 0x0000000003007212 */ /* 0x000fe200078efe04 */
[----:B------:R-:W-:Y:S06]  /*4de0*/  BRA `(.L_x_9496) ;  /* 0x0000000000f87947 */ /* 0x000fec0003800000 */
.L_x_9509:
        /* <DEDUP_REMOVED lines=20> */
.L_x_9514:
[----:B------:R-:W-:Y:S05]  /*4f30*/  BSYNC B0 ;  /* 0x0000000000007941 */ /* 0x000fea0003800000 */
.L_x_9513:
[----:B------:R-:W-:Y:S01]  /*4f40*/  LEA R3, R0, 0x37800000, 0x17 ;  /* 0x3780000000037811 */ /* 0x000fe200078eb8ff */
[----:B------:R-:W-:-:S05]  /*4f50*/  IMAD.SHL.U32 R0, R2, 0x200000, RZ ;  /* 0x0020000002007824 */ /* 0x000fca00078e00ff */
[----:B------:R-:W-:Y:S01]  /*4f60*/  LOP3.LUT R0, R3, R0, R4, 0xfe, !PT ;  /* 0x0000000003007212 */ /* 0x000fe200078efe04 */
[----:B------:R-:W-:Y:S06]  /*4f70*/  BRA `(.L_x_9496) ;  /* 0x0000000000947947 */ /* 0x000fec0003800000 */
.L_x_9508:
        /* <DEDUP_REMOVED lines=14> */
.L_x_9495:
        /* <DEDUP_REMOVED lines=16> */
.L_x_9517:
[----:B------:R-:W-:Y:S01]  /*5160*/  IMAD.MOV.U32 R0, RZ, RZ, RZ ;  /* 0x000000ffff007224 */ /* 0x000fe200078e00ff */
[----:B------:R-:W-:Y:S06]  /*5170*/  BRA `(.L_x_9496) ;  /* 0x0000000000147947 */ /* 0x000fec0003800000 */
.L_x_9516:
[----:B------:R-:W2:Y:S02]  /*5180*/  LDG.E.64 R2, desc[UR36][R2.64] ;  /* 0x0000002402027981 */ /* 0x000ea4000c1e1b00 */
[----:B--2---:R0:W1:Y:S01]  /*5190*/  I2F.U64 R0, R2 ;  /* 0x0000000200007312 */ /* 0x0040620000301000 */
[----:B------:R-:W-:Y:S05]  /*51a0*/  BRA `(.L_x_9496) ;  /* 0x0000000000087947 */ /* 0x000fea0003800000 */
.L_x_9515:
[----:B------:R-:W2:Y:S02]  /*51b0*/  LDG.E R0, desc[UR36][R2.64] ;  /* 0x0000002402007981 */ /* 0x000ea4000c1e1900 */
[----:B--2---:R-:W-:-:S07]  /*51c0*/  I2FP.F32.U32 R0, R0 ;  /* 0x0000000000007245 */ /* 0x004fce0000201000 */
.L_x_9496:
[----:B------:R-:W-:Y:S05]  /*51d0*/  BSYNC B6 ;  /* 0x0000000000067941 */ /* 0x000fea0003800000 */
.L_x_9490:
        /* <DEDUP_REMOVED lines=17> */
.L_x_9521:
[----:B------:R-:W0:Y:S02]  /*52f0*/  F2I.S64.TRUNC R2, R2 ;  /* 0x0000000200027311 */ /* 0x000e24000020d900 */
[----:B0-----:R-:W-:-:S05]  /*5300*/  IMAD.MOV.U32 R5, RZ, RZ, R2 ;  /* 0x000000ffff057224 */ /* 0x001fca00078e0002 */
[----:B------:R4:W-:Y:S01]  /*5310*/  STG.E.U8 desc[UR36][R16.64], R5 ;  /* 0x0000000510007986 */ /* 0x0009e2000c101124 */
[----:B------:R-:W-:Y:S05]  /*5320*/  BRA `(.L_x_9523) ;  /* 0x0000000c00407947 */ /* 0x000fea0003800000 */
.L_x_9520:
        /* <DEDUP_REMOVED lines=9> */
.L_x_9525:
[----:B------:R-:W0:Y:S02]  /*53c0*/  F2I.FTZ.TRUNC.NTZ R3, R2 ;  /* 0x0000000200037305 */ /* 0x000e24000021f100 */
[----:B0-----:R2:W-:Y:S01]  /*53d0*/  STG.E desc[UR36][R16.64], R3 ;  /* 0x0000000310007986 */ /* 0x0015e2000c101924 */
[----:B------:R-:W-:Y:S05]  /*53e0*/  BRA `(.L_x_9523) ;  /* 0x0000000c00107947 */ /* 0x000fea0003800000 */
.L_x_9524:
[----:B------:R-:W0:Y:S02]  /*53f0*/  F2I.FTZ.TRUNC.NTZ R3, R2 ;  /* 0x0000000200037305 */ /* 0x000e24000021f100 */
[----:B0-----:R0:W-:Y:S01]  /*5400*/  STG.E.U16 desc[UR36][R16.64], R3 ;  /* 0x0000000310007986 */ /* 0x0011e2000c101524 */
[----:B------:R-:W-:Y:S05]  /*5410*/  BRA `(.L_x_9523) ;  /* 0x0000000c00047947 */ /* 0x000fea0003800000 */
.L_x_9519:
        /* <DEDUP_REMOVED lines=8> */
.L_x_9527:
[----:B------:R-:W-:-:S05]  /*54a0*/  F2FP.F16.F32.PACK_AB R2, RZ, R2 ;  /* 0x00000002ff02723e */ /* 0x000fca00000000ff */
[----:B------:R0:W-:Y:S01]  /*54b0*/  STG.E.U16 desc[UR36][R16.64], R2 ;  /* 0x0000000210007986 */ /* 0x0001e2000c101524 */
[----:B------:R-:W-:Y:S05]  /*54c0*/  BRA `(.L_x_9523) ;  /* 0x0000000800d87947 */ /* 0x000fea0003800000 */
.L_x_9526:
        /* <DEDUP_REMOVED lines=9> */
.L_x_9529:
[----:B------:R-:W-:-:S04]  /*5560*/  F2FP.F16.F32.PACK_AB R3, RZ, R2 ;  /* 0x00000002ff03723e */ /* 0x000fc800000000ff */
[----:B------:R-:W-:-:S05]  /*5570*/  PRMT R3, R3, 0x5410, RZ ;  /* 0x0000541003037816 */ /* 0x000fca00000000ff */
[----:B------:R0:W-:Y:S01]  /*5580*/  STG.E desc[UR36][R16.64], R3 ;  /* 0x0000000310007986 */ /* 0x0001e2000c101924 */
[----:B------:R-:W-:Y:S05]  /*5590*/  BRA `(.L_x_9523) ;  /* 0x0000000800a47947 */ /* 0x000fea0003800000 */
.L_x_9528:
[----:B------:R-:W-:-:S06]  /*55a0*/  FMUL.FTZ R2, R2, 1 ;  /* 0x3f80000002027820 */ /* 0x000fcc0000410000 */
[----:B------:R-:W0:Y:S02]  /*55b0*/  F2F.F64.F32 R2, R2 ;  /* 0x0000000200027310 */ /* 0x000e240000201800 */
[----:B0-----:R0:W-:Y:S01]  /*55c0*/  STG.E.64 desc[UR36][R16.64], R2 ;  /* 0x0000000210007986 */ /* 0x0011e2000c101b24 */
[----:B------:R-:W-:Y:S05]  /*55d0*/  BRA `(.L_x_9523) ;  /* 0x0000000800947947 */ /* 0x000fea0003800000 */
.L_x_9518:
        /* <DEDUP_REMOVED lines=12> */
.L_x_9532:
[----:B------:R-:W-:Y:S01]  /*56a0*/  FMUL.FTZ R4, R2, 1 ;  /* 0x3f80000002047820 */ /* 0x000fe20000410000 */
[----:B------:R-:W-:-:S05]  /*56b0*/  CS2R R6, SRZ ;  /* 0x0000000000067805 */ /* 0x000fca000001ff00 */
[----:B------:R-:W0:Y:S02]  /*56c0*/  F2F.F64.F32 R4, R4 ;  /* 0x0000000400047310 */ /* 0x000e240000201800 */
[----:B0-----:R0:W-:Y:S01]  /*56d0*/  STG.E.128 desc[UR36][R16.64], R4 ;  /* 0x0000000410007986 */ /* 0x0011e2000c101d24 */
[----:B------:R-:W-:Y:S05]  /*56e0*/  BRA `(.L_x_9523) ;  /* 0x0000000800507947 */ /* 0x000fea0003800000 */
.L_x_9531:
        /* <DEDUP_REMOVED lines=20> */
.L_x_9536:
[----:B------:R-:W-:Y:S05]  /*5830*/  BSYNC B0 ;  /* 0x0000000000007941 */ /* 0x000fea0003800000 */
.L_x_9535:
[----:B------:R-:W-:-:S05]  /*5840*/  LOP3.LUT R5, R0, R5, RZ, 0xfc, !PT ;  /* 0x0000000500057212 */ /* 0x000fca00078efcff */
[----:B------:R0:W-:Y:S01]  /*5850*/  STG.E.U8 desc[UR36][R16.64], R5 ;  /* 0x0000000510007986 */ /* 0x0001e2000c101124 */
[----:B------:R-:W-:Y:S05]  /*5860*/  BRA `(.L_x_9523) ;  /* 0x0000000400f07947 */ /* 0x000fea0003800000 */
.L_x_9534:
        /* <DEDUP_REMOVED lines=12> */
.L_x_9538:
[----:B------:R-:W-:Y:S01]  /*5930*/  IMAD.MOV.U32 R0, RZ, RZ, 0x7f ;  /* 0x0000007fff007424 */ /* 0x000fe200078e00ff */
[----:B------:R-:W-:-:S04]  /*5940*/  ISETP.GT.U32.AND P0, PT, R4, 0x7f800000, PT ;  /* 0x7f8000000400780c */ /* 0x000fc80003f04070 */
[----:B------:R-:W-:-:S09]  /*5950*/  SEL R0, R0, 0x7c, P0 ;  /* 0x0000007c00007807 */ /* 0x000fd20000000000 */
.L_x_9539:
[----:B------:R-:W-:Y:S05]  /*5960*/  BSYNC B0 ;  /* 0x0000000000007941 */ /* 0x000fea0003800000 */
.L_x_9537:
[----:B------:R-:W-:-:S04]  /*5970*/  LOP3.LUT R2, R2, 0x80000000, RZ, 0xc0, !PT ;  /* 0x8000000002027812 */ /* 0x000fc800078ec0ff */
[----:B------:R-:W-:-:S04]  /*5980*/  SHF.R.U32.HI R3, RZ, 0x18, R2 ;  /* 0x00000018ff037819 */ /* 0x000fc80000011602 */
[----:B------:R-:W-:-:S05]  /*5990*/  LOP3.LUT R3, R0, R3, RZ, 0xfc, !PT ;  /* 0x0000000300037212 */ /* 0x000fca00078efcff */
[----:B------:R0:W-:Y:S01]  /*59a0*/  STG.E.U8 desc[UR36][R16.64], R3 ;  /* 0x0000000310007986 */ /* 0x0001e2000c101124 */
[----:B------:R-:W-:Y:S05]  /*59b0*/  BRA `(.L_x_9523) ;  /* 0x00000004009c7947 */ /* 0x000fea0003800000 */
.L_x_9533:
[----:B------:R-:W-:-:S05]  /*59c0*/  F2FP.BF16.F32.PACK_AB R2, RZ, R2 ;  /* 0x00000002ff02723e */ /* 0x000fca00000010ff */
[----:B------:R0:W-:Y:S01]  /*59d0*/  STG.E.U16 desc[UR36][R16.64], R2 ;  /* 0x0000000210007986 */ /* 0x0001e2000c101524 */
[----:B------:R-:W-:Y:S05]  /*59e0*/  BRA `(.L_x_9523) ;  /* 0x0000000400907947 */ /* 0x000fea0003800000 */
.L_x_9530:
        /* <DEDUP_REMOVED lines=11> */
.L_x_9542:
        /* <DEDUP_REMOVED lines=16> */
.L_x_9545:
[----:B------:R-:W-:-:S04]  /*5ba0*/  LOP3.LUT R2, R2, 0x80000000, RZ, 0xc0, !PT ;  /* 0x8000000002027812 */ /* 0x000fc800078ec0ff */
[----:B------:R-:W-:-:S04]  /*5bb0*/  SHF.R.U32.HI R3, RZ, 0x18, R2 ;  /* 0x00000018ff037819 */ /* 0x000fc80000011602 */
[----:B------:R-:W-:-:S04]  /*5bc0*/  LOP3.LUT R0, R0, R3, RZ, 0xfc, !PT ;  /* 0x0000000300007212 */ /* 0x000fc800078efcff */
[----:B------:R-:W-:-:S07]  /*5bd0*/  PRMT R8, R0, 0x7610, R8 ;  /* 0x0000761000087816 */ /* 0x000fce0000000008 */
.L_x_9544:
[----:B------:R-:W-:Y:S05]  /*5be0*/  BSYNC B0 ;  /* 0x0000000000007941 */ /* 0x000fea0003800000 */
.L_x_9543:
[----:B------:R0:W-:Y:S01]  /*5bf0*/  STG.E.U8 desc[UR36][R16.64], R8 ;  /* 0x0000000810007986 */ /* 0x0001e2000c101124 */
[----:B------:R-:W-:Y:S05]  /*5c00*/  BRA `(.L_x_9523) ;  /* 0x0000000400087947 */ /* 0x000fea0003800000 */
.L_x_9541:
        /* <DEDUP_REMOVED lines=16> */
.L_x_9548:
[----:B------:R-:W-:-:S04]  /*5d10*/  LOP3.LUT R2, R2, 0x80000000, RZ, 0xc0, !PT ;  /* 0x8000000002027812 */ /* 0x000fc800078ec0ff */
[----:B------:R-:W-:-:S04]  /*5d20*/  SHF.R.U32.HI R3, RZ, 0x18, R2 ;  /* 0x00000018ff037819 */ /* 0x000fc80000011602 */
[----:B------:R-:W-:-:S04]  /*5d30*/  LOP3.LUT R0, R0, R3, RZ, 0xfc, !PT ;  /* 0x0000000300007212 */ /* 0x000fc800078efcff */
[----:B------:R-:W-:-:S07]  /*5d40*/  PRMT R8, R0, 0x7610, R8 ;  /* 0x0000761000087816 */ /* 0x000fce0000000008 */
.L_x_9547:
[----:B------:R-:W-:Y:S05]  /*5d50*/  BSYNC B0 ;  /* 0x0000000000007941 */ /* 0x000fea0003800000 */
.L_x_9546:
[----:B------:R0:W-:Y:S01]  /*5d60*/  STG.E.U8 desc[UR36][R16.64], R8 ;  /* 0x0000000810007986 */ /* 0x0001e2000c101124 */
[----:B------:R-:W-:Y:S05]  /*5d70*/  BRA `(.L_x_9523) ;  /* 0x0000000000ac7947 */ /* 0x000fea0003800000 */
.L_x_9540:
        /* <DEDUP_REMOVED lines=21> */
.L_x_9522:
        /* <DEDUP_REMOVED lines=16> */
.L_x_9551:
[----:B------:R-:W-:Y:S05]  /*5fd0*/  BRA `(.L_x_9523) ;  /* 0x0000000000147947 */ /* 0x000fea0003800000 */
.L_x_9550:
[----:B------:R-:W0:Y:S02]  /*5fe0*/  F2I.U64.TRUNC R2, R2 ;  /* 0x0000000200027311 */ /* 0x000e24000020d800 */
[----:B0-----:R0:W-:Y:S01]  /*5ff0*/  STG.E.64 desc[UR36][R16.64], R2 ;  /* 0x0000000210007986 */ /* 0x0011e2000c101b24 */
[----:B------:R-:W-:Y:S05]  /*6000*/  BRA `(.L_x_9523) ;  /* 0x0000000000087947 */ /* 0x000fea0003800000 */
.L_x_9549:
[----:B------:R-:W0:Y:S02]  /*6010*/  F2I.FTZ.U32.TRUNC.NTZ R3, R2 ;  /* 0x0000000200037305 */ /* 0x000e24000021f000 */
[----:B0-----:R0:W-:Y:S02]  /*6020*/  STG.E desc[UR36][R16.64], R3 ;  /* 0x0000000310007986 */ /* 0x0011e4000c101924 */
.L_x_9523:
[----:B------:R-:W-:-:S07]  /*6030*/  VIADD R19, R19, 0x80 ;  /* 0x0000008013137836 */ /* 0x000fce0000000000 */
.L_x_9488:
[----:B------:R-:W-:Y:S05]  /*6040*/  BSYNC B7 ;  /* 0x0000000000077941 */ /* 0x000fea0003800000 */
.L_x_9487:
        /* <DEDUP_REMOVED lines=307> */
.L_x_9554:
        /* <DEDUP_REMOVED lines=22> */
.L_x_9559:
[----:B------:R-:W2:Y:S02]  /*74e0*/  LDG.E.U8 R0, desc[UR36][R2.64] ;  /* 0x0000002402007981 */ /* 0x000ea4000c1e1100 */
[----:B--2---:R-:W-:Y:S01]  /*74f0*/  I2FP.F32.U32 R0, R0 ;  /* 0x0000000000007245 */ /* 0x004fe20000201000 */
[----:B------:R-:W-:Y:S06]  /*7500*/  BRA `(.L_x_9561) ;  /* 0x0000000c002c7947 */ /* 0x000fec0003800000 */
.L_x_9558:
        /* <DEDUP_REMOVED lines=9> */
.L_x_9563:
[----:B------:R-:W2:Y:S02]  /*75a0*/  LDG.E R0, desc[UR36][R2.64] ;  /* 0x0000002402007981 */ /* 0x000ea4000c1e1900 */
[----:B--2---:R-:W-:Y:S01]  /*75b0*/  I2FP.F32.S32 R0, R0 ;  /* 0x0000000000007245 */ /* 0x004fe20000201400 */
[----:B------:R-:W-:Y:S06]  /*75c0*/  BRA `(.L_x_9561) ;  /* 0x0000000800fc7947 */ /* 0x000fec0003800000 */
.L_x_9562:
[----:B------:R-:W2:Y:S02]  /*75d0*/  LDG.E.U16 R0, desc[UR36][R2.64] ;  /* 0x0000002402007981 */ /* 0x000ea4000c1e1500 */
[----:B--2---:R-:W0:Y:S01]  /*75e0*/  I2F.S16 R0, R0 ;  /* 0x0000000000007306 */ /* 0x004e220000101400 */
[----:B------:R-:W-:Y:S05]  /*75f0*/  BRA `(.L_x_9561) ;  /* 0x0000000800f07947 */ /* 0x000fea0003800000 */
.L_x_9557:
        /* <DEDUP_REMOVED lines=8> */
.L_x_9565:
[----:B------:R-:W2:Y:S02]  /*7680*/  LDG.E.U16 R0, desc[UR36][R2.64] ;  /* 0x0000002402007981 */ /* 0x000ea4000c1e1500 */
[----:B--2---:R-:W-:Y:S01]  /*7690*/  HADD2.F32 R0, -RZ, R0.H0_H0 ;  /* 0x20000000ff007230 */ /* 0x004fe20000004100 */
[----:B------:R-:W-:Y:S06]  /*76a0*/  BRA `(.L_x_9561) ;  /* 0x0000000800c47947 */ /* 0x000fec0003800000 */
.L_x_9564:
        /* <DEDUP_REMOVED lines=8> */
.L_x_9567:
[----:B------:R-:W2:Y:S02]  /*7730*/  LDG.E.U16 R0, desc[UR36][R2.64] ;  /* 0x0000002402007981 */ /* 0x000ea4000c1e1500 */
[----:B--2---:R-:W-:Y:S01]  /*7740*/  HADD2.F32 R0, -RZ, R0.H0_H0 ;  /* 0x20000000ff007230 */ /* 0x004fe20000004100 */
[----:B------:R-:W-:Y:S06]  /*7750*/  BRA `(.L_x_9561) ;  /* 0x0000000800987947 */ /* 0x000fec0003800000 */
.L_x_9566:
[----:B------:R-:W2:Y:S01]  /*7760*/  LDG.E.64 R2, desc[UR36][R2.64] ;  /* 0x0000002402027981 */ /* 0x000ea2000c1e1b00 */
[----:B------:R-:W-:Y:S01]  /*7770*/  UMOV UR4, 0xf0000000 ;  /* 0xf000000000047882 */ /* 0x000fe20000000000 */
[----:B------:R-:W-:Y:S01]  /*7780*/  UMOV UR5, 0x380fffff ;  /* 0x380fffff00057882 */ /* 0x000fe20000000000 */
[----:B--2---:R-:W0:Y:S01]  /*7790*/  F2F.F32.F64 R0, R2 ;  /* 0x0000000200007310 */ /* 0x004e220000301000 */
[----:B------:R-:W-:-:S14]  /*77a0*/  DSETP.GEU.AND P0, PT, |R2|, UR4, PT ;  /* 0x0000000402007e2a */ /* 0x000fdc000bf0e200 */
[----:B0-----:R-:W-:Y:S01]  /*77b0*/  @!P0 FMUL R0, R0, 1.175494350822287508e-38 ;  /* 0x0080000000008820 */ /* 0x001fe20000400000 */
[----:B------:R-:W-:Y:S06]  /*77c0*/  BRA `(.L_x_9561) ;  /* 0x00000008007c7947 */ /* 0x000fec0003800000 */
.L_x_9556:
        /* <DEDUP_REMOVED lines=12> */
.L_x_9570:
[----:B------:R-:W2:Y:S01]  /*7890*/  LDG.E.64 R2, desc[UR36][R2.64] ;  /* 0x0000002402027981 */ /* 0x000ea2000c1e1b00 */
[----:B------:R-:W-:Y:S01]  /*78a0*/  UMOV UR4, 0xf0000000 ;  /* 0xf000000000047882 */ /* 0x000fe20000000000 */
[----:B------:R-:W-:Y:S01]  /*78b0*/  UMOV UR5, 0x380fffff ;  /* 0x380fffff00057882 */ /* 0x000fe20000000000 */
[----:B--2---:R-:W0:Y:S01]  /*78c0*/  F2F.F32.F64 R0, R2 ;  /* 0x0000000200007310 */ /* 0x004e220000301000 */
[----:B------:R-:W-:-:S14]  /*78d0*/  DSETP.GEU.AND P0, PT, |R2|, UR4, PT ;  /* 0x0000000402007e2a */ /* 0x000fdc000bf0e200 */
[----:B0-----:R-:W-:Y:S01]  /*78e0*/  @!P0 FMUL R0, R0, 1.175494350822287508e-38 ;  /* 0x0080000000008820 */ /* 0x001fe20000400000 */
[----:B------:R-:W-:Y:S06]  /*78f0*/  BRA `(.L_x_9561) ;  /* 0x0000000800307947 */ /* 0x000fec0003800000 */
.L_x_9569:
        /* <DEDUP_REMOVED lines=26> */
.L_x_9572:
        /* <DEDUP_REMOVED lines=13> */
.L_x_9571:
[----:B------:R-:W2:Y:S02]  /*7b70*/  LDG.E.U16 R0, desc[UR36][R2.64] ;  /* 0x0000002402007981 */ /* 0x000ea4000c1e1500 */
[----:B--2---:R-:W-:Y:S01]  /*7b80*/  IMAD.U32 R0, R0, 0x10000, RZ ;  /* 0x0001000000007824 */ /* 0x004fe200078e00ff */
[----:B------:R-:W-:Y:S06]  /*7b90*/  BRA `(.L_x_9561) ;  /* 0x0000000400887947 */ /* 0x000fec0003800000 */
.L_x_9568:
        /* <DEDUP_REMOVED lines=11> */
.L_x_9575:
        /* <DEDUP_REMOVED lines=20> */
.L_x_9577:
[----:B------:R-:W-:Y:S05]  /*7d90*/  BSYNC B0 ;  /* 0x0000000000007941 */ /* 0x000fea0003800000 */
.L_x_9576:
[----:B------:R-:W-:Y:S01]  /*7da0*/  LEA R3, R0, 0x3b800000, 0x17 ;  /* 0x3b80000000037811 */ /* 0x000fe200078eb8ff */
[----:B------:R-:W-:-:S05]  /*7db0*/  IMAD.SHL.U32 R0, R2, 0x100000, RZ ;  /* 0x0010000002007824 */ /* 0x000fca00078e00ff */
[----:B------:R-:W-:Y:S01]  /*7dc0*/  LOP3.LUT R0, R3, R0, R4, 0xfe, !PT ;  /* 0x0000000003007212 */ /* 0x000fe200078efe04 */
[----:B------:R-:W-:Y:S06]  /*7dd0*/  BRA `(.L_x_9561) ;  /* 0x0000000000f87947 */ /* 0x000fec0003800000 */
.L_x_9574:
        /* <DEDUP_REMOVED lines=20> */
.L_x_9579:
[----:B------:R-:W-:Y:S05]  /*7f20*/  BSYNC B0 ;  /* 0x0000000000007941 */ /* 0x000fea0003800000 */
.L_x_9578:
[----:B------:R-:W-:Y:S01]  /*7f30*/  LEA R3, R0, 0x37800000, 0x17 ;  /* 0x3780000000037811 */ /* 0x000fe200078eb8ff */
[----:B------:R-:W-:-:S05]  /*7f40*/  IMAD.SHL.U32 R0, R2, 0x200000, RZ ;  /* 0x0020000002007824 */ /* 0x000fca00078e00ff */
[----:B------:R-:W-:Y:S01]  /*7f50*/  LOP3.LUT R0, R3, R0, R4, 0xfe, !PT ;  /* 0x0000000003007212 */ /* 0x000fe200078efe04 */
[----:B------:R-:W-:Y:S06]  /*7f60*/  BRA `(.L_x_9561) ;  /* 0x0000000000947947 */ /* 0x000fec0003800000 */
.L_x_9573:
        /* <DEDUP_REMOVED lines=14> */
.L_x_9560:
        /* <DEDUP_REMOVED lines=16> */
.L_x_9582:
[----:B------:R-:W-:Y:S01]  /*8150*/  IMAD.MOV.U32 R0, RZ, RZ, RZ ;  /* 0x000000ffff007224 */ /* 0x000fe200078e00ff */
[----:B------:R-:W-:Y:S06]  /*8160*/  BRA `(.L_x_9561) ;  /* 0x0000000000147947 */ /* 0x000fec0003800000 */
.L_x_9581:
[----:B------:R-:W2:Y:S02]  /*8170*/  LDG.E.64 R2, desc[UR36][R2.64] ;  /* 0x0000002402027981 */ /* 0x000ea4000c1e1b00 */
[----:B--2---:R0:W1:Y:S01]  /*8180*/  I2F.U64 R0, R2 ;  /* 0x0000000200007312 */ /* 0x0040620000301000 */
[----:B------:R-:W-:Y:S05]  /*8190*/  BRA `(.L_x_9561) ;  /* 0x0000000000087947 */ /* 0x000fea0003800000 */
.L_x_9580:
[----:B------:R-:W2:Y:S02]  /*81a0*/  LDG.E R0, desc[UR36][R2.64] ;  /* 0x0000002402007981 */ /* 0x000ea4000c1e1900 */
[----:B--2---:R-:W-:-:S07]  /*81b0*/  I2FP.F32.U32 R0, R0 ;  /* 0x0000000000007245 */ /* 0x004fce0000201000 */
.L_x_9561:
[----:B------:R-:W-:Y:S05]  /*81c0*/  BSYNC B6 ;  /* 0x0000000000067941 */ /* 0x000fea0003800000 */
.L_x_9555:
        /* <DEDUP_REMOVED lines=17> */
.L_x_9586:
[----:B------:R-:W0:Y:S02]  /*82e0*/  F2I.S64.TRUNC R2, R2 ;  /* 0x0000000200027311 */ /* 0x000e24000020d900 */
[----:B0-----:R-:W-:-:S05]  /*82f0*/  IMAD.MOV.U32 R5, RZ, RZ, R2 ;  /* 0x000000ffff057224 */ /* 0x001fca00078e0002 */
[----:B------:R0:W-:Y:S01]  /*8300*/  STG.E.U8 desc[UR36][R16.64], R5 ;  /* 0x0000000510007986 */ /* 0x0001e2000c101124 */
[----:B------:R-:W-:Y:S05]  /*8310*/  BRA `(.L_x_9588) ;  /* 0x0000000c00407947 */ /* 0x000fea0003800000 */
.L_x_9585:
        /* <DEDUP_REMOVED lines=9> */
.L_x_9590:
[----:B------:R-:W0:Y:S02]  /*83b0*/  F2I.FTZ.TRUNC.NTZ R3, R2 ;  /* 0x0000000200037305 */ /* 0x000e24000021f100 */
[----:B0-----:R0:W-:Y:S01]  /*83c0*/  STG.E desc[UR36][R16.64], R3 ;  /* 0x0000000310007986 */ /* 0x0011e2000c101924 */
[----:B------:R-:W-:Y:S05]  /*83d0*/  BRA `(.L_x_9588) ;  /* 0x0000000c00107947 */ /* 0x000fea0003800000 */
.L_x_9589:
[----:B------:R-:W0:Y:S02]  /*83e0*/  F2I.FTZ.TRUNC.NTZ R3, R2 ;  /* 0x0000000200037305 */ /* 0x000e24000021f100 */
[----:B0-----:R0:W-:Y:S01]  /*83f0*/  STG.E.U16 desc[UR36][R16.64], R3 ;  /* 0x0000000310007986 */ /* 0x0011e2000c101524 */
[----:B------:R-:W-:Y:S05]  /*8400*/  BRA `(.L_x_9588) ;  /* 0x0000000c00047947 */ /* 0x000fea0003800000 */
.L_x_9584:
        /* <DEDUP_REMOVED lines=8> */
.L_x_9592:
[----:B------:R-:W-:-:S05]  /*8490*/  F2FP.F16.F32.PACK_AB R2, RZ, R2 ;  /* 0x00000002ff02723e */ /* 0x000fca00000000ff */
[----:B------:R0:W-:Y:S01]  /*84a0*/  STG.E.U16 desc[UR36][R16.64], R2 ;  /* 0x0000000210007986 */ /* 0x0001e2000c101524 */
[----:B------:R-:W-:Y:S05]  /*84b0*/  BRA `(.L_x_9588) ;  /* 0x0000000800d87947 */ /* 0x000fea0003800000 */
.L_x_9591:
        /* <DEDUP_REMOVED lines=9> */
.L_x_9594:
[----:B------:R-:W-:-:S04]  /*8550*/  F2FP.F16.F32.PACK_AB R3, RZ, R2 ;  /* 0x00000002ff03723e */ /* 0x000fc800000000ff */
[----:B------:R-:W-:-:S05]  /*8560*/  PRMT R3, R3, 0x5410, RZ ;  /* 0x0000541003037816 */ /* 0x000fca00000000ff */
[----:B------:R0:W-:Y:S01]  /*8570*/  STG.E desc[UR36][R16.64], R3 ;  /* 0x0000000310007986 */ /* 0x0001e2000c101924 */
[----:B------:R-:W-:Y:S05]  /*8580*/  BRA `(.L_x_9588) ;  /* 0x0000000800a47947 */ /* 0x000fea0003800000 */
.L_x_9593:
[----:B------:R-:W-:-:S06]  /*8590*/  FMUL.FTZ R2, R2, 1 ;  /* 0x3f80000002027820 */ /* 0x000fcc0000410000 */
[----:B------:R-:W0:Y:S02]  /*85a0*/  F2F.F64.F32 R2, R2 ;  /* 0x0000000200027310 */ /* 0x000e240000201800 */
[----:B0-----:R0:W-:Y:S01]  /*85b0*/  STG.E.64 desc[UR36][R16.64], R2 ;  /* 0x0000000210007986 */ /* 0x0011e2000c101b24 */
[----:B------:R-:W-:Y:S05]  /*85c0*/  BRA `(.L_x_9588) ;  /* 0x0000000800947947 */ /* 0x000fea0003800000 */
.L_x_9583:
        /* <DEDUP_REMOVED lines=12> */
.L_x_9597:
[----:B------:R-:W-:Y:S01]  /*8690*/  FMUL.FTZ R4, R2, 1 ;  /* 0x3f80000002047820 */ /* 0x000fe20000410000 */
[----:B------:R-:W-:-:S05]  /*86a0*/  CS2R R6, SRZ ;  /* 0x0000000000067805 */ /* 0x000fca000001ff00 */
[----:B------:R-:W0:Y:S02]  /*86b0*/  F2F.F64.F32 R4, R4 ;  /* 0x0000000400047310 */ /* 0x000e240000201800 */
[----:B0-----:R0:W-:Y:S01]  /*86c0*/  STG.E.128 desc[UR36][R16.64], R4 ;  /* 0x0000000410007986 */ /* 0x0011e2000c101d24 */
[----:B------:R-:W-:Y:S05]  /*86d0*/  BRA `(.L_x_9588) ;  /* 0x0000000800507947 */ /* 0x000fea0003800000 */
.L_x_9596:
        /* <DEDUP_REMOVED lines=20> */
.L_x_9601:
[----:B------:R-:W-:Y:S05]  /*8820*/  BSYNC B0 ;  /* 0x0000000000007941 */ /* 0x000fea0003800000 */
.L_x_9600:
[----:B------:R-:W-:-:S05]  /*8830*/  LOP3.LUT R5, R0, R5, RZ, 0xfc, !PT ;  /* 0x0000000500057212 */ /* 0x000fca00078efcff */
[----:B------:R0:W-:Y:S01]  /*8840*/  STG.E.U8 desc[UR36][R16.64], R5 ;  /* 0x0000000510007986 */ /* 0x0001e2000c101124 */
[----:B------:R-:W-:Y:S05]  /*8850*/  BRA `(.L_x_9588) ;  /* 0x0000000400f07947 */ /* 0x000fea0003800000 */
.L_x_9599:
        /* <DEDUP_REMOVED lines=12> */
.L_x_9603:
[----:B------:R-:W-:Y:S01]  /*8920*/  IMAD.MOV.U32 R0, RZ, RZ, 0x7f ;  /* 0x0000007fff007424 */ /* 0x000fe200078e00ff */
[----:B------:R-:W-:-:S04]  /*8930*/  ISETP.GT.U32.AND P0, PT, R4, 0x7f800000, PT ;  /* 0x7f8000000400780c */ /* 0x000fc80003f04070 */
[----:B------:R-:W-:-:S09]  /*8940*/  SEL R0, R0, 0x7c, P0 ;  /* 0x0000007c00007807 */ /* 0x000fd20000000000 */
.L_x_9604:
[----:B------:R-:W-:Y:S05]  /*8950*/  BSYNC B0 ;  /* 0x0000000000007941 */ /* 0x000fea0003800000 */
.L_x_9602:
[----:B------:R-:W-:-:S04]  /*8960*/  LOP3.LUT R2, R2, 0x80000000, RZ, 0xc0, !PT ;  /* 0x8000000002027812 */ /* 0x000fc800078ec0ff */
[----:B------:R-:W-:-:S04]  /*8970*/  SHF.R.U32.HI R3, RZ, 0x18, R2 ;  /* 0x00000018ff037819 */ /* 0x000fc80000011602 */
[----:B------:R-:W-:-:S05]  /*8980*/  LOP3.LUT R3, R0, R3, RZ, 0xfc, !PT ;  /* 0x0000000300037212 */ /* 0x000fca00078efcff */
[----:B------:R0:W-:Y:S01]  /*8990*/  STG.E.U8 desc[UR36][R16.64], R3 ;  /* 0x0000000310007986 */ /* 0x0001e2000c101124 */
[----:B------:R-:W-:Y:S05]  /*89a0*/  BRA `(.L_x_9588) ;  /* 0x00000004009c7947 */ /* 0x000fea0003800000 */
.L_x_9598:
[----:B------:R-:W-:-:S05]  /*89b0*/  F2FP.BF16.F32.PACK_AB R2, RZ, R2 ;  /* 0x00000002ff02723e */ /* 0x000fca00000010ff */
[----:B------:R0:W-:Y:S01]  /*89c0*/  STG.E.U16 desc[UR36][R16.64], R2 ;  /* 0x0000000210007986 */ /* 0x0001e2000c101524 */
[----:B------:R-:W-:Y:S05]  /*89d0*/  BRA `(.L_x_9588) ;  /* 0x0000000400907947 */ /* 0x000fea0003800000 */
.L_x_9595:
        /* <DEDUP_REMOVED lines=11> */
.L_x_9607:
        /* <DEDUP_REMOVED lines=16> */
.L_x_9610:
[----:B------:R-:W-:-:S04]  /*8b90*/  LOP3.LUT R2, R2, 0x80000000, RZ, 0xc0, !PT ;  /* 0x8000000002027812 */ /* 0x000fc800078ec0ff */
[----:B------:R-:W-:-:S04]  /*8ba0*/  SHF.R.U32.HI R3, RZ, 0x18, R2 ;  /* 0x00000018ff037819 */ /* 0x000fc80000011602 */
[----:B------:R-:W-:-:S04]  /*8bb0*/  LOP3.LUT R0, R0, R3, RZ, 0xfc, !PT ;  /* 0x0000000300007212 */ /* 0x000fc800078efcff */
[----:B------:R-:W-:-:S07]  /*8bc0*/  PRMT R8, R0, 0x7610, R8 ;  /* 0x0000761000087816 */ /* 0x000fce0000000008 */
.L_x_9609:
[----:B------:R-:W-:Y:S05]  /*8bd0*/  BSYNC B0 ;  /* 0x0000000000007941 */ /* 0x000fea0003800000 */
.L_x_9608:
[----:B------:R3:W-:Y:S01]  /*8be0*/  STG.E.U8 desc[UR36][R16.64], R8 ;  /* 0x0000000810007986 */ /* 0x0007e2000c101124 */
[----:B------:R-:W-:Y:S05]  /*8bf0*/  BRA `(.L_x_9588) ;  /* 0x0000000400087947 */ /* 0x000fea0003800000 */
.L_x_9606:
        /* <DEDUP_REMOVED lines=16> */
.L_x_9613:
[----:B------:R-:W-:-:S04]  /*8d00*/  LOP3.LUT R2, R2, 0x80000000, RZ, 0xc0, !PT ;  /* 0x8000000002027812 */ /* 0x000fc800078ec0ff */
[----:B------:R-:W-:-:S04]  /*8d10*/  SHF.R.U32.HI R3, RZ, 0x18, R2 ;  /* 0x00000018ff037819 */ /* 0x000fc80000011602 */
[----:B------:R-:W-:-:S04]  /*8d20*/  LOP3.LUT R0, R0, R3, RZ, 0xfc, !PT ;  /* 0x0000000300007212 */ /* 0x000fc800078efcff */
[----:B------:R-:W-:-:S07]  /*8d30*/  PRMT R8, R0, 0x7610, R8 ;  /* 0x0000761000087816 */ /* 0x000fce0000000008 */
.L_x_9612:
[----:B------:R-:W-:Y:S05]  /*8d40*/  BSYNC B0 ;  /* 0x0000000000007941 */ /* 0x000fea0003800000 */
.L_x_9611:
[----:B------:R0:W-:Y:S01]  /*8d50*/  STG.E.U8 desc[UR36][R16.64], R8 ;  /* 0x0000000810007986 */ /* 0x0001e2000c101124 */
[----:B------:R-:W-:Y:S05]  /*8d60*/  BRA `(.L_x_9588) ;  /* 0x0000000000ac7947 */ /* 0x000fea0003800000 */
.L_x_9605:
        /* <DEDUP_REMOVED lines=21> */
.L_x_9587:
        /* <DEDUP_REMOVED lines=16> */
.L_x_9616:
[----:B------:R-:W-:Y:S05]  /*8fc0*/  BRA `(.L_x_9588) ;  /* 0x0000000000147947 */ /* 0x000fea0003800000 */
.L_x_9615:
[----:B------:R-:W0:Y:S02]  /*8fd0*/  F2I.U64.TRUNC R2, R2 ;  /* 0x0000000200027311 */ /* 0x000e24000020d800 */
[----:B0-----:R2:W-:Y:S01]  /*8fe0*/  STG.E.64 desc[UR36][R16.64], R2 ;  /* 0x0000000210007986 */ /* 0x0015e2000c101b24 */
[----:B------:R-:W-:Y:S05]  /*8ff0*/  BRA `(.L_x_9588) ;  /* 0x0000000000087947 */ /* 0x000fea0003800000 */
.L_x_9614:
[----:B------:R-:W0:Y:S02]  /*9000*/  F2I.FTZ.U32.TRUNC.NTZ R3, R2 ;  /* 0x0000000200037305 */ /* 0x000e24000021f000 */
[----:B0-----:R0:W-:Y:S02]  /*9010*/  STG.E desc[UR36][R16.64], R3 ;  /* 0x0000000310007986 */ /* 0x0011e4000c101924 */
.L_x_9588:
[----:B------:R-:W-:-:S07]  /*9020*/  VIADD R19, R19, 0x80 ;  /* 0x0000008013137836 */ /* 0x000fce0000000000 */
.L_x_9553:
[----:B------:R-:W-:Y:S05]  /*9030*/  BSYNC B7 ;  /* 0x0000000000077941 */ /* 0x000fea0003800000 */
.L_x_9552:
        /* <DEDUP_REMOVED lines=306> */
.L_x_9617:
        /* <DEDUP_REMOVED lines=22> */
.L_x_9622:
[----:B------:R-:W2:Y:S02]  /*a4c0*/  LDG.E.U8 R0, desc[UR36][R2.64] ;  /* 0x0000002402007981 */ /* 0x000ea4000c1e1100 */
[----:B--2---:R-:W-:Y:S01]  /*a4d0*/  I2FP.F32.U32 R0, R0 ;  /* 0x0000000000007245 */ /* 0x004fe20000201000 */
[----:B------:R-:W-:Y:S06]  /*a4e0*/  BRA `(.L_x_9624) ;  /* 0x0000000c002c7947 */ /* 0x000fec0003800000 */
.L_x_9621:
        /* <DEDUP_REMOVED lines=9> */
.L_x_9626:
[----:B------:R-:W2:Y:S02]  /*a580*/  LDG.E R0, desc[UR36][R2.64] ;  /* 0x0000002402007981 */ /* 0x000ea4000c1e1900 */
[----:B--2---:R-:W-:Y:S01]  /*a590*/  I2FP.F32.S32 R0, R0 ;  /* 0x0000000000007245 */ /* 0x004fe20000201400 */
[----:B------:R-:W-:Y:S06]  /*a5a0*/  BRA `(.L_x_9624) ;  /* 0x0000000800fc7947 */ /* 0x000fec0003800000 */
.L_x_9625:
[----:B------:R-:W2:Y:S02]  /*a5b0*/  LDG.E.U16 R0, desc[UR36][R2.64] ;  /* 0x0000002402007981 */ /* 0x000ea4000c1e1500 */
[----:B--2---:R-:W0:Y:S01]  /*a5c0*/  I2F.S16 R0, R0 ;  /* 0x0000000000007306 */ /* 0x004e220000101400 */
[----:B------:R-:W-:Y:S05]  /*a5d0*/  BRA `(.L_x_9624) ;  /* 0x0000000800f07947 */ /* 0x000fea0003800000 */
.L_x_9620:
        /* <DEDUP_REMOVED lines=8> */
.L_x_9628:
[----:B------:R-:W2:Y:S02]  /*a660*/  LDG.E.U16 R0, desc[UR36][R2.64] ;  /* 0x0000002402007981 */ /* 0x000ea4000c1e1500 */
[----:B--2---:R-:W-:Y:S01]  /*a670*/  HADD2.F32 R0, -RZ, R0.H0_H0 ;  /* 0x20000000ff007230 */ /* 0x004fe20000004100 */
[----:B------:R-:W-:Y:S06]  /*a680*/  BRA `(.L_x_9624) ;  /* 0x0000000800c47947 */ /* 0x000fec0003800000 */
.L_x_9627:
        /* <DEDUP_REMOVED lines=8> */
.L_x_9630:
[----:B------:R-:W2:Y:S02]  /*a710*/  LDG.E.U16 R0, desc[UR36][R2.64] ;  /* 0x0000002402007981 */ /* 0x000ea4000c1e1500 */
[----:B--2---:R-:W-:Y:S01]  /*a720*/  HADD2.F32 R0, -RZ, R0.H0_H0 ;  /* 0x20000000ff007230 */ /* 0x004fe20000004100 */
[----:B------:R-:W-:Y:S06]  /*a730*/  BRA `(.L_x_9624) ;  /* 0x0000000800987947 */ /* 0x000fec0003800000 */
.L_x_9629:
[----:B------:R-:W2:Y:S01]  /*a740*/  LDG.E.64 R2, desc[UR36][R2.64] ;  /* 0x0000002402027981 */ /* 0x000ea2000c1e1b00 */
[----:B------:R-:W-:Y:S01]  /*a750*/  UMOV UR4, 0xf0000000 ;  /* 0xf000000000047882 */ /* 0x000fe20000000000 */
[----:B------:R-:W-:Y:S01]  /*a760*/  UMOV UR5, 0x380fffff ;  /* 0x380fffff00057882 */ /* 0x000fe20000000000 */
[----:B--2---:R-:W0:Y:S01]  /*a770*/  F2F.F32.F64 R0, R2 ;  /* 0x0000000200007310 */ /* 0x004e220000301000 */
[----:B------:R-:W-:-:S14]  /*a780*/  DSETP.GEU.AND P0, PT, |R2|, UR4, PT ;  /* 0x0000000402007e2a */ /* 0x000fdc000bf0e200 */
[----:B0-----:R-:W-:Y:S01]  /*a790*/  @!P0 FMUL R0, R0, 1.175494350822287508e-38 ;  /* 0x0080000000008820 */ /* 0x001fe20000400000 */
[----:B------:R-:W-:Y:S06]  /*a7a0*/  BRA `(.L_x_9624) ;  /* 0x00000008007c7947 */ /* 0x000fec0003800000 */
.L_x_9619:
        /* <DEDUP_REMOVED lines=12> */
.L_x_9633:
[----:B------:R-:W2:Y:S01]  /*a870*/  LDG.E.64 R2, desc[UR36][R2.64] ;  /* 0x0000002402027981 */ /* 0x000ea2000c1e1b00 */
[----:B------:R-:W-:Y:S01]  /*a880*/  UMOV UR4, 0xf0000000 ;  /* 0xf000000000047882 */ /* 0x000fe20000000000 */
[----:B------:R-:W-:Y:S01]  /*a890*/  UMOV UR5, 0x380fffff ;  /* 0x380fffff00057882 */ /* 0x000fe20000000000 */
[----:B--2---:R-:W0:Y:S01]  /*a8a0*/  F2F.F32.F64 R0, R2 ;  /* 0x0000000200007310 */ /* 0x004e220000301000 */
[----:B------:R-:W-:-:S14]  /*a8b0*/  DSETP.GEU.AND P0, PT, |R2|, UR4, PT ;  /* 0x0000000402007e2a */ /* 0x000fdc000bf0e200 */
[----:B0-----:R-:W-:Y:S01]  /*a8c0*/  @!P0 FMUL R0, R0, 1.175494350822287508e-38 ;  /* 0x0080000000008820 */ /* 0x001fe20000400000 */
[----:B------:R-:W-:Y:S06]  /*a8d0*/  BRA `(.L_x_9624) ;  /* 0x0000000800307947 */ /* 0x000fec0003800000 */
.L_x_9632:
        /* <DEDUP_REMOVED lines=26> */
.L_x_9635:
        /* <DEDUP_REMOVED lines=13> */
.L_x_9634:
[----:B------:R-:W2:Y:S02]  /*ab50*/  LDG.E.U16 R0, desc[UR36][R2.64] ;  /* 0x0000002402007981 */ /* 0x000ea4000c1e1500 */
[----:B--2---:R-:W-:Y:S01]  /*ab60*/  IMAD.U32 R0, R0, 0x10000, RZ ;  /* 0x0001000000007824 */ /* 0x004fe200078e00ff */
[----:B------:R-:W-:Y:S06]  /*ab70*/  BRA `(.L_x_9624) ;  /* 0x0000000400887947 */ /* 0x000fec0003800000 */
.L_x_9631:
        /* <DEDUP_REMOVED lines=11> */
.L_x_9638:
        /* <DEDUP_REMOVED lines=20> */
.L_x_9640:
[----:B------:R-:W-:Y:S05]  /*ad70*/  BSYNC B0 ;  /* 0x0000000000007941 */ /* 0x000fea0003800000 */
.L_x_9639:
[----:B------:R-:W-:Y:S01]  /*ad80*/  LEA R3, R0, 0x3b800000, 0x17 ;  /* 0x3b80000000037811 */ /* 0x000fe200078eb8ff */
[----:B------:R-:W-:-:S05]  /*ad90*/  IMAD.SHL.U32 R0, R2, 0x100000, RZ ;  /* 0x0010000002007824 */ /* 0x000fca00078e00ff */
[----:B------:R-:W-:Y:S01]  /*ada0*/  LOP3.LUT R0, R3, R0, R4, 0xfe, !PT ;  /* 0x0000000003007212 */ /* 0x000fe200078efe04 */
[----:B------:R-:W-:Y:S06]  /*adb0*/  BRA `(.L_x_9624) ;  /* 0x0000000000f87947 */ /* 0x000fec0003800000 */
.L_x_9637:
        /* <DEDUP_REMOVED lines=20> */
.L_x_9642:
[----:B------:R-:W-:Y:S05]  /*af00*/  BSYNC B0 ;  /* 0x0000000000007941 */ /* 0x000fea0003800000 */
.L_x_9641:
[----:B------:R-:W-:Y:S01]  /*af10*/  LEA R3, R0, 0x37800000, 0x17 ;  /* 0x3780000000037811 */ /* 0x000fe200078eb8ff */
[----:B------:R-:W-:-:S05]  /*af20*/  IMAD.SHL.U32 R0, R2, 0x200000, RZ ;  /* 0x0020000002007824 */ /* 0x000fca00078e00ff */
[----:B------:R-:W-:Y:S01]  /*af30*/  LOP3.LUT R0, R3, R0, R4, 0xfe, !PT ;  /* 0x0000000003007212 */ /* 0x000fe200078efe04 */
[----:B------:R-:W-:Y:S06]  /*af40*/  BRA `(.L_x_9624) ;  /* 0x0000000000947947 */ /* 0x000fec0003800000 */
.L_x_9636:
        /* <DEDUP_REMOVED lines=14> */
.L_x_9623:
        /* <DEDUP_REMOVED lines=16> */
.L_x_9645:
[----:B------:R-:W-:Y:S01]  /*b130*/  IMAD.MOV.U32 R0, RZ, RZ, RZ ;  /* 0x000000ffff007224 */ /* 0x000fe200078e00ff */
[----:B------:R-:W-:Y:S06]  /*b140*/  BRA `(.L_x_9624) ;  /* 0x0000000000147947 */ /* 0x000fec0003800000 */
.L_x_9644:
[----:B------:R-:W2:Y:S02]  /*b150*/  LDG.E.64 R2, desc[UR36][R2.64] ;  /* 0x0000002402027981 */ /* 0x000ea4000c1e1b00 */
[----:B--2---:R0:W1:Y:S01]  /*b160*/  I2F.U64 R0, R2 ;  /* 0x0000000200007312 */ /* 0x0040620000301000 */
[----:B------:R-:W-:Y:S05]  /*b170*/  BRA `(.L_x_9624) ;  /* 0x0000000000087947 */ /* 0x000fea0003800000 */
.L_x_9643:
[----:B------:R-:W2:Y:S02]  /*b180*/  LDG.E R0, desc[UR36][R2.64] ;  /* 0x0000002402007981 */ /* 0x000ea4000c1e1900 */
[----:B--2---:R-:W-:-:S07]  /*b190*/  I2FP.F32.U32 R0, R0 ;  /* 0x0000000000007245 */ /* 0x004fce0000201000 */
.L_x_9624:
[----:B------:R-:W-:Y:S05]  /*b1a0*/  BSYNC B6 ;  /* 0x0000000000067941 */ /* 0x000fea0003800000 */
.L_x_9618:
        /* <DEDUP_REMOVED lines=17> */
.L_x_9649:
[----:B------:R-:W0:Y:S02]  /*b2c0*/  F2I.S64.TRUNC R2, R2 ;  /* 0x0000000200027311 */ /* 0x000e24000020d900 */
[----:B0-----:R-:W-:-:S05]  /*b2d0*/  IMAD.MOV.U32 R5, RZ, RZ, R2 ;  /* 0x000000ffff057224 */ /* 0x001fca00078e0002 */
[----:B------:R-:W-:Y:S01]  /*b2e0*/  STG.E.U8 desc[UR36][R16.64], R5 ;  /* 0x0000000510007986 */ /* 0x000fe2000c101124 */
[----:B------:R-:W-:Y:S05]  /*b2f0*/  EXIT ;  /* 0x000000000000794d */ /* 0x000fea0003800000 */
.L_x_9648:
        /* <DEDUP_REMOVED lines=9> */
.L_x_9652:
[----:B------:R-:W0:Y:S02]  /*b390*/  F2I.FTZ.TRUNC.NTZ R3, R2 ;  /* 0x0000000200037305 */ /* 0x000e24000021f100 */
[----:B0-----:R-:W-:Y:S01]  /*b3a0*/  STG.E desc[UR36][R16.64], R3 ;  /* 0x0000000310007986 */ /* 0x001fe2000c101924 */
[----:B------:R-:W-:Y:S05]  /*b3b0*/  EXIT ;  /* 0x000000000000794d */ /* 0x000fea0003800000 */
.L_x_9651:
[----:B------:R-:W0:Y:S02]  /*b3c0*/  F2I.FTZ.TRUNC.NTZ R3, R2 ;  /* 0x0000000200037305 */ /* 0x000e24000021f100 */
[----:B0-----:R-:W-:Y:S01]  /*b3d0*/  STG.E.U16 desc[UR36][R16.64], R3 ;  /* 0x0000000310007986 */ /* 0x001fe2000c101524 */
[----:B------:R-:W-:Y:S05]  /*b3e0*/  EXIT ;  /* 0x000000000000794d */ /* 0x000fea0003800000 */
.L_x_9647:
        /* <DEDUP_REMOVED lines=8> */
.L_x_9654:
[----:B------:R-:W-:-:S05]  /*b470*/  F2FP.F16.F32.PACK_AB R2, RZ, R2 ;  /* 0x00000002ff02723e */ /* 0x000fca00000000ff */
[----:B------:R-:W-:Y:S01]  /*b480*/  STG.E.U16 desc[UR36][R16.64], R2 ;  /* 0x0000000210007986 */ /* 0x000fe2000c101524 */
[----:B------:R-:W-:Y:S05]  /*b490*/  EXIT ;  /* 0x000000000000794d */ /* 0x000fea0003800000 */
.L_x_9653:
        /* <DEDUP_REMOVED lines=9> */
.L_x_9656:
[----:B------:R-:W-:-:S04]  /*b530*/  F2FP.F16.F32.PACK_AB R3, RZ, R2 ;  /* 0x00000002ff03723e */ /* 0x000fc800000000ff */
[----:B------:R-:W-:-:S05]  /*b540*/  PRMT R3, R3, 0x5410, RZ ;  /* 0x0000541003037816 */ /* 0x000fca00000000ff */
[----:B------:R-:W-:Y:S01]  /*b550*/  STG.E desc[UR36][R16.64], R3 ;  /* 0x0000000310007986 */ /* 0x000fe2000c101924 */
[----:B------:R-:W-:Y:S05]  /*b560*/  EXIT ;  /* 0x000000000000794d */ /* 0x000fea0003800000 */
.L_x_9655:
[----:B------:R-:W-:-:S06]  /*b570*/  FMUL.FTZ R2, R2, 1 ;  /* 0x3f80000002027820 */ /* 0x000fcc0000410000 */
[----:B------:R-:W0:Y:S02]  /*b580*/  F2F.F64.F32 R2, R2 ;  /* 0x0000000200027310 */ /* 0x000e240000201800 */
[----:B0-----:R-:W-:Y:S01]  /*b590*/  STG.E.64 desc[UR36][R16.64], R2 ;  /* 0x0000000210007986 */ /* 0x001fe2000c101b24 */
[----:B------:R-:W-:Y:S05]  /*b5a0*/  EXIT ;  /* 0x000000000000794d */ /* 0x000fea0003800000 */
.L_x_9646:
        /* <DEDUP_REMOVED lines=12> */
.L_x_9659:
[----:B------:R-:W-:Y:S01]  /*b670*/  FMUL.FTZ R4, R2, 1 ;  /* 0x3f80000002047820 */ /* 0x000fe20000410000 */
[----:B------:R-:W-:-:S05]  /*b680*/  CS2R R6, SRZ ;  /* 0x0000000000067805 */ /* 0x000fca000001ff00 */
[----:B------:R-:W0:Y:S02]  /*b690*/  F2F.F64.F32 R4, R4 ;  /* 0x0000000400047310 */ /* 0x000e240000201800 */
[----:B0-----:R-:W-:Y:S01]  /*b6a0*/  STG.E.128 desc[UR36][R16.64], R4 ;  /* 0x0000000410007986 */ /* 0x001fe2000c101d24 */
[----:B------:R-:W-:Y:S05]  /*b6b0*/  EXIT ;  /* 0x000000000000794d */ /* 0x000fea0003800000 */
.L_x_9658:
        /* <DEDUP_REMOVED lines=20> */
.L_x_9663:
[----:B------:R-:W-:Y:S05]  /*b800*/  BSYNC B0 ;  /* 0x0000000000007941 */ /* 0x000fea0003800000 */
.L_x_9662:
[----:B------:R-:W-:-:S05]  /*b810*/  LOP3.LUT R5, R0, R5, RZ, 0xfc, !PT ;  /* 0x0000000500057212 */ /* 0x000fca00078efcff */
[----:B------:R-:W-:Y:S01]  /*b820*/  STG.E.U8 desc[UR36][R16.64], R5 ;  /* 0x0000000510007986 */ /* 0x000fe2000c101124 */
[----:B------:R-:W-:Y:S05]  /*b830*/  EXIT ;  /* 0x000000000000794d */ /* 0x000fea0003800000 */
.L_x_9661:
        /* <DEDUP_REMOVED lines=12> */
.L_x_9665:
[----:B------:R-:W-:Y:S01]  /*b900*/  IMAD.MOV.U32 R0, RZ, RZ, 0x7f ;  /* 0x0000007fff007424 */ /* 0x000fe200078e00ff */
[----:B------:R-:W-:-:S04]  /*b910*/  ISETP.GT.U32.AND P0, PT, R4, 0x7f800000, PT ;  /* 0x7f8000000400780c */ /* 0x000fc80003f04070 */
[----:B------:R-:W-:-:S09]  /*b920*/  SEL R0, R0, 0x7c, P0 ;  /* 0x0000007c00007807 */ /* 0x000fd20000000000 */
.L_x_9666:
[----:B------:R-:W-:Y:S05]  /*b930*/  BSYNC B0 ;  /* 0x0000000000007941 */ /* 0x000fea0003800000 */
.L_x_9664:
[----:B------:R-:W-:-:S04]  /*b940*/  LOP3.LUT R2, R2, 0x80000000, RZ, 0xc0, !PT ;  /* 0x8000000002027812 */ /* 0x000fc800078ec0ff */
[----:B------:R-:W-:-:S04]  /*b950*/  SHF.R.U32.HI R3, RZ, 0x18, R2 ;  /* 0x00000018ff037819 */ /* 0x000fc80000011602 */
[----:B------:R-:W-:-:S05]  /*b960*/  LOP3.LUT R3, R0, R3, RZ, 0xfc, !PT ;  /* 0x0000000300037212 */ /* 0x000fca00078efcff */
[----:B------:R-:W-:Y:S01]  /*b970*/  STG.E.U8 desc[UR36][R16.64], R3 ;  /* 0x0000000310007986 */ /* 0x000fe2000c101124 */
[----:B------:R-:W-:Y:S05]  /*b980*/  EXIT ;  /* 0x000000000000794d */ /* 0x000fea0003800000 */
.L_x_9660:
[----:B------:R-:W-:-:S05]  /*b990*/  F2FP.BF16.F32.PACK_AB R2, RZ, R2 ;  /* 0x00000002ff02723e */ /* 0x000fca00000010ff */
[----:B------:R-:W-:Y:S01]  /*b9a0*/  STG.E.U16 desc[UR36][R16.64], R2 ;  /* 0x0000000210007986 */ /* 0x000fe2000c101524 */
[----:B------:R-:W-:Y:S05]  /*b9b0*/  EXIT ;  /* 0x000000000000794d */ /* 0x000fea0003800000 */
.L_x_9657:
        /* <DEDUP_REMOVED lines=11> */
.L_x_9669:
        /* <DEDUP_REMOVED lines=16> */
.L_x_9672:
[----:B------:R-:W-:-:S04]  /*bb70*/  LOP3.LUT R2, R2, 0x80000000, RZ, 0xc0, !PT ;  /* 0x8000000002027812 */ /* 0x000fc800078ec0ff */
[----:B------:R-:W-:-:S04]  /*bb80*/  SHF.R.U32.HI R3, RZ, 0x18, R2 ;  /* 0x00000018ff037819 */ /* 0x000fc80000011602 */
[----:B------:R-:W-:-:S04]  /*bb90*/  LOP3.LUT R0, R0, R3, RZ, 0xfc, !PT ;  /* 0x0000000300007212 */ /* 0x000fc800078efcff */
[----:B------:R-:W-:-:S07]  /*bba0*/  PRMT R8, R0, 0x7610, R8 ;  /* 0x0000761000087816 */ /* 0x000fce0000000008 */
.L_x_9671:
[----:B------:R-:W-:Y:S05]  /*bbb0*/  BSYNC B0 ;  /* 0x0000000000007941 */ /* 0x000fea0003800000 */
.L_x_9670:
[----:B------:R-:W-:Y:S01]  /*bbc0*/  STG.E.U8 desc[UR36][R16.64], R8 ;  /* 0x0000000810007986 */ /* 0x000fe2000c101124 */
[----:B------:R-:W-:Y:S05]  /*bbd0*/  EXIT ;  /* 0x000000000000794d */ /* 0x000fea0003800000 */
.L_x_9668:
        /* <DEDUP_REMOVED lines=16> */
.L_x_9675:
[----:B------:R-:W-:-:S04]  /*bce0*/  LOP3.LUT R2, R2, 0x80000000, RZ, 0xc0, !PT ;  /* 0x8000000002027812 */ /* 0x000fc800078ec0ff */
[----:B------:R-:W-:-:S04]  /*bcf0*/  SHF.R.U32.HI R3, RZ, 0x18, R2 ;  /* 0x00000018ff037819 */ /* 0x000fc80000011602 */
[----:B------:R-:W-:-:S04]  /*bd00*/  LOP3.LUT R0, R0, R3, RZ, 0xfc, !PT ;  /* 0x0000000300007212 */ /* 0x000fc800078efcff */
[----:B------:R-:W-:-:S07]  /*bd10*/  PRMT R8, R0, 0x7610, R8 ;  /* 0x0000761000087816 */ /* 0x000fce0000000008 */
.L_x_9674:
[----:B------:R-:W-:Y:S05]  /*bd20*/  BSYNC B0 ;  /* 0x0000000000007941 */ /* 0x000fea0003800000 */
.L_x_9673:
[----:B------:R-:W-:Y:S01]  /*bd30*/  STG.E.U8 desc[UR36][R16.64], R8 ;  /* 0x0000000810007986 */ /* 0x000fe2000c101124 */
[----:B------:R-:W-:Y:S05]  /*bd40*/  EXIT ;  /* 0x000000000000794d */ /* 0x000fea0003800000 */
.L_x_9667:
        /* <DEDUP_REMOVED lines=21> */
.L_x_9650:
        /* <DEDUP_REMOVED lines=16> */
.L_x_9678:
[----:B------:R-:W-:Y:S05]  /*bfa0*/  EXIT ;  /* 0x000000000000794d */ /* 0x000fea0003800000 */
.L_x_9677:
[----:B------:R-:W0:Y:S02]  /*bfb0*/  F2I.U64.TRUNC R2, R2 ;  /* 0x0000000200027311 */ /* 0x000e24000020d800 */
[----:B0-----:R-:W-:Y:S01]  /*bfc0*/  STG.E.64 desc[UR36][R16.64], R2 ;  /* 0x0000000210007986 */ /* 0x001fe2000c101b24 */
[----:B------:R-:W-:Y:S05]  /*bfd0*/  EXIT ;  /* 0x000000000000794d */ /* 0x000fea0003800000 */
.L_x_9676:
[----:B------:R-:W0:Y:S02]  /*bfe0*/  F2I.FTZ.U32.TRUNC.NTZ R3, R2 ;  /* 0x0000000200037305 */ /* 0x000e24000021f000 */
[----:B0-----:R-:W-:Y:S01]  /*bff0*/  STG.E desc[UR36][R16.64], R3 ;  /* 0x0000000310007986 */ /* 0x001fe2000c101924 */
[----:B------:R-:W-:Y:S05]  /*c000*/  EXIT ;  /* 0x000000000000794d */ /* 0x000fea0003800000 */
.L_x_9679:
        /* <DEDUP_REMOVED lines=15> */
.L_x_13335:


//--------------------- .text._ZN2at6native27unrolled_elementwise_kernelIZZZNS0_17log10_kernel_cudaERNS_18TensorIteratorBaseEENKUlvE0_clEvENKUlvE0_clEvEUlfE_St5arrayIPcLm2EELi4E23TrivialOffsetCalculatorILi1EjESB_NS0_6memory12LoadWithCastILi1EEENSC_13StoreWithCastILi1EEEEEviT_T0_T2_T3_T4_T5_ --------------------------
	.section	.text._ZN2at6native27unrolled_elementwise_kernelIZZZNS0_17log10_kernel_cudaERNS_18TensorIteratorBaseEENKUlvE0_clEvENKUlvE0_clEvEUlfE_St5arrayIPcLm2EELi4E23TrivialOffsetCalculatorILi1EjESB_NS0_6memory12LoadWithCastILi1EEENSC_13StoreWithCastILi1EEEEEviT_T0_T2_T3_T4_T5_,"ax",@progbits
	.align	128
        .global         _ZN2at6native27unrolled_elementwise_kernelIZZZNS0_17log10_kernel_cudaERNS_18TensorIteratorBaseEENKUlvE0_clEvENKUlvE0_clEvEUlfE_St5arrayIPcLm2EELi4E23TrivialOffsetCalculatorILi1EjESB_NS0_6memory12LoadWithCastILi1EEENSC_13StoreWithCastILi1EEEEEviT_T0_T2_T3_T4_T5_
        .type           _ZN2at6native27unrolled_elementwise_kernelIZZZNS0_17log10_kernel_cudaERNS_18TensorIteratorBaseEENKUlvE0_clEvENKUlvE0_clEvEUlfE_St5arrayIPcLm2EELi4E23TrivialOffsetCalculatorILi1EjESB_NS0_6memory12LoadWithCastILi1EEENSC_13StoreWithCastILi1EEEEEviT_T0_T2_T3_T4_T5_,@function
        .size           _ZN2at6native27unrolled_elementwise_kernelIZZZNS0_17log10_kernel_cudaERNS_18TensorIteratorBaseEENKUlvE0_clEvENKUlvE0_clEvEUlfE_St5arrayIPcLm2EELi4E23TrivialOffsetCalculatorILi1EjESB_NS0_6memory12LoadWithCastILi1EEENSC_13StoreWithCastILi1EEEEEviT_T0_T2_T3_T4_T5_,(.L_x_13336 - _ZN2at6native27unrolled_elementwise_kernelIZZZNS0_17log10_kernel_cudaERNS_18TensorIteratorBaseEENKUlvE0_clEvENKUlvE0_clEvEUlfE_St5arrayIPcLm2EELi4E23TrivialOffsetCalculatorILi1EjESB_NS0_6memory12LoadWithCastILi1EEENSC_13StoreWithCastILi1EEEEEviT_T0_T2_T3_T4_T5_)
        .other          _ZN2at6native27unrolled_elementwise_kernelIZZZNS0_17log10_kernel_cudaERNS_18TensorIteratorBaseEENKUlvE0_clEvENKUlvE0_clEvEUlfE_St5arrayIPcLm2EELi4E23TrivialOffsetCalculatorILi1EjESB_NS0_6memory12LoadWithCastILi1EEENSC_13StoreWithCastILi1EEEEEviT_T0_T2_T3_T4_T5_,@"STO_CUDA_ENTRY STV_DEFAULT"
_ZN2at6native27unrolled_elementwise_kernelIZZZNS0_17log10_kernel_cudaERNS_18TensorIteratorBaseEENKUlvE0_clEvENKUlvE0_clEvEUlfE_St5arrayIPcLm2EELi4E23TrivialOffsetCalculatorILi1EjESB_NS0_6memory12LoadWithCastILi1EEENSC_13StoreWithCastILi1EEEEEviT_T0_T2_T3_T4_T5_:
.text._ZN2at6native27unrolled_elementwise_kernelIZZZNS0_17log10_kernel_cudaERNS_18TensorIteratorBaseEENKUlvE0_clEvENKUlvE0_clEvEUlfE_St5arrayIPcLm2EELi4E23TrivialOffsetCalculatorILi1EjESB_NS0_6memory12LoadWithCastILi1EEENSC_13StoreWithCastILi1EEEEEviT_T0_T2_T3_T4_T5_:
        /* <DEDUP_REMOVED lines=33> */
.L_x_9686:
[----:B------:R-:W2:Y:S02]  /*0210*/  LDG.E.U8 R4, desc[UR36][R4.64] ;  /* 0x0000002404047981 */ /* 0x000ea4000c1e1100 */
[----:B--2---:R-:W-:Y:S01]  /*0220*/  I2FP.F32.U32 R27, R4 ;  /* 0x00000004001b7245 */ /* 0x004fe20000201000 */
[----:B------:R-:W-:Y:S06]  /*0230*/  BRA `(.L_x_9688) ;  /* 0x0000000c00307947 */ /* 0x000fec0003800000 */
.L_x_9685:
        /* <DEDUP_REMOVED lines=9> */
.L_x_9690:
[----:B------:R-:W2:Y:S02]  /*02d0*/  LDG.E R4, desc[UR36][R4.64] ;  /* 0x0000002404047981 */ /* 0x000ea4000c1e1900 */
[----:B--2---:R-:W-:Y:S01]  /*02e0*/  I2FP.F32.S32 R27, R4 ;  /* 0x00000004001b7245 */ /* 0x004fe20000201400 */
[----:B------:R-:W-:Y:S06]  /*02f0*/  BRA `(.L_x_9688) ;  /* 0x0000000c00007947 */ /* 0x000fec0003800000 */
.L_x_9689:
[----:B------:R-:W2:Y:S02]  /*0300*/  LDG.E.U16 R4, desc[UR36][R4.64] ;  /* 0x0000002404047981 */ /* 0x000ea4000c1e1500 */
[----:B--2---:R2:W3:Y:S01]  /*0310*/  I2F.S16 R27, R4 ;  /* 0x00000004001b7306 */ /* 0x0044e20000101400 */
[----:B------:R-:W-:Y:S05]  /*0320*/  BRA `(.L_x_9688) ;  /* 0x0000000800f47947 */ /* 0x000fea0003800000 */
.L_x_9684:
        /* <DEDUP_REMOVED lines=8> */
.L_x_9692:
[----:B------:R-:W2:Y:S02]  /*03b0*/  LDG.E.U16 R4, desc[UR36][R4.64] ;  /* 0x0000002404047981 */ /* 0x000ea4000c1e1500 */
[----:B--2---:R-:W-:Y:S01]  /*03c0*/  HADD2.F32 R27, -RZ, R4.H0_H0 ;  /* 0x20000004ff1b7230 */ /* 0x004fe20000004100 */
[----:B------:R-:W-:Y:S06]  /*03d0*/  BRA `(.L_x_9688) ;  /* 0x0000000800c87947 */ /* 0x000fec0003800000 */
.L_x_9691:
        /* <DEDUP_REMOVED lines=8> */
.L_x_9694:
[----:B------:R-:W2:Y:S02]  /*0460*/  LDG.E.U16 R4, desc[UR36][R4.64] ;  /* 0x0000002404047981 */ /* 0x000ea4000c1e1500 */
[----:B--2---:R-:W-:Y:S01]  /*0470*/  HADD2.F32 R27, -RZ, R4.H0_H0 ;  /* 0x20000004ff1b7230 */ /* 0x004fe20000004100 */
[----:B------:R-:W-:Y:S06]  /*0480*/  BRA `(.L_x_9688) ;  /* 0x00000008009c7947 */ /* 0x000fec0003800000 */
.L_x_9693:
[----:B------:R-:W2:Y:S01]  /*0490*/  LDG.E.64 R4, desc[UR36][R4.64] ;  /* 0x0000002404047981 */ /* 0x000ea2000c1e1b00 */
[----:B------:R-:W-:Y:S01]  /*04a0*/  UMOV UR4, 0xf0000000 ;  /* 0xf000000000047882 */ /* 0x000fe20000000000 */
[----:B------:R-:W-:Y:S01]  /*04b0*/  UMOV UR5, 0x380fffff ;  /* 0x380fffff00057882 */ /* 0x000fe20000000000 */
[----:B--2---:R-:W0:Y:S01]  /*04c0*/  F2F.F32.F64 R27, R4 ;  /* 0x00000004001b7310 */ /* 0x004e220000301000 */
[----:B------:R-:W-:-:S14]  /*04d0*/  DSETP.GEU.AND P0, PT, |R4|, UR4, PT ;  /* 0x0000000404007e2a */ /* 0x000fdc000bf0e200 */
[----:B0-----:R-:W-:Y:S01]  /*04e0*/  @!P0 FMUL R27, R27, 1.175494350822287508e-38 ;  /* 0x008000001b1b8820 */ /* 0x001fe20000400000 */
[----:B------:R-:W-:Y:S06]  /*04f0*/  BRA `(.L_x_9688) ;  /* 0x0000000800807947 */ /* 0x000fec0003800000 */
.L_x_9683:
        /* <DEDUP_REMOVED lines=12> */
.L_x_9697:
[----:B------:R-:W2:Y:S01]  /*05c0*/  LDG.E.64 R4, desc[UR36][R4.64] ;  /* 0x0000002404047981 */ /* 0x000ea2000c1e1b00 */
[----:B------:R-:W-:Y:S01]  /*05d0*/  UMOV UR4, 0xf0000000 ;  /* 0xf000000000047882 */ /* 0x000fe20000000000 */
[----:B------:R-:W-:Y:S01]  /*05e0*/  UMOV UR5, 0x380fffff ;  /* 0x380fffff00057882 */ /* 0x000fe20000000000 */
[----:B--2---:R-:W0:Y:S01]  /*05f0*/  F2F.F32.F64 R27, R4 ;  /* 0x00000004001b7310 */ /* 0x004e220000301000 */
[----:B------:R-:W-:-:S14]  /*0600*/  DSETP.GEU.AND P0, PT, |R4|, UR4, PT ;  /* 0x0000000404007e2a */ /* 0x000fdc000bf0e200 */
[----:B0-----:R-:W-:Y:S01]  /*0610*/  @!P0 FMUL R27, R27, 1.175494350822287508e-38 ;  /* 0x008000001b1b8820 */ /* 0x001fe20000400000 */
[----:B------:R-:W-:Y:S06]  /*0620*/  BRA `(.L_x_9688) ;  /* 0x0000000800347947 */ /* 0x000fec0003800000 */
.L_x_9696:
        /* <DEDUP_REMOVED lines=26> */
.L_x_9699:
        /* <DEDUP_REMOVED lines=14> */
.L_x_9698:
[----:B------:R-:W2:Y:S02]  /*08b0*/  LDG.E.U16 R4, desc[UR36][R4.64] ;  /* 0x0000002404047981 */ /* 0x000ea4000c1e1500 */
[----:B--2---:R-:W-:Y:S01]  /*08c0*/  IMAD.U32 R27, R4, 0x10000, RZ ;  /* 0x00010000041b7824 */ /* 0x004fe200078e00ff */
[----:B------:R-:W-:Y:S06]  /*08d0*/  BRA `(.L_x_9688) ;  /* 0x0000000400887947 */ /* 0x000fec0003800000 */
.L_x_9695:
        /* <DEDUP_REMOVED lines=11> */
.L_x_9702:
        /* <DEDUP_REMOVED lines=20> */
.L_x_9704:
[----:B------:R-:W-:Y:S05]  /*0ad0*/  BSYNC B0 ;  /* 0x0000000000007941 */ /* 0x000fea0003800000 */
.L_x_9703:
[----:B------:R-:W-:Y:S01]  /*0ae0*/  IMAD.SHL.U32 R3, R3, 0x100000, RZ ;  /* 0x0010000003037824 */ /* 0x000fe200078e00ff */
[----:B------:R-:W-:-:S04]  /*0af0*/  LEA R0, R0, 0x3b800000, 0x17 ;  /* 0x3b80000000007811 */ /* 0x000fc800078eb8ff */
[----:B------:R-:W-:Y:S01]  /*0b00*/  LOP3.LUT R27, R0, R3, R27, 0xfe, !PT ;  /* 0x00000003001b7212 */ /* 0x000fe200078efe1b */
[----:B------:R-:W-:Y:S06]  /*0b10*/  BRA `(.L_x_9688) ;  /* 0x0000000000f87947 */ /* 0x000fec0003800000 */
.L_x_9701:
        /* <DEDUP_REMOVED lines=20> */
.L_x_9706:
[----:B------:R-:W-:Y:S05]  /*0c60*/  BSYNC B0 ;  /* 0x0000000000007941 */ /* 0x000fea0003800000 */
.L_x_9705:
[----:B------:R-:W-:Y:S01]  /*0c70*/  IMAD.SHL.U32 R3, R3, 0x200000, RZ ;  /* 0x0020000003037824 */ /* 0x000fe200078e00ff */
[----:B------:R-:W-:-:S04]  /*0c80*/  LEA R0, R0, 0x37800000, 0x17 ;  /* 0x3780000000007811 */ /* 0x000fc800078eb8ff */
[----:B------:R-:W-:Y:S01]  /*0c90*/  LOP3.LUT R27, R0, R3, R27, 0xfe, !PT ;  /* 0x00000003001b7212 */ /* 0x000fe200078efe1b */
[----:B------:R-:W-:Y:S06]  /*0ca0*/  BRA `(.L_x_9688) ;  /* 0x0000000000947947 */ /* 0x000fec0003800000 */
.L_x_9700:
        /* <DEDUP_REMOVED lines=14> */
.L_x_9687:
        /* <DEDUP_REMOVED lines=16> */
.L_x_9709:
[----:B------:R-:W-:Y:S01]  /*0e90*/  IMAD.MOV.U32 R27, RZ, RZ, RZ ;  /* 0x000000ffff1b7224 */ /* 0x000fe200078e00ff */
[----:B------:R-:W-:Y:S06]  /*0ea0*/  BRA `(.L_x_9688) ;  /* 0x0000000000147947 */ /* 0x000fec0003800000 */
.L_x_9708:
[----:B------:R-:W2:Y:S02]  /*0eb0*/  LDG.E.64 R4, desc[UR36][R4.64] ;  /* 0x0000002404047981 */ /* 0x000ea4000c1e1b00 */
[----:B--2---:R0:W1:Y:S01]  /*0ec0*/  I2F.U64 R27, R4 ;  /* 0x00000004001b7312 */ /* 0x0040620000301000 */
[----:B------:R-:W-:Y:S05]  /*0ed0*/  BRA `(.L_x_9688) ;  /* 0x0000000000087947 */ /* 0x000fea0003800000 */
.L_x_9707:
[----:B------:R-:W2:Y:S02]  /*0ee0*/  LDG.E R4, desc[UR36][R4.64] ;  /* 0x0000002404047981 */ /* 0x000ea4000c1e1900 */
[----:B--2---:R-:W-:-:S07]  /*0ef0*/  I2FP.F32.U32 R27, R4 ;  /* 0x00000004001b7245 */ /* 0x004fce0000201000 */
.L_x_9688:
[----:B------:R-:W-:Y:S05]  /*0f00*/  BSYNC B6 ;  /* 0x0000000000067941 */ /* 0x000fea0003800000 */
.L_x_9682:
[----:B------:R-:W2:Y:S02]  /*0f10*/  S2R R16, SR_TID.X ;  /* 0x0000000000107919 */ /* 0x000ea40000002100 */
[----:B--2---:R-:W-:-:S07]  /*0f20*/  VIADD R16, R16, 0x80 ;  /* 0x0000008010107836 */ /* 0x004fce0000000000 */
.L_x_9681:
[----:B------:R-:W-:Y:S05]  /*0f30*/  BSYNC B7 ;  /* 0x0000000000077941 */ /* 0x000fea0003800000 */
.L_x_9680:
        /* <DEDUP_REMOVED lines=25> */
.L_x_9716:
[----:B------:R-:W2:Y:S02]  /*10d0*/  LDG.E.U8 R4, desc[UR36][R4.64] ;  /* 0x0000002404047981 */ /* 0x000ea4000c1e1100 */
[----:B--2---:R-:W-:Y:S01]  /*10e0*/  I2FP.F32.U32 R19, R4 ;  /* 0x0000000400137245 */ /* 0x004fe20000201000 */
[----:B------:R-:W-:Y:S06]  /*10f0*/  BRA `(.L_x_9718) ;  /* 0x0000000c002c7947 */ /* 0x000fec0003800000 */
.L_x_9715:
        /* <DEDUP_REMOVED lines=9> */
.L_x_9720:
[----:B------:R-:W2:Y:S02]  /*1190*/  LDG.E R4, desc[UR36][R4.64] ;  /* 0x0000002404047981 */ /* 0x000ea4000c1e1900 */
[----:B--2---:R-:W-:Y:S01]  /*11a0*/  I2FP.F32.S32 R19, R4 ;  /* 0x0000000400137245 */ /* 0x004fe20000201400 */
[----:B------:R-:W-:Y:S06]  /*11b0*/  BRA `(.L_x_9718) ;  /* 0x0000000800fc7947 */ /* 0x000fec0003800000 */
.L_x_9719:
[----:B------:R-:W2:Y:S02]  /*11c0*/  LDG.E.U16 R4, desc[UR36][R4.64] ;  /* 0x0000002404047981 */ /* 0x000ea4000c1e1500 */
[----:B--2---:R0:W2:Y:S01]  /*11d0*/  I2F.S16 R19, R4 ;  /* 0x0000000400137306 */ /* 0x0040a20000101400 */
[----:B------:R-:W-:Y:S05]  /*11e0*/  BRA `(.L_x_9718) ;  /* 0x0000000800f07947 */ /* 0x000fea0003800000 */
.L_x_9714:
        /* <DEDUP_REMOVED lines=8> */
.L_x_9722:
[----:B------:R-:W2:Y:S02]  /*1270*/  LDG.E.U16 R4, desc[UR36][R4.64] ;  /* 0x0000002404047981 */ /* 0x000ea4000c1e1500 */
[----:B--2---:R-:W-:Y:S01]  /*1280*/  HADD2.F32 R19, -RZ, R4.H0_H0 ;  /* 0x20000004ff137230 */ /* 0x004fe20000004100 */
[----:B------:R-:W-:Y:S06]  /*1290*/  BRA `(.L_x_9718) ;  /* 0x0000000800c47947 */ /* 0x000fec0003800000 */
.L_x_9721:
        /* <DEDUP_REMOVED lines=8> */
.L_x_9724:
[----:B------:R-:W2:Y:S02]  /*1320*/  LDG.E.U16 R4, desc[UR36][R4.64] ;  /* 0x0000002404047981 */ /* 0x000ea4000c1e1500 */
[----:B--2---:R-:W-:Y:S01]  /*1330*/  HADD2.F32 R19, -RZ, R4.H0_H0 ;  /* 0x20000004ff137230 */ /* 0x004fe20000004100 */
[----:B------:R-:W-:Y:S06]  /*1340*/  BRA `(.L_x_9718) ;  /* 0x0000000800987947 */ /* 0x000fec0003800000 */
.L_x_9723:
[----:B------:R-:W2:Y:S01]  /*1350*/  LDG.E.64 R4, desc[UR36][R4.64] ;  /* 0x0000002404047981 */ /* 0x000ea2000c1e1b00 */
[----:B------:R-:W-:Y:S01]  /*1360*/  UMOV UR4, 0xf0000000 ;  /* 0xf000000000047882 */ /* 0x000fe20000000000 */
[----:B------:R-:W-:Y:S01]  /*1370*/  UMOV UR5, 0x380fffff ;  /* 0x380fffff00057882 */ /* 0x000fe20000000000 */
[----:B--2---:R-:W0:Y:S01]  /*1380*/  F2F.F32.F64 R19, R4 ;  /* 0x0000000400137310 */ /* 0x004e220000301000 */
[----:B------:R-:W-:-:S14]  /*1390*/  DSETP.GEU.AND P0, PT, |R4|, UR4, PT ;  /* 0x0000000404007e2a */ /* 0x000fdc000bf0e200 */
[----:B0-----:R-:W-:Y:S01]  /*13a0*/  @!P0 FMUL R19, R19, 1.175494350822287508e-38 ;  /* 0x0080000013138820 */ /* 0x001fe20000400000 */
[----:B------:R-:W-:Y:S06]  /*13b0*/  BRA `(.L_x_9718) ;  /* 0x00000008007c7947 */ /* 0x000fec0003800000 */
.L_x_9713:
        /* <DEDUP_REMOVED lines=12> */
.L_x_9727:
[----:B------:R-:W2:Y:S01]  /*1480*/  LDG.E.64 R4, desc[UR36][R4.64] ;  /* 0x0000002404047981 */ /* 0x000ea2000c1e1b00 */
[----:B------:R-:W-:Y:S01]  /*1490*/  UMOV UR4, 0xf0000000 ;  /* 0xf000000000047882 */ /* 0x000fe20000000000 */
[----:B------:R-:W-:Y:S01]  /*14a0*/  UMOV UR5, 0x380fffff ;  /* 0x380fffff00057882 */ /* 0x000fe20000000000 */
[----:B--2---:R-:W0:Y:S01]  /*14b0*/  F2F.F32.F64 R19, R4 ;  /* 0x0000000400137310 */ /* 0x004e220000301000 */
[----:B------:R-:W-:-:S14]  /*14c0*/  DSETP.GEU.AND P0, PT, |R4|, UR4, PT ;  /* 0x0000000404007e2a */ /* 0x000fdc000bf0e200 */
[----:B0-----:R-:W-:Y:S01]  /*14d0*/  @!P0 FMUL R19, R19, 1.175494350822287508e-38 ;  /* 0x0080000013138820 */ /* 0x001fe20000400000 */
[----:B------:R-:W-:Y:S06]  /*14e0*/  BRA `(.L_x_9718) ;  /* 0x0000000800307947 */ /* 0x000fec0003800000 */
.L_x_9726:
        /* <DEDUP_REMOVED lines=26> */
.L_x_9729:
        /* <DEDUP_REMOVED lines=13> */
.L_x_9728:
[----:B------:R-:W2:Y:S02]  /*1760*/  LDG.E.U16 R4, desc[UR36][R4.64] ;  /* 0x0000002404047981 */ /* 0x000ea4000c1e1500 */
[----:B--2---:R-:W-:Y:S01]  /*1770*/  IMAD.U32 R19, R4, 0x10000, RZ ;  /* 0x0001000004137824 */ /* 0x004fe200078e00ff */
[----:B------:R-:W-:Y:S06]  /*1780*/  BRA `(.L_x_9718) ;  /* 0x0000000400887947 */ /* 0x000fec0003800000 */
.L_x_9725:
        /* <DEDUP_REMOVED lines=11> */
.L_x_9732:
        /* <DEDUP_REMOVED lines=20> */
.L_x_9734:
[----:B------:R-:W-:Y:S05]  /*1980*/  BSYNC B0 ;  /* 0x0000000000007941 */ /* 0x000fea0003800000 */
.L_x_9733:
[----:B------:R-:W-:Y:S01]  /*1990*/  IMAD.SHL.U32 R3, R3, 0x100000, RZ ;  /* 0x0010000003037824 */ /* 0x000fe200078e00ff */
[----:B------:R-:W-:-:S04]  /*19a0*/  LEA R0, R0, 0x3b800000, 0x17 ;  /* 0x3b80000000007811 */ /* 0x000fc800078eb8ff */
[----:B------:R-:W-:Y:S01]  /*19b0*/  LOP3.LUT R19, R0, R3, R19, 0xfe, !PT ;  /* 0x0000000300137212 */ /* 0x000fe200078efe13 */
[----:B------:R-:W-:Y:S06]  /*19c0*/  BRA `(.L_x_9718) ;  /* 0x0000000000f87947 */ /* 0x000fec0003800000 */
.L_x_9731:
        /* <DEDUP_REMOVED lines=20> */
.L_x_9736:
[----:B------:R-:W-:Y:S05]  /*1b10*/  BSYNC B0 ;  /* 0x0000000000007941 */ /* 0x000fea0003800000 */
.L_x_9735:
[----:B------:R-:W-:Y:S01]  /*1b20*/  IMAD.SHL.U32 R3, R3, 0x200000, RZ ;  /* 0x0020000003037824 */ /* 0x000fe200078e00ff */
[----:B------:R-:W-:-:S04]  /*1b30*/  LEA R0, R0, 0x37800000, 0x17 ;  /* 0x3780000000007811 */ /* 0x000fc800078eb8ff */
[----:B------:R-:W-:Y:S01]  /*1b40*/  LOP3.LUT R19, R0, R3, R19, 0xfe, !PT ;  /* 0x0000000300137212 */ /* 0x000fe200078efe13 */
[----:B------:R-:W-:Y:S06]  /*1b50*/  BRA `(.L_x_9718) ;  /* 0x0000000000947947 */ /* 0x000fec0003800000 */
.L_x_9730:
        /* <DEDUP_REMOVED lines=14> */
.L_x_9717:
        /* <DEDUP_REMOVED lines=16> */
.L_x_9739:
[----:B------:R-:W-:Y:S01]  /*1d40*/  IMAD.MOV.U32 R19, RZ, RZ, RZ ;  /* 0x000000ffff137224 */ /* 0x000fe200078e00ff */
[----:B------:R-:W-:Y:S06]  /*1d50*/  BRA `(.L_x_9718) ;  /* 0x0000000000147947 */ /* 0x000fec0003800000 */
.L_x_9738:
[----:B------:R-:W2:Y:S02]  /*1d60*/  LDG.E.64 R4, desc[UR36][R4.64] ;  /* 0x0000002404047981 */ /* 0x000ea4000c1e1b00 */
[----:B--2---:R0:W2:Y:S01]  /*1d70*/  I2F.U64 R19, R4 ;  /* 0x0000000400137312 */ /* 0x0040a20000301000 */
[----:B------:R-:W-:Y:S05]  /*1d80*/  BRA `(.L_x_9718) ;  /* 0x0000000000087947 */ /* 0x000fea0003800000 */
.L_x_9737:
[----:B------:R-:W2:Y:S02]  /*1d90*/  LDG.E R4, desc[UR36][R4.64] ;  /* 0x0000002404047981 */ /* 0x000ea4000c1e1900 */
[----:B--2---:R-:W-:-:S07]  /*1da0*/  I2FP.F32.U32 R19, R4 ;  /* 0x0000000400137245 */ /* 0x004fce0000201000 */
.L_x_9718:
[----:B------:R-:W-:Y:S05]  /*1db0*/  BSYNC B6 ;  /* 0x0000000000067941 */ /* 0x000fea0003800000 */
.L_x_9712:
[----:B------:R-:W-:-:S07]  /*1dc0*/  VIADD R16, R16, 0x80 ;  /* 0x0000008010107836 */ /* 0x000fce0000000000 */
.L_x_9711:
[----:B------:R-:W-:Y:S05]  /*1dd0*/  BSYNC B7 ;  /* 0x0000000000077941 */ /* 0x000fea0003800000 */
.L_x_9710:
[----:B------:R-:W-:Y:S01]  /*1de0*/  ISETP.GE.AND P0, PT, R16, R17, PT ;  /* 0x000000111000720c */ /* 0x000fe20003f06270 */
[----:B------:R-:W-:Y:S01]  /*1df0*/  BSSY B7, `(.L_x_9740) ;  /* 0x00000ea000077945 */ /* 0x000fe20003800000 */
[----:B------:R-:W-:Y:S02]  /*1e00*/  IMAD.MOV.U32 R23, RZ, RZ, RZ ;  /* 0x000000ffff177224 */ /* 0x000fe400078e00ff */
[----:B------:R-:W-:-:S09]  /*1e10*/  IMAD.MOV.U32 R28, RZ, RZ, RZ ;  /* 0x000000ffff1c7224 */ /* 0x000fd200078e00ff */
        /* <DEDUP_REMOVED lines=23> */
.L_x_9746:
[----:B------:R-:W2:Y:S02]  /*1f90*/  LDG.E.U8 R4, desc[UR36][R4.64] ;  /* 0x0000002404047981 */ /* 0x000ea4000c1e1100 */
[----:B--2---:R-:W-:Y:S01]  /*1fa0*/  I2FP.F32.U32 R28, R4 ;  /* 0x00000004001c7245 */ /* 0x004fe20000201000 */
[----:B------:R-:W-:Y:S06]  /*1fb0*/  BRA `(.L_x_9748) ;  /* 0x0000000c002c7947 */ /* 0x000fec0003800000 */
.L_x_9745:
        /* <DEDUP_REMOVED lines=9> */
.L_x_9750:
[----:B------:R-:W2:Y:S02]  /*2050*/  LDG.E R4, desc[UR36][R4.64] ;  /* 0x0000002404047981 */ /* 0x000ea4000c1e1900 */
[----:B--2---:R-:W-:Y:S01]  /*2060*/  I2FP.F32.S32 R28, R4 ;  /* 0x00000004001c7245 */ /* 0x004fe20000201400 */
[----:B------:R-:W-:Y:S06]  /*2070*/  BRA `(.L_x_9748) ;  /* 0x0000000800fc7947 */ /* 0x000fec0003800000 */
.L_x_9749:
[----:B------:R-:W2:Y:S02]  /*2080*/  LDG.E.U16 R4, desc[UR36][R4.64] ;  /* 0x0000002404047981 */ /* 0x000ea4000c1e1500 */
[----:B--2---:R4:W0:Y:S01]  /*2090*/  I2F.S16 R28, R4 ;  /* 0x00000004001c7306 */ /* 0x0048220000101400 */
[----:B------:R-:W-:Y:S05]  /*20a0*/  BRA `(.L_x_9748) ;  /* 0x0000000800f07947 */ /* 0x000fea0003800000 */
.L_x_9744:
        /* <DEDUP_REMOVED lines=8> */
.L_x_9752:
[----:B------:R-:W2:Y:S02]  /*2130*/  LDG.E.U16 R4, desc[UR36][R4.64] ;  /* 0x0000002404047981 */ /* 0x000ea4000c1e1500 */
[----:B--2---:R-:W-:Y:S01]  /*2140*/  HADD2.F32 R28, -RZ, R4.H0_H0 ;  /* 0x20000004ff1c7230 */ /* 0x004fe20000004100 */
[----:B------:R-:W-:Y:S06]  /*2150*/  BRA `(.L_x_9748) ;  /* 0x0000000800c47947 */ /* 0x000fec0003800000 */
.L_x_9751:
        /* <DEDUP_REMOVED lines=8> */
.L_x_9754:
[----:B------:R-:W2:Y:S02]  /*21e0*/  LDG.E.U16 R4, desc[UR36][R4.64] ;  /* 0x0000002404047981 */ /* 0x000ea4000c1e1500 */
[----:B--2---:R-:W-:Y:S01]  /*21f0*/  HADD2.F32 R28, -RZ, R4.H0_H0 ;  /* 0x20000004ff1c7230 */ /* 0x004fe20000004100 */
[----:B------:R-:W-:Y:S06]  /*2200*/  BRA `(.L_x_9748) ;  /* 0x0000000800987947 */ /* 0x000fec0003800000 */
.L_x_9753:
[----:B------:R-:W2:Y:S01]  /*2210*/  LDG.E.64 R4, desc[UR36][R4.64] ;  /* 0x0000002404047981 */ /* 0x000ea2000c1e1b00 */
[----:B------:R-:W-:Y:S01]  /*2220*/  UMOV UR4, 0xf0000000 ;  /* 0xf000000000047882 */ /* 0x000fe20000000000 */
[----:B------:R-:W-:Y:S01]  /*2230*/  UMOV UR5, 0x380fffff ;  /* 0x380fffff00057882 */ /* 0x000fe20000000000 */
[----:B--2---:R-:W0:Y:S01]  /*2240*/  F2F.F32.F64 R28, R4 ;  /* 0x00000004001c7310 */ /* 0x004e220000301000 */
[----:B------:R-:W-:-:S14]  /*2250*/  DSETP.GEU.AND P0, PT, |R4|, UR4, PT ;  /* 0x0000000404007e2a */ /* 0x000fdc000bf0e200 */
[----:B0-----:R-:W-:Y:S01]  /*2260*/  @!P0 FMUL R28, R28, 1.175494350822287508e-38 ;  /* 0x008000001c1c8820 */ /* 0x001fe20000400000 */
[----:B------:R-:W-:Y:S06]  /*2270*/  BRA `(.L_x_9748) ;  /* 0x00000008007c7947 */ /* 0x000fec0003800000 */
.L_x_9743:
        /* <DEDUP_REMOVED lines=12> */
.L_x_9757:
[----:B------:R-:W2:Y:S01]  /*2340*/  LDG.E.64 R4, desc[UR36][R4.64] ;  /* 0x0000002404047981 */ /* 0x000ea2000c1e1b00 */
[----:B------:R-:W-:Y:S01]  /*2350*/  UMOV UR4, 0xf0000000 ;  /* 0xf000000000047882 */ /* 0x000fe20000000000 */
[----:B------:R-:W-:Y:S01]  /*2360*/  UMOV UR5, 0x380fffff ;  /* 0x380fffff00057882 */ /* 0x000fe20000000000 */
[----:B--2---:R-:W0:Y:S01]  /*2370*/  F2F.F32.F64 R28, R4 ;  /* 0x00000004001c7310 */ /* 0x004e220000301000 */
[----:B------:R-:W-:-:S14]  /*2380*/  DSETP.GEU.AND P0, PT, |R4|, UR4, PT ;  /* 0x0000000404007e2a */ /* 0x000fdc000bf0e200 */
[----:B0-----:R-:W-:Y:S01]  /*2390*/  @!P0 FMUL R28, R28, 1.175494350822287508e-38 ;  /* 0x008000001c1c8820 */ /* 0x001fe20000400000 */
[----:B------:R-:W-:Y:S06]  /*23a0*/  BRA `(.L_x_9748) ;  /* 0x0000000800307947 */ /* 0x000fec0003800000 */
.L_x_9756:
        /* <DEDUP_REMOVED lines=26> */
.L_x_9759:
        /* <DEDUP_REMOVED lines=13> */
.L_x_9758:
[----:B------:R-:W2:Y:S02]  /*2620*/  LDG.E.U16 R4, desc[UR36][R4.64] ;  /* 0x0000002404047981 */ /* 0x000ea4000c1e1500 */
[----:B--2---:R-:W-:Y:S01]  /*2630*/  IMAD.U32 R28, R4, 0x10000, RZ ;  /* 0x00010000041c7824 */ /* 0x004fe200078e00ff */
[----:B------:R-:W-:Y:S06]  /*2640*/  BRA `(.L_x_9748) ;  /* 0x0000000400887947 */ /* 0x000fec0003800000 */
.L_x_9755:
        /* <DEDUP_REMOVED lines=11> */
.L_x_9762:
        /* <DEDUP_REMOVED lines=20> */
.L_x_9764:
[----:B------:R-:W-:Y:S05]  /*2840*/  BSYNC B0 ;  /* 0x0000000000007941 */ /* 0x000fea0003800000 */
.L_x_9763:
[----:B------:R-:W-:Y:S01]  /*2850*/  IMAD.SHL.U32 R3, R3, 0x100000, RZ ;  /* 0x0010000003037824 */ /* 0x000fe200078e00ff */
[----:B------:R-:W-:-:S04]  /*2860*/  LEA R5, R0, 0x3b800000, 0x17 ;  /* 0x3b80000000057811 */ /* 0x000fc800078eb8ff */
[----:B------:R-:W-:Y:S01]  /*2870*/  LOP3.LUT R28, R5, R3, R28, 0xfe, !PT ;  /* 0x00000003051c7212 */ /* 0x000fe200078efe1c */
[----:B------:R-:W-:Y:S06]  /*2880*/  BRA `(.L_x_9748) ;  /* 0x0000000000f87947 */ /* 0x000fec0003800000 */
.L_x_9761:
        /* <DEDUP_REMOVED lines=20> */
.L_x_9766:
[----:B------:R-:W-:Y:S05]  /*29d0*/  BSYNC B0 ;  /* 0x0000000000007941 */ /* 0x000fea0003800000 */
.L_x_9765:
[----:B------:R-:W-:Y:S01]  /*29e0*/  IMAD.SHL.U32 R3, R3, 0x200000, RZ ;  /* 0x0020000003037824 */ /* 0x000fe200078e00ff */
[----:B------:R-:W-:-:S04]  /*29f0*/  LEA R5, R0, 0x37800000, 0x17 ;  /* 0x3780000000057811 */ /* 0x000fc800078eb8ff */
[----:B------:R-:W-:Y:S01]  /*2a00*/  LOP3.LUT R28, R5, R3, R28, 0xfe, !PT ;  /* 0x00000003051c7212 */ /* 0x000fe200078efe1c */
[----:B------:R-:W-:Y:S06]  /*2a10*/  BRA `(.L_x_9748) ;  /* 0x0000000000947947 */ /* 0x000fec0003800000 */
.L_x_9760:
        /* <DEDUP_REMOVED lines=14> */
.L_x_9747:
        /* <DEDUP_REMOVED lines=16> */
.L_x_9769:
[----:B------:R-:W-:Y:S01]  /*2c00*/  IMAD.MOV.U32 R28, RZ, RZ, RZ ;  /* 0x000000ffff1c7224 */ /* 0x000fe200078e00ff */
[----:B------:R-:W-:Y:S06]  /*2c10*/  BRA `(.L_x_9748) ;  /* 0x0000000000147947 */ /* 0x000fec0003800000 */
.L_x_9768:
[----:B------:R-:W2:Y:S02]  /*2c20*/  LDG.E.64 R28, desc[UR36][R4.64] ;  /* 0x00000024041c7981 */ /* 0x000ea4000c1e1b00 */
[----:B--2---:R0:W2:Y:S01]  /*2c30*/  I2F.U64 R28, R28 ;  /* 0x0000001c001c7312 */ /* 0x0040a20000301000 */
[----:B------:R-:W-:Y:S05]  /*2c40*/  BRA `(.L_x_9748) ;  /* 0x0000000000087947 */ /* 0x000fea0003800000 */
.L_x_9767:
[----:B------:R-:W2:Y:S02]  /*2c50*/  LDG.E R4, desc[UR36][R4.64] ;  /* 0x0000002404047981 */ /* 0x000ea4000c1e1900 */
[----:B--2---:R-:W-:-:S07]  /*2c60*/  I2FP.F32.U32 R28, R4 ;  /* 0x00000004001c7245 */ /* 0x004fce0000201000 */
.L_x_9748:
[----:B------:R-:W-:Y:S05]  /*2c70*/  BSYNC B6 ;  /* 0x0000000000067941 */ /* 0x000fea0003800000 */
.L_x_9742:
[----:B------:R-:W-:-:S07]  /*2c80*/  VIADD R16, R16, 0x80 ;  /* 0x0000008010107836 */ /* 0x000fce0000000000 */
.L_x_9741:
[----:B------:R-:W-:Y:S05]  /*2c90*/  BSYNC B7 ;  /* 0x0000000000077941 */ /* 0x000fea0003800000 */
.L_x_9740:
        /* <DEDUP_REMOVED lines=23> */
.L_x_9775:
[----:B------:R-:W2:Y:S02]  /*2e10*/  LDG.E.U8 R4, desc[UR36][R4.64] ;  /* 0x0000002404047981 */ /* 0x000ea4000c1e1100 */
[----:B--2---:R-:W-:Y:S01]  /*2e20*/  I2FP.F32.U32 R23, R4 ;  /* 0x0000000400177245 */ /* 0x004fe20000201000 */
[----:B------:R-:W-:Y:S06]  /*2e30*/  BRA `(.L_x_9771) ;  /* 0x0000000c00207947 */ /* 0x000fec0003800000 */
.L_x_9774:
        /* <DEDUP_REMOVED lines=9> */
.L_x_9778:
[----:B------:R-:W2:Y:S02]  /*2ed0*/  LDG.E R4, desc[UR36][R4.64] ;  /* 0x0000002404047981 */ /* 0x000ea4000c1e1900 */
[----:B--2---:R-:W-:Y:S01]  /*2ee0*/  I2FP.F32.S32 R23, R4 ;  /* 0x0000000400177245 */ /* 0x004fe20000201400 */
[----:B------:R-:W-:Y:S06]  /*2ef0*/  BRA `(.L_x_9771) ;  /* 0x0000000800f07947 */ /* 0x000fec0003800000 */
.L_x_9777:
[----:B------:R-:W2:Y:S02]  /*2f00*/  LDG.E.U16 R4, desc[UR36][R4.64] ;  /* 0x0000002404047981 */ /* 0x000ea4000c1e1500 */
[----:B--2---:R0:W2:Y:S01]  /*2f10*/  I2F.S16 R23, R4 ;  /* 0x0000000400177306 */ /* 0x0040a20000101400 */
[----:B------:R-:W-:Y:S05]  /*2f20*/  BRA `(.L_x_9771) ;  /* 0x0000000800e47947 */ /* 0x000fea0003800000 */
.L_x_9773:
        /* <DEDUP_REMOVED lines=8> */
.L_x_9780:
[----:B------:R-:W2:Y:S02]  /*2fb0*/  LDG.E.U16 R4, desc[UR36][R4.64] ;  /* 0x0000002404047981 */ /* 0x000ea4000c1e1500 */
[----:B--2---:R-:W-:Y:S01]  /*2fc0*/  HADD2.F32 R23, -RZ, R4.H0_H0 ;  /* 0x20000004ff177230 */ /* 0x004fe20000004100 */
[----:B------:R-:W-:Y:S06]  /*2fd0*/  BRA `(.L_x_9771) ;  /* 0x0000000800b87947 */ /* 0x000fec0003800000 */
.L_x_9779:
        /* <DEDUP_REMOVED lines=8> */
.L_x_9782:
[----:B------:R-:W2:Y:S02]  /*3060*/  LDG.E.U16 R4, desc[UR36][R4.64] ;  /* 0x0000002404047981 */ /* 0x000ea4000c1e1500 */
[----:B--2---:R-:W-:Y:S01]  /*3070*/  HADD2.F32 R23, -RZ, R4.H0_H0 ;  /* 0x20000004ff177230 */ /* 0x004fe20000004100 */
[----:B------:R-:W-:Y:S06]  /*3080*/  BRA `(.L_x_9771) ;  /* 0x00000008008c7947 */ /* 0x000fec0003800000 */
.L_x_9781:
[----:B------:R-:W2:Y:S01]  /*3090*/  LDG.E.64 R4, desc[UR36][R4.64] ;  /* 0x0000002404047981 */ /* 0x000ea2000c1e1b00 */
[----:B------:R-:W-:Y:S01]  /*30a0*/  UMOV UR4, 0xf0000000 ;  /* 0xf000000000047882 */ /* 0x000fe20000000000 */
[----:B------:R-:W-:Y:S01]  /*30b0*/  UMOV UR5, 0x380fffff ;  /* 0x380fffff00057882 */ /* 0x000fe20000000000 */
[----:B--2---:R-:W0:Y:S01]  /*30c0*/  F2F.F32.F64 R23, R4 ;  /* 0x0000000400177310 */ /* 0x004e220000301000 */
[----:B------:R-:W-:-:S14]  /*30d0*/  DSETP.GEU.AND P0, PT, |R4|, UR4, PT ;  /* 0x0000000404007e2a */ /* 0x000fdc000bf0e200 */
[----:B0-----:R-:W-:Y:S01]  /*30e0*/  @!P0 FMUL R23, R23, 1.175494350822287508e-38 ;  /* 0x0080000017178820 */ /* 0x001fe20000400000 */
[----:B------:R-:W-:Y:S06]  /*30f0*/  BRA `(.L_x_9771) ;  /* 0x0000000800707947 */ /* 0x000fec0003800000 */
.L_x_9772:
        /* <DEDUP_REMOVED lines=12> */
.L_x_9785:
[----:B------:R-:W2:Y:S01]  /*31c0*/  LDG.E.64 R4, desc[UR36][R4.64] ;  /* 0x0000002404047981 */ /* 0x000ea2000c1e1b00 */
[----:B------:R-:W-:Y:S01]  /*31d0*/  UMOV UR4, 0xf0000000 ;  /* 0xf000000000047882 */ /* 0x000fe20000000000 */
[----:B------:R-:W-:Y:S01]  /*31e0*/  UMOV UR5, 0x380fffff ;  /* 0x380fffff00057882 */ /* 0x000fe20000000000 */
[----:B--2---:R-:W0:Y:S01]  /*31f0*/  F2F.F32.F64 R23, R4 ;  /* 0x0000000400177310 */ /* 0x004e220000301000 */
[----:B------:R-:W-:-:S14]  /*3200*/  DSETP.GEU.AND P0, PT, |R4|, UR4, PT ;  /* 0x0000000404007e2a */ /* 0x000fdc000bf0e200 */
[----:B0-----:R-:W-:Y:S01]  /*3210*/  @!P0 FMUL R23, R23, 1.175494350822287508e-38 ;  /* 0x0080000017178820 */ /* 0x001fe20000400000 */
[----:B------:R-:W-:Y:S06]  /*3220*/  BRA `(.L_x_9771) ;  /* 0x0000000800247947 */ /* 0x000fec0003800000 */
.L_x_9784:
        /* <DEDUP_REMOVED lines=26> */
.L_x_9787:
        /* <DEDUP_REMOVED lines=13> */
.L_x_9786:
[----:B------:R-:W2:Y:S02]  /*34a0*/  LDG.E.U16 R4, desc[UR36][R4.64] ;  /* 0x0000002404047981 */ /* 0x000ea4000c1e1500 */
[----:B--2---:R-:W-:Y:S01]  /*34b0*/  IMAD.U32 R23, R4, 0x10000, RZ ;  /* 0x0001000004177824 */ /* 0x004fe200078e00ff */
[----:B------:R-:W-:Y:S06]  /*34c0*/  BRA `(.L_x_9771) ;  /* 0x00000004007c7947 */ /* 0x000fec0003800000 */
.L_x_9783:
        /* <DEDUP_REMOVED lines=11> */
.L_x_9790:
        /* <DEDUP_REMOVED lines=19> */
.L_x_9792:
[----:B------:R-:W-:Y:S05]  /*36b0*/  BSYNC B0 ;  /* 0x0000000000007941 */ /* 0x000fea0003800000 */
.L_x_9791:
[----:B------:R-:W-:Y:S01]  /*36c0*/  IMAD.SHL.U32 R3, R3, 0x100000, RZ ;  /* 0x0010000003037824 */ /* 0x000fe200078e00ff */
[----:B------:R-:W-:-:S04]  /*36d0*/  LEA R0, R0, 0x3b800000, 0x17 ;  /* 0x3b80000000007811 */ /* 0x000fc800078eb8ff */
[----:B------:R-:W-:Y:S01]  /*36e0*/  LOP3.LUT R23, R0, R3, R23, 0xfe, !PT ;  /* 0x0000000300177212 */ /* 0x000fe200078efe17 */
[----:B------:R-:W-:Y:S06]  /*36f0*/  BRA `(.L_x_9771) ;  /* 0x0000000000f07947 */ /* 0x000fec0003800000 */
.L_x_9789:
        /* <DEDUP_REMOVED lines=19> */
.L_x_9794:
[----:B------:R-:W-:Y:S05]  /*3830*/  BSYNC B0 ;  /* 0x0000000000007941 */ /* 0x000fea0003800000 */
.L_x_9793:
[----:B------:R-:W-:Y:S01]  /*3840*/  IMAD.SHL.U32 R3, R3, 0x200000, RZ ;  /* 0x0020000003037824 */ /* 0x000fe200078e00ff */
[----:B------:R-:W-:-:S04]  /*3850*/  LEA R0, R0, 0x37800000, 0x17 ;  /* 0x3780000000007811 */ /* 0x000fc800078eb8ff */
[----:B------:R-:W-:Y:S01]  /*3860*/  LOP3.LUT R23, R0, R3, R23, 0xfe, !PT ;  /* 0x0000000300177212 */ /* 0x000fe200078efe17 */
[----:B------:R-:W-:Y:S06]  /*3870*/  BRA `(.L_x_9771) ;  /* 0x0000000000907947 */ /* 0x000fec0003800000 */
.L_x_9788:
        /* <DEDUP_REMOVED lines=14> */
.L_x_9776:
        /* <DEDUP_REMOVED lines=16> */
.L_x_9797:
[----:B------:R-:W-:Y:S05]  /*3a60*/  BRA `(.L_x_9771) ;  /* 0x0000000000147947 */ /* 0x000fea0003800000 */
.L_x_9796:
[----:B------:R-:W2:Y:S02]  /*3a70*/  LDG.E.64 R4, desc[UR36][R4.64] ;  /* 0x0000002404047981 */ /* 0x000ea4000c1e1b00 */
[----:B--2---:R0:W2:Y:S01]  /*3a80*/  I2F.U64 R23, R4 ;  /* 0x0000000400177312 */ /* 0x0040a20000301000 */
[----:B------:R-:W-:Y:S05]  /*3a90*/  BRA `(.L_x_9771) ;  /* 0x0000000000087947 */ /* 0x000fea0003800000 */
.L_x_9795:
[----:B------:R-:W2:Y:S02]  /*3aa0*/  LDG.E R4, desc[UR36][R4.64] ;  /* 0x0000002404047981 */ /* 0x000ea4000c1e1900 */
[----:B--2---:R-:W-:-:S07]  /*3ab0*/  I2FP.F32.U32 R23, R4 ;  /* 0x0000000400177245 */ /* 0x004fce0000201000 */
.L_x_9771:
[----:B------:R-:W-:Y:S05]  /*3ac0*/  BSYNC B6 ;  /* 0x0000000000067941 */ /* 0x000fea0003800000 */
.L_x_9770:
[----:B------:R-:W0:Y:S01]  /*3ad0*/  S2R R25, SR_TID.X ;  /* 0x0000000000197919 */ /* 0x000e220000002100 */
[----:B------:R-:W2:Y:S01]  /*3ae0*/  LDC.U8 R16, c[0x0][0x234] ;  /* 0x00008d00ff107b82 */ /* 0x000ea20000000000 */
[----:B------:R-:W-:Y:S01]  /*3af0*/  BSSY B6, `(.L_x_9798) ;  /* 0x0000110000067945 */ /* 0x000fe20003800000 */
[C---:B0-----:R-:W-:Y:S01]  /*3b00*/  VIADD R0, R25.reuse, 0x100 ;  /* 0x0000010019007836 */ /* 0x041fe20000000000 */
[CC--:B------:R-:W-:Y:S01]  /*3b10*/  ISETP.GE.AND P3, PT, R25.reuse, R17.reuse, PT ;  /* 0x000000111900720c */ /* 0x0c0fe20003f66270 */
[C---:B------:R-:W-:Y:S02]  /*3b20*/  VIADD R6, R25.reuse, 0x180 ;  /* 0x0000018019067836 */ /* 0x040fe40000000000 */
[----:B------:R-:W-:Y:S01]  /*3b30*/  VIADD R26, R25, 0x80 ;  /* 0x00000080191a7836 */ /* 0x000fe20000000000 */
[-C--:B------:R-:W-:Y:S02]  /*3b40*/  ISETP.GE.AND P1, PT, R0, R17.reuse, PT ;  /* 0x000000110000720c */ /* 0x080fe40003f26270 */
[----:B------:R-:W-:-:S02]  /*3b50*/  ISETP.GE.AND P2, PT, R6, R17, PT ;  /* 0x000000110600720c */ /* 0x000fc40003f46270 */
[----:B------:R-:W-:-:S05]  /*3b60*/  ISETP.GE.AND P0, PT, R26, R17, PT ;  /* 0x000000111a00720c */ /* 0x000fca0003f06270 */
[----:B-1-3-5:R-:W4:Y:S08]  /*3b70*/  @!P3 MUFU.LG2 R27, R27 ;  /* 0x0000001b001bb308 */ /* 0x02af300000000c00 */
[----:B--2---:R-:W0:Y:S08]  /*3b80*/  @!P1 MUFU.LG2 R28, R28 ;  /* 0x0000001c001c9308 */ /* 0x004e300000000c00 */
[----:B------:R-:W1:Y:S01]  /*3b90*/  @!P2 MUFU.LG2 R23, R23 ;  /* 0x000000170017a308 */ /* 0x000e620000000c00 */
[----:B----4-:R-:W-:-:S07]  /*3ba0*/  @!P3 FMUL.FTZ R4, R27, 0.30103000998497009277 ;  /* 0x3e9a209b1b04b820 */ /* 0x010fce0000410000 */
[----:B------:R-:W2:Y:S01]  /*3bb0*/  @!P0 MUFU.LG2 R19, R19 ;  /* 0x0000001300138308 */ /* 0x000ea20000000c00 */
[----:B0-----:R-:W-:Y:S01]  /*3bc0*/  @!P1 FMUL.FTZ R22, R28, 0.30103000998497009277 ;  /* 0x3e9a209b1c169820 */ /* 0x001fe20000410000 */
[----:B-1----:R-:W-:Y:S01]  /*3bd0*/  @!P2 FMUL.FTZ R24, R23, 0.30103000998497009277 ;  /* 0x3e9a209b1718a820 */ /* 0x002fe20000410000 */
[----:B--2---:R-:W-:Y:S01]  /*3be0*/  @!P0 FMUL.FTZ R18, R19, 0.30103000998497009277 ;  /* 0x3e9a209b13128820 */ /* 0x004fe20000410000 */
[----:B------:R-:W-:Y:S06]  /*3bf0*/  @P3 BRA `(.L_x_9799) ;  /* 0x0000000c00fc3947 */ /* 0x000fec0003800000 */
        /* <DEDUP_REMOVED lines=22> */
.L_x_9803:
[----:B------:R-:W0:Y:S01]  /*3d60*/  F2I.S64.TRUNC R4, R4 ;  /* 0x0000000400047311 */ /* 0x000e22000020d900 */
[----:B------:R-:W-:Y:S02]  /*3d70*/  IMAD.MOV.U32 R25, RZ, RZ, R26 ;  /* 0x000000ffff197224 */ /* 0x000fe400078e001a */
[----:B0-----:R-:W-:-:S05]  /*3d80*/  IMAD.MOV.U32 R3, RZ, RZ, R4 ;  /* 0x000000ffff037224 */ /* 0x001fca00078e0004 */
[----:B------:R0:W-:Y:S01]  /*3d90*/  STG.E.U8 desc[UR36][R8.64], R3 ;  /* 0x0000000308007986 */ /* 0x0001e2000c101124 */
[----:B------:R-:W-:Y:S05]  /*3da0*/  BRA `(.L_x_9799) ;  /* 0x0000000c00907947 */ /* 0x000fea0003800000 */
.L_x_9802:
        /* <DEDUP_REMOVED lines=10> */
.L_x_9806:
[----:B------:R-:W0:Y:S01]  /*3e50*/  F2I.FTZ.TRUNC.NTZ R3, R4 ;  /* 0x0000000400037305 */ /* 0x000e22000021f100 */
[----:B------:R-:W-:Y:S01]  /*3e60*/  IMAD.MOV.U32 R25, RZ, RZ, R26 ;  /* 0x000000ffff197224 */ /* 0x000fe200078e001a */
[----:B0-----:R0:W-:Y:S01]  /*3e70*/  STG.E desc[UR36][R8.64], R3 ;  /* 0x0000000308007986 */ /* 0x0011e2000c101924 */
[----:B------:R-:W-:Y:S05]  /*3e80*/  BRA `(.L_x_9799) ;  /* 0x0000000c00587947 */ /* 0x000fea0003800000 */
.L_x_9805:
[----:B------:R-:W0:Y:S01]  /*3e90*/  F2I.FTZ.TRUNC.NTZ R3, R4 ;  /* 0x0000000400037305 */ /* 0x000e22000021f100 */
[----:B------:R-:W-:Y:S01]  /*3ea0*/  IMAD.MOV.U32 R25, RZ, RZ, R26 ;  /* 0x000000ffff197224 */ /* 0x000fe200078e001a */
[----:B0-----:R0:W-:Y:S01]  /*3eb0*/  STG.E.U16 desc[UR36][R8.64], R3 ;  /* 0x0000000308007986 */ /* 0x0011e2000c101524 */
[----:B------:R-:W-:Y:S05]  /*3ec0*/  BRA `(.L_x_9799) ;  /* 0x0000000c00487947 */ /* 0x000fea0003800000 */
.L_x_9801:
        /* <DEDUP_REMOVED lines=9> */
.L_x_9808:
[----:B------:R-:W-:Y:S01]  /*3f60*/  F2FP.F16.F32.PACK_AB R4, RZ, R4 ;  /* 0x00000004ff04723e */ /* 0x000fe200000000ff */
[----:B------:R-:W-:-:S04]  /*3f70*/  IMAD.MOV.U32 R25, RZ, RZ, R26 ;  /* 0x000000ffff197224 */ /* 0x000fc800078e001a */
[----:B------:R0:W-:Y:S01]  /*3f80*/  STG.E.U16 desc[UR36][R8.64], R4 ;  /* 0x0000000408007986 */ /* 0x0001e2000c101524 */
[----:B------:R-:W-:Y:S05]  /*3f90*/  BRA `(.L_x_9799) ;  /* 0x0000000c00147947 */ /* 0x000fea0003800000 */
.L_x_9807:
        /* <DEDUP_REMOVED lines=10> */
.L_x_9810:
[----:B------:R-:W-:Y:S01]  /*4040*/  F2FP.F16.F32.PACK_AB R3, RZ, R4 ;  /* 0x00000004ff03723e */ /* 0x000fe200000000ff */
[----:B------:R-:W-:-:S03]  /*4050*/  IMAD.MOV.U32 R25, RZ, RZ, R26 ;  /* 0x000000ffff197224 */ /* 0x000fc600078e001a */
[----:B------:R-:W-:-:S05]  /*4060*/  PRMT R3, R3, 0x5410, RZ ;  /* 0x0000541003037816 */ /* 0x000fca00000000ff */
[----:B------:R0:W-:Y:S01]  /*4070*/  STG.E desc[UR36][R8.64], R3 ;  /* 0x0000000308007986 */ /* 0x0001e2000c101924 */
[----:B------:R-:W-:Y:S05]  /*4080*/  BRA `(.L_x_9799) ;  /* 0x0000000800d87947 */ /* 0x000fea0003800000 */
.L_x_9809:
[----:B------:R-:W-:Y:S01]  /*4090*/  FMUL.FTZ R4, R4, 1 ;  /* 0x3f80000004047820 */ /* 0x000fe20000410000 */
[----:B------:R-:W-:-:S05]  /*40a0*/  IMAD.MOV.U32 R25, RZ, RZ, R26 ;  /* 0x000000ffff197224 */ /* 0x000fca00078e001a */
[----:B------:R-:W0:Y:S02]  /*40b0*/  F2F.F64.F32 R4, R4 ;  /* 0x0000000400047310 */ /* 0x000e240000201800 */
[----:B0-----:R0:W-:Y:S01]  /*40c0*/  STG.E.64 desc[UR36][R8.64], R4 ;  /* 0x0000000408007986 */ /* 0x0011e2000c101b24 */
[----:B------:R-:W-:Y:S05]  /*40d0*/  BRA `(.L_x_9799) ;  /* 0x0000000800c47947 */ /* 0x000fea0003800000 */
.L_x_9800:
        /* <DEDUP_REMOVED lines=13> */
.L_x_9813:
[----:B------:R-:W-:Y:S01]  /*41b0*/  FMUL.FTZ R4, R4, 1 ;  /* 0x3f80000004047820 */ /* 0x000fe20000410000 */
[----:B------:R-:W-:Y:S01]  /*41c0*/  CS2R R6, SRZ ;  /* 0x0000000000067805 */ /* 0x000fe2000001ff00 */
[----:B------:R-:W-:-:S04]  /*41d0*/  IMAD.MOV.U32 R25, RZ, RZ, R26 ;  /* 0x000000ffff197224 */ /* 0x000fc800078e001a */
[----:B------:R-:W0:Y:S02]  /*41e0*/  F2F.F64.F32 R4, R4 ;  /* 0x0000000400047310 */ /* 0x000e240000201800 */
[----:B0-----:R0:W-:Y:S01]  /*41f0*/  STG.E.128 desc[UR36][R8.64], R4 ;  /* 0x0000000408007986 */ /* 0x0011e2000c101d24 */
[----:B------:R-:W-:Y:S05]  /*4200*/  BRA `(.L_x_9799) ;  /* 0x0000000800787947 */ /* 0x000fea0003800000 */
.L_x_9812:
        /* <DEDUP_REMOVED lines=20> */
.L_x_9817:
[----:B------:R-:W-:Y:S05]  /*4350*/  BSYNC B0 ;  /* 0x0000000000007941 */ /* 0x000fea0003800000 */
.L_x_9816:
[----:B------:R-:W-:Y:S01]  /*4360*/  LOP3.LUT R5, R0, R5, RZ, 0xfc, !PT ;  /* 0x0000000500057212 */ /* 0x000fe200078efcff */
[----:B------:R-:W-:-:S04]  /*4370*/  IMAD.MOV.U32 R25, RZ, RZ, R26 ;  /* 0x000000ffff197224 */ /* 0x000fc800078e001a */
[----:B------:R0:W-:Y:S01]  /*4380*/  STG.E.U8 desc[UR36][R8.64], R5 ;  /* 0x0000000508007986 */ /* 0x0001e2000c101124 */
[----:B------:R-:W-:Y:S05]  /*4390*/  BRA `(.L_x_9799) ;  /* 0x0000000800147947 */ /* 0x000fea0003800000 */
.L_x_9815:
        /* <DEDUP_REMOVED lines=12> */
.L_x_9819:
[----:B------:R-:W-:Y:S01]  /*4460*/  IMAD.MOV.U32 R0, RZ, RZ, 0x7f ;  /* 0x0000007fff007424 */ /* 0x000fe200078e00ff */
[----:B------:R-:W-:-:S04]  /*4470*/  ISETP.GT.U32.AND P0, PT, R5, 0x7f800000, PT ;  /* 0x7f8000000500780c */ /* 0x000fc80003f04070 */
[----:B------:R-:W-:-:S09]  /*4480*/  SEL R0, R0, 0x7c, P0 ;  /* 0x0000007c00007807 */ /* 0x000fd20000000000 */
.L_x_9820:
[----:B------:R-:W-:Y:S05]  /*4490*/  BSYNC B0 ;  /* 0x0000000000007941 */ /* 0x000fea0003800000 */
.L_x_9818:
[----:B------:R-:W-:Y:S01]  /*44a0*/  LOP3.LUT R4, R4, 0x80000000, RZ, 0xc0, !PT ;  /* 0x8000000004047812 */ /* 0x000fe200078ec0ff */
[----:B------:R-:W-:-:S03]  /*44b0*/  IMAD.MOV.U32 R25, RZ, RZ, R26 ;  /* 0x000000ffff197224 */ /* 0x000fc600078e001a */
[----:B------:R-:W-:-:S04]  /*44c0*/  SHF.R.U32.HI R3, RZ, 0x18, R4 ;  /* 0x00000018ff037819 */ /* 0x000fc80000011604 */
[----:B------:R-:W-:-:S05]  /*44d0*/  LOP3.LUT R3, R0, R3, RZ, 0xfc, !PT ;  /* 0x0000000300037212 */ /* 0x000fca00078efcff */
[----:B------:R0:W-:Y:S01]  /*44e0*/  STG.E.U8 desc[UR36][R8.64], R3 ;  /* 0x0000000308007986 */ /* 0x0001e2000c101124 */
[----:B------:R-:W-:Y:S05]  /*44f0*/  BRA `(.L_x_9799) ;  /* 0x0000000400bc7947 */ /* 0x000fea0003800000 */
.L_x_9814:
[----:B------:R-:W-:Y:S01]  /*4500*/  F2FP.BF16.F32.PACK_AB R4, RZ, R4 ;  /* 0x00000004ff04723e */ /* 0x000fe200000010ff */
[----:B------:R-:W-:-:S04]  /*4510*/  IMAD.MOV.U32 R25, RZ, RZ, R26 ;  /* 0x000000ffff197224 */ /* 0x000fc800078e001a */
[----:B------:R0:W-:Y:S01]  /*4520*/  STG.E.U16 desc[UR36][R8.64], R4 ;  /* 0x0000000408007986 */ /* 0x0001e2000c101524 */
[----:B------:R-:W-:Y:S05]  /*4530*/  BRA `(.L_x_9799) ;  /* 0x0000000400ac7947 */ /* 0x000fea0003800000 */
.L_x_9811:
        /* <DEDUP_REMOVED lines=12> */
.L_x_9823:
        /* <DEDUP_REMOVED lines=16> */
.L_x_9826:
[----:B------:R-:W-:-:S04]  /*4700*/  LOP3.LUT R4, R4, 0x80000000, RZ, 0xc0, !PT ;  /* 0x8000000004047812 */ /* 0x000fc800078ec0ff */
[----:B------:R-:W-:-:S04]  /*4710*/  SHF.R.U32.HI R4, RZ, 0x18, R4 ;  /* 0x00000018ff047819 */ /* 0x000fc80000011604 */
[----:B------:R-:W-:-:S04]  /*4720*/  LOP3.LUT R3, R3, R4, RZ, 0xfc, !PT ;  /* 0x0000000403037212 */ /* 0x000fc800078efcff */
[----:B------:R-:W-:-:S07]  /*4730*/  PRMT R0, R3, 0x7610, R0 ;  /* 0x0000761003007816 */ /* 0x000fce0000000000 */
.L_x_9825:
[----:B------:R-:W-:Y:S05]  /*4740*/  BSYNC B0 ;  /* 0x0000000000007941 */ /* 0x000fea0003800000 */
.L_x_9824:
[----:B------:R3:W-:Y:S01]  /*4750*/  STG.E.U8 desc[UR36][R8.64], R0 ;  /* 0x0000000008007986 */ /* 0x0007e2000c101124 */
[----:B------:R-:W-:Y:S01]  /*4760*/  IMAD.MOV.U32 R25, RZ, RZ, R26 ;  /* 0x000000ffff197224 */ /* 0x000fe200078e001a */
[----:B------:R-:W-:Y:S06]  /*4770*/  BRA `(.L_x_9799) ;  /* 0x00000004001c7947 */ /* 0x000fec0003800000 */
.L_x_9822:
        /* <DEDUP_REMOVED lines=16> */
.L_x_9829:
[----:B------:R-:W-:-:S04]  /*4880*/  LOP3.LUT R4, R4, 0x80000000, RZ, 0xc0, !PT ;  /* 0x8000000004047812 */ /* 0x000fc800078ec0ff */
[----:B------:R-:W-:-:S04]  /*4890*/  SHF.R.U32.HI R4, RZ, 0x18, R4 ;  /* 0x00000018ff047819 */ /* 0x000fc80000011604 */
[----:B------:R-:W-:-:S04]  /*48a0*/  LOP3.LUT R3, R3, R4, RZ, 0xfc, !PT ;  /* 0x0000000403037212 */ /* 0x000fc800078efcff */
[----:B------:R-:W-:-:S07]  /*48b0*/  PRMT R0, R3, 0x7610, R0 ;  /* 0x0000761003007816 */ /* 0x000fce0000000000 */
.L_x_9828:
[----:B------:R-:W-:Y:S05]  /*48c0*/  BSYNC B0 ;  /* 0x0000000000007941 */ /* 0x000fea0003800000 */
.L_x_9827:
[----:B------:R0:W-:Y:S01]  /*48d0*/  STG.E.U8 desc[UR36][R8.64], R0 ;  /* 0x0000000008007986 */ /* 0x0001e2000c101124 */
[----:B------:R-:W-:Y:S01]  /*48e0*/  IMAD.MOV.U32 R25, RZ, RZ, R26 ;  /* 0x000000ffff197224 */ /* 0x000fe200078e001a */
[----:B------:R-:W-:Y:S06]  /*48f0*/  BRA `(.L_x_9799) ;  /* 0x0000000000bc7947 */ /* 0x000fec0003800000 */
.L_x_9821:
        /* <DEDUP_REMOVED lines=22> */
.L_x_9804:
        /* <DEDUP_REMOVED lines=16> */
.L_x_9832:
[----:B------:R-:W-:Y:S01]  /*4b60*/  IMAD.MOV.U32 R25, RZ, RZ, R26 ;  /* 0x000000ffff197224 */ /* 0x000fe200078e001a */
[----:B------:R-:W-:Y:S06]  /*4b70*/  BRA `(.L_x_9799) ;  /* 0x00000000001c7947 */ /* 0x000fec0003800000 */
.L_x_9831:
[----:B------:R-:W0:Y:S01]  /*4b80*/  F2I.U64.TRUNC R4, R4 ;  /* 0x0000000400047311 */ /* 0x000e22000020d800 */
[----:B------:R-:W-:Y:S01]  /*4b90*/  IMAD.MOV.U32 R25, RZ, RZ, R26 ;  /* 0x000000ffff197224 */ /* 0x000fe200078e001a */
[----:B0-----:R2:W-:Y:S01]  /*4ba0*/  STG.E.64 desc[UR36][R8.64], R4 ;  /* 0x0000000408007986 */ /* 0x0015e2000c101b24 */
[----:B------:R-:W-:Y:S05]  /*4bb0*/  BRA `(.L_x_9799) ;  /* 0x00000000000c7947 */ /* 0x000fea0003800000 */
.L_x_9830:
[----:B------:R-:W0:Y:S01]  /*4bc0*/  F2I.FTZ.U32.TRUNC.NTZ R3, R4 ;  /* 0x0000000400037305 */ /* 0x000e22000021f000 */
[----:B------:R-:W-:Y:S01]  /*4bd0*/  IMAD.MOV.U32 R25, RZ, RZ, R26 ;  /* 0x000000ffff197224 */ /* 0x000fe200078e001a */
[----:B0-----:R0:W-:Y:S06]  /*4be0*/  STG.E desc[UR36][R8.64], R3 ;  /* 0x0000000308007986 */ /* 0x0011ec000c101924 */
.L_x_9799:
[----:B------:R-:W-:Y:S05]  /*4bf0*/  BSYNC B6 ;  /* 0x0000000000067941 */ /* 0x000fea0003800000 */
.L_x_9798:
        /* <DEDUP_REMOVED lines=24> */
.L_x_9838:
[----:B------:R-:W0:Y:S02]  /*4d80*/  F2I.S64.TRUNC R18, R18 ;  /* 0x0000001200127311 */ /* 0x000e24000020d900 */
[----:B0-----:R-:W-:-:S05]  /*4d90*/  IMAD.MOV.U32 R3, RZ, RZ, R18 ;  /* 0x000000ffff037224 */ /* 0x001fca00078e0012 */
[----:B------:R0:W-:Y:S01]  /*4da0*/  STG.E.U8 desc[UR36][R8.64], R3 ;  /* 0x0000000308007986 */ /* 0x0001e2000c101124 */
[----:B------:R-:W-:Y:S05]  /*4db0*/  BRA `(.L_x_9840) ;  /* 0x0000000c00407947 */ /* 0x000fea0003800000 */
.L_x_9837:
        /* <DEDUP_REMOVED lines=9> */
.L_x_9842:
[----:B------:R-:W0:Y:S02]  /*4e50*/  F2I.FTZ.TRUNC.NTZ R3, R18 ;  /* 0x0000001200037305 */ /* 0x000e24000021f100 */
[----:B0-----:R0:W-:Y:S01]  /*4e60*/  STG.E desc[UR36][R8.64], R3 ;  /* 0x0000000308007986 */ /* 0x0011e2000c101924 */
[----:B------:R-:W-:Y:S05]  /*4e70*/  BRA `(.L_x_9840) ;  /* 0x0000000c00107947 */ /* 0x000fea0003800000 */
.L_x_9841:
[----:B------:R-:W0:Y:S02]  /*4e80*/  F2I.FTZ.TRUNC.NTZ R3, R18 ;  /* 0x0000001200037305 */ /* 0x000e24000021f100 */
[----:B0-----:R0:W-:Y:S01]  /*4e90*/  STG.E.U16 desc[UR36][R8.64], R3 ;  /* 0x0000000308007986 */ /* 0x0011e2000c101524 */
[----:B------:R-:W-:Y:S05]  /*4ea0*/  BRA `(.L_x_9840) ;  /* 0x0000000c00047947 */ /* 0x000fea0003800000 */
.L_x_9836:
        /* <DEDUP_REMOVED lines=8> */
.L_x_9844:
[----:B------:R-:W-:-:S05]  /*4f30*/  F2FP.F16.F32.PACK_AB R18, RZ, R18 ;  /* 0x00000012ff12723e */ /* 0x000fca00000000ff */
[----:B------:R0:W-:Y:S01]  /*4f40*/  STG.E.U16 desc[UR36][R8.64], R18 ;  /* 0x0000001208007986 */ /* 0x0001e2000c101524 */
[----:B------:R-:W-:Y:S05]  /*4f50*/  BRA `(.L_x_9840) ;  /* 0x0000000800d87947 */ /* 0x000fea0003800000 */
.L_x_9843:
        /* <DEDUP_REMOVED lines=9> */
.L_x_9846:
[----:B------:R-:W-:-:S04]  /*4ff0*/  F2FP.F16.F32.PACK_AB R3, RZ, R18 ;  /* 0x00000012ff03723e */ /* 0x000fc800000000ff */
[----:B------:R-:W-:-:S05]  /*5000*/  PRMT R3, R3, 0x5410, RZ ;  /* 0x0000541003037816 */ /* 0x000fca00000000ff */
[----:B------:R0:W-:Y:S01]  /*5010*/  STG.E desc[UR36][R8.64], R3 ;  /* 0x0000000308007986 */ /* 0x0001e2000c101924 */
[----:B------:R-:W-:Y:S05]  /*5020*/  BRA `(.L_x_9840) ;  /* 0x0000000800a47947 */ /* 0x000fea0003800000 */
.L_x_9845:
[----:B------:R-:W-:-:S06]  /*5030*/  FMUL.FTZ R4, R18, 1 ;  /* 0x3f80000012047820 */ /* 0x000fcc0000410000 */
[----:B------:R-:W0:Y:S02]  /*5040*/  F2F.F64.F32 R4, R4 ;  /* 0x0000000400047310 */ /* 0x000e240000201800 */
[----:B0-----:R0:W-:Y:S01]  /*5050*/  STG.E.64 desc[UR36][R8.64], R4 ;  /* 0x0000000408007986 */ /* 0x0011e2000c101b24 */
[----:B------:R-:W-:Y:S05]  /*5060*/  BRA `(.L_x_9840) ;  /* 0x0000000800947947 */ /* 0x000fea0003800000 */
.L_x_9835:
        /* <DEDUP_REMOVED lines=12> */
.L_x_9849:
[----:B------:R-:W-:Y:S01]  /*5130*/  FMUL.FTZ R4, R18, 1 ;  /* 0x3f80000012047820 */ /* 0x000fe20000410000 */
[----:B------:R-:W-:-:S05]  /*5140*/  CS2R R6, SRZ ;  /* 0x0000000000067805 */ /* 0x000fca000001ff00 */
[----:B------:R-:W0:Y:S02]  /*5150*/  F2F.F64.F32 R4, R4 ;  /* 0x0000000400047310 */ /* 0x000e240000201800 */
[----:B0-----:R0:W-:Y:S01]  /*5160*/  STG.E.128 desc[UR36][R8.64], R4 ;  /* 0x0000000408007986 */ /* 0x0011e2000c101d24 */
[----:B------:R-:W-:Y:S05]  /*5170*/  BRA `(.L_x_9840) ;  /* 0x0000000800507947 */ /* 0x000fea0003800000 */
.L_x_9848:
        /* <DEDUP_REMOVED lines=20> */
.L_x_9853:
[----:B------:R-:W-:Y:S05]  /*52c0*/  BSYNC B0 ;  /* 0x0000000000007941 */ /* 0x000fea0003800000 */
.L_x_9852:
[----:B------:R-:W-:-:S05]  /*52d0*/  LOP3.LUT R5, R0, R5, RZ, 0xfc, !PT ;  /* 0x0000000500057212 */ /* 0x000fca00078efcff */
[----:B------:R0:W-:Y:S01]  /*52e0*/  STG.E.U8 desc[UR36][R8.64], R5 ;  /* 0x0000000508007986 */ /* 0x0001e2000c101124 */
[----:B------:R-:W-:Y:S05]  /*52f0*/  BRA `(.L_x_9840) ;  /* 0x0000000400f07947 */ /* 0x000fea0003800000 */
.L_x_9851:
        /* <DEDUP_REMOVED lines=12> */
.L_x_9855:
[----:B------:R-:W-:Y:S01]  /*53c0*/  IMAD.MOV.U32 R0, RZ, RZ, 0x7f ;  /* 0x0000007fff007424 */ /* 0x000fe200078e00ff */
[----:B------:R-:W-:-:S04]  /*53d0*/  ISETP.GT.U32.AND P0, PT, R4, 0x7f800000, PT ;  /* 0x7f8000000400780c */ /* 0x000fc80003f04070 */
[----:B------:R-:W-:-:S09]  /*53e0*/  SEL R0, R0, 0x7c, P0 ;  /* 0x0000007c00007807 */ /* 0x000fd20000000000 */
.L_x_9856:
[----:B------:R-:W-:Y:S05]  /*53f0*/  BSYNC B0 ;  /* 0x0000000000007941 */ /* 0x000fea0003800000 */
.L_x_9854:
[----:B------:R-:W-:-:S04]  /*5400*/  LOP3.LUT R18, R18, 0x80000000, RZ, 0xc0, !PT ;  /* 0x8000000012127812 */ /* 0x000fc800078ec0ff */
[----:B------:R-:W-:-:S04]  /*5410*/  SHF.R.U32.HI R3, RZ, 0x18, R18 ;  /* 0x00000018ff037819 */ /* 0x000fc80000011612 */
[----:B------:R-:W-:-:S05]  /*5420*/  LOP3.LUT R3, R0, R3, RZ, 0xfc, !PT ;  /* 0x0000000300037212 */ /* 0x000fca00078efcff */
[----:B------:R0:W-:Y:S01]  /*5430*/  STG.E.U8 desc[UR36][R8.64], R3 ;  /* 0x0000000308007986 */ /* 0x0001e2000c101124 */
[----:B------:R-:W-:Y:S05]  /*5440*/  BRA `(.L_x_9840) ;  /* 0x00000004009c7947 */ /* 0x000fea0003800000 */
.L_x_9850:
[----:B------:R-:W-:-:S05]  /*5450*/  F2FP.BF16.F32.PACK_AB R18, RZ, R18 ;  /* 0x00000012ff12723e */ /* 0x000fca00000010ff */
[----:B------:R0:W-:Y:S01]  /*5460*/  STG.E.U16 desc[UR36][R8.64], R18 ;  /* 0x0000001208007986 */ /* 0x0001e2000c101524 */
[----:B------:R-:W-:Y:S05]  /*5470*/  BRA `(.L_x_9840) ;  /* 0x0000000400907947 */ /* 0x000fea0003800000 */
.L_x_9847:
        /* <DEDUP_REMOVED lines=11> */
.L_x_9859:
        /* <DEDUP_REMOVED lines=16> */
.L_x_9862:
[----:B------:R-:W-:-:S04]  /*5630*/  LOP3.LUT R18, R18, 0x80000000, RZ, 0xc0, !PT ;  /* 0x8000000012127812 */ /* 0x000fc800078ec0ff */
[----:B------:R-:W-:-:S04]  /*5640*/  SHF.R.U32.HI R3, RZ, 0x18, R18 ;  /* 0x00000018ff037819 */ /* 0x000fc80000011612 */
[----:B------:R-:W-:-:S04]  /*5650*/  LOP3.LUT R0, R0, R3, RZ, 0xfc, !PT ;  /* 0x0000000300007212 */ /* 0x000fc800078efcff */
[----:B------:R-:W-:-:S07]  /*5660*/  PRMT R4, R0, 0x7610, R4 ;  /* 0x0000761000047816 */ /* 0x000fce0000000004 */
.L_x_9861:
[----:B------:R-:W-:Y:S05]  /*5670*/  BSYNC B0 ;  /* 0x0000000000007941 */ /* 0x000fea0003800000 */
.L_x_9860:
[----:B------:R3:W-:Y:S01]  /*5680*/  STG.E.U8 desc[UR36][R8.64], R4 ;  /* 0x0000000408007986 */ /* 0x0007e2000c101124 */
[----:B------:R-:W-:Y:S05]  /*5690*/  BRA `(.L_x_9840) ;  /* 0x0000000400087947 */ /* 0x000fea0003800000 */
.L_x_9858:
        /* <DEDUP_REMOVED lines=16> */
.L_x_9865:
[----:B------:R-:W-:-:S04]  /*57a0*/  LOP3.LUT R18, R18, 0x80000000, RZ, 0xc0, !PT ;  /* 0x8000000012127812 */ /* 0x000fc800078ec0ff */
[----:B------:R-:W-:-:S04]  /*57b0*/  SHF.R.U32.HI R3, RZ, 0x18, R18 ;  /* 0x00000018ff037819 */ /* 0x000fc80000011612 */
[----:B------:R-:W-:-:S04]  /*57c0*/  LOP3.LUT R0, R0, R3, RZ, 0xfc, !PT ;  /* 0x0000000300007212 */ /* 0x000fc800078efcff */
[----:B------:R-:W-:-:S07]  /*57d0*/  PRMT R4, R0, 0x7610, R4 ;  /* 0x0000761000047816 */ /* 0x000fce0000000004 */
.L_x_9864:
[----:B------:R-:W-:Y:S05]  /*57e0*/  BSYNC B0 ;  /* 0x0000000000007941 */ /* 0x000fea0003800000 */
.L_x_9863:
[----:B------:R0:W-:Y:S01]  /*57f0*/  STG.E.U8 desc[UR36][R8.64], R4 ;  /* 0x0000000408007986 */ /* 0x0001e2000c101124 */
[----:B------:R-:W-:Y:S05]  /*5800*/  BRA `(.L_x_9840) ;  /* 0x0000000000ac7947 */ /* 0x000fea0003800000 */
.L_x_9857:
        /* <DEDUP_REMOVED lines=21> */
.L_x_9839:
        /* <DEDUP_REMOVED lines=16> */
.L_x_9868:
[----:B------:R-:W-:Y:S05]  /*5a60*/  BRA `(.L_x_9840) ;  /* 0x0000000000147947 */ /* 0x000fea0003800000 */
.L_x_9867:
[----:B------:R-:W0:Y:S02]  /*5a70*/  F2I.U64.TRUNC R18, R18 ;  /* 0x0000001200127311 */ /* 0x000e24000020d800 */
[----:B0-----:R2:W-:Y:S01]  /*5a80*/  STG.E.64 desc[UR36][R8.64], R18 ;  /* 0x0000001208007986 */ /* 0x0015e2000c101b24 */
[----:B------:R-:W-:Y:S05]  /*5a90*/  BRA `(.L_x_9840) ;  /* 0x0000000000087947 */ /* 0x000fea0003800000 */
.L_x_9866:
[----:B------:R-:W0:Y:S02]  /*5aa0*/  F2I.FTZ.U32.TRUNC.NTZ R3, R18 ;  /* 0x0000001200037305 */ /* 0x000e24000021f000 */
[----:B0-----:R0:W-:Y:S02]  /*5ab0*/  STG.E desc[UR36][R8.64], R3 ;  /* 0x0000000308007986 */ /* 0x0011e4000c101924 */
.L_x_9840:
        /* <DEDUP_REMOVED lines=24> */
.L_x_9872:
[----:B------:R-:W0:Y:S02]  /*5c40*/  F2I.S64.TRUNC R22, R22 ;  /* 0x0000001600167311 */ /* 0x000e24000020d900 */
[----:B0-----:R-:W-:-:S05]  /*5c50*/  IMAD.MOV.U32 R3, RZ, RZ, R22 ;  /* 0x000000ffff037224 */ /* 0x001fca00078e0016 */
[----:B------:R0:W-:Y:S01]  /*5c60*/  STG.E.U8 desc[UR36][R8.64], R3 ;  /* 0x0000000308007986 */ /* 0x0001e2000c101124 */
[----:B------:R-:W-:Y:S05]  /*5c70*/  BRA `(.L_x_9874) ;  /* 0x0000000c00407947 */ /* 0x000fea0003800000 */
.L_x_9871:
        /* <DEDUP_REMOVED lines=9> */
.L_x_9876:
[----:B------:R-:W0:Y:S02]  /*5d10*/  F2I.FTZ.TRUNC.NTZ R3, R22 ;  /* 0x0000001600037305 */ /* 0x000e24000021f100 */
[----:B0-----:R3:W-:Y:S01]  /*5d20*/  STG.E desc[UR36][R8.64], R3 ;  /* 0x0000000308007986 */ /* 0x0017e2000c101924 */
[----:B------:R-:W-:Y:S05]  /*5d30*/  BRA `(.L_x_9874) ;  /* 0x0000000c00107947 */ /* 0x000fea0003800000 */
.L_x_9875:
[----:B------:R-:W0:Y:S02]  /*5d40*/  F2I.FTZ.TRUNC.NTZ R3, R22 ;  /* 0x0000001600037305 */ /* 0x000e24000021f100 */
[----:B0-----:R2:W-:Y:S01]  /*5d50*/  STG.E.U16 desc[UR36][R8.64], R3 ;  /* 0x0000000308007986 */ /* 0x0015e2000c101524 */
[----:B------:R-:W-:Y:S05]  /*5d60*/  BRA `(.L_x_9874) ;  /* 0x0000000c00047947 */ /* 0x000fea0003800000 */
.L_x_9870:
        /* <DEDUP_REMOVED lines=8> */
.L_x_9878:
[----:B------:R-:W-:-:S05]  /*5df0*/  F2FP.F16.F32.PACK_AB R22, RZ, R22 ;  /* 0x00000016ff16723e */ /* 0x000fca00000000ff */
[----:B------:R0:W-:Y:S01]  /*5e00*/  STG.E.U16 desc[UR36][R8.64], R22 ;  /* 0x0000001608007986 */ /* 0x0001e2000c101524 */
[----:B------:R-:W-:Y:S05]  /*5e10*/  BRA `(.L_x_9874) ;  /* 0x0000000800d87947 */ /* 0x000fea0003800000 */
.L_x_9877:
        /* <DEDUP_REMOVED lines=9> */
.L_x_9880:
[----:B------:R-:W-:-:S04]  /*5eb0*/  F2FP.F16.F32.PACK_AB R3, RZ, R22 ;  /* 0x00000016ff03723e */ /* 0x000fc800000000ff */
[----:B------:R-:W-:-:S05]  /*5ec0*/  PRMT R3, R3, 0x5410, RZ ;  /* 0x0000541003037816 */ /* 0x000fca00000000ff */
[----:B------:R0:W-:Y:S01]  /*5ed0*/  STG.E desc[UR36][R8.64], R3 ;  /* 0x0000000308007986 */ /* 0x0001e2000c101924 */
[----:B------:R-:W-:Y:S05]  /*5ee0*/  BRA `(.L_x_9874) ;  /* 0x0000000800a47947 */ /* 0x000fea0003800000 */
.L_x_9879:
[----:B------:R-:W-:-:S06]  /*5ef0*/  FMUL.FTZ R4, R22, 1 ;  /* 0x3f80000016047820 */ /* 0x000fcc0000410000 */
[----:B------:R-:W0:Y:S02]  /*5f00*/  F2F.F64.F32 R4, R4 ;  /* 0x0000000400047310 */ /* 0x000e240000201800 */
[----:B0-----:R0:W-:Y:S01]  /*5f10*/  STG.E.64 desc[UR36][R8.64], R4 ;  /* 0x0000000408007986 */ /* 0x0011e2000c101b24 */
[----:B------:R-:W-:Y:S05]  /*5f20*/  BRA `(.L_x_9874) ;  /* 0x0000000800947947 */ /* 0x000fea0003800000 */
.L_x_9869:
        /* <DEDUP_REMOVED lines=12> */
.L_x_9883:
[----:B------:R-:W-:Y:S01]  /*5ff0*/  FMUL.FTZ R4, R22, 1 ;  /* 0x3f80000016047820 */ /* 0x000fe20000410000 */
[----:B------:R-:W-:-:S05]  /*6000*/  CS2R R6, SRZ ;  /* 0x0000000000067805 */ /* 0x000fca000001ff00 */
[----:B------:R-:W0:Y:S02]  /*6010*/  F2F.F64.F32 R4, R4 ;  /* 0x0000000400047310 */ /* 0x000e240000201800 */
[----:B0-----:R0:W-:Y:S01]  /*6020*/  STG.E.128 desc[UR36][R8.64], R4 ;  /* 0x0000000408007986 */ /* 0x0011e2000c101d24 */
[----:B------:R-:W-:Y:S05]  /*6030*/  BRA `(.L_x_9874) ;  /* 0x0000000800507947 */ /* 0x000fea0003800000 */
.L_x_9882:
        /* <DEDUP_REMOVED lines=20> */
.L_x_9887:
[----:B------:R-:W-:Y:S05]  /*6180*/  BSYNC B0 ;  /* 0x0000000000007941 */ /* 0x000fea0003800000 */
.L_x_9886:
[----:B------:R-:W-:-:S05]  /*6190*/  LOP3.LUT R5, R0, R5, RZ, 0xfc, !PT ;  /* 0x0000000500057212 */ /* 0x000fca00078efcff */
[----:B------:R0:W-:Y:S01]  /*61a0*/  STG.E.U8 desc[UR36][R8.64], R5 ;  /* 0x0000000508007986 */ /* 0x0001e2000c101124 */
[----:B------:R-:W-:Y:S05]  /*61b0*/  BRA `(.L_x_9874) ;  /* 0x0000000400f07947 */ /* 0x000fea0003800000 */
.L_x_9885:
        /* <DEDUP_REMOVED lines=12> */
.L_x_9889:
[----:B------:R-:W-:Y:S01]  /*6280*/  IMAD.MOV.U32 R0, RZ, RZ, 0x7f ;  /* 0x0000007fff007424 */ /* 0x000fe200078e00ff */
[----:B------:R-:W-:-:S04]  /*6290*/  ISETP.GT.U32.AND P0, PT, R4, 0x7f800000, PT ;  /* 0x7f8000000400780c */ /* 0x000fc80003f04070 */
[----:B------:R-:W-:-:S09]  /*62a0*/  SEL R0, R0, 0x7c, P0 ;  /* 0x0000007c00007807 */ /* 0x000fd20000000000 */
.L_x_9890:
[----:B------:R-:W-:Y:S05]  /*62b0*/  BSYNC B0 ;  /* 0x0000000000007941 */ /* 0x000fea0003800000 */
.L_x_9888:
[----:B------:R-:W-:-:S04]  /*62c0*/  LOP3.LUT R22, R22, 0x80000000, RZ, 0xc0, !PT ;  /* 0x8000000016167812 */ /* 0x000fc800078ec0ff */
[----:B------:R-:W-:-:S04]  /*62d0*/  SHF.R.U32.HI R3, RZ, 0x18, R22 ;  /* 0x00000018ff037819 */ /* 0x000fc80000011616 */
[----:B------:R-:W-:-:S05]  /*62e0*/  LOP3.LUT R3, R0, R3, RZ, 0xfc, !PT ;  /* 0x0000000300037212 */ /* 0x000fca00078efcff */
[----:B------:R0:W-:Y:S01]  /*62f0*/  STG.E.U8 desc[UR36][R8.64], R3 ;  /* 0x0000000308007986 */ /* 0x0001e2000c101124 */
[----:B------:R-:W-:Y:S05]  /*6300*/  BRA `(.L_x_9874) ;  /* 0x00000004009c7947 */ /* 0x000fea0003800000 */
.L_x_9884:
[----:B------:R-:W-:-:S05]  /*6310*/  F2FP.BF16.F32.PACK_AB R22, RZ, R22 ;  /* 0x00000016ff16723e */ /* 0x000fca00000010ff */
[----:B------:R0:W-:Y:S01]  /*6320*/  STG.E.U16 desc[UR36][R8.64], R22 ;  /* 0x0000001608007986 */ /* 0x0001e2000c101524 */
[----:B------:R-:W-:Y:S05]  /*6330*/  BRA `(.L_x_9874) ;  /* 0x0000000400907947 */ /* 0x000fea0003800000 */
.L_x_9881:
        /* <DEDUP_REMOVED lines=11> */
.L_x_9893:
        /* <DEDUP_REMOVED lines=16> */
.L_x_9896:
[----:B------:R-:W-:-:S04]  /*64f0*/  LOP3.LUT R22, R22, 0x80000000, RZ, 0xc0, !PT ;  /* 0x8000000016167812 */ /* 0x000fc800078ec0ff */
[----:B------:R-:W-:-:S04]  /*6500*/  SHF.R.U32.HI R3, RZ, 0x18, R22 ;  /* 0x00000018ff037819 */ /* 0x000fc80000011616 */
[----:B------:R-:W-:-:S04]  /*6510*/  LOP3.LUT R0, R0, R3, RZ, 0xfc, !PT ;  /* 0x0000000300007212 */ /* 0x000fc800078efcff */
[----:B------:R-:W-:-:S07]  /*6520*/  PRMT R4, R0, 0x7610, R4 ;  /* 0x0000761000047816 */ /* 0x000fce0000000004 */
.L_x_9895:
[----:B------:R-:W-:Y:S05]  /*6530*/  BSYNC B0 ;  /* 0x0000000000007941 */ /* 0x000fea0003800000 */
.L_x_9894:
[----:B------:R0:W-:Y:S01]  /*6540*/  STG.E.U8 desc[UR36][R8.64], R4 ;  /* 0x0000000408007986 */ /* 0x0001e2000c101124 */
[----:B------:R-:W-:Y:S05]  /*6550*/  BRA `(.L_x_9874) ;  /* 0x0000000400087947 */ /* 0x000fea0003800000 */
.L_x_9892:
        /* <DEDUP_REMOVED lines=16> */
.L_x_9899:
[----:B------:R-:W-:-:S04]  /*6660*/  LOP3.LUT R22, R22, 0x80000000, RZ, 0xc0, !PT ;  /* 0x8000000016167812 */ /* 0x000fc800078ec0ff */
[----:B------:R-:W-:-:S04]  /*6670*/  SHF.R.U32.HI R3, RZ, 0x18, R22 ;  /* 0x00000018ff037819 */ /* 0x000fc80000011616 */
[----:B------:R-:W-:-:S04]  /*6680*/  LOP3.LUT R0, R0, R3, RZ, 0xfc, !PT ;  /* 0x0000000300007212 */ /* 0x000fc800078efcff */
[----:B------:R-:W-:-:S07]  /*6690*/  PRMT R4, R0, 0x7610, R4 ;  /* 0x0000761000047816 */ /* 0x000fce0000000004 */
.L_x_9898:
[----:B------:R-:W-:Y:S05]  /*66a0*/  BSYNC B0 ;  /* 0x0000000000007941 */ /* 0x000fea0003800000 */
.L_x_9897:
[----:B------:R0:W-:Y:S01]  /*66b0*/  STG.E.U8 desc[UR36][R8.64], R4 ;  /* 0x0000000408007986 */ /* 0x0001e2000c101124 */
[----:B------:R-:W-:Y:S05]  /*66c0*/  BRA `(.L_x_9874) ;  /* 0x0000000000ac7947 */ /* 0x000fea0003800000 */
.L_x_9891:
        /* <DEDUP_REMOVED lines=21> */
.L_x_9873:
        /* <DEDUP_REMOVED lines=16> */
.L_x_9902:
[----:B------:R-:W-:Y:S05]  /*6920*/  BRA `(.L_x_9874) ;  /* 0x0000000000147947 */ /* 0x000fea0003800000 */
.L_x_9901:
[----:B------:R-:W0:Y:S02]  /*6930*/  F2I.U64.TRUNC R22, R22 ;  /* 0x0000001600167311 */ /* 0x000e24000020d800 */
[----:B0-----:R0:W-:Y:S01]  /*6940*/  STG.E.64 desc[UR36][R8.64], R22 ;  /* 0x0000001608007986 */ /* 0x0011e2000c101b24 */
[----:B------:R-:W-:Y:S05]  /*6950*/  BRA `(.L_x_9874) ;  /* 0x0000000000087947 */ /* 0x000fea0003800000 */
.L_x_9900:
[----:B------:R-:W0:Y:S02]  /*6960*/  F2I.FTZ.U32.TRUNC.NTZ R3, R22 ;  /* 0x0000001600037305 */ /* 0x000e24000021f000 */
[----:B0-----:R0:W-:Y:S02]  /*6970*/  STG.E desc[UR36][R8.64], R3 ;  /* 0x0000000308007986 */ /* 0x0011e4000c101924 */
.L_x_9874:
[----:B------:R-:W-:-:S07]  /*6980*/  VIADD R25, R25, 0x80 ;  /* 0x0000008019197836 */ /* 0x000fce0000000000 */
.L_x_9834:
[----:B------:R-:W-:Y:S05]  /*6990*/  BSYNC B6 ;  /* 0x0000000000067941 */ /* 0x000fea0003800000 */
.L_x_9833:
[----:B------:R-:W-:-:S13]  /*69a0*/  ISETP.GE.AND P0, PT, R25, R17, PT ;  /* 0x000000111900720c */ /* 0x000fda0003f06270 */
[----:B------:R-:W-:Y:S05]  /*69b0*/  @P0 EXIT ;  /* 0x000000000000094d */ /* 0x000fea0003800000 */
[----:B0-23--:R-:W0:Y:S01]  /*69c0*/  LDC.64 R4, c[0x0][0x218] ;  /* 0x00008600ff047b82 */ /* 0x00de220000000a00 */
[----:B------:R-:W-:Y:S01]  /*69d0*/  PRMT R0, R16, 0x9910, RZ ;  /* 0x0000991010007816 */ /* 0x000fe200000000ff */
[----:B------:R-:W-:Y:S01]  /*69e0*/  IMAD R2, R2, 0x200, R25 ;  /* 0x0000020002027824 */ /* 0x000fe200078e0219 */
[----:B------:R-:W-:Y:S02]  /*69f0*/  ULDC UR4, c[0x0][0x238] ;  /* 0x00008e0000047ab9 */ /* 0x000fe40000000800 */
[----:B------:R-:W-:Y:S01]  /*6a00*/  ISETP.GT.AND P1, PT, R0, 0x9, PT ;  /* 0x000000090000780c */ /* 0x000fe20003f24270 */
[----:B-1--4-:R-:W-:-:S05]  /*6a10*/  IMAD R3, R2, UR4, RZ ;  /* 0x0000000402037c24 */ /* 0x012fca000f8e02ff */
        /* <DEDUP_REMOVED lines=14> */
.L_x_9906:
[----:B------:R-:W0:Y:S02]  /*6b00*/  F2I.S64.TRUNC R24, R24 ;  /* 0x0000001800187311 */ /* 0x000e24000020d900 */
[----:B0-----:R-:W-:-:S05]  /*6b10*/  IMAD.MOV.U32 R5, RZ, RZ, R24 ;  /* 0x000000ffff057224 */ /* 0x001fca00078e0018 */
[----:B------:R-:W-:Y:S01]  /*6b20*/  STG.E.U8 desc[UR36][R2.64], R5 ;  /* 0x0000000502007986 */ /* 0x000fe2000c101124 */
[----:B------:R-:W-:Y:S05]  /*6b30*/  EXIT ;  /* 0x000000000000794d */ /* 0x000fea0003800000 */
.L_x_9905:
        /* <DEDUP_REMOVED lines=9> */
.L_x_9909:
[----:B------:R-:W0:Y:S02]  /*6bd0*/  F2I.FTZ.TRUNC.NTZ R5, R24 ;  /* 0x0000001800057305 */ /* 0x000e24000021f100 */
[----:B0-----:R-:W-:Y:S01]  /*6be0*/  STG.E desc[UR36][R2.64], R5 ;  /* 0x0000000502007986 */ /* 0x001fe2000c101924 */
[----:B------:R-:W-:Y:S05]  /*6bf0*/  EXIT ;  /* 0x000000000000794d */ /* 0x000fea0003800000 */
.L_x_9908:
[----:B------:R-:W0:Y:S02]  /*6c00*/  F2I.FTZ.TRUNC.NTZ R5, R24 ;  /* 0x0000001800057305 */ /* 0x000e24000021f100 */
[----:B0-----:R-:W-:Y:S01]  /*6c10*/  STG.E.U16 desc[UR36][R2.64], R5 ;  /* 0x0000000502007986 */ /* 0x001fe2000c101524 */
[----:B------:R-:W-:Y:S05]  /*6c20*/  EXIT ;  /* 0x000000000000794d */ /* 0x000fea0003800000 */
.L_x_9904:
        /* <DEDUP_REMOVED lines=8> */
.L_x_9911:
[----:B------:R-:W-:-:S05]  /*6cb0*/  F2FP.F16.F32.PACK_AB R24, RZ, R24 ;  /* 0x00000018ff18723e */ /* 0x000fca00000000ff */
[----:B------:R-:W-:Y:S01]  /*6cc0*/  STG.E.U16 desc[UR36][R2.64], R24 ;  /* 0x0000001802007986 */ /* 0x000fe2000c101524 */
[----:B------:R-:W-:Y:S05]  /*6cd0*/  EXIT ;  /* 0x000000000000794d */ /* 0x000fea0003800000 */
.L_x_9910:
        /* <DEDUP_REMOVED lines=9> */
.L_x_9913:
[----:B------:R-:W-:-:S04]  /*6d70*/  F2FP.F16.F32.PACK_AB R5, RZ, R24 ;  /* 0x00000018ff05723e */ /* 0x000fc800000000ff */
[----:B------:R-:W-:-:S05]  /*6d80*/  PRMT R5, R5, 0x5410, RZ ;  /* 0x0000541005057816 */ /* 0x000fca00000000ff */
[----:B------:R-:W-:Y:S01]  /*6d90*/  STG.E desc[UR36][R2.64], R5 ;  /* 0x0000000502007986 */ /* 0x000fe2000c101924 */
[----:B------:R-:W-:Y:S05]  /*6da0*/  EXIT ;  /* 0x000000000000794d */ /* 0x000fea0003800000 */
.L_x_9912:
[----:B------:R-:W-:-:S06]  /*6db0*/  FMUL.FTZ R4, R24, 1 ;  /* 0x3f80000018047820 */ /* 0x000fcc0000410000 */
[----:B------:R-:W0:Y:S02]  /*6dc0*/  F2F.F64.F32 R4, R4 ;  /* 0x0000000400047310 */ /* 0x000e240000201800 */
[----:B0-----:R-:W-:Y:S01]  /*6dd0*/  STG.E.64 desc[UR36][R2.64], R4 ;  /* 0x0000000402007986 */ /* 0x001fe2000c101b24 */
[----:B------:R-:W-:Y:S05]  /*6de0*/  EXIT ;  /* 0x000000000000794d */ /* 0x000fea0003800000 */
.L_x_9903:
        /* <DEDUP_REMOVED lines=12> */
.L_x_9916:
[----:B------:R-:W-:Y:S01]  /*6eb0*/  FMUL.FTZ R4, R24, 1 ;  /* 0x3f80000018047820 */ /* 0x000fe20000410000 */
[----:B------:R-:W-:-:S05]  /*6ec0*/  CS2R R6, SRZ ;  /* 0x0000000000067805 */ /* 0x000fca000001ff00 */
[----:B------:R-:W0:Y:S02]  /*6ed0*/  F2F.F64.F32 R4, R4 ;  /* 0x0000000400047310 */ /* 0x000e240000201800 */
[----:B0-----:R-:W-:Y:S01]  /*6ee0*/  STG.E.128 desc[UR36][R2.64], R4 ;  /* 0x0000000402007986 */ /* 0x001fe2000c101d24 */
[----:B------:R-:W-:Y:S05]  /*6ef0*/  EXIT ;  /* 0x000000000000794d */ /* 0x000fea0003800000 */
.L_x_9915:
        /* <DEDUP_REMOVED lines=20> */
.L_x_9920:
[----:B------:R-:W-:Y:S05]  /*7040*/  BSYNC B0 ;  /* 0x0000000000007941 */ /* 0x000fea0003800000 */
.L_x_9919:
[----:B------:R-:W-:-:S05]  /*7050*/  LOP3.LUT R7, R0, R7, RZ, 0xfc, !PT ;  /* 0x0000000700077212 */ /* 0x000fca00078efcff */
[----:B------:R-:W-:Y:S01]  /*7060*/  STG.E.U8 desc[UR36][R2.64], R7 ;  /* 0x0000000702007986 */ /* 0x000fe2000c101124 */
[----:B------:R-:W-:Y:S05]  /*7070*/  EXIT ;  /* 0x000000000000794d */ /* 0x000fea0003800000 */
.L_x_9918:
        /* <DEDUP_REMOVED lines=12> */
.L_x_9922:
[----:B------:R-:W-:Y:S01]  /*7140*/  IMAD.MOV.U32 R0, RZ, RZ, 0x7f ;  /* 0x0000007fff007424 */ /* 0x000fe200078e00ff */
[----:B------:R-:W-:-:S04]  /*7150*/  ISETP.GT.U32.AND P0, PT, R4, 0x7f800000, PT ;  /* 0x7f8000000400780c */ /* 0x000fc80003f04070 */
[----:B------:R-:W-:-:S09]  /*7160*/  SEL R0, R0, 0x7c, P0 ;  /* 0x0000007c00007807 */ /* 0x000fd20000000000 */
.L_x_9923:
[----:B------:R-:W-:Y:S05]  /*7170*/  BSYNC B0 ;  /* 0x0000000000007941 */ /* 0x000fea0003800000 */
.L_x_9921:
[----:B------:R-:W-:-:S04]  /*7180*/  LOP3.LUT R24, R24, 0x80000000, RZ, 0xc0, !PT ;  /* 0x8000000018187812 */ /* 0x000fc800078ec0ff */
[----:B------:R-:W-:-:S04]  /*7190*/  SHF.R.U32.HI R5, RZ, 0x18, R24 ;  /* 0x00000018ff057819 */ /* 0x000fc80000011618 */
[----:B------:R-:W-:-:S05]  /*71a0*/  LOP3.LUT R5, R0, R5, RZ, 0xfc, !PT ;  /* 0x0000000500057212 */ /* 0x000fca00078efcff */
[----:B------:R-:W-:Y:S01]  /*71b0*/  STG.E.U8 desc[UR36][R2.64], R5 ;  /* 0x0000000502007986 */ /* 0x000fe2000c101124 */
[----:B------:R-:W-:Y:S05]  /*71c0*/  EXIT ;  /* 0x000000000000794d */ /* 0x000fea0003800000 */
.L_x_9917:
[----:B------:R-:W-:-:S05]  /*71d0*/  F2FP.BF16.F32.PACK_AB R24, RZ, R24 ;  /* 0x00000018ff18723e */ /* 0x000fca00000010ff */
[----:B------:R-:W-:Y:S01]  /*71e0*/  STG.E.U16 desc[UR36][R2.64], R24 ;  /* 0x0000001802007986 */ /* 0x000fe2000c101524 */
[----:B------:R-:W-:Y:S05]  /*71f0*/  EXIT ;  /* 0x000000000000794d */ /* 0x000fea0003800000 */
.L_x_9914:
        /* <DEDUP_REMOVED lines=11> */
.L_x_9926:
        /* <DEDUP_REMOVED lines=16> */
.L_x_9929:
[----:B------:R-:W-:-:S04]  /*73b0*/  LOP3.LUT R24, R24, 0x80000000, RZ, 0xc0, !PT ;  /* 0x8000000018187812 */ /* 0x000fc800078ec0ff */
[----:B------:R-:W-:-:S04]  /*73c0*/  SHF.R.U32.HI R5, RZ, 0x18, R24 ;  /* 0x00000018ff057819 */ /* 0x000fc80000011618 */
[----:B------:R-:W-:-:S04]  /*73d0*/  LOP3.LUT R4, R4, R5, RZ, 0xfc, !PT ;  /* 0x0000000504047212 */ /* 0x000fc800078efcff */
[----:B------:R-:W-:-:S07]  /*73e0*/  PRMT R0, R4, 0x7610, R0 ;  /* 0x0000761004007816 */ /* 0x000fce0000000000 */
.L_x_9928:
[----:B------:R-:W-:Y:S05]  /*73f0*/  BSYNC B0 ;  /* 0x0000000000007941 */ /* 0x000fea0003800000 */
.L_x_9927:
[----:B------:R-:W-:Y:S01]  /*7400*/  STG.E.U8 desc[UR36][R2.64], R0 ;  /* 0x0000000002007986 */ /* 0x000fe2000c101124 */
[----:B------:R-:W-:Y:S05]  /*7410*/  EXIT ;  /* 0x000000000000794d */ /* 0x000fea0003800000 */
.L_x_9925:
        /* <DEDUP_REMOVED lines=16> */
.L_x_9932:
[----:B------:R-:W-:-:S04]  /*7520*/  LOP3.LUT R24, R24, 0x80000000, RZ, 0xc0, !PT ;  /* 0x8000000018187812 */ /* 0x000fc800078ec0ff */
[----:B------:R-:W-:-:S04]  /*7530*/  SHF.R.U32.HI R5, RZ, 0x18, R24 ;  /* 0x00000018ff057819 */ /* 0x000fc80000011618 */
[----:B------:R-:W-:-:S04]  /*7540*/  LOP3.LUT R4, R4, R5, RZ, 0xfc, !PT ;  /* 0x0000000504047212 */ /* 0x000fc800078efcff */
[----:B------:R-:W-:-:S07]  /*7550*/  PRMT R0, R4, 0x7610, R0 ;  /* 0x0000761004007816 */ /* 0x000fce0000000000 */
.L_x_9931:
[----:B------:R-:W-:Y:S05]  /*7560*/  BSYNC B0 ;  /* 0x0000000000007941 */ /* 0x000fea0003800000 */
.L_x_9930:
[----:B------:R-:W-:Y:S01]  /*7570*/  STG.E.U8 desc[UR36][R2.64], R0 ;  /* 0x0000000002007986 */ /* 0x000fe2000c101124 */
[----:B------:R-:W-:Y:S05]  /*7580*/  EXIT ;  /* 0x000000000000794d */ /* 0x000fea0003800000 */
.L_x_9924:
        /* <DEDUP_REMOVED lines=21> */
.L_x_9907:
        /* <DEDUP_REMOVED lines=16> */
.L_x_9935:
[----:B------:R-:W-:Y:S05]  /*77e0*/  EXIT ;  /* 0x000000000000794d */ /* 0x000fea0003800000 */
.L_x_9934:
[----:B------:R-:W0:Y:S02]  /*77f0*/  F2I.U64.TRUNC R24, R24 ;  /* 0x0000001800187311 */ /* 0x000e24000020d800 */
[----:B0-----:R-:W-:Y:S01]  /*7800*/  STG.E.64 desc[UR36][R2.64], R24 ;  /* 0x0000001802007986 */ /* 0x001fe2000c101b24 */
[----:B------:R-:W-:Y:S05]  /*7810*/  EXIT ;  /* 0x000000000000794d */ /* 0x000fea0003800000 */
.L_x_9933:
[----:B------:R-:W0:Y:S02]  /*7820*/  F2I.FTZ.U32.TRUNC.NTZ R5, R24 ;  /* 0x0000001800057305 */ /* 0x000e24000021f000 */
[----:B0-----:R-:W-:Y:S01]  /*7830*/  STG.E desc[UR36][R2.64], R5 ;  /* 0x0000000502007986 */ /* 0x001fe2000c101924 */
[----:B------:R-:W-:Y:S05]  /*7840*/  EXIT ;  /* 0x000000000000794d */ /* 0x000fea0003800000 */
.L_x_9936:
        /* <DEDUP_REMOVED lines=11> */
.L_x_13336:


//--------------------- .text._ZN2at6native18elementwise_kernelILi128ELi2EZNS0_22gpu_kernel_impl_nocastIZZZNS0_17log10_kernel_cudaERNS_18TensorIteratorBaseEENKUlvE0_clEvENKUlvE0_clEvEUlfE_EEvS4_RKT_EUliE_EEviT1_ --------------------------
	.section	.text._ZN2at6native18elementwise_kernelILi128ELi2EZNS0_22gpu_kernel_impl_nocastIZZZNS0_17log10_kernel_cudaERNS_18TensorIteratorBaseEENKUlvE0_clEvENKUlvE0_clEvEUlfE_EEvS4_RKT_EUliE_EEviT1_,"ax",@progbits
	.align	128
        .global         _ZN2at6native18elementwise_kernelILi128ELi2EZNS0_22gpu_kernel_impl_nocastIZZZNS0_17log10_kernel_cudaERNS_18TensorIteratorBaseEENKUlvE0_clEvENKUlvE0_clEvEUlfE_EEvS4_RKT_EUliE_EEviT1_
        .type           _ZN2at6native18elementwise_kernelILi128ELi2EZNS0_22gpu_kernel_impl_nocastIZZZNS0_17log10_kernel_cudaERNS_18TensorIteratorBaseEENKUlvE0_clEvENKUlvE0_clEvEUlfE_EEvS4_RKT_EUliE_EEviT1_,@function
        .size           _ZN2at6native18elementwise_kernelILi128ELi2EZNS0_22gpu_kernel_impl_nocastIZZZNS0_17log10_kernel_cudaERNS_18TensorIteratorBaseEENKUlvE0_clEvENKUlvE0_clEvEUlfE_EEvS4_RKT_EUliE_EEviT1_,(.L_x_13337 - _ZN2at6native18elementwise_kernelILi128ELi2EZNS0_22gpu_kernel_impl_nocastIZZZNS0_17log10_kernel_cudaERNS_18TensorIteratorBaseEENKUlvE0_clEvENKUlvE0_clEvEUlfE_EEvS4_RKT_EUliE_EEviT1_)
        .other          _ZN2at6native18elementwise_kernelILi128ELi2EZNS0_22gpu_kernel_impl_nocastIZZZNS0_17log10_kernel_cudaERNS_18TensorIteratorBaseEENKUlvE0_clEvENKUlvE0_clEvEUlfE_EEvS4_RKT_EUliE_EEviT1_,@"STO_CUDA_ENTRY STV_DEFAULT"
_ZN2at6native18elementwise_kernelILi128ELi2EZNS0_22gpu_kernel_impl_nocastIZZZNS0_17log10_kernel_cudaERNS_18TensorIteratorBaseEENKUlvE0_clEvENKUlvE0_clEvEUlfE_EEvS4_RKT_EUliE_EEviT1_:
.text._ZN2at6native18elementwise_kernelILi128ELi2EZNS0_22gpu_kernel_impl_nocastIZZZNS0_17log10_kernel_cudaERNS_18TensorIteratorBaseEENKUlvE0_clEvENKUlvE0_clEvEUlfE_EEvS4_RKT_EUliE_EEviT1_:
        /* <DEDUP_REMOVED lines=312> */
.L_x_9939:
[----:B------:R-:W-:Y:S02]  /*1380*/  ULDC.64 UR8, c[0x0][0x418] ;  /* 0x0001060000087ab9 */ /* 0x000fe40000000a00 */
[----:B------:R-:W-:-:S04]  /*1390*/  IADD3 R4, P0, R2, UR8, RZ ;  /* 0x0000000802047c10 */ /* 0x000fc8000ff1e0ff */
[----:B------:R-:W-:Y:S01]  /*13a0*/  IADD3.X R5, RZ, UR9, RZ, P0, !PT ;  /* 0x00000009ff057c10 */ /* 0x000fe200087fe4ff */
[----:B------:R-:W-:-:S04]  /*13b0*/  ULDC.64 UR8, c[0x0][0x410] ;  /* 0x0001040000087ab9 */ /* 0x000fc80000000a00 */
[----:B------:R-:W2:Y:S01]  /*13c0*/  LDG.E R4, desc[UR4][R4.64] ;  /* 0x0000000404047981 */ /* 0x000ea2000c1e1900 */
[----:B------:R-:W-:Y:S02]  /*13d0*/  IADD3 R2, P0, R3, UR8, RZ ;  /* 0x0000000803027c10 */ /* 0x000fe4000ff1e0ff */
[----:B------:R-:W-:Y:S02]  /*13e0*/  IADD3 R7, R0, 0x80, RZ ;  /* 0x0000008000077810 */ /* 0x000fe40007ffe0ff */
[----:B------:R-:W-:Y:S01]  /*13f0*/  IADD3.X R3, RZ, UR9, RZ, P0, !PT ;  /* 0x00000009ff037c10 */ /* 0x000fe200087fe4ff */
[----:B--2---:R-:W0:Y:S02]  /*1400*/  MUFU.LG2 R6, R4 ;  /* 0x0000000400067308 */ /* 0x004e240000000c00 */
[----:B0-----:R-:W-:-:S05]  /*1410*/  FMUL.FTZ R9, R6, 0.30103000998497009277 ;  /* 0x3e9a209b06097820 */ /* 0x001fca0000410000 */
[----:B------:R0:W-:Y:S02]  /*1420*/  STG.E desc[UR4][R2.64], R9 ;  /* 0x0000000902007986 */ /* 0x0001e4000c101904 */
.L_x_9938:
[----:B------:R-:W-:Y:S05]  /*1430*/  BSYNC B0 ;  /* 0x0000000000007941 */ /* 0x000fea0003800000 */
.L_x_9937:
        /* <DEDUP_REMOVED lines=305> */
.L_x_9940:
[----:B------:R-:W-:Y:S02]  /*2750*/  ULDC.64 UR6, c[0x0][0x418] ;  /* 0x0001060000067ab9 */ /* 0x000fe40000000a00 */
[----:B------:R-:W-:-:S04]  /*2760*/  IADD3 R4, P0, R0, UR6, RZ ;  /* 0x0000000600047c10 */ /* 0x000fc8000ff1e0ff */
[----:B------:R-:W-:Y:S01]  /*2770*/  IADD3.X R5, RZ, UR7, RZ, P0, !PT ;  /* 0x00000007ff057c10 */ /* 0x000fe200087fe4ff */
[----:B------:R-:W-:-:S04]  /*2780*/  ULDC.64 UR6, c[0x0][0x410] ;  /* 0x0001040000067ab9 */ /* 0x000fc80000000a00 */
[----:B------:R-:W2:Y:S01]  /*2790*/  LDG.E R4, desc[UR4][R4.64] ;  /* 0x0000000404047981 */ /* 0x000ea2000c1e1900 */
[----:B------:R-:W-:-:S04]  /*27a0*/  IADD3 R2, P0, R3, UR6, RZ ;  /* 0x0000000603027c10 */ /* 0x000fc8000ff1e0ff */
[----:B------:R-:W-:Y:S01]  /*27b0*/  IADD3.X R3, RZ, UR7, RZ, P0, !PT ;  /* 0x00000007ff037c10 */ /* 0x000fe200087fe4ff */
[----:B--2---:R-:W0:Y:S02]  /*27c0*/  MUFU.LG2 R0, R4 ;  /* 0x0000000400007308 */ /* 0x004e240000000c00 */
[----:B0-----:R-:W-:-:S05]  /*27d0*/  FMUL.FTZ R7, R0, 0.30103000998497009277 ;  /* 0x3e9a209b00077820 */ /* 0x001fca0000410000 */
[----:B------:R-:W-:Y:S01]  /*27e0*/  STG.E desc[UR4][R2.64], R7 ;  /* 0x0000000702007986 */ /* 0x000fe2000c101904 */
[----:B------:R-:W-:Y:S05]  /*27f0*/  EXIT ;  /* 0x000000000000794d */ /* 0x000fea0003800000 */
.L_x_9941:
        /* <DEDUP_REMOVED lines=16> */
.L_x_13337:


//--------------------- .text._ZN2at6native27unrolled_elementwise_kernelIZZZNS0_17log10_kernel_cudaERNS_18TensorIteratorBaseEENKUlvE0_clEvENKUlvE0_clEvEUlfE_St5arrayIPcLm2EELi4E23TrivialOffsetCalculatorILi1EjESB_NS0_6memory15LoadWithoutCastENSC_16StoreWithoutCastEEEviT_T0_T2_T3_T4_T5_ --------------------------
	.section	.text._ZN2at6native27unrolled_elementwise_kernelIZZZNS0_17log10_kernel_cudaERNS_18TensorIteratorBaseEENKUlvE0_clEvENKUlvE0_clEvEUlfE_St5arrayIPcLm2EELi4E23TrivialOffsetCalculatorILi1EjESB_NS0_6memory15LoadWithoutCastENSC_16StoreWithoutCastEEEviT_T0_T2_T3_T4_T5_,"ax",@progbits
	.align	128
        .global         _ZN2at6native27unrolled_elementwise_kernelIZZZNS0_17log10_kernel_cudaERNS_18TensorIteratorBaseEENKUlvE0_clEvENKUlvE0_clEvEUlfE_St5arrayIPcLm2EELi4E23TrivialOffsetCalculatorILi1EjESB_NS0_6memory15LoadWithoutCastENSC_16StoreWithoutCastEEEviT_T0_T2_T3_T4_T5_
        .type           _ZN2at6native27unrolled_elementwise_kernelIZZZNS0_17log10_kernel_cudaERNS_18TensorIteratorBaseEENKUlvE0_clEvENKUlvE0_clEvEUlfE_St5arrayIPcLm2EELi4E23TrivialOffsetCalculatorILi1EjESB_NS0_6memory15LoadWithoutCastENSC_16StoreWithoutCastEEEviT_T0_T2_T3_T4_T5_,@function
        .size           _ZN2at6native27unrolled_elementwise_kernelIZZZNS0_17log10_kernel_cudaERNS_18TensorIteratorBaseEENKUlvE0_clEvENKUlvE0_clEvEUlfE_St5arrayIPcLm2EELi4E23TrivialOffsetCalculatorILi1EjESB_NS0_6memory15LoadWithoutCastENSC_16StoreWithoutCastEEEviT_T0_T2_T3_T4_T5_,(.L_x_13338 - _ZN2at6native27unrolled_elementwise_kernelIZZZNS0_17log10_kernel_cudaERNS_18TensorIteratorBaseEENKUlvE0_clEvENKUlvE0_clEvEUlfE_St5arrayIPcLm2EELi4E23TrivialOffsetCalculatorILi1EjESB_NS0_6memory15LoadWithoutCastENSC_16StoreWithoutCastEEEviT_T0_T2_T3_T4_T5_)
        .other          _ZN2at6native27unrolled_elementwise_kernelIZZZNS0_17log10_kernel_cudaERNS_18TensorIteratorBaseEENKUlvE0_clEvENKUlvE0_clEvEUlfE_St5arrayIPcLm2EELi4E23TrivialOffsetCalculatorILi1EjESB_NS0_6memory15LoadWithoutCastENSC_16StoreWithoutCastEEEviT_T0_T2_T3_T4_T5_,@"STO_CUDA_ENTRY STV_DEFAULT"
_ZN2at6native27unrolled_elementwise_kernelIZZZNS0_17log10_kernel_cudaERNS_18TensorIteratorBaseEENKUlvE0_clEvENKUlvE0_clEvEUlfE_St5arrayIPcLm2EELi4E23TrivialOffsetCalculatorILi1EjESB_NS0_6memory15LoadWithoutCastENSC_16StoreWithoutCastEEEviT_T0_T2_T3_T4_T5_:
.text._ZN2at6native27unrolled_elementwise_kernelIZZZNS0_17log10_kernel_cudaERNS_18TensorIteratorBaseEENKUlvE0_clEvENKUlvE0_clEvEUlfE_St5arrayIPcLm2EELi4E23TrivialOffsetCalculatorILi1EjESB_NS0_6memory15LoadWithoutCastENSC_16StoreWithoutCastEEEviT_T0_T2_T3_T4_T5_:
[----:B------:R-:W-:Y:S01]  /*0000*/  LDC R1, c[0x0][0x28] ;  /* 0x00000a00ff017b82 */ /* 0x000fe20000000800 */
[----:B------:R-:W0:Y:S07]  /*0010*/  S2R R0, SR_CTAID.X ;  /* 0x0000000000007919 */ /* 0x000e2e0000002500 */
[----:B------:R-:W0:Y:S01]  /*0020*/  LDC R9, c[0x0][0x210] ;  /* 0x00008400ff097b82 */ /* 0x000e220000000800 */
[----:B------:R-:W-:Y:S01]  /*0030*/  IMAD.MOV.U32 R6, RZ, RZ, RZ ;  /* 0x000000ffff067224 */ /* 0x000fe200078e00ff */
[----:B------:R-:W-:Y:S01]  /*0040*/  ULDC.64 UR4, c[0x0][0x208] ;  /* 0x0000820000047ab9 */ /* 0x000fe20000000a00 */
[----:B------:R-:W1:Y:S01]  /*0050*/  S2R R7, SR_TID.X ;  /* 0x0000000000077919 */ /* 0x000e620000002100 */
[----:B0-----:R-:W-:Y:S01]  /*0060*/  IMAD R2, R0, -0x200, R9 ;  /* 0xfffffe0000027824 */ /* 0x001fe200078e0209 */
[----:B-1----:R-:W-:-:S04]  /*0070*/  MOV R17, R7 ;  /* 0x0000000700117202 */ /* 0x002fc80000000f00 */
        /* <DEDUP_REMOVED lines=10> */
[----:B------:R-:W2:Y:S07]  /*0120*/  @!P0 LDG.E R6, desc[UR4][R12.64] ;  /* 0x000000040c068981 */ /* 0x000eae000c1e1900 */
[----:B------:R-:W0:Y:S01]  /*0130*/  @!P2 LDC.64 R8, c[0x0][0x220] ;  /* 0x00008800ff08ab82 */ /* 0x000e220000000a00 */
[----:B------:R-:W-:Y:S01]  /*0140*/  @!P2 LEA R21, R0, R17, 0x9 ;  /* 0x000000110015a211 */ /* 0x000fe200078e48ff */
[----:B------:R-:W-:Y:S01]  /*0150*/  HFMA2.MMA R18, -RZ, RZ, 0, 0 ;  /* 0x00000000ff127435 */ /* 0x000fe200000001ff */
[----:B------:R-:W-:-:S02]  /*0160*/  IMAD.MOV.U32 R16, RZ, RZ, RZ ;  /* 0x000000ffff107224 */ /* 0x000fc400078e00ff */
[----:B-1----:R-:W-:-:S05]  /*0170*/  @!P1 IMAD.WIDE.U32 R14, R19, 0x4, R10 ;  /* 0x00000004130e9825 */ /* 0x002fca00078e000a */
[----:B------:R-:W3:Y:S01]  /*0180*/  @!P1 LDG.E R16, desc[UR4][R14.64] ;  /* 0x000000040e109981 */ /* 0x000ee2000c1e1900 */
[----:B0-----:R-:W-:-:S05]  /*0190*/  @!P2 IMAD.WIDE.U32 R8, R21, 0x4, R8 ;  /* 0x000000041508a825 */ /* 0x001fca00078e0008 */
[----:B------:R0:W4:Y:S01]  /*01a0*/  @!P2 LDG.E R18, desc[UR4][R8.64] ;  /* 0x000000040812a981 */ /* 0x000122000c1e1900 */
[----:B------:R-:W-:-:S05]  /*01b0*/  @!P2 VIADD R17, R17, 0x80 ;  /* 0x000000801111a836 */ /* 0x000fca0000000000 */
[----:B------:R-:W-:Y:S01]  /*01c0*/  ISETP.GE.AND P1, PT, R17, R2, PT ;  /* 0x000000021100720c */ /* 0x000fe20003f26270 */
[----:B0-----:R-:W0:-:S12]  /*01d0*/  @!P0 LDC.64 R8, c[0x0][0x218] ;  /* 0x00008600ff088b82 */ /* 0x001e180000000a00 */
[----:B------:R-:W1:Y:S01]  /*01e0*/  @!P1 LDC.64 R10, c[0x0][0x220] ;  /* 0x00008800ff0a9b82 */ /* 0x000e620000000a00 */
[----:B------:R-:W-:-:S05]  /*01f0*/  @!P1 LEA R17, R0, R17, 0x9 ;  /* 0x0000001100119211 */ /* 0x000fca00078e48ff */
[----:B-1----:R-:W-:Y:S01]  /*0200*/  @!P1 IMAD.WIDE.U32 R12, R17, 0x4, R10 ;  /* 0x00000004110c9825 */ /* 0x002fe200078e000a */
[----:B------:R-:W-:-:S03]  /*0210*/  MOV R11, R7 ;  /* 0x00000007000b7202 */ /* 0x000fc60000000f00 */
[----:B------:R-:W-:Y:S01]  /*0220*/  IMAD.MOV.U32 R10, RZ, RZ, RZ ;  /* 0x000000ffff0a7224 */ /* 0x000fe200078e00ff */
[C---:B------:R-:W-:Y:S01]  /*0230*/  IADD3 R15, R11.reuse, 0x100, RZ ;  /* 0x000001000b0f7810 */ /* 0x040fe20007ffe0ff */
[----:B------:R-:W-:Y:S02]  /*0240*/  VIADD R17, R11, 0x80 ;  /* 0x000000800b117836 */ /* 0x000fe40000000000 */
[----:B------:R-:W-:Y:S01]  /*0250*/  @!P0 IMAD R7, R0, 0x200, R7 ;  /* 0x0000020000078824 */ /* 0x000fe200078e0207 */
[-C--:B------:R-:W-:Y:S01]  /*0260*/  ISETP.GE.AND P2, PT, R15, R2.reuse, PT ;  /* 0x000000020f00720c */ /* 0x080fe20003f46270 */
[----:B------:R1:W5:Y:S01]  /*0270*/  @!P1 LDG.E R10, desc[UR4][R12.64] ;  /* 0x000000040c0a9981 */ /* 0x000362000c1e1900 */
[----:B------:R-:W-:Y:S01]  /*0280*/  ISETP.GE.AND P1, PT, R17, R2, PT ;  /* 0x000000021100720c */ /* 0x000fe20003f26270 */
[----:B0-----:R-:W-:-:S04]  /*0290*/  @!P0 IMAD.WIDE.U32 R8, R7, 0x4, R8 ;  /* 0x0000000407088825 */ /* 0x001fc800078e0008 */
[----:B------:R-:W-:Y:S01]  /*02a0*/  VIADD R15, R11, 0x180 ;  /* 0x000001800b0f7836 */ /* 0x000fe20000000000 */
[----:B------:R-:W-:-:S04]  /*02b0*/  @!P0 MOV R11, R17 ;  /* 0x00000011000b8202 */ /* 0x000fc80000000f00 */
[----:B------:R-:W-:Y:S01]  /*02c0*/  ISETP.GE.AND P3, PT, R11, R2, PT ;  /* 0x000000020b00720c */ /* 0x000fe20003f66270 */
[----:B------:R-:W-:Y:S01]  /*02d0*/  BSSY B0, `(.L_x_9942) ;  /* 0x0000013000007945 */ /* 0x000fe20003800000 */
[----:B--2---:R-:W0:Y:S02]  /*02e0*/  @!P0 MUFU.LG2 R6, R6 ;  /* 0x0000000600068308 */ /* 0x004e240000000c00 */
[----:B0-----:R-:W-:-:S06]  /*02f0*/  @!P0 FMUL.FTZ R5, R6, 0.30103000998497009277 ;  /* 0x3e9a209b06058820 */ /* 0x001fcc0000410000 */
[----:B---3--:R-:W0:Y:S01]  /*0300*/  @!P1 MUFU.LG2 R16, R16 ;  /* 0x0000001000109308 */ /* 0x008e220000000c00 */
[----:B------:R1:W-:Y:S07]  /*0310*/  @!P0 STG.E desc[UR4][R8.64], R5 ;  /* 0x0000000508008986 */ /* 0x0003ee000c101904 */
[----:B----4-:R-:W2:Y:S01]  /*0320*/  @!P2 MUFU.LG2 R18, R18 ;  /* 0x000000120012a308 */ /* 0x010ea20000000c00 */
[----:B0-----:R-:W-:Y:S01]  /*0330*/  @!P1 FMUL.FTZ R3, R16, 0.30103000998497009277 ;  /* 0x3e9a209b10039820 */ /* 0x001fe20000410000 */
[----:B--2---:R-:W-:Y:S01]  /*0340*/  @!P2 FMUL.FTZ R4, R18, 0.30103000998497009277 ;  /* 0x3e9a209b1204a820 */ /* 0x004fe20000410000 */
[----:B-1----:R-:W-:Y:S06]  /*0350*/  @P3 BRA `(.L_x_9943) ;  /* 0x0000000000283947 */ /* 0x002fec0003800000 */
[----:B------:R-:W0:Y:S01]  /*0360*/  LDC.64 R8, c[0x0][0x218] ;  /* 0x00008600ff087b82 */ /* 0x000e220000000a00 */
[----:B------:R-:W-:Y:S02]  /*0370*/  LEA R7, R0, R11, 0x9 ;  /* 0x0000000b00077211 */ /* 0x000fe400078e48ff */
[----:B------:R-:W-:-:S04]  /*0380*/  IADD3 R11, R11, 0x80, RZ ;  /* 0x000000800b0b7810 */ /* 0x000fc80007ffe0ff */
[----:B------:R-:W-:-:S13]  /*0390*/  ISETP.GE.AND P0, PT, R11, R2, PT ;  /* 0x000000020b00720c */ /* 0x000fda0003f06270 */
[----:B------:R-:W-:Y:S01]  /*03a0*/  @!P0 IMAD R5, R0, 0x200, R11 ;  /* 0x0000020000058824 */ /* 0x000fe200078e020b */
[----:B------:R-:W-:Y:S01]  /*03b0*/  @!P0 IADD3 R11, R11, 0x80, RZ ;  /* 0x000000800b0b8810 */ /* 0x000fe20007ffe0ff */
[----:B0-----:R-:W-:-:S04]  /*03c0*/  IMAD.WIDE.U32 R6, R7, 0x4, R8 ;  /* 0x0000000407067825 */ /* 0x001fc800078e0008 */
[----:B------:R-:W-:Y:S01]  /*03d0*/  @!P0 IMAD.WIDE.U32 R8, R5, 0x4, R8 ;  /* 0x0000000405088825 */ /* 0x000fe200078e0008 */
[----:B------:R0:W-:Y:S04]  /*03e0*/  STG.E desc[UR4][R6.64], R3 ;  /* 0x0000000306007986 */ /* 0x0001e8000c101904 */
[----:B------:R0:W-:Y:S02]  /*03f0*/  @!P0 STG.E desc[UR4][R8.64], R4 ;  /* 0x0000000408008986 */ /* 0x0001e4000c101904 */
.L_x_9943:
[----:B------:R-:W-:Y:S05]  /*0400*/  BSYNC B0 ;  /* 0x0000000000007941 */ /* 0x000fea0003800000 */
.L_x_9942:
[-C--:B------:R-:W-:Y:S02]  /*0410*/  ISETP.GE.AND P1, PT, R11, R2.reuse, PT ;  /* 0x000000020b00720c */ /* 0x080fe40003f26270 */
[----:B------:R-:W-:-:S11]  /*0420*/  ISETP.GE.AND P0, PT, R15, R2, PT ;  /* 0x000000020f00720c */ /* 0x000fd60003f06270 */
[----:B------:R-:W-:Y:S05]  /*0430*/  @P1 EXIT ;  /* 0x000000000000194d */ /* 0x000fea0003800000 */
[----:B0-----:R-:W0:Y:S01]  /*0440*/  LDC.64 R2, c[0x0][0x218] ;  /* 0x00008600ff027b82 */ /* 0x001e220000000a00 */
[----:B-----5:R-:W1:Y:S01]  /*0450*/  @!P0 MUFU.LG2 R10, R10 ;  /* 0x0000000a000a8308 */ /* 0x020e620000000c00 */
[----:B------:R-:W-:Y:S01]  /*0460*/  LEA R11, R0, R11, 0x9 ;  /* 0x0000000b000b7211 */ /* 0x000fe200078e48ff */
[----:B-1----:R-:W-:-:S04]  /*0470*/  @!P0 FMUL.FTZ R5, R10, 0.30103000998497009277 ;  /* 0x3e9a209b0a058820 */ /* 0x002fc80000410000 */
[----:B0-----:R-:W-:-:S05]  /*0480*/  IMAD.WIDE.U32 R2, R11, 0x4, R2 ;  /* 0x000000040b027825 */ /* 0x001fca00078e0002 */
[----:B------:R-:W-:Y:S01]  /*0490*/  STG.E desc[UR4][R2.64], R5 ;  /* 0x0000000502007986 */ /* 0x000fe2000c101904 */
[----:B------:R-:W-:Y:S05]  /*04a0*/  EXIT ;  /* 0x000000000000794d */ /* 0x000fea0003800000 */
.L_x_9944:
        /* <DEDUP_REMOVED lines=13> */
.L_x_13338:


//--------------------- .text._ZN2at6native29vectorized_elementwise_kernelILi2EZZZNS0_17log10_kernel_cudaERNS_18TensorIteratorBaseEENKUlvE0_clEvENKUlvE0_clEvEUlfE_St5arrayIPcLm2EEEEviT0_T1_ --------------------------
	.section	.text._ZN2at6native29vectorized_elementwise_kernelILi2EZZZNS0_17log10_kernel_cudaERNS_18TensorIteratorBaseEENKUlvE0_clEvENKUlvE0_clEvEUlfE_St5arrayIPcLm2EEEEviT0_T1_,"ax",@progbits
	.align	128
        .global         _ZN2at6native29vectorized_elementwise_kernelILi2EZZZNS0_17log10_kernel_cudaERNS_18TensorIteratorBaseEENKUlvE0_clEvENKUlvE0_clEvEUlfE_St5arrayIPcLm2EEEEviT0_T1_
        .type           _ZN2at6native29vectorized_elementwise_kernelILi2EZZZNS0_17log10_kernel_cudaERNS_18TensorIteratorBaseEENKUlvE0_clEvENKUlvE0_clEvEUlfE_St5arrayIPcLm2EEEEviT0_T1_,@function
        .size           _ZN2at6native29vectorized_elementwise_kernelILi2EZZZNS0_17log10_kernel_cudaERNS_18TensorIteratorBaseEENKUlvE0_clEvENKUlvE0_clEvEUlfE_St5arrayIPcLm2EEEEviT0_T1_,(.L_x_13339 - _ZN2at6native29vectorized_elementwise_kernelILi2EZZZNS0_17log10_kernel_cudaERNS_18TensorIteratorBaseEENKUlvE0_clEvENKUlvE0_clEvEUlfE_St5arrayIPcLm2EEEEviT0_T1_)
        .other          _ZN2at6native29vectorized_elementwise_kernelILi2EZZZNS0_17log10_kernel_cudaERNS_18TensorIteratorBaseEENKUlvE0_clEvENKUlvE0_clEvEUlfE_St5arrayIPcLm2EEEEviT0_T1_,@"STO_CUDA_ENTRY STV_DEFAULT"
_ZN2at6native29vectorized_elementwise_kernelILi2EZZZNS0_17log10_kernel_cudaERNS_18TensorIteratorBaseEENKUlvE0_clEvENKUlvE0_clEvEUlfE_St5arrayIPcLm2EEEEviT0_T1_:
.text._ZN2at6native29vectorized_elementwise_kernelILi2EZZZNS0_17log10_kernel_cudaERNS_18TensorIteratorBaseEENKUlvE0_clEvENKUlvE0_clEvEUlfE_St5arrayIPcLm2EEEEviT0_T1_:
        /* <DEDUP_REMOVED lines=11> */
[----:B0-----:R-:W-:Y:S02]  /*00b0*/  IMAD.WIDE.U32 R4, R15, 0x8, R2 ;  /* 0x000000080f047825 */ /* 0x001fe400078e0002 */
[----:B------:R-:W0:Y:S03]  /*00c0*/  LDC.64 R2, c[0x0][0x218] ;  /* 0x00008600ff027b82 */ /* 0x000e260000000a00 */
[----:B------:R-:W2:Y:S04]  /*00d0*/  LDG.E.64 R6, desc[UR4][R4.64] ;  /* 0x0000000404067981 */ /* 0x000ea8000c1e1b00 */
[----:B------:R-:W3:Y:S04]  /*00e0*/  LDG.E.64 R8, desc[UR4][R4.64+0x400] ;  /* 0x0004000404087981 */ /* 0x000ee8000c1e1b00 */
[----:B------:R-:W4:Y:S04]  /*00f0*/  LDG.E.64 R10, desc[UR4][R4.64+0x800] ;  /* 0x00080004040a7981 */ /* 0x000f28000c1e1b00 */
[----:B------:R1:W5:Y:S01]  /*0100*/  LDG.E.64 R12, desc[UR4][R4.64+0xc00] ;  /* 0x000c0004040c7981 */ /* 0x000362000c1e1b00 */
[----:B0-----:R-:W-:-:S04]  /*0110*/  IMAD.WIDE.U32 R2, R0, 0x4, R2 ;  /* 0x0000000400027825 */ /* 0x001fc800078e0002 */
[----:B------:R-:W-:Y:S01]  /*0120*/  IMAD.WIDE R2, R15, 0x8, R2 ;  /* 0x000000080f027825 */ /* 0x000fe200078e0202 */
[----:B--2---:R-:W1:Y:S08]  /*0130*/  MUFU.LG2 R6, R6 ;  /* 0x0000000600067308 */ /* 0x004e700000000c00 */
[----:B------:R-:W0:Y:S08]  /*0140*/  MUFU.LG2 R7, R7 ;  /* 0x0000000700077308 */ /* 0x000e300000000c00 */
[----:B---3--:R-:W2:Y:S01]  /*0150*/  MUFU.LG2 R8, R8 ;  /* 0x0000000800087308 */ /* 0x008ea20000000c00 */
[----:B-1----:R-:W-:-:S07]  /*0160*/  FMUL.FTZ R4, R6, 0.30103000998497009277 ;  /* 0x3e9a209b06047820 */ /* 0x002fce0000410000 */
[----:B------:R-:W1:Y:S01]  /*0170*/  MUFU.LG2 R9, R9 ;  /* 0x0000000900097308 */ /* 0x000e620000000c00 */
[----:B0-----:R-:W-:-:S05]  /*0180*/  FMUL.FTZ R5, R7, 0.30103000998497009277 ;  /* 0x3e9a209b07057820 */ /* 0x001fca0000410000 */
[----:B------:R-:W-:Y:S02]  /*0190*/  STG.E.64 desc[UR4][R2.64], R4 ;  /* 0x0000000402007986 */ /* 0x000fe4000c101b04 */
[----:B----4-:R-:W0:Y:S01]  /*01a0*/  MUFU.LG2 R10, R10 ;  /* 0x0000000a000a7308 */ /* 0x010e220000000c00 */
[----:B--2---:R-:W-:-:S07]  /*01b0*/  FMUL.FTZ R6, R8, 0.30103000998497009277 ;  /* 0x3e9a209b08067820 */ /* 0x004fce0000410000 */
[----:B------:R-:W2:Y:S01]  /*01c0*/  MUFU.LG2 R11, R11 ;  /* 0x0000000b000b7308 */ /* 0x000ea20000000c00 */
[----:B-1----:R-:W-:-:S05]  /*01d0*/  FMUL.FTZ R7, R9, 0.30103000998497009277 ;  /* 0x3e9a209b09077820 */ /* 0x002fca0000410000 */
[----:B------:R-:W-:Y:S02]  /*01e0*/  STG.E.64 desc[UR4][R2.64+0x400], R6 ;  /* 0x0004000602007986 */ /* 0x000fe4000c101b04 */
[----:B-----5:R-:W1:Y:S01]  /*01f0*/  MUFU.LG2 R13, R13 ;  /* 0x0000000d000d7308 */ /* 0x020e620000000c00 */
[----:B0-----:R-:W-:-:S07]  /*0200*/  FMUL.FTZ R8, R10, 0.30103000998497009277 ;  /* 0x3e9a209b0a087820 */ /* 0x001fce0000410000 */
[----:B------:R-:W0:Y:S01]  /*0210*/  MUFU.LG2 R12, R12 ;  /* 0x0000000c000c7308 */ /* 0x000e220000000c00 */
[----:B--2---:R-:W-:-:S05]  /*0220*/  FMUL.FTZ R9, R11, 0.30103000998497009277 ;  /* 0x3e9a209b0b097820 */ /* 0x004fca0000410000 */
[----:B------:R-:W-:Y:S01]  /*0230*/  STG.E.64 desc[UR4][R2.64+0x800], R8 ;  /* 0x0008000802007986 */ /* 0x000fe2000c101b04 */
[----:B-1----:R-:W-:Y:S01]  /*0240*/  FMUL.FTZ R11, R13, 0.30103000998497009277 ;  /* 0x3e9a209b0d0b7820 */ /* 0x002fe20000410000 */
[----:B0-----:R-:W-:-:S05]  /*0250*/  FMUL.FTZ R10, R12, 0.30103000998497009277 ;  /* 0x3e9a209b0c0a7820 */ /* 0x001fca0000410000 */
[----:B------:R-:W-:Y:S01]  /*0260*/  STG.E.64 desc[UR4][R2.64+0xc00], R10 ;  /* 0x000c000a02007986 */ /* 0x000fe2000c101b04 */
[----:B------:R-:W-:Y:S05]  /*0270*/  EXIT ;  /* 0x000000000000794d */ /* 0x000fea0003800000 */
.L_x_9945:
[----:B------:R-:W0:Y:S01]  /*0280*/  S2R R11, SR_TID.X ;  /* 0x00000000000b7919 */ /* 0x000e220000002100 */
[----:B------:R-:W-:Y:S01]  /*0290*/  HFMA2.MMA R10, -RZ, RZ, 0, 0 ;  /* 0x00000000ff0a7435 */ /* 0x000fe200000001ff */
        /* <DEDUP_REMOVED lines=10> */
[----:B0-----:R-:W-:-:S05]  /*0340*/  @!P0 IMAD.WIDE.U32 R16, R21, 0x4, R16 ;  /* 0x0000000415108825 */ /* 0x001fca00078e0010 */
[----:B------:R0:W2:Y:S07]  /*0350*/  @!P0 LDG.E R10, desc[UR4][R16.64] ;  /* 0x00000004100a8981 */ /* 0x0000ae000c1e1900 */
[----:B------:R-:W-:Y:S01]  /*0360*/  @!P6 IMAD.IADD R25, R0, 0x1, R23 ;  /* 0x000000010019e824 */ /* 0x000fe200078e0217 */
[----:B------:R-:W-:Y:S01]  /*0370*/  @!P6 IADD3 R23, R23, 0x80, RZ ;  /* 0x000000801717e810 */ /* 0x000fe20007ffe0ff */
[----:B------:R-:W3:Y:S03]  /*0380*/  @!P6 LDC.64 R12, c[0x0][0x220] ;  /* 0x00008800ff0ceb82 */ /* 0x000ee60000000a00 */
[----:B------:R-:W-:-:S13]  /*0390*/  ISETP.GE.AND P1, PT, R23, R2, PT ;  /* 0x000000021700720c */ /* 0x000fda0003f26270 */
[----:B------:R-:W-:Y:S01]  /*03a0*/  @!P1 IMAD.IADD R27, R0, 0x1, R23 ;  /* 0x00000001001b9824 */ /* 0x000fe200078e0217 */
[----:B------:R-:W-:Y:S01]  /*03b0*/  @!P1 IADD3 R23, R23, 0x80, RZ ;  /* 0x0000008017179810 */ /* 0x000fe20007ffe0ff */
[----:B------:R-:W-:Y:S01]  /*03c0*/  IMAD.MOV.U32 R22, RZ, RZ, RZ ;  /* 0x000000ffff167224 */ /* 0x000fe200078e00ff */
[----:B------:R-:W-:Y:S01]  /*03d0*/  MOV R20, RZ ;  /* 0x000000ff00147202 */ /* 0x000fe20000000f00 */
[----:B-1----:R-:W-:Y:S01]  /*03e0*/  @!P5 IMAD.WIDE.U32 R14, R18, 0x4, R14 ;  /* 0x00000004120ed825 */ /* 0x002fe200078e000e */
[-C--:B------:R-:W-:Y:S01]  /*03f0*/  ISETP.GE.AND P2, PT, R23, R2.reuse, PT ;  /* 0x000000021700720c */ /* 0x080fe20003f46270 */
[----:B------:R-:W1:Y:S02]  /*0400*/  @!P1 LDC.64 R28, c[0x0][0x220] ;  /* 0x00008800ff1c9b82 */ /* 0x000e640000000a00 */
[----:B---3--:R-:W-:Y:S01]  /*0410*/  @!P6 IMAD.WIDE.U32 R12, R25, 0x4, R12 ;  /* 0x00000004190ce825 */ /* 0x008fe200078e000c */
[----:B------:R3:W4:Y:S04]  /*0420*/  @!P5 LDG.E R22, desc[UR4][R14.64] ;  /* 0x000000040e16d981 */ /* 0x000728000c1e1900 */
[----:B------:R5:W4:Y:S05]  /*0430*/  @!P6 LDG.E R20, desc[UR4][R12.64] ;  /* 0x000000040c14e981 */ /* 0x000b2a000c1e1900 */
[----:B------:R-:W-:Y:S01]  /*0440*/  @!P2 IMAD.IADD R19, R0, 0x1, R23 ;  /* 0x000000010013a824 */ /* 0x000fe200078e0217 */
[----:B------:R-:W-:Y:S01]  /*0450*/  @!P2 IADD3 R23, R23, 0x80, RZ ;  /* 0x000000801717a810 */ /* 0x000fe20007ffe0ff */
[----:B0-----:R-:W0:Y:S03]  /*0460*/  @!P2 LDC.64 R16, c[0x0][0x220] ;  /* 0x00008800ff10ab82 */ /* 0x001e260000000a00 */
[----:B------:R-:W-:-:S13]  /*0470*/  ISETP.GE.AND P3, PT, R23, R2, PT ;  /* 0x000000021700720c */ /* 0x000fda0003f66270 */
[----:B------:R-:W-:Y:S01]  /*0480*/  @!P3 IMAD.IADD R21, R0, 0x1, R23 ;  /* 0x000000010015b824 */ /* 0x000fe200078e0217 */
[----:B------:R-:W-:Y:S01]  /*0490*/  @!P3 IADD3 R23, R23, 0x80, RZ ;  /* 0x000000801717b810 */ /* 0x000fe20007ffe0ff */
[----:B---3--:R-:W3:Y:S03]  /*04a0*/  @!P3 LDC.64 R14, c[0x0][0x220] ;  /* 0x00008800ff0ebb82 */ /* 0x008ee60000000a00 */
[----:B------:R-:W-:-:S13]  /*04b0*/  ISETP.GE.AND P4, PT, R23, R2, PT ;  /* 0x000000021700720c */ /* 0x000fda0003f86270 */
[----:B------:R-:W-:Y:S01]  /*04c0*/  @!P4 IADD3 R25, R0, R23, RZ ;  /* 0x000000170019c210 */ /* 0x000fe20007ffe0ff */
[----:B------:R-:W-:Y:S01]  /*04d0*/  @!P4 VIADD R23, R23, 0x80 ;  /* 0x000000801717c836 */ /* 0x000fe20000000000 */
[----:B-----5:R-:W5:Y:S04]  /*04e0*/  @!P4 LDC.64 R12, c[0x0][0x220] ;  /* 0x00008800ff0ccb82 */ /* 0x020f680000000a00 */
[----:B------:R-:W-:Y:S01]  /*04f0*/  ISETP.GE.AND P5, PT, R23, R2, PT ;  /* 0x000000021700720c */ /* 0x000fe20003fa6270 */
[----:B0-----:R-:W-:-:S12]  /*0500*/  @!P2 IMAD.WIDE.U32 R16, R19, 0x4, R16 ;  /* 0x000000041310a825 */ /* 0x001fd800078e0010 */
[----:B------:R-:W0:Y:S01]  /*0510*/  @!P5 LDC.64 R18, c[0x0][0x220] ;  /* 0x00008800ff12db82 */ /* 0x000e220000000a00 */
[----:B------:R-:W-:Y:S02]  /*0520*/  @!P5 IMAD.IADD R23, R0, 0x1, R23 ;  /* 0x000000010017d824 */ /* 0x000fe400078e0217 */
[----:B---3--:R-:W-:Y:S01]  /*0530*/  @!P3 IMAD.WIDE.U32 R14, R21, 0x4, R14 ;  /* 0x00000004150eb825 */ /* 0x008fe200078e000e */
[----:B------:R-:W-:-:S03]  /*0540*/  HFMA2.MMA R21, -RZ, RZ, 0, 0 ;  /* 0x00000000ff157435 */ /* 0x000fc600000001ff */
[----:B-1----:R-:W-:Y:S01]  /*0550*/  @!P1 IMAD.WIDE.U32 R28, R27, 0x4, R28 ;  /* 0x000000041b1c9825 */ /* 0x002fe200078e001c */
[----:B------:R-:W-:-:S03]  /*0560*/  CS2R R26, SRZ ;  /* 0x00000000001a7805 */ /* 0x000fc6000001ff00 */
[----:B-----5:R-:W-:Y:S01]  /*0570*/  @!P4 IMAD.WIDE.U32 R12, R25, 0x4, R12 ;  /* 0x00000004190cc825 */ /* 0x020fe200078e000c */
[----:B------:R-:W-:Y:S02]  /*0580*/  MOV R25, RZ ;  /* 0x000000ff00197202 */ /* 0x000fe40000000f00 */
[----:B------:R-:W3:Y:S04]  /*0590*/  @!P1 LDG.E R26, desc[UR4][R28.64] ;  /* 0x000000041c1a9981 */ /* 0x000ee8000c1e1900 */
[----:B------:R-:W5:Y:S04]  /*05a0*/  @!P2 LDG.E R27, desc[UR4][R16.64] ;  /* 0x00000004101ba981 */ /* 0x000f68000c1e1900 */
[----:B------:R1:W5:Y:S01]  /*05b0*/  @!P3 LDG.E R21, desc[UR4][R14.64] ;  /* 0x000000040e15b981 */ /* 0x000362000c1e1900 */
[----:B0-----:R-:W-:Y:S01]  /*05c0*/  @!P5 IMAD.WIDE.U32 R18, R23, 0x4, R18 ;  /* 0x000000041712d825 */ /* 0x001fe200078e0012 */
[----:B------:R-:W-:-:S02]  /*05d0*/  HFMA2.MMA R23, -RZ, RZ, 0, 0 ;  /* 0x00000000ff177435 */ /* 0x000fc400000001ff */
[----:B------:R0:W5:Y:S08]  /*05e0*/  @!P4 LDG.E R25, desc[UR4][R12.64] ;  /* 0x000000040c19c981 */ /* 0x000170000c1e1900 */
[----:B------:R-:W5:Y:S01]  /*05f0*/  @!P5 LDG.E R23, desc[UR4][R18.64] ;  /* 0x000000041217d981 */ /* 0x000f62000c1e1900 */
[----:B-1----:R-:W-:-:S05]  /*0600*/  VIADD R15, R11, 0x100 ;  /* 0x000001000b0f7836 */ /* 0x002fca0000000000 */
[-C--:B------:R-:W-:Y:S02]  /*0610*/  ISETP.GE.AND P6, PT, R15, R2.reuse, PT ;  /* 0x000000020f00720c */ /* 0x080fe40003fc6270 */
[C---:B0-----:R-:W-:Y:S02]  /*0620*/  IADD3 R13, R11.reuse, 0x200, RZ ;  /* 0x000002000b0d7810 */ /* 0x041fe40007ffe0ff */
[----:B------:R-:W-:Y:S02]  /*0630*/  IADD3 R15, R11, 0x180, RZ ;  /* 0x000001800b0f7810 */ /* 0x000fe40007ffe0ff */
[-C--:B------:R-:W-:Y:S02]  /*0640*/  ISETP.GE.AND P3, PT, R13, R2.reuse, PT ;  /* 0x000000020d00720c */ /* 0x080fe40003f66270 */
[-C--:B------:R-:W-:Y:S01]  /*0650*/  ISETP.GE.AND P2, PT, R15, R2.reuse, PT ;  /* 0x000000020f00720c */ /* 0x080fe20003f46270 */
[----:B------:R-:W-:Y:S01]  /*0660*/  VIADD R15, R11, 0x280 ;  /* 0x000002800b0f7836 */ /* 0x000fe20000000000 */
[----:B------:R-:W0:Y:S04]  /*0670*/  @!P0 LDC.64 R12, c[0x0][0x218] ;  /* 0x00008600ff0c8b82 */ /* 0x000e280000000a00 */
[----:B------:R-:W-:-:S02]  /*0680*/  ISETP.GE.AND P4, PT, R15, R2, PT ;  /* 0x000000020f00720c */ /* 0x000fc40003f86270 */
[C---:B------:R-:W-:Y:S02]  /*0690*/  IADD3 R15, R11.reuse, 0x300, RZ ;  /* 0x000003000b0f7810 */ /* 0x040fe40007ffe0ff */
[----:B------:R-:W-:Y:S02]  /*06a0*/  IADD3 R17, R11, 0x80, RZ ;  /* 0x000000800b117810 */ /* 0x000fe40007ffe0ff */
[-C--:B------:R-:W-:Y:S02]  /*06b0*/  ISETP.GE.AND P5, PT, R15, R2.reuse, PT ;  /* 0x000000020f00720c */ /* 0x080fe40003fa6270 */
[----:B------:R-:W-:Y:S02]  /*06c0*/  IADD3 R15, R11, 0x380, RZ ;  /* 0x000003800b0f7810 */ /* 0x000fe40007ffe0ff */
[-C--:B------:R-:W-:Y:S01]  /*06d0*/  ISETP.GE.AND P1, PT, R17, R2.reuse, PT ;  /* 0x000000021100720c */ /* 0x080fe20003f26270 */
[----:B------:R-:W-:Y:S04]  /*06e0*/  BSSY B0, `(.L_x_9946) ;  /* 0x0000042000007945 */ /* 0x000fe80003800000 */
[----:B------:R-:W-:Y:S01]  /*06f0*/  BSSY B1, `(.L_x_9947) ;  /* 0x000003a000017945 */ /* 0x000fe20003800000 */
[----:B--2---:R-:W1:Y:S08]  /*0700*/  @!P0 MUFU.LG2 R10, R10 ;  /* 0x0000000a000a8308 */ /* 0x004e700000000c00 */
[----:B----4-:R-:W2:Y:S01]  /*0710*/  @!P6 MUFU.LG2 R20, R20 ;  /* 0x000000140014e308 */ /* 0x010ea20000000c00 */
[----:B-1----:R-:W-:Y:S01]  /*0720*/  @!P0 FMUL.FTZ R24, R10, 0.30103000998497009277 ;  /* 0x3e9a209b0a188820 */ /* 0x002fe20000410000 */
[----:B--2---:R-:W-:Y:S01]  /*0730*/  @!P6 FMUL.FTZ R3, R20, 0.30103000998497009277 ;  /* 0x3e9a209b1403e820 */ /* 0x004fe20000410000 */
[----:B------:R-:W-:Y:S01]  /*0740*/  ISETP.GE.AND P6, PT, R15, R2, PT ;  /* 0x000000020f00720c */ /* 0x000fe20003fc6270 */
[----:B------:R-:W-:Y:S01]  /*0750*/  @!P0 IMAD.IADD R15, R0, 0x1, R11 ;  /* 0x00000001000f8824 */ /* 0x000fe200078e020b */
[----:B------:R-:W-:-:S03]  /*0760*/  @!P0 MOV R11, R17 ;  /* 0x00000011000b8202 */ /* 0x000fc60000000f00 */
[----:B0-----:R-:W-:Y:S01]  /*0770*/  @!P0 IMAD.WIDE.U32 R12, R15, 0x4, R12 ;  /* 0x000000040f0c8825 */ /* 0x001fe200078e000c */
[----:B------:R-:W0:Y:S04]  /*0780*/  @!P1 MUFU.LG2 R22, R22 ;  /* 0x0000001600169308 */ /* 0x000e280000000c00 */
[----:B------:R1:W-:Y:S01]  /*0790*/  @!P0 STG.E desc[UR4][R12.64], R24 ;  /* 0x000000180c008986 */ /* 0x0003e2000c101904 */
[----:B------:R-:W-:Y:S01]  /*07a0*/  ISETP.GE.AND P0, PT, R11, R2, PT ;  /* 0x000000020b00720c */ /* 0x000fe20003f06270 */
[----:B0-----:R-:W-:Y:S02]  /*07b0*/  @!P1 FMUL.FTZ R4, R22, 0.30103000998497009277 ;  /* 0x3e9a209b16049820 */ /* 0x001fe40000410000 */
[----:B---3--:R-:W0:Y:S08]  /*07c0*/  @!P2 MUFU.LG2 R26, R26 ;  /* 0x0000001a001aa308 */ /* 0x008e300000000c00 */
[----:B-----5:R-:W2:Y:S08]  /*07d0*/  @!P3 MUFU.LG2 R27, R27 ;  /* 0x0000001b001bb308 */ /* 0x020eb00000000c00 */
[----:B------:R-:W3:Y:S08]  /*07e0*/  @!P4 MUFU.LG2 R21, R21 ;  /* 0x000000150015c308 */ /* 0x000ef00000000c00 */
[----:B------:R-:W4:Y:S08]  /*07f0*/  @!P5 MUFU.LG2 R25, R25 ;  /* 0x000000190019d308 */ /* 0x000f300000000c00 */
[----:B------:R-:W5:Y:S01]  /*0800*/  @!P6 MUFU.LG2 R23, R23 ;  /* 0x000000170017e308 */ /* 0x000f620000000c00 */
[----:B0-----:R-:W-:Y:S01]  /*0810*/  @!P2 FMUL.FTZ R5, R26, 0.30103000998497009277 ;  /* 0x3e9a209b1a05a820 */ /* 0x001fe20000410000 */
[----:B--2---:R-:W-:Y:S01]  /*0820*/  @!P3 FMUL.FTZ R6, R27, 0.30103000998497009277 ;  /* 0x3e9a209b1b06b820 */ /* 0x004fe20000410000 */
[----:B---3--:R-:W-:Y:S01]  /*0830*/  @!P4 FMUL.FTZ R7, R21, 0.30103000998497009277 ;  /* 0x3e9a209b1507c820 */ /* 0x008fe20000410000 */
[----:B----4-:R-:W-:Y:S01]  /*0840*/  @!P5 FMUL.FTZ R8, R25, 0.30103000998497009277 ;  /* 0x3e9a209b1908d820 */ /* 0x010fe20000410000 */
[----:B-----5:R-:W-:Y:S01]  /*0850*/  @!P6 FMUL.FTZ R9, R23, 0.30103000998497009277 ;  /* 0x3e9a209b1709e820 */ /* 0x020fe20000410000 */
[----:B-1----:R-:W-:Y:S06]  /*0860*/  @P0 BRA `(.L_x_9948) ;  /* 0x0000000000300947 */ /* 0x002fec0003800000 */
[----:B------:R-:W0:Y:S01]  /*0870*/  LDC.64 R12, c[0x0][0x218] ;  /* 0x00008600ff0c7b82 */ /* 0x000e220000000a00 */
[----:B------:R-:W-:Y:S01]  /*0880*/  IADD3 R15, R0, R11, RZ ;  /* 0x0000000b000f7210 */ /* 0x000fe20007ffe0ff */
[----:B------:R-:W-:-:S05]  /*0890*/  VIADD R11, R11, 0x80 ;  /* 0x000000800b0b7836 */ /* 0x000fca0000000000 */
        /* <DEDUP_REMOVED lines=9> */
.L_x_9948:
[----:B------:R-:W-:-:S13]  /*0930*/  ISETP.GE.AND P0, PT, R11, R2, PT ;  /* 0x000000020b00720c */ /* 0x000fda0003f06270 */
[----:B------:R-:W-:Y:S05]  /*0940*/  @P0 BRA `(.L_x_9950) ;  /* 0x0000000000300947 */ /* 0x000fea0003800000 */
[----:B0-----:R-:W0:Y:S01]  /*0950*/  LDC.64 R12, c[0x0][0x218] ;  /* 0x00008600ff0c7b82 */ /* 0x001e220000000a00 */
[----:B------:R-:W-:Y:S01]  /*0960*/  IMAD.IADD R3, R0, 0x1, R11 ;  /* 0x0000000100037824 */ /* 0x000fe200078e020b */
[----:B------:R-:W-:-:S03]  /*0970*/  IADD3 R11, R11, 0x80, RZ ;  /* 0x000000800b0b7810 */ /* 0x000fc60007ffe0ff */
[----:B0-----:R-:W-:-:S05]  /*0980*/  IMAD.WIDE.U32 R12, R3, 0x4, R12 ;  /* 0x00000004030c7825 */ /* 0x001fca00078e000c */
[----:B------:R1:W-:Y:S02]  /*0990*/  STG.E desc[UR4][R12.64], R5 ;  /* 0x000000050c007986 */ /* 0x0003e4000c101904 */
.L_x_9949:
[----:B------:R-:W-:-:S13]  /*09a0*/  ISETP.GE.AND P0, PT, R11, R2, PT ;  /* 0x000000020b00720c */ /* 0x000fda0003f06270 */
[----:B------:R-:W-:Y:S05]  /*09b0*/  @P0 BRA `(.L_x_9951) ;  /* 0x0000000000340947 */ /* 0x000fea0003800000 */
[----:B01----:R-:W0:Y:S01]  /*09c0*/  LDC.64 R4, c[0x0][0x218] ;  /* 0x00008600ff047b82 */ /* 0x003e220000000a00 */
[----:B------:R-:W-:Y:S01]  /*09d0*/  IADD3 R3, R0, R11, RZ ;  /* 0x0000000b00037210 */ /* 0x000fe20007ffe0ff */
[----:B------:R-:W-:-:S04]  /*09e0*/  VIADD R11, R11, 0x80 ;  /* 0x000000800b0b7836 */ /* 0x000fc80000000000 */
[----:B0-----:R-:W-:-:S05]  /*09f0*/  IMAD.WIDE.U32 R4, R3, 0x4, R4 ;  /* 0x0000000403047825 */ /* 0x001fca00078e0004 */
[----:B------:R1:W-:Y:S02]  /*0a00*/  STG.E desc[UR4][R4.64], R6 ;  /* 0x0000000604007986 */ /* 0x0003e4000c101904 */
.L_x_9950:
[----:B------:R-:W-:-:S13]  /*0a10*/  ISETP.GE.AND P0, PT, R11, R2, PT ;  /* 0x000000020b00720c */ /* 0x000fda0003f06270 */
[----:B------:R-:W-:Y:S05]  /*0a20*/  @P0 BREAK B1 ;  /* 0x0000000000010942 */ /* 0x000fea0003800000 */
[----:B------:R-:W-:Y:S05]  /*0a30*/  @P0 BRA `(.L_x_9952) ;  /* 0x0000000000300947 */ /* 0x000fea0003800000 */
[----:B-1----:R-:W1:Y:S01]  /*0a40*/  LDC.64 R4, c[0x0][0x218] ;  /* 0x00008600ff047b82 */ /* 0x002e620000000a00 */
[----:B0-----:R-:W-:Y:S02]  /*0a50*/  IADD3 R3, R0, R11, RZ ;  /* 0x0000000b00037210 */ /* 0x001fe40007ffe0ff */
[----:B------:R-:W-:-:S03]  /*0a60*/  IADD3 R11, R11, 0x80, RZ ;  /* 0x000000800b0b7810 */ /* 0x000fc60007ffe0ff */
[----:B-1----:R-:W-:-:S05]  /*0a70*/  IMAD.WIDE.U32 R4, R3, 0x4, R4 ;  /* 0x0000000403047825 */ /* 0x002fca00078e0004 */
[----:B------:R2:W-:Y:S02]  /*0a80*/  STG.E desc[UR4][R4.64], R7 ;  /* 0x0000000704007986 */ /* 0x0005e4000c101904 */
.L_x_9951:
[----:B------:R-:W-:Y:S05]  /*0a90*/  BSYNC B1 ;  /* 0x0000000000017941 */ /* 0x000fea0003800000 */
.L_x_9947:
[----:B------:R-:W-:-:S13]  /*0aa0*/  ISETP.GE.AND P0, PT, R11, R2, PT ;  /* 0x000000020b00720c */ /* 0x000fda0003f06270 */
[----:B012---:R-:W0:Y:S01]  /*0ab0*/  @!P0 LDC.64 R4, c[0x0][0x218] ;  /* 0x00008600ff048b82 */ /* 0x007e220000000a00 */
[----:B------:R-:W-:Y:S01]  /*0ac0*/  @!P0 IMAD.IADD R3, R0, 0x1, R11 ;  /* 0x0000000100038824 */ /* 0x000fe200078e020b */
[----:B------:R-:W-:-:S03]  /*0ad0*/  @!P0 IADD3 R11, R11, 0x80, RZ ;  /* 0x000000800b0b8810 */ /* 0x000fc60007ffe0ff */
[----:B0-----:R-:W-:-:S05]  /*0ae0*/  @!P0 IMAD.WIDE.U32 R4, R3, 0x4, R4 ;  /* 0x0000000403048825 */ /* 0x001fca00078e0004 */
[----:B------:R2:W-:Y:S02]  /*0af0*/  @!P0 STG.E desc[UR4][R4.64], R8 ;  /* 0x0000000804008986 */ /* 0x0005e4000c101904 */
.L_x_9952:
[----:B------:R-:W-:Y:S05]  /*0b00*/  BSYNC B0 ;  /* 0x0000000000007941 */ /* 0x000fea0003800000 */
.L_x_9946:
[----:B------:R-:W-:Y:S05]  /*0b10*/  WARPSYNC.ALL ;  /* 0x0000000000007948 */ /* 0x000fea0003800000 */
[----:B------:R-:W-:-:S13]  /*0b20*/  ISETP.GE.AND P0, PT, R11, R2, PT ;  /* 0x000000020b00720c */ /* 0x000fda0003f06270 */
[----:B------:R-:W-:Y:S05]  /*0b30*/  @P0 EXIT ;  /* 0x000000000000094d */ /* 0x000fea0003800000 */
[----:B0-----:R-:W0:Y:S01]  /*0b40*/  LDC.64 R2, c[0x0][0x218] ;  /* 0x00008600ff027b82 */ /* 0x001e220000000a00 */
[----:B------:R-:W-:-:S05]  /*0b50*/  IADD3 R11, R0, R11, RZ ;  /* 0x0000000b000b7210 */ /* 0x000fca0007ffe0ff */
[----:B0-----:R-:W-:-:S05]  /*0b60*/  IMAD.WIDE.U32 R2, R11, 0x4, R2 ;  /* 0x000000040b027825 */ /* 0x001fca00078e0002 */
[----:B------:R-:W-:Y:S01]  /*0b70*/  STG.E desc[UR4][R2.64], R9 ;  /* 0x0000000902007986 */ /* 0x000fe2000c101904 */
[----:B------:R-:W-:Y:S05]  /*0b80*/  EXIT ;  /* 0x000000000000794d */ /* 0x000fea0003800000 */
.L_x_9953:
        /* <DEDUP_REMOVED lines=15> */
.L_x_13339:


//--------------------- .text._ZN2at6native29vectorized_elementwise_kernelILi4EZZZNS0_17log10_kernel_cudaERNS_18TensorIteratorBaseEENKUlvE0_clEvENKUlvE0_clEvEUlfE_St5arrayIPcLm2EEEEviT0_T1_ --------------------------
	.section	.text._ZN2at6native29vectorized_elementwise_kernelILi4EZZZNS0_17log10_kernel_cudaERNS_18TensorIteratorBaseEENKUlvE0_clEvENKUlvE0_clEvEUlfE_St5arrayIPcLm2EEEEviT0_T1_,"ax",@progbits
	.align	128
        .global         _ZN2at6native29vectorized_elementwise_kernelILi4EZZZNS0_17log10_kernel_cudaERNS_18TensorIteratorBaseEENKUlvE0_clEvENKUlvE0_clEvEUlfE_St5arrayIPcLm2EEEEviT0_T1_
        .type           _ZN2at6native29vectorized_elementwise_kernelILi4EZZZNS0_17log10_kernel_cudaERNS_18TensorIteratorBaseEENKUlvE0_clEvENKUlvE0_clEvEUlfE_St5arrayIPcLm2EEEEviT0_T1_,@function
        .size           _ZN2at6native29vectorized_elementwise_kernelILi4EZZZNS0_17log10_kernel_cudaERNS_18TensorIteratorBaseEENKUlvE0_clEvENKUlvE0_clEvEUlfE_St5arrayIPcLm2EEEEviT0_T1_,(.L_x_13340 - _ZN2at6native29vectorized_elementwise_kernelILi4EZZZNS0_17log10_kernel_cudaERNS_18TensorIteratorBaseEENKUlvE0_clEvENKUlvE0_clEvEUlfE_St5arrayIPcLm2EEEEviT0_T1_)
        .other          _ZN2at6native29vectorized_elementwise_kernelILi4EZZZNS0_17log10_kernel_cudaERNS_18TensorIteratorBaseEENKUlvE0_clEvENKUlvE0_clEvEUlfE_St5arrayIPcLm2EEEEviT0_T1_,@"STO_CUDA_ENTRY STV_DEFAULT"
_ZN2at6native29vectorized_elementwise_kernelILi4EZZZNS0_17log10_kernel_cudaERNS_18TensorIteratorBaseEENKUlvE0_clEvENKUlvE0_clEvEUlfE_St5arrayIPcLm2EEEEviT0_T1_:
.text._ZN2at6native29vectorized_elementwise_kernelILi4EZZZNS0_17log10_kernel_cudaERNS_18TensorIteratorBaseEENKUlvE0_clEvENKUlvE0_clEvEUlfE_St5arrayIPcLm2EEEEviT0_T1_:
        /* <DEDUP_REMOVED lines=13> */
[----:B------:R-:W2:Y:S04]  /*00d0*/  LDG.E.128 R4, desc[UR4][R12.64] ;  /* 0x000000040c047981 */ /* 0x000ea8000c1e1d00 */
[----:B------:R1:W3:Y:S01]  /*00e0*/  LDG.E.128 R8, desc[UR4][R12.64+0x800] ;  /* 0x000800040c087981 */ /* 0x0002e2000c1e1d00 */
[----:B0-----:R-:W-:-:S04]  /*00f0*/  IMAD.WIDE.U32 R2, R0, 0x4, R2 ;  /* 0x0000000400027825 */ /* 0x001fc800078e0002 */
[----:B------:R-:W-:Y:S01]  /*0100*/  IMAD.WIDE R2, R15, 0x10, R2 ;  /* 0x000000100f027825 */ /* 0x000fe200078e0202 */
[----:B--2---:R-:W1:Y:S08]  /*0110*/  MUFU.LG2 R4, R4 ;  /* 0x0000000400047308 */ /* 0x004e700000000c00 */
[----:B------:R-:W0:Y:S08]  /*0120*/  MUFU.LG2 R5, R5 ;  /* 0x0000000500057308 */ /* 0x000e300000000c00 */
[----:B------:R-:W2:Y:S01]  /*0130*/  MUFU.LG2 R6, R6 ;  /* 0x0000000600067308 */ /* 0x000ea20000000c00 */
[----:B-1----:R-:W-:-:S07]  /*0140*/  FMUL.FTZ R12, R4, 0.30103000998497009277 ;  /* 0x3e9a209b040c7820 */ /* 0x002fce0000410000 */
[----:B------:R-:W1:Y:S01]  /*0150*/  MUFU.LG2 R7, R7 ;  /* 0x0000000700077308 */ /* 0x000e620000000c00 */
[----:B0-----:R-:W-:-:S07]  /*0160*/  FMUL.FTZ R13, R5, 0.30103000998497009277 ;  /* 0x3e9a209b050d7820 */ /* 0x001fce0000410000 */
[----:B---3--:R-:W0:Y:S01]  /*0170*/  MUFU.LG2 R9, R9 ;  /* 0x0000000900097308 */ /* 0x008e220000000c00 */
[----:B--2---:R-:W-:-:S07]  /*0180*/  FMUL.FTZ R14, R6, 0.30103000998497009277 ;  /* 0x3e9a209b060e7820 */ /* 0x004fce0000410000 */
[----:B------:R-:W2:Y:S01]  /*0190*/  MUFU.LG2 R10, R10 ;  /* 0x0000000a000a7308 */ /* 0x000ea20000000c00 */
[----:B-1----:R-:W-:-:S05]  /*01a0*/  FMUL.FTZ R15, R7, 0.30103000998497009277 ;  /* 0x3e9a209b070f7820 */ /* 0x002fca0000410000 */
[----:B------:R-:W-:Y:S02]  /*01b0*/  STG.E.128 desc[UR4][R2.64], R12 ;  /* 0x0000000c02007986 */ /* 0x000fe4000c101d04 */
[----:B------:R-:W1:Y:S01]  /*01c0*/  MUFU.LG2 R11, R11 ;  /* 0x0000000b000b7308 */ /* 0x000e620000000c00 */
[----:B0-----:R-:W-:-:S07]  /*01d0*/  FMUL.FTZ R5, R9, 0.30103000998497009277 ;  /* 0x3e9a209b09057820 */ /* 0x001fce0000410000 */
[----:B------:R-:W0:Y:S01]  /*01e0*/  MUFU.LG2 R8, R8 ;  /* 0x0000000800087308 */ /* 0x000e220000000c00 */
[----:B--2---:R-:W-:Y:S01]  /*01f0*/  FMUL.FTZ R6, R10, 0.30103000998497009277 ;  /* 0x3e9a209b0a067820 */ /* 0x004fe20000410000 */
[----:B-1----:R-:W-:Y:S01]  /*0200*/  FMUL.FTZ R7, R11, 0.30103000998497009277 ;  /* 0x3e9a209b0b077820 */ /* 0x002fe20000410000 */
[----:B0-----:R-:W-:-:S05]  /*0210*/  FMUL.FTZ R4, R8, 0.30103000998497009277 ;  /* 0x3e9a209b08047820 */ /* 0x001fca0000410000 */
[----:B------:R-:W-:Y:S01]  /*0220*/  STG.E.128 desc[UR4][R2.64+0x800], R4 ;  /* 0x0008000402007986 */ /* 0x000fe2000c101d04 */
[----:B------:R-:W-:Y:S05]  /*0230*/  EXIT ;  /* 0x000000000000794d */ /* 0x000fea0003800000 */
.L_x_9954:
        /* <DEDUP_REMOVED lines=107> */
.L_x_9957:
[----:B------:R-:W-:-:S13]  /*08f0*/  ISETP.GE.AND P0, PT, R11, R2, PT ;  /* 0x000000020b00720c */ /* 0x000fda0003f06270 */
[----:B------:R-:W-:Y:S05]  /*0900*/  @P0 BRA `(.L_x_9959) ;  /* 0x0000000000300947 */ /* 0x000fea0003800000 */
[----:B0-----:R-:W0:Y:S01]  /*0910*/  LDC.64 R12, c[0x0][0x218] ;  /* 0x00008600ff0c7b82 */ /* 0x001e220000000a00 */
[----:B------:R-:W-:Y:S01]  /*0920*/  IMAD.IADD R3, R0, 0x1, R11 ;  /* 0x0000000100037824 */ /* 0x000fe200078e020b */
[----:B------:R-:W-:-:S03]  /*0930*/  IADD3 R11, R11, 0x80, RZ ;  /* 0x000000800b0b7810 */ /* 0x000fc60007ffe0ff */
[----:B0-----:R-:W-:-:S05]  /*0940*/  IMAD.WIDE.U32 R12, R3, 0x4, R12 ;  /* 0x00000004030c7825 */ /* 0x001fca00078e000c */
[----:B------:R1:W-:Y:S02]  /*0950*/  STG.E desc[UR4][R12.64], R5 ;  /* 0x000000050c007986 */ /* 0x0003e4000c101904 */
.L_x_9958:
[----:B------:R-:W-:-:S13]  /*0960*/  ISETP.GE.AND P0, PT, R11, R2, PT ;  /* 0x000000020b00720c */ /* 0x000fda0003f06270 */
[----:B------:R-:W-:Y:S05]  /*0970*/  @P0 BRA `(.L_x_9960) ;  /* 0x0000000000340947 */ /* 0x000fea0003800000 */
[----:B01----:R-:W0:Y:S01]  /*0980*/  LDC.64 R4, c[0x0][0x218] ;  /* 0x00008600ff047b82 */ /* 0x003e220000000a00 */
[----:B------:R-:W-:Y:S01]  /*0990*/  IADD3 R3, R0, R11, RZ ;  /* 0x0000000b00037210 */ /* 0x000fe20007ffe0ff */
[----:B------:R-:W-:-:S04]  /*09a0*/  VIADD R11, R11, 0x80 ;  /* 0x000000800b0b7836 */ /* 0x000fc80000000000 */
[----:B0-----:R-:W-:-:S05]  /*09b0*/  IMAD.WIDE.U32 R4, R3, 0x4, R4 ;  /* 0x0000000403047825 */ /* 0x001fca00078e0004 */
[----:B------:R1:W-:Y:S02]  /*09c0*/  STG.E desc[UR4][R4.64], R6 ;  /* 0x0000000604007986 */ /* 0x0003e4000c101904 */
.L_x_9959:
        /* <DEDUP_REMOVED lines=8> */
.L_x_9960:
[----:B------:R-:W-:Y:S05]  /*0a50*/  BSYNC B1 ;  /* 0x0000000000017941 */ /* 0x000fea0003800000 */
.L_x_9956:
[----:B------:R-:W-:-:S13]  /*0a60*/  ISETP.GE.AND P0, PT, R11, R2, PT ;  /* 0x000000020b00720c */ /* 0x000fda0003f06270 */
[----:B012---:R-:W0:Y:S01]  /*0a70*/  @!P0 LDC.64 R4, c[0x0][0x218] ;  /* 0x00008600ff048b82 */ /* 0x007e220000000a00 */
[----:B------:R-:W-:Y:S01]  /*0a80*/  @!P0 IMAD.IADD R3, R0, 0x1, R11 ;  /* 0x0000000100038824 */ /* 0x000fe200078e020b */
[----:B------:R-:W-:-:S03]  /*0a90*/  @!P0 IADD3 R11, R11, 0x80, RZ ;  /* 0x000000800b0b8810 */ /* 0x000fc60007ffe0ff */
[----:B0-----:R-:W-:-:S05]  /*0aa0*/  @!P0 IMAD.WIDE.U32 R4, R3, 0x4, R4 ;  /* 0x0000000403048825 */ /* 0x001fca00078e0004 */
[----:B------:R2:W-:Y:S02]  /*0ab0*/  @!P0 STG.E desc[UR4][R4.64], R8 ;  /* 0x0000000804008986 */ /* 0x0005e4000c101904 */
.L_x_9961:
[----:B------:R-:W-:Y:S05]  /*0ac0*/  BSYNC B0 ;  /* 0x0000000000007941 */ /* 0x000fea0003800000 */
.L_x_9955:
        /* <DEDUP_REMOVED lines=8> */
.L_x_9962:
        /* <DEDUP_REMOVED lines=11> */
.L_x_13340:


//--------------------- .text._ZN2at6native29vectorized_elementwise_kernelILi8EZZZNS0_17log10_kernel_cudaERNS_18TensorIteratorBaseEENKUlvE0_clEvENKUlvE0_clEvEUlfE_St5arrayIPcLm2EEEEviT0_T1_ --------------------------
	.section	.text._ZN2at6native29vectorized_elementwise_kernelILi8EZZZNS0_17log10_kernel_cudaERNS_18TensorIteratorBaseEENKUlvE0_clEvENKUlvE0_clEvEUlfE_St5arrayIPcLm2EEEEviT0_T1_,"ax",@progbits
	.align	128
        .global         _ZN2at6native29vectorized_elementwise_kernelILi8EZZZNS0_17log10_kernel_cudaERNS_18TensorIteratorBaseEENKUlvE0_clEvENKUlvE0_clEvEUlfE_St5arrayIPcLm2EEEEviT0_T1_
        .type           _ZN2at6native29vectorized_elementwise_kernelILi8EZZZNS0_17log10_kernel_cudaERNS_18TensorIteratorBaseEENKUlvE0_clEvENKUlvE0_clEvEUlfE_St5arrayIPcLm2EEEEviT0_T1_,@function
        .size           _ZN2at6native29vectorized_elementwise_kernelILi8EZZZNS0_17log10_kernel_cudaERNS_18TensorIteratorBaseEENKUlvE0_clEvENKUlvE0_clEvEUlfE_St5arrayIPcLm2EEEEviT0_T1_,(.L_x_13341 - _ZN2at6native29vectorized_elementwise_kernelILi8EZZZNS0_17log10_kernel_cudaERNS_18TensorIteratorBaseEENKUlvE0_clEvENKUlvE0_clEvEUlfE_St5arrayIPcLm2EEEEviT0_T1_)
        .other          _ZN2at6native29vectorized_elementwise_kernelILi8EZZZNS0_17log10_kernel_cudaERNS_18TensorIteratorBaseEENKUlvE0_clEvENKUlvE0_clEvEUlfE_St5arrayIPcLm2EEEEviT0_T1_,@"STO_CUDA_ENTRY STV_DEFAULT"
_ZN2at6native29vectorized_elementwise_kernelILi8EZZZNS0_17log10_kernel_cudaERNS_18TensorIteratorBaseEENKUlvE0_clEvENKUlvE0_clEvEUlfE_St5arrayIPcLm2EEEEviT0_T1_:
.text._ZN2at6native29vectorized_elementwise_kernelILi8EZZZNS0_17log10_kernel_cudaERNS_18TensorIteratorBaseEENKUlvE0_clEvENKUlvE0_clEvEUlfE_St5arrayIPcLm2EEEEviT0_T1_:
        /* <DEDUP_REMOVED lines=36> */
.L_x_9963:
        /* <DEDUP_REMOVED lines=107> */
.L_x_9966:
[----:B------:R-:W-:-:S13]  /*08f0*/  ISETP.GE.AND P0, PT, R11, R2, PT ;  /* 0x000000020b00720c */ /* 0x000fda0003f06270 */
[----:B------:R-:W-:Y:S05]  /*0900*/  @P0 BRA `(.L_x_9968) ;  /* 0x0000000000300947 */ /* 0x000fea0003800000 */
[----:B0-----:R-:W0:Y:S01]  /*0910*/  LDC.64 R12, c[0x0][0x218] ;  /* 0x00008600ff0c7b82 */ /* 0x001e220000000a00 */
[----:B------:R-:W-:Y:S01]  /*0920*/  IMAD.IADD R3, R0, 0x1, R11 ;  /* 0x0000000100037824 */ /* 0x000fe200078e020b */
[----:B------:R-:W-:-:S03]  /*0930*/  IADD3 R11, R11, 0x80, RZ ;  /* 0x000000800b0b7810 */ /* 0x000fc60007ffe0ff */
[----:B0-----:R-:W-:-:S05]  /*0940*/  IMAD.WIDE.U32 R12, R3, 0x4, R12 ;  /* 0x00000004030c7825 */ /* 0x001fca00078e000c */
[----:B------:R1:W-:Y:S02]  /*0950*/  STG.E desc[UR4][R12.64], R5 ;  /* 0x000000050c007986 */ /* 0x0003e4000c101904 */
.L_x_9967:
[----:B------:R-:W-:-:S13]  /*0960*/  ISETP.GE.AND P0, PT, R11, R2, PT ;  /* 0x000000020b00720c */ /* 0x000fda0003f06270 */
[----:B------:R-:W-:Y:S05]  /*0970*/  @P0 BRA `(.L_x_9969) ;  /* 0x0000000000340947 */ /* 0x000fea0003800000 */
[----:B01----:R-:W0:Y:S01]  /*0980*/  LDC.64 R4, c[0x0][0x218] ;  /* 0x00008600ff047b82 */ /* 0x003e220000000a00 */
[----:B------:R-:W-:Y:S01]  /*0990*/  IADD3 R3, R0, R11, RZ ;  /* 0x0000000b00037210 */ /* 0x000fe20007ffe0ff */
[----:B------:R-:W-:-:S04]  /*09a0*/  VIADD R11, R11, 0x80 ;  /* 0x000000800b0b7836 */ /* 0x000fc80000000000 */
[----:B0-----:R-:W-:-:S05]  /*09b0*/  IMAD.WIDE.U32 R4, R3, 0x4, R4 ;  /* 0x0000000403047825 */ /* 0x001fca00078e0004 */
[----:B------:R1:W-:Y:S02]  /*09c0*/  STG.E desc[UR4][R4.64], R6 ;  /* 0x0000000604007986 */ /* 0x0003e4000c101904 */
.L_x_9968:
        /* <DEDUP_REMOVED lines=8> */
.L_x_9969:
[----:B------:R-:W-:Y:S05]  /*0a50*/  BSYNC B1 ;  /* 0x0000000000017941 */ /* 0x000fea0003800000 */
.L_x_9965:
[----:B------:R-:W-:-:S13]  /*0a60*/  ISETP.GE.AND P0, PT, R11, R2, PT ;  /* 0x000000020b00720c */ /* 0x000fda0003f06270 */
[----:B012---:R-:W0:Y:S01]  /*0a70*/  @!P0 LDC.64 R4, c[0x0][0x218] ;  /* 0x00008600ff048b82 */ /* 0x007e220000000a00 */
[----:B------:R-:W-:Y:S01]  /*0a80*/  @!P0 IMAD.IADD R3, R0, 0x1, R11 ;  /* 0x0000000100038824 */ /* 0x000fe200078e020b */
[----:B------:R-:W-:-:S03]  /*0a90*/  @!P0 IADD3 R11, R11, 0x80, RZ ;  /* 0x000000800b0b8810 */ /* 0x000fc60007ffe0ff */
[----:B0-----:R-:W-:-:S05]  /*0aa0*/  @!P0 IMAD.WIDE.U32 R4, R3, 0x4, R4 ;  /* 0x0000000403048825 */ /* 0x001fca00078e0004 */
[----:B------:R2:W-:Y:S02]  /*0ab0*/  @!P0 STG.E desc[UR4][R4.64], R8 ;  /* 0x0000000804008986 */ /* 0x0005e4000c101904 */
.L_x_9970:
[----:B------:R-:W-:Y:S05]  /*0ac0*/  BSYNC B0 ;  /* 0x0000000000007941 */ /* 0x000fea0003800000 */
.L_x_9964:
        /* <DEDUP_REMOVED lines=8> */
.L_x_9971:
        /* <DEDUP_REMOVED lines=11> */
.L_x_13341:


//--------------------- .text._ZN2at6native18elementwise_kernelILi128ELi4EZNS0_15gpu_kernel_implIZZZNS0_17log10_kernel_cudaERNS_18TensorIteratorBaseEENKUlvE0_clEvENKUlvE_clEvEUldE_EEvS4_RKT_EUliE_EEviT1_ --------------------------
	.section	.text._ZN2at6native18elementwise_kernelILi128ELi4EZNS0_15gpu_kernel_implIZZZNS0_17log10_kernel_cudaERNS_18TensorIteratorBaseEENKUlvE0_clEvENKUlvE_clEvEUldE_EEvS4_RKT_EUliE_EEviT1_,"ax",@progbits
	.align	128
        .global         _ZN2at6native18elementwise_kernelILi128ELi4EZNS0_15gpu_kernel_implIZZZNS0_17log10_kernel_cudaERNS_18TensorIteratorBaseEENKUlvE0_clEvENKUlvE_clEvEUldE_EEvS4_RKT_EUliE_EEviT1_
        .type           _ZN2at6native18elementwise_kernelILi128ELi4EZNS0_15gpu_kernel_implIZZZNS0_17log10_kernel_cudaERNS_18TensorIteratorBaseEENKUlvE0_clEvENKUlvE_clEvEUldE_EEvS4_RKT_EUliE_EEviT1_,@function
        .size           _ZN2at6native18elementwise_kernelILi128ELi4EZNS0_15gpu_kernel_implIZZZNS0_17log10_kernel_cudaERNS_18TensorIteratorBaseEENKUlvE0_clEvENKUlvE_clEvEUldE_EEvS4_RKT_EUliE_EEviT1_,(.L_x_13342 - _ZN2at6native18elementwise_kernelILi128ELi4EZNS0_15gpu_kernel_implIZZZNS0_17log10_kernel_cudaERNS_18TensorIteratorBaseEENKUlvE0_clEvENKUlvE_clEvEUldE_EEvS4_RKT_EUliE_EEviT1_)
        .other          _ZN2at6native18elementwise_kernelILi128ELi4EZNS0_15gpu_kernel_implIZZZNS0_17log10_kernel_cudaERNS_18TensorIteratorBaseEENKUlvE0_clEvENKUlvE_clEvEUldE_EEvS4_RKT_EUliE_EEviT1_,@"STO_CUDA_ENTRY STV_DEFAULT"
_ZN2at6native18elementwise_kernelILi128ELi4EZNS0_15gpu_kernel_implIZZZNS0_17log10_kernel_cudaERNS_18TensorIteratorBaseEENKUlvE0_clEvENKUlvE_clEvEUldE_EEvS4_RKT_EUliE_EEviT1_:
.text._ZN2at6native18elementwise_kernelILi128ELi4EZNS0_15gpu_kernel_implIZZZNS0_17log10_kernel_cudaERNS_18TensorIteratorBaseEENKUlvE0_clEvENKUlvE_clEvEUldE_EEvS4_RKT_EUliE_EEviT1_:
        /* <DEDUP_REMOVED lines=315> */
.L_x_9974:
        /* <DEDUP_REMOVED lines=21> */
.L_x_9978:
[----:B------:R-:W2:Y:S02]  /*1500*/  LDG.E.U8 R2, desc[UR36][R4.64] ;  /* 0x0000002404027981 */ /* 0x000ea4000c1e1100 */
[----:B--2---:R-:W0:Y:S01]  /*1510*/  I2F.F64.U16 R2, R2 ;  /* 0x0000000200027312 */ /* 0x004e220000101800 */
[----:B------:R-:W-:Y:S05]  /*1520*/  BRA `(.L_x_9980) ;  /* 0x0000000c00707947 */ /* 0x000fea0003800000 */
.L_x_9977:
        /* <DEDUP_REMOVED lines=9> */
.L_x_9982:
[----:B------:R-:W2:Y:S02]  /*15c0*/  LDG.E R2, desc[UR36][R4.64] ;  /* 0x0000002404027981 */ /* 0x000ea4000c1e1900 */
[----:B--2---:R-:W0:Y:S01]  /*15d0*/  I2F.F64 R2, R2 ;  /* 0x0000000200027312 */ /* 0x004e220000201c00 */
[----:B------:R-:W-:Y:S05]  /*15e0*/  BRA `(.L_x_9980) ;  /* 0x0000000c00407947 */ /* 0x000fea0003800000 */
.L_x_9981:
[----:B------:R-:W2:Y:S02]  /*15f0*/  LDG.E.U16 R2, desc[UR36][R4.64] ;  /* 0x0000002404027981 */ /* 0x000ea4000c1e1500 */
[----:B--2---:R-:W0:Y:S01]  /*1600*/  I2F.F64.S16 R2, R2 ;  /* 0x0000000200027312 */ /* 0x004e220000101c00 */
[----:B------:R-:W-:Y:S05]  /*1610*/  BRA `(.L_x_9980) ;  /* 0x0000000c00347947 */ /* 0x000fea0003800000 */
.L_x_9976:
        /* <DEDUP_REMOVED lines=10> */
.L_x_9984:
[----:B------:R-:W2:Y:S02]  /*16c0*/  LDG.E.U16 R0, desc[UR36][R4.64] ;  /* 0x0000002404007981 */ /* 0x000ea4000c1e1500 */
[----:B--2---:R-:W-:-:S05]  /*16d0*/  HADD2.F32 R0, -RZ, R0.H0_H0 ;  /* 0x20000000ff007230 */ /* 0x004fca0000004100 */
[----:B------:R-:W-:-:S04]  /*16e0*/  FMUL.FTZ R0, R0, 1 ;  /* 0x3f80000000007820 */ /* 0x000fc80000410000 */
[----:B------:R0:W1:Y:S01]  /*16f0*/  F2F.F64.F32 R2, R0 ;  /* 0x0000000000027310 */ /* 0x0000620000201800 */
[----:B------:R-:W-:Y:S05]  /*1700*/  BRA `(.L_x_9980) ;  /* 0x0000000800f87947 */ /* 0x000fea0003800000 */
.L_x_9983:
        /* <DEDUP_REMOVED lines=10> */
.L_x_9986:
[----:B------:R-:W2:Y:S02]  /*17b0*/  LDG.E.U16 R4, desc[UR36][R4.64] ;  /* 0x0000002404047981 */ /* 0x000ea4000c1e1500 */
[----:B--2---:R-:W-:-:S05]  /*17c0*/  HADD2.F32 R0, -RZ, R4.H0_H0 ;  /* 0x20000004ff007230 */ /* 0x004fca0000004100 */
[----:B------:R-:W-:-:S04]  /*17d0*/  FMUL.FTZ R0, R0, 1 ;  /* 0x3f80000000007820 */ /* 0x000fc80000410000 */
[----:B------:R0:W1:Y:S01]  /*17e0*/  F2F.F64.F32 R2, R0 ;  /* 0x0000000000027310 */ /* 0x0000620000201800 */
[----:B------:R-:W-:Y:S05]  /*17f0*/  BRA `(.L_x_9980) ;  /* 0x0000000800bc7947 */ /* 0x000fea0003800000 */
.L_x_9985:
[----:B------:R0:W5:Y:S01]  /*1800*/  LDG.E.64 R2, desc[UR36][R4.64] ;  /* 0x0000002404027981 */ /* 0x000162000c1e1b00 */
[----:B------:R-:W-:Y:S05]  /*1810*/  BRA `(.L_x_9980) ;  /* 0x0000000800b47947 */ /* 0x000fea0003800000 */
.L_x_9975:
        /* <DEDUP_REMOVED lines=13> */
.L_x_9989:
[----:B------:R0:W5:Y:S01]  /*18f0*/  LDG.E.64 R2, desc[UR36][R4.64] ;  /* 0x0000002404027981 */ /* 0x000162000c1e1b00 */
[----:B------:R-:W-:Y:S05]  /*1900*/  BRA `(.L_x_9980) ;  /* 0x0000000800787947 */ /* 0x000fea0003800000 */
.L_x_9988:
        /* <DEDUP_REMOVED lines=28> */
.L_x_9991:
        /* <DEDUP_REMOVED lines=15> */
.L_x_9990:
[----:B------:R-:W2:Y:S02]  /*1bc0*/  LDG.E.U16 R0, desc[UR36][R4.64] ;  /* 0x0000002404007981 */ /* 0x000ea4000c1e1500 */
[----:B--2---:R-:W-:-:S04]  /*1bd0*/  IMAD.U32 R0, R0, 0x10000, RZ ;  /* 0x0001000000007824 */ /* 0x004fc800078e00ff */
[----:B------:R-:W-:-:S04]  /*1be0*/  FMUL.FTZ R0, R0, 1 ;  /* 0x3f80000000007820 */ /* 0x000fc80000410000 */
[----:B------:R0:W1:Y:S01]  /*1bf0*/  F2F.F64.F32 R2, R0 ;  /* 0x0000000000027310 */ /* 0x0000620000201800 */
[----:B------:R-:W-:Y:S05]  /*1c00*/  BRA `(.L_x_9980) ;  /* 0x0000000400b87947 */ /* 0x000fea0003800000 */
.L_x_9987:
        /* <DEDUP_REMOVED lines=11> */
.L_x_9994:
        /* <DEDUP_REMOVED lines=21> */
.L_x_9998:
[----:B------:R-:W-:Y:S05]  /*1e10*/  BSYNC B1 ;  /* 0x0000000000017941 */ /* 0x000fea0003800000 */
.L_x_9997:
[----:B------:R-:W-:Y:S02]  /*1e20*/  LEA R3, R0, 0x3b800000, 0x17 ;  /* 0x3b80000000037811 */ /* 0x000fe400078eb8ff */
[----:B------:R-:W-:-:S04]  /*1e30*/  SHF.L.U32 R0, R2, 0x14, RZ ;  /* 0x0000001402007819 */ /* 0x000fc800000006ff */
[----:B------:R-:W-:-:S07]  /*1e40*/  LOP3.LUT R0, R3, R0, R4, 0xfe, !PT ;  /* 0x0000000003007212 */ /* 0x000fce00078efe04 */
.L_x_9996:
[----:B------:R-:W-:Y:S05]  /*1e50*/  BSYNC B0 ;  /* 0x0000000000007941 */ /* 0x000fea0003800000 */
.L_x_9995:
[----:B------:R-:W-:-:S04]  /*1e60*/  FMUL.FTZ R0, R0, 1 ;  /* 0x3f80000000007820 */ /* 0x000fc80000410000 */
[----:B------:R1:W2:Y:S01]  /*1e70*/  F2F.F64.F32 R2, R0 ;  /* 0x0000000000027310 */ /* 0x0002a20000201800 */
[----:B------:R-:W-:Y:S05]  /*1e80*/  BRA `(.L_x_9980) ;  /* 0x0000000400187947 */ /* 0x000fea0003800000 */
.L_x_9993:
        /* <DEDUP_REMOVED lines=21> */
.L_x_10002:
[----:B------:R-:W-:Y:S05]  /*1fe0*/  BSYNC B1 ;  /* 0x0000000000017941 */ /* 0x000fea0003800000 */
.L_x_10001:
[----:B------:R-:W-:Y:S01]  /*1ff0*/  LEA R3, R0, 0x37800000, 0x17 ;  /* 0x3780000000037811 */ /* 0x000fe200078eb8ff */
[----:B------:R-:W-:-:S05]  /*2000*/  IMAD.SHL.U32 R0, R2, 0x200000, RZ ;  /* 0x0020000002007824 */ /* 0x000fca00078e00ff */
[----:B------:R-:W-:-:S07]  /*2010*/  LOP3.LUT R0, R3, R0, R4, 0xfe, !PT ;  /* 0x0000000003007212 */ /* 0x000fce00078efe04 */
.L_x_10000:
[----:B------:R-:W-:Y:S05]  /*2020*/  BSYNC B0 ;  /* 0x0000000000007941 */ /* 0x000fea0003800000 */
.L_x_9999:
[----:B------:R-:W-:-:S04]  /*2030*/  FMUL.FTZ R0, R0, 1 ;  /* 0x3f80000000007820 */ /* 0x000fc80000410000 */
[----:B------:R3:W4:Y:S01]  /*2040*/  F2F.F64.F32 R2, R0 ;  /* 0x0000000000027310 */ /* 0x0007220000201800 */
[----:B------:R-:W-:Y:S05]  /*2050*/  BRA `(.L_x_9980) ;  /* 0x0000000000a47947 */ /* 0x000fea0003800000 */
.L_x_9992:
        /* <DEDUP_REMOVED lines=14> */
.L_x_10006:
[----:B------:R-:W-:Y:S05]  /*2140*/  BSYNC B0 ;  /* 0x0000000000007941 */ /* 0x000fea0003800000 */
.L_x_10005:
[----:B------:R-:W-:-:S04]  /*2150*/  FMUL.FTZ R0, R0, 1 ;  /* 0x3f80000000007820 */ /* 0x000fc80000410000 */
[----:B------:R0:W1:Y:S01]  /*2160*/  F2F.F64.F32 R2, R0 ;  /* 0x0000000000027310 */ /* 0x0000620000201800 */
[----:B------:R-:W-:Y:S05]  /*2170*/  BRA `(.L_x_9980) ;  /* 0x00000000005c7947 */ /* 0x000fea0003800000 */
.L_x_9979:
        /* <DEDUP_REMOVED lines=16> */
.L_x_10007:
[----:B------:R-:W-:Y:S01]  /*2280*/  CS2R R2, SRZ ;  /* 0x0000000000027805 */ /* 0x000fe2000001ff00 */
[----:B------:R-:W-:Y:S06]  /*2290*/  BRA `(.L_x_9980) ;  /* 0x0000000000147947 */ /* 0x000fec0003800000 */
.L_x_10004:
[----:B------:R-:W2:Y:S02]  /*22a0*/  LDG.E.64 R2, desc[UR36][R4.64] ;  /* 0x0000002404027981 */ /* 0x000ea4000c1e1b00 */
[----:B--2---:R-:W0:Y:S01]  /*22b0*/  I2F.F64.U64 R2, R2 ;  /* 0x0000000200027312 */ /* 0x004e220000301800 */
[----:B------:R-:W-:Y:S05]  /*22c0*/  BRA `(.L_x_9980) ;  /* 0x0000000000087947 */ /* 0x000fea0003800000 */
.L_x_10003:
[----:B------:R-:W2:Y:S02]  /*22d0*/  LDG.E R2, desc[UR36][R4.64] ;  /* 0x0000002404027981 */ /* 0x000ea4000c1e1900 */
[----:B--2---:R-:W0:Y:S02]  /*22e0*/  I2F.F64.U32 R2, R2 ;  /* 0x0000000200027312 */ /* 0x004e240000201800 */
.L_x_9980:
        /* <DEDUP_REMOVED lines=82> */
.L_x_10009:
[----:B------:R-:W-:Y:S05]  /*2810*/  BSYNC B0 ;  /* 0x0000000000007941 */ /* 0x000fea0003800000 */
.L_x_10008:
        /* <DEDUP_REMOVED lines=19> */
.L_x_10013:
[----:B------:R-:W0:Y:S02]  /*2950*/  F2I.S64.F64.TRUNC R4, R4 ;  /* 0x0000000400047311 */ /* 0x000e24000030d900 */
[----:B0-----:R-:W-:-:S05]  /*2960*/  IMAD.MOV.U32 R3, RZ, RZ, R4 ;  /* 0x000000ffff037224 */ /* 0x001fca00078e0004 */
[----:B------:R0:W-:Y:S01]  /*2970*/  STG.E.U8 desc[UR36][R16.64], R3 ;  /* 0x0000000310007986 */ /* 0x0001e2000c101124 */
[----:B------:R-:W-:Y:S05]  /*2980*/  BRA `(.L_x_10015) ;  /* 0x0000000c00f87947 */ /* 0x000fea0003800000 */
.L_x_10012:
        /* <DEDUP_REMOVED lines=9> */
.L_x_10017:
[----:B------:R-:W0:Y:S02]  /*2a20*/  F2I.F64.TRUNC R5, R4 ;  /* 0x0000000400057311 */ /* 0x000e24000030d100 */
[----:B0-----:R0:W-:Y:S01]  /*2a30*/  STG.E desc[UR36][R16.64], R5 ;  /* 0x0000000510007986 */ /* 0x0011e2000c101924 */
[----:B------:R-:W-:Y:S05]  /*2a40*/  BRA `(.L_x_10015) ;  /* 0x0000000c00c87947 */ /* 0x000fea0003800000 */
.L_x_10016:
[----:B------:R-:W0:Y:S02]  /*2a50*/  F2I.F64.TRUNC R5, R4 ;  /* 0x0000000400057311 */ /* 0x000e24000030d100 */
[----:B0-----:R0:W-:Y:S01]  /*2a60*/  STG.E.U16 desc[UR36][R16.64], R5 ;  /* 0x0000000510007986 */ /* 0x0011e2000c101524 */
[----:B------:R-:W-:Y:S05]  /*2a70*/  BRA `(.L_x_10015) ;  /* 0x0000000c00bc7947 */ /* 0x000fea0003800000 */
.L_x_10011:
        /* <DEDUP_REMOVED lines=13> */
.L_x_10019:
        /* <DEDUP_REMOVED lines=8> */
.L_x_10018:
        /* <DEDUP_REMOVED lines=14> */
.L_x_10021:
        /* <DEDUP_REMOVED lines=9> */
.L_x_10020:
[----:B------:R0:W-:Y:S01]  /*2d40*/  STG.E.64 desc[UR36][R16.64], R4 ;  /* 0x0000000410007986 */ /* 0x0001e2000c101b24 */
[----:B------:R-:W-:Y:S05]  /*2d50*/  BRA `(.L_x_10015) ;  /* 0x0000000c00047947 */ /* 0x000fea0003800000 */
.L_x_10010:
        /* <DEDUP_REMOVED lines=12> */
.L_x_10024:
[----:B------:R-:W-:-:S05]  /*2e20*/  CS2R R6, SRZ ;  /* 0x0000000000067805 */ /* 0x000fca000001ff00 */
[----:B------:R0:W-:Y:S01]  /*2e30*/  STG.E.128 desc[UR36][R16.64], R4 ;  /* 0x0000000410007986 */ /* 0x0001e2000c101d24 */
[----:B------:R-:W-:Y:S05]  /*2e40*/  BRA `(.L_x_10015) ;  /* 0x0000000800c87947 */ /* 0x000fea0003800000 */
.L_x_10023:
        /* <DEDUP_REMOVED lines=25> */
.L_x_10028:
[----:B------:R-:W-:Y:S05]  /*2fe0*/  BSYNC B0 ;  /* 0x0000000000007941 */ /* 0x000fea0003800000 */
.L_x_10027:
[----:B------:R-:W-:-:S05]  /*2ff0*/  LOP3.LUT R3, R0, R3, RZ, 0xfc, !PT ;  /* 0x0000000300037212 */ /* 0x000fca00078efcff */
[----:B------:R0:W-:Y:S01]  /*3000*/  STG.E.U8 desc[UR36][R16.64], R3 ;  /* 0x0000000310007986 */ /* 0x0001e2000c101124 */
[----:B------:R-:W-:Y:S05]  /*3010*/  BRA `(.L_x_10015) ;  /* 0x0000000800547947 */ /* 0x000fea0003800000 */
.L_x_10026:
        /* <DEDUP_REMOVED lines=17> */
.L_x_10030:
[----:B------:R-:W-:Y:S01]  /*3130*/  IMAD.MOV.U32 R0, RZ, RZ, 0x7f ;  /* 0x0000007fff007424 */ /* 0x000fe200078e00ff */
[----:B------:R-:W-:-:S04]  /*3140*/  ISETP.GT.U32.AND P0, PT, R2, 0x7f800000, PT ;  /* 0x7f8000000200780c */ /* 0x000fc80003f04070 */
[----:B------:R-:W-:-:S09]  /*3150*/  SEL R0, R0, 0x7c, P0 ;  /* 0x0000007c00007807 */ /* 0x000fd20000000000 */
.L_x_10031:
[----:B------:R-:W-:Y:S05]  /*3160*/  BSYNC B0 ;  /* 0x0000000000007941 */ /* 0x000fea0003800000 */
.L_x_10029:
[----:B------:R-:W-:-:S04]  /*3170*/  LOP3.LUT R2, R3, 0x80000000, RZ, 0xc0, !PT ;  /* 0x8000000003027812 */ /* 0x000fc800078ec0ff */
[----:B------:R-:W-:-:S04]  /*3180*/  SHF.R.U32.HI R3, RZ, 0x18, R2 ;  /* 0x00000018ff037819 */ /* 0x000fc80000011602 */
[----:B------:R-:W-:-:S05]  /*3190*/  LOP3.LUT R3, R0, R3, RZ, 0xfc, !PT ;  /* 0x0000000300037212 */ /* 0x000fca00078efcff */
[----:B------:R0:W-:Y:S01]  /*31a0*/  STG.E.U8 desc[UR36][R16.64], R3 ;  /* 0x0000000310007986 */ /* 0x0001e2000c101124 */
[----:B------:R-:W-:Y:S05]  /*31b0*/  BRA `(.L_x_10015) ;  /* 0x0000000400ec7947 */ /* 0x000fea0003800000 */
.L_x_10025:
        /* <DEDUP_REMOVED lines=8> */
.L_x_10022:
        /* <DEDUP_REMOVED lines=11> */
.L_x_10034:
        /* <DEDUP_REMOVED lines=21> */
.L_x_10037:
[----:B------:R-:W-:-:S04]  /*3440*/  LOP3.LUT R2, R3, 0x80000000, RZ, 0xc0, !PT ;  /* 0x8000000003027812 */ /* 0x000fc800078ec0ff */
[----:B------:R-:W-:-:S04]  /*3450*/  SHF.R.U32.HI R3, RZ, 0x18, R2 ;  /* 0x00000018ff037819 */ /* 0x000fc80000011602 */
[----:B------:R-:W-:-:S04]  /*3460*/  LOP3.LUT R0, R0, R3, RZ, 0xfc, !PT ;  /* 0x0000000300007212 */ /* 0x000fc800078efcff */
[----:B------:R-:W-:-:S07]  /*3470*/  PRMT R8, R0, 0x7610, R8 ;  /* 0x0000761000087816 */ /* 0x000fce0000000008 */
.L_x_10036:
[----:B------:R-:W-:Y:S05]  /*3480*/  BSYNC B0 ;  /* 0x0000000000007941 */ /* 0x000fea0003800000 */
.L_x_10035:
[----:B------:R0:W-:Y:S01]  /*3490*/  STG.E.U8 desc[UR36][R16.64], R8 ;  /* 0x0000000810007986 */ /* 0x0001e2000c101124 */
[----:B------:R-:W-:Y:S05]  /*34a0*/  BRA `(.L_x_10015) ;  /* 0x0000000400307947 */ /* 0x000fea0003800000 */
.L_x_10033:
        /* <DEDUP_REMOVED lines=21> */
.L_x_10040:
[----:B------:R-:W-:-:S04]  /*3600*/  LOP3.LUT R2, R3, 0x80000000, RZ, 0xc0, !PT ;  /* 0x8000000003027812 */ /* 0x000fc800078ec0ff */
[----:B------:R-:W-:-:S04]  /*3610*/  SHF.R.U32.HI R3, RZ, 0x18, R2 ;  /* 0x00000018ff037819 */ /* 0x000fc80000011602 */
[----:B------:R-:W-:-:S04]  /*3620*/  LOP3.LUT R0, R0, R3, RZ, 0xfc, !PT ;  /* 0x0000000300007212 */ /* 0x000fc800078efcff */
[----:B------:R-:W-:-:S07]  /*3630*/  PRMT R8, R0, 0x7610, R8 ;  /* 0x0000761000087816 */ /* 0x000fce0000000008 */
.L_x_10039:
[----:B------:R-:W-:Y:S05]  /*3640*/  BSYNC B0 ;  /* 0x0000000000007941 */ /* 0x000fea0003800000 */
.L_x_10038:
[----:B------:R3:W-:Y:S01]  /*3650*/  STG.E.U8 desc[UR36][R16.64], R8 ;  /* 0x0000000810007986 */ /* 0x0007e2000c101124 */
[----:B------:R-:W-:Y:S05]  /*3660*/  BRA `(.L_x_10015) ;  /* 0x0000000000c07947 */ /* 0x000fea0003800000 */
.L_x_10032:
        /* <DEDUP_REMOVED lines=26> */
.L_x_10014:
        /* <DEDUP_REMOVED lines=16> */
.L_x_10043:
[----:B------:R-:W-:Y:S05]  /*3910*/  BRA `(.L_x_10015) ;  /* 0x0000000000147947 */ /* 0x000fea0003800000 */
.L_x_10042:
[----:B------:R-:W0:Y:S02]  /*3920*/  F2I.U64.F64.TRUNC R4, R4 ;  /* 0x0000000400047311 */ /* 0x000e24000030d800 */
[----:B0-----:R2:W-:Y:S01]  /*3930*/  STG.E.64 desc[UR36][R16.64], R4 ;  /* 0x0000000410007986 */ /* 0x0015e2000c101b24 */
[----:B------:R-:W-:Y:S05]  /*3940*/  BRA `(.L_x_10015) ;  /* 0x0000000000087947 */ /* 0x000fea0003800000 */
.L_x_10041:
[----:B------:R-:W0:Y:S02]  /*3950*/  F2I.U32.F64.TRUNC R5, R4 ;  /* 0x0000000400057311 */ /* 0x000e24000030d000 */
[----:B0-----:R0:W-:Y:S02]  /*3960*/  STG.E desc[UR36][R16.64], R5 ;  /* 0x0000000510007986 */ /* 0x0011e4000c101924 */
.L_x_10015:
[----:B------:R-:W-:-:S04]  /*3970*/  IMAD R18, R23, 0x200, R18 ;  /* 0x0000020017127824 */ /* 0x000fc800078e0212 */
[----:B------:R-:W-:-:S07]  /*3980*/  VIADD R19, R18, 0x80 ;  /* 0x0000008012137836 */ /* 0x000fce0000000000 */
.L_x_9973:
[----:B------:R-:W-:Y:S05]  /*3990*/  BSYNC B6 ;  /* 0x0000000000067941 */ /* 0x000fea0003800000 */
.L_x_9972:
        /* <DEDUP_REMOVED lines=307> */
.L_x_10046:
        /* <DEDUP_REMOVED lines=21> */
.L_x_10050:
[----:B------:R-:W2:Y:S02]  /*4e20*/  LDG.E.U8 R2, desc[UR36][R4.64] ;  /* 0x0000002404027981 */ /* 0x000ea4000c1e1100 */
[----:B--2---:R-:W1:Y:S01]  /*4e30*/  I2F.F64.U16 R2, R2 ;  /* 0x0000000200027312 */ /* 0x004e620000101800 */
[----:B------:R-:W-:Y:S05]  /*4e40*/  BRA `(.L_x_10052) ;  /* 0x0000000c00707947 */ /* 0x000fea0003800000 */
.L_x_10049:
        /* <DEDUP_REMOVED lines=9> */
.L_x_10054:
[----:B------:R-:W2:Y:S02]  /*4ee0*/  LDG.E R2, desc[UR36][R4.64] ;  /* 0x0000002404027981 */ /* 0x000ea4000c1e1900 */
[----:B--2---:R-:W3:Y:S01]  /*4ef0*/  I2F.F64 R2, R2 ;  /* 0x0000000200027312 */ /* 0x004ee20000201c00 */
[----:B------:R-:W-:Y:S05]  /*4f00*/  BRA `(.L_x_10052) ;  /* 0x0000000c00407947 */ /* 0x000fea0003800000 */
.L_x_10053:
[----:B------:R-:W2:Y:S02]  /*4f10*/  LDG.E.U16 R2, desc[UR36][R4.64] ;  /* 0x0000002404027981 */ /* 0x000ea4000c1e1500 */
[----:B--2---:R-:W2:Y:S01]  /*4f20*/  I2F.F64.S16 R2, R2 ;  /* 0x0000000200027312 */ /* 0x004ea20000101c00 */
[----:B------:R-:W-:Y:S05]  /*4f30*/  BRA `(.L_x_10052) ;  /* 0x0000000c00347947 */ /* 0x000fea0003800000 */
.L_x_10048:
        /* <DEDUP_REMOVED lines=10> */
.L_x_10056:
[----:B------:R-:W2:Y:S02]  /*4fe0*/  LDG.E.U16 R0, desc[UR36][R4.64] ;  /* 0x0000002404007981 */ /* 0x000ea4000c1e1500 */
[----:B--2---:R-:W-:-:S05]  /*4ff0*/  HADD2.F32 R0, -RZ, R0.H0_H0 ;  /* 0x20000000ff007230 */ /* 0x004fca0000004100 */
[----:B------:R-:W-:-:S04]  /*5000*/  FMUL.FTZ R0, R0, 1 ;  /* 0x3f80000000007820 */ /* 0x000fc80000410000 */
[----:B------:R0:W1:Y:S01]  /*5010*/  F2F.F64.F32 R2, R0 ;  /* 0x0000000000027310 */ /* 0x0000620000201800 */
[----:B------:R-:W-:Y:S05]  /*5020*/  BRA `(.L_x_10052) ;  /* 0x0000000800f87947 */ /* 0x000fea0003800000 */
.L_x_10055:
        /* <DEDUP_REMOVED lines=10> */
.L_x_10058:
[----:B------:R-:W2:Y:S02]  /*50d0*/  LDG.E.U16 R4, desc[UR36][R4.64] ;  /* 0x0000002404047981 */ /* 0x000ea4000c1e1500 */
[----:B--2---:R-:W-:-:S05]  /*50e0*/  HADD2.F32 R0, -RZ, R4.H0_H0 ;  /* 0x20000004ff007230 */ /* 0x004fca0000004100 */
[----:B------:R-:W-:-:S04]  /*50f0*/  FMUL.FTZ R0, R0, 1 ;  /* 0x3f80000000007820 */ /* 0x000fc80000410000 */
[----:B------:R0:W1:Y:S01]  /*5100*/  F2F.F64.F32 R2, R0 ;  /* 0x0000000000027310 */ /* 0x0000620000201800 */
[----:B------:R-:W-:Y:S05]  /*5110*/  BRA `(.L_x_10052) ;  /* 0x0000000800bc7947 */ /* 0x000fea0003800000 */
.L_x_10057:
[----:B------:R0:W5:Y:S01]  /*5120*/  LDG.E.64 R2, desc[UR36][R4.64] ;  /* 0x0000002404027981 */ /* 0x000162000c1e1b00 */
[----:B------:R-:W-:Y:S05]  /*5130*/  BRA `(.L_x_10052) ;  /* 0x0000000800b47947 */ /* 0x000fea0003800000 */
.L_x_10047:
        /* <DEDUP_REMOVED lines=13> */
.L_x_10061:
[----:B------:R0:W5:Y:S01]  /*5210*/  LDG.E.64 R2, desc[UR36][R4.64] ;  /* 0x0000002404027981 */ /* 0x000162000c1e1b00 */
[----:B------:R-:W-:Y:S05]  /*5220*/  BRA `(.L_x_10052) ;  /* 0x0000000800787947 */ /* 0x000fea0003800000 */
.L_x_10060:
        /* <DEDUP_REMOVED lines=28> */
.L_x_10063:
        /* <DEDUP_REMOVED lines=15> */
.L_x_10062:
[----:B------:R-:W2:Y:S02]  /*54e0*/  LDG.E.U16 R0, desc[UR36][R4.64] ;  /* 0x0000002404007981 */ /* 0x000ea4000c1e1500 */
[----:B--2---:R-:W-:-:S04]  /*54f0*/  IMAD.U32 R0, R0, 0x10000, RZ ;  /* 0x0001000000007824 */ /* 0x004fc800078e00ff */
[----:B------:R-:W-:-:S04]  /*5500*/  FMUL.FTZ R0, R0, 1 ;  /* 0x3f80000000007820 */ /* 0x000fc80000410000 */
[----:B------:R0:W1:Y:S01]  /*5510*/  F2F.F64.F32 R2, R0 ;  /* 0x0000000000027310 */ /* 0x0000620000201800 */
[----:B------:R-:W-:Y:S05]  /*5520*/  BRA `(.L_x_10052) ;  /* 0x0000000400b87947 */ /* 0x000fea0003800000 */
.L_x_10059:
        /* <DEDUP_REMOVED lines=11> */
.L_x_10066:
        /* <DEDUP_REMOVED lines=21> */
.L_x_10070:
[----:B------:R-:W-:Y:S05]  /*5730*/  BSYNC B1 ;  /* 0x0000000000017941 */ /* 0x000fea0003800000 */
.L_x_10069:
[----:B------:R-:W-:Y:S01]  /*5740*/  LEA R3, R0, 0x3b800000, 0x17 ;  /* 0x3b80000000037811 */ /* 0x000fe200078eb8ff */
[----:B------:R-:W-:-:S05]  /*5750*/  IMAD.SHL.U32 R0, R2, 0x100000, RZ ;  /* 0x0010000002007824 */ /* 0x000fca00078e00ff */
[----:B------:R-:W-:-:S07]  /*5760*/  LOP3.LUT R0, R3, R0, R4, 0xfe, !PT ;  /* 0x0000000003007212 */ /* 0x000fce00078efe04 */
.L_x_10068:
[----:B------:R-:W-:Y:S05]  /*5770*/  BSYNC B0 ;  /* 0x0000000000007941 */ /* 0x000fea0003800000 */
.L_x_10067:
[----:B------:R-:W-:-:S04]  /*5780*/  FMUL.FTZ R0, R0, 1 ;  /* 0x3f80000000007820 */ /* 0x000fc80000410000 */
[----:B------:R0:W1:Y:S01]  /*5790*/  F2F.F64.F32 R2, R0 ;  /* 0x0000000000027310 */ /* 0x0000620000201800 */
[----:B------:R-:W-:Y:S05]  /*57a0*/  BRA `(.L_x_10052) ;  /* 0x0000000400187947 */ /* 0x000fea0003800000 */
.L_x_10065:
        /* <DEDUP_REMOVED lines=21> */
.L_x_10074:
[----:B------:R-:W-:Y:S05]  /*5900*/  BSYNC B1 ;  /* 0x0000000000017941 */ /* 0x000fea0003800000 */
.L_x_10073:
[----:B------:R-:W-:Y:S02]  /*5910*/  LEA R3, R0, 0x37800000, 0x17 ;  /* 0x3780000000037811 */ /* 0x000fe400078eb8ff */
[----:B------:R-:W-:-:S04]  /*5920*/  SHF.L.U32 R0, R2, 0x15, RZ ;  /* 0x0000001502007819 */ /* 0x000fc800000006ff */
[----:B------:R-:W-:-:S07]  /*5930*/  LOP3.LUT R0, R3, R0, R4, 0xfe, !PT ;  /* 0x0000000003007212 */ /* 0x000fce00078efe04 */
.L_x_10072:
[----:B------:R-:W-:Y:S05]  /*5940*/  BSYNC B0 ;  /* 0x0000000000007941 */ /* 0x000fea0003800000 */
.L_x_10071:
[----:B------:R-:W-:-:S04]  /*5950*/  FMUL.FTZ R0, R0, 1 ;  /* 0x3f80000000007820 */ /* 0x000fc80000410000 */
[----:B------:R0:W1:Y:S01]  /*5960*/  F2F.F64.F32 R2, R0 ;  /* 0x0000000000027310 */ /* 0x0000620000201800 */
[----:B------:R-:W-:Y:S05]  /*5970*/  BRA `(.L_x_10052) ;  /* 0x0000000000a47947 */ /* 0x000fea0003800000 */
.L_x_10064:
        /* <DEDUP_REMOVED lines=14> */
.L_x_10078:
[----:B------:R-:W-:Y:S05]  /*5a60*/  BSYNC B0 ;  /* 0x0000000000007941 */ /* 0x000fea0003800000 */
.L_x_10077:
[----:B------:R-:W-:-:S04]  /*5a70*/  FMUL.FTZ R0, R0, 1 ;  /* 0x3f80000000007820 */ /* 0x000fc80000410000 */
[----:B------:R0:W1:Y:S01]  /*5a80*/  F2F.F64.F32 R2, R0 ;  /* 0x0000000000027310 */ /* 0x0000620000201800 */
[----:B------:R-:W-:Y:S05]  /*5a90*/  BRA `(.L_x_10052) ;  /* 0x00000000005c7947 */ /* 0x000fea0003800000 */
.L_x_10051:
        /* <DEDUP_REMOVED lines=16> */
.L_x_10079:
[----:B------:R-:W-:Y:S01]  /*5ba0*/  CS2R R2, SRZ ;  /* 0x0000000000027805 */ /* 0x000fe2000001ff00 */
[----:B------:R-:W-:Y:S06]  /*5bb0*/  BRA `(.L_x_10052) ;  /* 0x0000000000147947 */ /* 0x000fec0003800000 */
.L_x_10076:
[----:B------:R-:W2:Y:S02]  /*5bc0*/  LDG.E.64 R2, desc[UR36][R4.64] ;  /* 0x0000002404027981 */ /* 0x000ea4000c1e1b00 */
[----:B--2---:R-:W0:Y:S01]  /*5bd0*/  I2F.F64.U64 R2, R2 ;  /* 0x0000000200027312 */ /* 0x004e220000301800 */
[----:B------:R-:W-:Y:S05]  /*5be0*/  BRA `(.L_x_10052) ;  /* 0x0000000000087947 */ /* 0x000fea0003800000 */
.L_x_10075:
[----:B------:R-:W2:Y:S02]  /*5bf0*/  LDG.E R2, desc[UR36][R4.64] ;  /* 0x0000002404027981 */ /* 0x000ea4000c1e1900 */
[----:B--2---:R-:W0:Y:S02]  /*5c00*/  I2F.F64.U32 R2, R2 ;  /* 0x0000000200027312 */ /* 0x004e240000201800 */
.L_x_10052:
        /* <DEDUP_REMOVED lines=82> */
.L_x_10081:
[----:B------:R-:W-:Y:S05]  /*6130*/  BSYNC B0 ;  /* 0x0000000000007941 */ /* 0x000fea0003800000 */
.L_x_10080:
        /* <DEDUP_REMOVED lines=19> */
.L_x_10085:
[----:B------:R-:W0:Y:S02]  /*6270*/  F2I.S64.F64.TRUNC R4, R4 ;  /* 0x0000000400047311 */ /* 0x000e24000030d900 */
[----:B0-----:R-:W-:-:S05]  /*6280*/  IMAD.MOV.U32 R3, RZ, RZ, R4 ;  /* 0x000000ffff037224 */ /* 0x001fca00078e0004 */
[----:B------:R4:W-:Y:S01]  /*6290*/  STG.E.U8 desc[UR36][R16.64], R3 ;  /* 0x0000000310007986 */ /* 0x0009e2000c101124 */
[----:B------:R-:W-:Y:S05]  /*62a0*/  BRA `(.L_x_10087) ;  /* 0x0000000c00f87947 */ /* 0x000fea0003800000 */
.L_x_10084:
        /* <DEDUP_REMOVED lines=9> */
.L_x_10089:
[----:B------:R-:W0:Y:S02]  /*6340*/  F2I.F64.TRUNC R5, R4 ;  /* 0x0000000400057311 */ /* 0x000e24000030d100 */
[----:B0-----:R2:W-:Y:S01]  /*6350*/  STG.E desc[UR36][R16.64], R5 ;  /* 0x0000000510007986 */ /* 0x0015e2000c101924 */
[----:B------:R-:W-:Y:S05]  /*6360*/  BRA `(.L_x_10087) ;  /* 0x0000000c00c87947 */ /* 0x000fea0003800000 */
.L_x_10088:
[----:B------:R-:W0:Y:S02]  /*6370*/  F2I.F64.TRUNC R5, R4 ;  /* 0x0000000400057311 */ /* 0x000e24000030d100 */
[----:B0-----:R0:W-:Y:S01]  /*6380*/  STG.E.U16 desc[UR36][R16.64], R5 ;  /* 0x0000000510007986 */ /* 0x0011e2000c101524 */
[----:B------:R-:W-:Y:S05]  /*6390*/  BRA `(.L_x_10087) ;  /* 0x0000000c00bc7947 */ /* 0x000fea0003800000 */
.L_x_10083:
        /* <DEDUP_REMOVED lines=13> */
.L_x_10091:
        /* <DEDUP_REMOVED lines=8> */
.L_x_10090:
        /* <DEDUP_REMOVED lines=14> */
.L_x_10093:
        /* <DEDUP_REMOVED lines=9> */
.L_x_10092:
[----:B------:R0:W-:Y:S01]  /*6660*/  STG.E.64 desc[UR36][R16.64], R4 ;  /* 0x0000000410007986 */ /* 0x0001e2000c101b24 */
[----:B------:R-:W-:Y:S05]  /*6670*/  BRA `(.L_x_10087) ;  /* 0x0000000c00047947 */ /* 0x000fea0003800000 */
.L_x_10082:
        /* <DEDUP_REMOVED lines=12> */
.L_x_10096:
[----:B------:R-:W-:-:S05]  /*6740*/  CS2R R6, SRZ ;  /* 0x0000000000067805 */ /* 0x000fca000001ff00 */
[----:B------:R0:W-:Y:S01]  /*6750*/  STG.E.128 desc[UR36][R16.64], R4 ;  /* 0x0000000410007986 */ /* 0x0001e2000c101d24 */
[----:B------:R-:W-:Y:S05]  /*6760*/  BRA `(.L_x_10087) ;  /* 0x0000000800c87947 */ /* 0x000fea0003800000 */
.L_x_10095:
        /* <DEDUP_REMOVED lines=25> */
.L_x_10100:
[----:B------:R-:W-:Y:S05]  /*6900*/  BSYNC B0 ;  /* 0x0000000000007941 */ /* 0x000fea0003800000 */
.L_x_10099:
[----:B------:R-:W-:-:S05]  /*6910*/  LOP3.LUT R3, R0, R3, RZ, 0xfc, !PT ;  /* 0x0000000300037212 */ /* 0x000fca00078efcff */
[----:B------:R0:W-:Y:S01]  /*6920*/  STG.E.U8 desc[UR36][R16.64], R3 ;  /* 0x0000000310007986 */ /* 0x0001e2000c101124 */
[----:B------:R-:W-:Y:S05]  /*6930*/  BRA `(.L_x_10087) ;  /* 0x0000000800547947 */ /* 0x000fea0003800000 */
.L_x_10098:
        /* <DEDUP_REMOVED lines=17> */
.L_x_10102:
[----:B------:R-:W-:Y:S01]  /*6a50*/  IMAD.MOV.U32 R0, RZ, RZ, 0x7f ;  /* 0x0000007fff007424 */ /* 0x000fe200078e00ff */
[----:B------:R-:W-:-:S04]  /*6a60*/  ISETP.GT.U32.AND P0, PT, R2, 0x7f800000, PT ;  /* 0x7f8000000200780c */ /* 0x000fc80003f04070 */
[----:B------:R-:W-:-:S09]  /*6a70*/  SEL R0, R0, 0x7c, P0 ;  /* 0x0000007c00007807 */ /* 0x000fd20000000000 */
.L_x_10103:
[----:B------:R-:W-:Y:S05]  /*6a80*/  BSYNC B0 ;  /* 0x0000000000007941 */ /* 0x000fea0003800000 */
.L_x_10101:
[----:B------:R-:W-:-:S04]  /*6a90*/  LOP3.LUT R2, R3, 0x80000000, RZ, 0xc0, !PT ;  /* 0x8000000003027812 */ /* 0x000fc800078ec0ff */
[----:B------:R-:W-:-:S04]  /*6aa0*/  SHF.R.U32.HI R3, RZ, 0x18, R2 ;  /* 0x00000018ff037819 */ /* 0x000fc80000011602 */
[----:B------:R-:W-:-:S05]  /*6ab0*/  LOP3.LUT R3, R0, R3, RZ, 0xfc, !PT ;  /* 0x0000000300037212 */ /* 0x000fca00078efcff */
[----:B------:R0:W-:Y:S01]  /*6ac0*/  STG.E.U8 desc[UR36][R16.64], R3 ;  /* 0x0000000310007986 */ /* 0x0001e2000c101124 */
[----:B------:R-:W-:Y:S05]  /*6ad0*/  BRA `(.L_x_10087) ;  /* 0x0000000400ec7947 */ /* 0x000fea0003800000 */
.L_x_10097:
        /* <DEDUP_REMOVED lines=8> */
.L_x_10094:
        /* <DEDUP_REMOVED lines=11> */
.L_x_10106:
        /* <DEDUP_REMOVED lines=21> */
.L_x_10109:
[----:B------:R-:W-:-:S04]  /*6d60*/  LOP3.LUT R2, R3, 0x80000000, RZ, 0xc0, !PT ;  /* 0x8000000003027812 */ /* 0x000fc800078ec0ff */
[----:B------:R-:W-:-:S04]  /*6d70*/  SHF.R.U32.HI R3, RZ, 0x18, R2 ;  /* 0x00000018ff037819 */ /* 0x000fc80000011602 */
[----:B------:R-:W-:-:S04]  /*6d80*/  LOP3.LUT R0, R0, R3, RZ, 0xfc, !PT ;  /* 0x0000000300007212 */ /* 0x000fc800078efcff */
[----:B------:R-:W-:-:S07]  /*6d90*/  PRMT R8, R0, 0x7610, R8 ;  /* 0x0000761000087816 */ /* 0x000fce0000000008 */
.L_x_10108:
[----:B------:R-:W-:Y:S05]  /*6da0*/  BSYNC B0 ;  /* 0x0000000000007941 */ /* 0x000fea0003800000 */
.L_x_10107:
[----:B------:R0:W-:Y:S01]  /*6db0*/  STG.E.U8 desc[UR36][R16.64], R8 ;  /* 0x0000000810007986 */ /* 0x0001e2000c101124 */
[----:B------:R-:W-:Y:S05]  /*6dc0*/  BRA `(.L_x_10087) ;  /* 0x0000000400307947 */ /* 0x000fea0003800000 */
.L_x_10105:
        /* <DEDUP_REMOVED lines=21> */
.L_x_10112:
[----:B------:R-:W-:-:S04]  /*6f20*/  LOP3.LUT R2, R3, 0x80000000, RZ, 0xc0, !PT ;  /* 0x8000000003027812 */ /* 0x000fc800078ec0ff */
[----:B------:R-:W-:-:S04]  /*6f30*/  SHF.R.U32.HI R3, RZ, 0x18, R2 ;  /* 0x00000018ff037819 */ /* 0x000fc80000011602 */
[----:B------:R-:W-:-:S04]  /*6f40*/  LOP3.LUT R0, R0, R3, RZ, 0xfc, !PT ;  /* 0x0000000300007212 */ /* 0x000fc800078efcff */
[----:B------:R-:W-:-:S07]  /*6f50*/  PRMT R8, R0, 0x7610, R8 ;  /* 0x0000761000087816 */ /* 0x000fce0000000008 */
.L_x_10111:
[----:B------:R-:W-:Y:S05]  /*6f60*/  BSYNC B0 ;  /* 0x0000000000007941 */ /* 0x000fea0003800000 */
.L_x_10110:
[----:B------:R0:W-:Y:S01]  /*6f70*/  STG.E.U8 desc[UR36][R16.64], R8 ;  /* 0x0000000810007986 */ /* 0x0001e2000c101124 */
[----:B------:R-:W-:Y:S05]  /*6f80*/  BRA `(.L_x_10087) ;  /* 0x0000000000c07947 */ /* 0x000fea0003800000 */
.L_x_10104:
        /* <DEDUP_REMOVED lines=26> */
.L_x_10086:
        /* <DEDUP_REMOVED lines=16> */
.L_x_10115:
[----:B------:R-:W-:Y:S05]  /*7230*/  BRA `(.L_x_10087) ;  /* 0x0000000000147947 */ /* 0x000fea0003800000 */
.L_x_10114:
[----:B------:R-:W0:Y:S02]  /*7240*/  F2I.U64.F64.TRUNC R4, R4 ;  /* 0x0000000400047311 */ /* 0x000e24000030d800 */
[----:B0-----:R0:W-:Y:S01]  /*7250*/  STG.E.64 desc[UR36][R16.64], R4 ;  /* 0x0000000410007986 */ /* 0x0011e2000c101b24 */
[----:B------:R-:W-:Y:S05]  /*7260*/  BRA `(.L_x_10087) ;  /* 0x0000000000087947 */ /* 0x000fea0003800000 */
.L_x_10113:
[----:B------:R-:W0:Y:S02]  /*7270*/  F2I.U32.F64.TRUNC R5, R4 ;  /* 0x0000000400057311 */ /* 0x000e24000030d000 */
[----:B0-----:R0:W-:Y:S02]  /*7280*/  STG.E desc[UR36][R16.64], R5 ;  /* 0x0000000510007986 */ /* 0x0011e4000c101924 */
.L_x_10087:
[----:B------:R-:W-:-:S07]  /*7290*/  VIADD R19, R19, 0x80 ;  /* 0x0000008013137836 */ /* 0x000fce0000000000 */
.L_x_10045:
[----:B------:R-:W-:Y:S05]  /*72a0*/  BSYNC B6 ;  /* 0x0000000000067941 */ /* 0x000fea0003800000 */
.L_x_10044:
        /* <DEDUP_REMOVED lines=307> */
.L_x_10118:
        /* <DEDUP_REMOVED lines=21> */
.L_x_10122:
[----:B------:R-:W2:Y:S02]  /*8730*/  LDG.E.U8 R2, desc[UR36][R4.64] ;  /* 0x0000002404027981 */ /* 0x000ea4000c1e1100 */
[----:B--2---:R-:W3:Y:S01]  /*8740*/  I2F.F64.U16 R2, R2 ;  /* 0x0000000200027312 */ /* 0x004ee20000101800 */
[----:B------:R-:W-:Y:S05]  /*8750*/  BRA `(.L_x_10124) ;  /* 0x0000000c00707947 */ /* 0x000fea0003800000 */
.L_x_10121:
        /* <DEDUP_REMOVED lines=9> */
.L_x_10126:
[----:B------:R-:W2:Y:S02]  /*87f0*/  LDG.E R2, desc[UR36][R4.64] ;  /* 0x0000002404027981 */ /* 0x000ea4000c1e1900 */
[----:B--2---:R-:W2:Y:S01]  /*8800*/  I2F.F64 R2, R2 ;  /* 0x0000000200027312 */ /* 0x004ea20000201c00 */
[----:B------:R-:W-:Y:S05]  /*8810*/  BRA `(.L_x_10124) ;  /* 0x0000000c00407947 */ /* 0x000fea0003800000 */
.L_x_10125:
[----:B------:R-:W2:Y:S02]  /*8820*/  LDG.E.U16 R2, desc[UR36][R4.64] ;  /* 0x0000002404027981 */ /* 0x000ea4000c1e1500 */
[----:B--2---:R-:W0:Y:S01]  /*8830*/  I2F.F64.S16 R2, R2 ;  /* 0x0000000200027312 */ /* 0x004e220000101c00 */
[----:B------:R-:W-:Y:S05]  /*8840*/  BRA `(.L_x_10124) ;  /* 0x0000000c00347947 */ /* 0x000fea0003800000 */
.L_x_10120:
        /* <DEDUP_REMOVED lines=10> */
.L_x_10128:
[----:B------:R-:W2:Y:S02]  /*88f0*/  LDG.E.U16 R0, desc[UR36][R4.64] ;  /* 0x0000002404007981 */ /* 0x000ea4000c1e1500 */
[----:B--2---:R-:W-:-:S05]  /*8900*/  HADD2.F32 R0, -RZ, R0.H0_H0 ;  /* 0x20000000ff007230 */ /* 0x004fca0000004100 */
[----:B------:R-:W-:-:S04]  /*8910*/  FMUL.FTZ R0, R0, 1 ;  /* 0x3f80000000007820 */ /* 0x000fc80000410000 */
[----:B------:R0:W1:Y:S01]  /*8920*/  F2F.F64.F32 R2, R0 ;  /* 0x0000000000027310 */ /* 0x0000620000201800 */
[----:B------:R-:W-:Y:S05]  /*8930*/  BRA `(.L_x_10124) ;  /* 0x0000000800f87947 */ /* 0x000fea0003800000 */
.L_x_10127:
        /* <DEDUP_REMOVED lines=10> */
.L_x_10130:
[----:B------:R-:W2:Y:S02]  /*89e0*/  LDG.E.U16 R4, desc[UR36][R4.64] ;  /* 0x0000002404047981 */ /* 0x000ea4000c1e1500 */
[----:B--2---:R-:W-:-:S05]  /*89f0*/  HADD2.F32 R0, -RZ, R4.H0_H0 ;  /* 0x20000004ff007230 */ /* 0x004fca0000004100 */
[----:B------:R-:W-:-:S04]  /*8a00*/  FMUL.FTZ R0, R0, 1 ;  /* 0x3f80000000007820 */ /* 0x000fc80000410000 */
[----:B------:R0:W1:Y:S01]  /*8a10*/  F2F.F64.F32 R2, R0 ;  /* 0x0000000000027310 */ /* 0x0000620000201800 */
[----:B------:R-:W-:Y:S05]  /*8a20*/  BRA `(.L_x_10124) ;  /* 0x0000000800bc7947 */ /* 0x000fea0003800000 */
.L_x_10129:
[----:B------:R0:W5:Y:S01]  /*8a30*/  LDG.E.64 R2, desc[UR36][R4.64] ;  /* 0x0000002404027981 */ /* 0x000162000c1e1b00 */
[----:B------:R-:W-:Y:S05]  /*8a40*/  BRA `(.L_x_10124) ;  /* 0x0000000800b47947 */ /* 0x000fea0003800000 */
.L_x_10119:
        /* <DEDUP_REMOVED lines=13> */
.L_x_10133:
[----:B------:R0:W5:Y:S01]  /*8b20*/  LDG.E.64 R2, desc[UR36][R4.64] ;  /* 0x0000002404027981 */ /* 0x000162000c1e1b00 */
[----:B------:R-:W-:Y:S05]  /*8b30*/  BRA `(.L_x_10124) ;  /* 0x0000000800787947 */ /* 0x000fea0003800000 */
.L_x_10132:
        /* <DEDUP_REMOVED lines=28> */
.L_x_10135:
        /* <DEDUP_REMOVED lines=15> */
.L_x_10134:
[----:B------:R-:W2:Y:S02]  /*8df0*/  LDG.E.U16 R0, desc[UR36][R4.64] ;  /* 0x0000002404007981 */ /* 0x000ea4000c1e1500 */
[----:B--2---:R-:W-:-:S04]  /*8e00*/  IMAD.U32 R0, R0, 0x10000, RZ ;  /* 0x0001000000007824 */ /* 0x004fc800078e00ff */
[----:B------:R-:W-:-:S04]  /*8e10*/  FMUL.FTZ R0, R0, 1 ;  /* 0x3f80000000007820 */ /* 0x000fc80000410000 */
[----:B------:R0:W1:Y:S01]  /*8e20*/  F2F.F64.F32 R2, R0 ;  /* 0x0000000000027310 */ /* 0x0000620000201800 */
[----:B------:R-:W-:Y:S05]  /*8e30*/  BRA `(.L_x_10124) ;  /* 0x0000000400b87947 */ /* 0x000fea0003800000 */
.L_x_10131:
        /* <DEDUP_REMOVED lines=11> */
.L_x_10138:
        /* <DEDUP_REMOVED lines=21> */
.L_x_10142:
[----:B------:R-:W-:Y:S05]  /*9040*/  BSYNC B1 ;  /* 0x0000000000017941 */ /* 0x000fea0003800000 */
.L_x_10141:
[----:B------:R-:W-:Y:S01]  /*9050*/  LEA R3, R0, 0x3b800000, 0x17 ;  /* 0x3b80000000037811 */ /* 0x000fe200078eb8ff */
[----:B------:R-:W-:-:S05]  /*9060*/  IMAD.SHL.U32 R0, R2, 0x100000, RZ ;  /* 0x0010000002007824 */ /* 0x000fca00078e00ff */
[----:B------:R-:W-:-:S07]  /*9070*/  LOP3.LUT R0, R3, R0, R4, 0xfe, !PT ;  /* 0x0000000003007212 */ /* 0x000fce00078efe04 */
.L_x_10140:
[----:B------:R-:W-:Y:S05]  /*9080*/  BSYNC B0 ;  /* 0x0000000000007941 */ /* 0x000fea0003800000 */
.L_x_10139:
[----:B------:R-:W-:-:S04]  /*9090*/  FMUL.FTZ R0, R0, 1 ;  /* 0x3f80000000007820 */ /* 0x000fc80000410000 */
[----:B------:R0:W1:Y:S01]  /*90a0*/  F2F.F64.F32 R2, R0 ;  /* 0x0000000000027310 */ /* 0x0000620000201800 */
[----:B------:R-:W-:Y:S05]  /*90b0*/  BRA `(.L_x_10124) ;  /* 0x0000000400187947 */ /* 0x000fea0003800000 */
.L_x_10137:
        /* <DEDUP_REMOVED lines=21> */
.L_x_10146:
[----:B------:R-:W-:Y:S05]  /*9210*/  BSYNC B1 ;  /* 0x0000000000017941 */ /* 0x000fea0003800000 */
.L_x_10145:
[----:B------:R-:W-:Y:S01]  /*9220*/  LEA R3, R0, 0x37800000, 0x17 ;  /* 0x3780000000037811 */ /* 0x000fe200078eb8ff */
[----:B------:R-:W-:-:S05]  /*9230*/  IMAD.SHL.U32 R0, R2, 0x200000, RZ ;  /* 0x0020000002007824 */ /* 0x000fca00078e00ff */
[----:B------:R-:W-:-:S07]  /*9240*/  LOP3.LUT R0, R3, R0, R4, 0xfe, !PT ;  /* 0x0000000003007212 */ /* 0x000fce00078efe04 */
.L_x_10144:
[----:B------:R-:W-:Y:S05]  /*9250*/  BSYNC B0 ;  /* 0x0000000000007941 */ /* 0x000fea0003800000 */
.L_x_10143:
[----:B------:R-:W-:-:S04]  /*9260*/  FMUL.FTZ R0, R0, 1 ;  /* 0x3f80000000007820 */ /* 0x000fc80000410000 */
[----:B------:R0:W1:Y:S01]  /*9270*/  F2F.F64.F32 R2, R0 ;  /* 0x0000000000027310 */ /* 0x0000620000201800 */
[----:B------:R-:W-:Y:S05]  /*9280*/  BRA `(.L_x_10124) ;  /* 0x0000000000a47947 */ /* 0x000fea0003800000 */
.L_x_10136:
        /* <DEDUP_REMOVED lines=14> */
.L_x_10150:
[----:B------:R-:W-:Y:S05]  /*9370*/  BSYNC B0 ;  /* 0x0000000000007941 */ /* 0x000fea0003800000 */
.L_x_10149:
[----:B------:R-:W-:-:S04]  /*9380*/  FMUL.FTZ R0, R0, 1 ;  /* 0x3f80000000007820 */ /* 0x000fc80000410000 */
[----:B------:R0:W1:Y:S01]  /*9390*/  F2F.F64.F32 R2, R0 ;  /* 0x0000000000027310 */ /* 0x0000620000201800 */
[----:B------:R-:W-:Y:S05]  /*93a0*/  BRA `(.L_x_10124) ;  /* 0x00000000005c7947 */ /* 0x000fea0003800000 */
.L_x_10123:
        /* <DEDUP_REMOVED lines=16> */
.L_x_10151:
[----:B------:R-:W-:Y:S01]  /*94b0*/  CS2R R2, SRZ ;  /* 0x0000000000027805 */ /* 0x000fe2000001ff00 */
[----:B------:R-:W-:Y:S06]  /*94c0*/  BRA `(.L_x_10124) ;  /* 0x0000000000147947 */ /* 0x000fec0003800000 */
.L_x_10148:
[----:B------:R-:W2:Y:S02]  /*94d0*/  LDG.E.64 R2, desc[UR36][R4.64] ;  /* 0x0000002404027981 */ /* 0x000ea4000c1e1b00 */
[----:B--2---:R-:W0:Y:S01]  /*94e0*/  I2F.F64.U64 R2, R2 ;  /* 0x0000000200027312 */ /* 0x004e220000301800 */
[----:B------:R-:W-:Y:S05]  /*94f0*/  BRA `(.L_x_10124) ;  /* 0x0000000000087947 */ /* 0x000fea0003800000 */
.L_x_10147:
[----:B------:R-:W2:Y:S02]  /*9500*/  LDG.E R2, desc[UR36][R4.64] ;  /* 0x0000002404027981 */ /* 0x000ea4000c1e1900 */
[----:B--2---:R-:W0:Y:S02]  /*9510*/  I2F.F64.U32 R2, R2 ;  /* 0x0000000200027312 */ /* 0x004e240000201800 */
.L_x_10124:
        /* <DEDUP_REMOVED lines=82> */
.L_x_10153:
[----:B------:R-:W-:Y:S05]  /*9a40*/  BSYNC B0 ;  /* 0x0000000000007941 */ /* 0x000fea0003800000 */
.L_x_10152:
        /* <DEDUP_REMOVED lines=19> */
.L_x_10157:
[----:B------:R-:W0:Y:S02]  /*9b80*/  F2I.S64.F64.TRUNC R4, R4 ;  /* 0x0000000400047311 */ /* 0x000e24000030d900 */
[----:B0-----:R-:W-:-:S05]  /*9b90*/  IMAD.MOV.U32 R3, RZ, RZ, R4 ;  /* 0x000000ffff037224 */ /* 0x001fca00078e0004 */
[----:B------:R0:W-:Y:S01]  /*9ba0*/  STG.E.U8 desc[UR36][R16.64], R3 ;  /* 0x0000000310007986 */ /* 0x0001e2000c101124 */
[----:B------:R-:W-:Y:S05]  /*9bb0*/  BRA `(.L_x_10159) ;  /* 0x0000000c00f87947 */ /* 0x000fea0003800000 */
.L_x_10156:
        /* <DEDUP_REMOVED lines=9> */
.L_x_10161:
[----:B------:R-:W0:Y:S02]  /*9c50*/  F2I.F64.TRUNC R5, R4 ;  /* 0x0000000400057311 */ /* 0x000e24000030d100 */
[----:B0-----:R0:W-:Y:S01]  /*9c60*/  STG.E desc[UR36][R16.64], R5 ;  /* 0x0000000510007986 */ /* 0x0011e2000c101924 */
[----:B------:R-:W-:Y:S05]  /*9c70*/  BRA `(.L_x_10159) ;  /* 0x0000000c00c87947 */ /* 0x000fea0003800000 */
.L_x_10160:
[----:B------:R-:W0:Y:S02]  /*9c80*/  F2I.F64.TRUNC R5, R4 ;  /* 0x0000000400057311 */ /* 0x000e24000030d100 */
[----:B0-----:R0:W-:Y:S01]  /*9c90*/  STG.E.U16 desc[UR36][R16.64], R5 ;  /* 0x0000000510007986 */ /* 0x0011e2000c101524 */
[----:B------:R-:W-:Y:S05]  /*9ca0*/  BRA `(.L_x_10159) ;  /* 0x0000000c00bc7947 */ /* 0x000fea0003800000 */
.L_x_10155:
        /* <DEDUP_REMOVED lines=13> */
.L_x_10163:
        /* <DEDUP_REMOVED lines=8> */
.L_x_10162:
        /* <DEDUP_REMOVED lines=14> */
.L_x_10165:
        /* <DEDUP_REMOVED lines=9> */
.L_x_10164:
[----:B------:R0:W-:Y:S01]  /*9f70*/  STG.E.64 desc[UR36][R16.64], R4 ;  /* 0x0000000410007986 */ /* 0x0001e2000c101b24 */
[----:B------:R-:W-:Y:S05]  /*9f80*/  BRA `(.L_x_10159) ;  /* 0x0000000c00047947 */ /* 0x000fea0003800000 */
.L_x_10154:
        /* <DEDUP_REMOVED lines=12> */
.L_x_10168:
[----:B------:R-:W-:-:S05]  /*a050*/  CS2R R6, SRZ ;  /* 0x0000000000067805 */ /* 0x000fca000001ff00 */
[----:B------:R0:W-:Y:S01]  /*a060*/  STG.E.128 desc[UR36][R16.64], R4 ;  /* 0x0000000410007986 */ /* 0x0001e2000c101d24 */
[----:B------:R-:W-:Y:S05]  /*a070*/  BRA `(.L_x_10159) ;  /* 0x0000000800c87947 */ /* 0x000fea0003800000 */
.L_x_10167:
        /* <DEDUP_REMOVED lines=25> */
.L_x_10172:
[----:B------:R-:W-:Y:S05]  /*a210*/  BSYNC B0 ;  /* 0x0000000000007941 */ /* 0x000fea0003800000 */
.L_x_10171:
[----:B------:R-:W-:-:S05]  /*a220*/  LOP3.LUT R3, R0, R3, RZ, 0xfc, !PT ;  /* 0x0000000300037212 */ /* 0x000fca00078efcff */
[----:B------:R0:W-:Y:S01]  /*a230*/  STG.E.U8 desc[UR36][R16.64], R3 ;  /* 0x0000000310007986 */ /* 0x0001e2000c101124 */
[----:B------:R-:W-:Y:S05]  /*a240*/  BRA `(.L_x_10159) ;  /* 0x0000000800547947 */ /* 0x000fea0003800000 */
.L_x_10170:
        /* <DEDUP_REMOVED lines=17> */
.L_x_10174:
[----:B------:R-:W-:Y:S02]  /*a360*/  ISETP.GT.U32.AND P0, PT, R2, 0x7f800000, PT ;  /* 0x7f8000000200780c */ /* 0x000fe40003f04070 */
[----:B------:R-:W-:-:S04]  /*a370*/  MOV R0, 0x7f ;  /* 0x0000007f00007802 */ /* 0x000fc80000000f00 */
[----:B------:R-:W-:-:S07]  /*a380*/  SEL R0, R0, 0x7c, P0 ;  /* 0x0000007c00007807 */ /* 0x000fce0000000000 */
.L_x_10175:
[----:B------:R-:W-:Y:S05]  /*a390*/  BSYNC B0 ;  /* 0x0000000000007941 */ /* 0x000fea0003800000 */
.L_x_10173:
[----:B------:R-:W-:-:S04]  /*a3a0*/  LOP3.LUT R2, R3, 0x80000000, RZ, 0xc0, !PT ;  /* 0x8000000003027812 */ /* 0x000fc800078ec0ff */
[----:B------:R-:W-:-:S04]  /*a3b0*/  SHF.R.U32.HI R3, RZ, 0x18, R2 ;  /* 0x00000018ff037819 */ /* 0x000fc80000011602 */
[----:B------:R-:W-:-:S05]  /*a3c0*/  LOP3.LUT R3, R0, R3, RZ, 0xfc, !PT ;  /* 0x0000000300037212 */ /* 0x000fca00078efcff */
[----:B------:R0:W-:Y:S01]  /*a3d0*/  STG.E.U8 desc[UR36][R16.64], R3 ;  /* 0x0000000310007986 */ /* 0x0001e2000c101124 */
[----:B------:R-:W-:Y:S05]  /*a3e0*/  BRA `(.L_x_10159) ;  /* 0x0000000400ec7947 */ /* 0x000fea0003800000 */
.L_x_10169:
        /* <DEDUP_REMOVED lines=8> */
.L_x_10166:
        /* <DEDUP_REMOVED lines=11> */
.L_x_10178:
        /* <DEDUP_REMOVED lines=21> */
.L_x_10181:
[----:B------:R-:W-:-:S04]  /*a670*/  LOP3.LUT R2, R3, 0x80000000, RZ, 0xc0, !PT ;  /* 0x8000000003027812 */ /* 0x000fc800078ec0ff */
[----:B------:R-:W-:-:S04]  /*a680*/  SHF.R.U32.HI R3, RZ, 0x18, R2 ;  /* 0x00000018ff037819 */ /* 0x000fc80000011602 */
[----:B------:R-:W-:-:S04]  /*a690*/  LOP3.LUT R0, R0, R3, RZ, 0xfc, !PT ;  /* 0x0000000300007212 */ /* 0x000fc800078efcff */
[----:B------:R-:W-:-:S07]  /*a6a0*/  PRMT R8, R0, 0x7610, R8 ;  /* 0x0000761000087816 */ /* 0x000fce0000000008 */
.L_x_10180:
[----:B------:R-:W-:Y:S05]  /*a6b0*/  BSYNC B0 ;  /* 0x0000000000007941 */ /* 0x000fea0003800000 */
.L_x_10179:
[----:B------:R3:W-:Y:S01]  /*a6c0*/  STG.E.U8 desc[UR36][R16.64], R8 ;  /* 0x0000000810007986 */ /* 0x0007e2000c101124 */
[----:B------:R-:W-:Y:S05]  /*a6d0*/  BRA `(.L_x_10159) ;  /* 0x0000000400307947 */ /* 0x000fea0003800000 */
.L_x_10177:
        /* <DEDUP_REMOVED lines=21> */
.L_x_10184:
[----:B------:R-:W-:-:S04]  /*a830*/  LOP3.LUT R2, R3, 0x80000000, RZ, 0xc0, !PT ;  /* 0x8000000003027812 */ /* 0x000fc800078ec0ff */
[----:B------:R-:W-:-:S04]  /*a840*/  SHF.R.U32.HI R3, RZ, 0x18, R2 ;  /* 0x00000018ff037819 */ /* 0x000fc80000011602 */
[----:B------:R-:W-:-:S04]  /*a850*/  LOP3.LUT R0, R0, R3, RZ, 0xfc, !PT ;  /* 0x0000000300007212 */ /* 0x000fc800078efcff */
[----:B------:R-:W-:-:S07]  /*a860*/  PRMT R8, R0, 0x7610, R8 ;  /* 0x0000761000087816 */ /* 0x000fce0000000008 */
.L_x_10183:
[----:B------:R-:W-:Y:S05]  /*a870*/  BSYNC B0 ;  /* 0x0000000000007941 */ /* 0x000fea0003800000 */
.L_x_10182:
[----:B------:R0:W-:Y:S01]  /*a880*/  STG.E.U8 desc[UR36][R16.64], R8 ;  /* 0x0000000810007986 */ /* 0x0001e2000c101124 */
[----:B------:R-:W-:Y:S05]  /*a890*/  BRA `(.L_x_10159) ;  /* 0x0000000000c07947 */ /* 0x000fea0003800000 */
.L_x_10176:
        /* <DEDUP_REMOVED lines=26> */
.L_x_10158:
        /* <DEDUP_REMOVED lines=16> */
.L_x_10187:
[----:B------:R-:W-:Y:S05]  /*ab40*/  BRA `(.L_x_10159) ;  /* 0x0000000000147947 */ /* 0x000fea0003800000 */
.L_x_10186:
[----:B------:R-:W0:Y:S02]  /*ab50*/  F2I.U64.F64.TRUNC R4, R4 ;  /* 0x0000000400047311 */ /* 0x000e24000030d800 */
[----:B0-----:R0:W-:Y:S01]  /*ab60*/  STG.E.64 desc[UR36][R16.64], R4 ;  /* 0x0000000410007986 */ /* 0x0011e2000c101b24 */
[----:B------:R-:W-:Y:S05]  /*ab70*/  BRA `(.L_x_10159) ;  /* 0x0000000000087947 */ /* 0x000fea0003800000 */
.L_x_10185:
[----:B------:R-:W0:Y:S02]  /*ab80*/  F2I.U32.F64.TRUNC R5, R4 ;  /* 0x0000000400057311 */ /* 0x000e24000030d000 */
[----:B0-----:R2:W-:Y:S02]  /*ab90*/  STG.E desc[UR36][R16.64], R5 ;  /* 0x0000000510007986 */ /* 0x0015e4000c101924 */
.L_x_10159:
[----:B------:R-:W-:-:S07]  /*aba0*/  VIADD R19, R19, 0x80 ;  /* 0x0000008013137836 */ /* 0x000fce0000000000 */
.L_x_10117:
[----:B------:R-:W-:Y:S05]  /*abb0*/  BSYNC B6 ;  /* 0x0000000000067941 */ /* 0x000fea0003800000 */
.L_x_10116:
        /* <DEDUP_REMOVED lines=306> */
.L_x_10188:
        /* <DEDUP_REMOVED lines=21> */
.L_x_10192:
[----:B------:R-:W2:Y:S02]  /*c030*/  LDG.E.U8 R2, desc[UR36][R2.64] ;  /* 0x0000002402027981 */ /* 0x000ea4000c1e1100 */
[----:B--2---:R0:W1:Y:S01]  /*c040*/  I2F.F64.U16 R4, R2 ;  /* 0x0000000200047312 */ /* 0x0040620000101800 */
[----:B------:R-:W-:Y:S05]  /*c050*/  BRA `(.L_x_10194) ;  /* 0x0000000c00707947 */ /* 0x000fea0003800000 */
.L_x_10191:
        /* <DEDUP_REMOVED lines=9> */
.L_x_10196:
[----:B------:R-:W2:Y:S02]  /*c0f0*/  LDG.E R2, desc[UR36][R2.64] ;  /* 0x0000002402027981 */ /* 0x000ea4000c1e1900 */
[----:B--2---:R0:W1:Y:S01]  /*c100*/  I2F.F64 R4, R2 ;  /* 0x0000000200047312 */ /* 0x0040620000201c00 */
[----:B------:R-:W-:Y:S05]  /*c110*/  BRA `(.L_x_10194) ;  /* 0x0000000c00407947 */ /* 0x000fea0003800000 */
.L_x_10195:
[----:B------:R-:W2:Y:S02]  /*c120*/  LDG.E.U16 R2, desc[UR36][R2.64] ;  /* 0x0000002402027981 */ /* 0x000ea4000c1e1500 */
[----:B--2---:R0:W1:Y:S01]  /*c130*/  I2F.F64.S16 R4, R2 ;  /* 0x0000000200047312 */ /* 0x0040620000101c00 */
[----:B------:R-:W-:Y:S05]  /*c140*/  BRA `(.L_x_10194) ;  /* 0x0000000c00347947 */ /* 0x000fea0003800000 */
.L_x_10190:
        /* <DEDUP_REMOVED lines=10> */
.L_x_10198:
[----:B------:R-:W2:Y:S02]  /*c1f0*/  LDG.E.U16 R0, desc[UR36][R2.64] ;  /* 0x0000002402007981 */ /* 0x000ea4000c1e1500 */
[----:B--2---:R-:W-:-:S05]  /*c200*/  HADD2.F32 R0, -RZ, R0.H0_H0 ;  /* 0x20000000ff007230 */ /* 0x004fca0000004100 */
[----:B------:R-:W-:-:S04]  /*c210*/  FMUL.FTZ R0, R0, 1 ;  /* 0x3f80000000007820 */ /* 0x000fc80000410000 */
[----:B------:R0:W1:Y:S01]  /*c220*/  F2F.F64.F32 R4, R0 ;  /* 0x0000000000047310 */ /* 0x0000620000201800 */
[----:B------:R-:W-:Y:S05]  /*c230*/  BRA `(.L_x_10194) ;  /* 0x0000000800f87947 */ /* 0x000fea0003800000 */
.L_x_10197:
        /* <DEDUP_REMOVED lines=10> */
.L_x_10200:
[----:B------:R-:W2:Y:S02]  /*c2e0*/  LDG.E.U16 R2, desc[UR36][R2.64] ;  /* 0x0000002402027981 */ /* 0x000ea4000c1e1500 */
[----:B--2---:R-:W-:-:S05]  /*c2f0*/  HADD2.F32 R0, -RZ, R2.H0_H0 ;  /* 0x20000002ff007230 */ /* 0x004fca0000004100 */
[----:B------:R-:W-:-:S04]  /*c300*/  FMUL.FTZ R0, R0, 1 ;  /* 0x3f80000000007820 */ /* 0x000fc80000410000 */
[----:B------:R3:W4:Y:S01]  /*c310*/  F2F.F64.F32 R4, R0 ;  /* 0x0000000000047310 */ /* 0x0007220000201800 */
[----:B------:R-:W-:Y:S05]  /*c320*/  BRA `(.L_x_10194) ;  /* 0x0000000800bc7947 */ /* 0x000fea0003800000 */
.L_x_10199:
[----:B------:R0:W5:Y:S01]  /*c330*/  LDG.E.64 R4, desc[UR36][R2.64] ;  /* 0x0000002402047981 */ /* 0x000162000c1e1b00 */
[----:B------:R-:W-:Y:S05]  /*c340*/  BRA `(.L_x_10194) ;  /* 0x0000000800b47947 */ /* 0x000fea0003800000 */
.L_x_10189:
        /* <DEDUP_REMOVED lines=13> */
.L_x_10203:
[----:B------:R0:W5:Y:S01]  /*c420*/  LDG.E.64 R4, desc[UR36][R2.64] ;  /* 0x0000002402047981 */ /* 0x000162000c1e1b00 */
[----:B------:R-:W-:Y:S05]  /*c430*/  BRA `(.L_x_10194) ;  /* 0x0000000800787947 */ /* 0x000fea0003800000 */
.L_x_10202:
        /* <DEDUP_REMOVED lines=28> */
.L_x_10205:
        /* <DEDUP_REMOVED lines=15> */
.L_x_10204:
[----:B------:R-:W2:Y:S02]  /*c6f0*/  LDG.E.U16 R0, desc[UR36][R2.64] ;  /* 0x0000002402007981 */ /* 0x000ea4000c1e1500 */
[----:B--2---:R-:W-:-:S04]  /*c700*/  IMAD.U32 R0, R0, 0x10000, RZ ;  /* 0x0001000000007824 */ /* 0x004fc800078e00ff */
[----:B------:R-:W-:-:S04]  /*c710*/  FMUL.FTZ R0, R0, 1 ;  /* 0x3f80000000007820 */ /* 0x000fc80000410000 */
[----:B------:R0:W1:Y:S01]  /*c720*/  F2F.F64.F32 R4, R0 ;  /* 0x0000000000047310 */ /* 0x0000620000201800 */
[----:B------:R-:W-:Y:S05]  /*c730*/  BRA `(.L_x_10194) ;  /* 0x0000000400b87947 */ /* 0x000fea0003800000 */
.L_x_10201:
        /* <DEDUP_REMOVED lines=11> */
.L_x_10208:
        /* <DEDUP_REMOVED lines=21> */
.L_x_10212:
[----:B------:R-:W-:Y:S05]  /*c940*/  BSYNC B1 ;  /* 0x0000000000017941 */ /* 0x000fea0003800000 */
.L_x_10211:
[----:B------:R-:W-:Y:S01]  /*c950*/  LEA R3, R0, 0x3b800000, 0x17 ;  /* 0x3b80000000037811 */ /* 0x000fe200078eb8ff */
[----:B------:R-:W-:-:S05]  /*c960*/  IMAD.SHL.U32 R0, R2, 0x100000, RZ ;  /* 0x0010000002007824 */ /* 0x000fca00078e00ff */
[----:B------:R-:W-:-:S07]  /*c970*/  LOP3.LUT R0, R3, R0, R4, 0xfe, !PT ;  /* 0x0000000003007212 */ /* 0x000fce00078efe04 */
.L_x_10210:
[----:B------:R-:W-:Y:S05]  /*c980*/  BSYNC B0 ;  /* 0x0000000000007941 */ /* 0x000fea0003800000 */
.L_x_10209:
[----:B------:R-:W-:-:S04]  /*c990*/  FMUL.FTZ R0, R0, 1 ;  /* 0x3f80000000007820 */ /* 0x000fc80000410000 */
[----:B------:R0:W1:Y:S01]  /*c9a0*/  F2F.F64.F32 R4, R0 ;  /* 0x0000000000047310 */ /* 0x0000620000201800 */
[----:B------:R-:W-:Y:S05]  /*c9b0*/  BRA `(.L_x_10194) ;  /* 0x0000000400187947 */ /* 0x000fea0003800000 */
.L_x_10207:
        /* <DEDUP_REMOVED lines=21> */
.L_x_10216:
[----:B------:R-:W-:Y:S05]  /*cb10*/  BSYNC B1 ;  /* 0x0000000000017941 */ /* 0x000fea0003800000 */
.L_x_10215:
[----:B------:R-:W-:Y:S01]  /*cb20*/  LEA R3, R0, 0x37800000, 0x17 ;  /* 0x3780000000037811 */ /* 0x000fe200078eb8ff */
[----:B------:R-:W-:-:S05]  /*cb30*/  IMAD.SHL.U32 R0, R2, 0x200000, RZ ;  /* 0x0020000002007824 */ /* 0x000fca00078e00ff */
[----:B------:R-:W-:-:S07]  /*cb40*/  LOP3.LUT R0, R3, R0, R4, 0xfe, !PT ;  /* 0x0000000003007212 */ /* 0x000fce00078efe04 */
.L_x_10214:
[----:B------:R-:W-:Y:S05]  /*cb50*/  BSYNC B0 ;  /* 0x0000000000007941 */ /* 0x000fea0003800000 */
.L_x_10213:
[----:B------:R-:W-:-:S04]  /*cb60*/  FMUL.FTZ R0, R0, 1 ;  /* 0x3f80000000007820 */ /* 0x000fc80000410000 */
[----:B------:R0:W1:Y:S01]  /*cb70*/  F2F.F64.F32 R4, R0 ;  /* 0x0000000000047310 */ /* 0x0000620000201800 */
[----:B------:R-:W-:Y:S05]  /*cb80*/  BRA `(.L_x_10194) ;  /* 0x0000000000a47947 */ /* 0x000fea0003800000 */
.L_x_10206:
        /* <DEDUP_REMOVED lines=14> */
.L_x_10220:
[----:B------:R-:W-:Y:S05]  /*cc70*/  BSYNC B0 ;  /* 0x0000000000007941 */ /* 0x000fea0003800000 */
.L_x_10219:
[----:B------:R-:W-:-:S04]  /*cc80*/  FMUL.FTZ R0, R0, 1 ;  /* 0x3f80000000007820 */ /* 0x000fc80000410000 */
[----:B------:R0:W1:Y:S01]  /*cc90*/  F2F.F64.F32 R4, R0 ;  /* 0x0000000000047310 */ /* 0x0000620000201800 */
[----:B------:R-:W-:Y:S05]  /*cca0*/  BRA `(.L_x_10194) ;  /* 0x00000000005c7947 */ /* 0x000fea0003800000 */
.L_x_10193:
        /* <DEDUP_REMOVED lines=16> */
.L_x_10221:
[----:B------:R-:W-:Y:S01]  /*cdb0*/  CS2R R4, SRZ ;  /* 0x0000000000047805 */ /* 0x000fe2000001ff00 */
[----:B------:R-:W-:Y:S06]  /*cdc0*/  BRA `(.L_x_10194) ;  /* 0x0000000000147947 */ /* 0x000fec0003800000 */
.L_x_10218:
[----:B------:R-:W2:Y:S02]  /*cdd0*/  LDG.E.64 R4, desc[UR36][R2.64] ;  /* 0x0000002402047981 */ /* 0x000ea4000c1e1b00 */
[----:B--2---:R-:W0:Y:S01]  /*cde0*/  I2F.F64.U64 R4, R4 ;  /* 0x0000000400047312 */ /* 0x004e220000301800 */
[----:B------:R-:W-:Y:S05]  /*cdf0*/  BRA `(.L_x_10194) ;  /* 0x0000000000087947 */ /* 0x000fea0003800000 */
.L_x_10217:
[----:B------:R-:W2:Y:S02]  /*ce00*/  LDG.E R2, desc[UR36][R2.64] ;  /* 0x0000002402027981 */ /* 0x000ea4000c1e1900 */
[----:B--2---:R0:W1:Y:S02]  /*ce10*/  I2F.F64.U32 R4, R2 ;  /* 0x0000000200047312 */ /* 0x0040640000201800 */
.L_x_10194:
        /* <DEDUP_REMOVED lines=82> */
.L_x_10223:
[----:B------:R-:W-:Y:S05]  /*d340*/  BSYNC B0 ;  /* 0x0000000000007941 */ /* 0x000fea0003800000 */
.L_x_10222:
        /* <DEDUP_REMOVED lines=19> */
.L_x_10227:
[----:B------:R-:W0:Y:S02]  /*d480*/  F2I.S64.F64.TRUNC R4, R4 ;  /* 0x0000000400047311 */ /* 0x000e24000030d900 */
[----:B0-----:R-:W-:-:S05]  /*d490*/  MOV R3, R4 ;  /* 0x0000000400037202 */ /* 0x001fca0000000f00 */
[----:B------:R-:W-:Y:S01]  /*d4a0*/  STG.E.U8 desc[UR36][R16.64], R3 ;  /* 0x0000000310007986 */ /* 0x000fe2000c101124 */
[----:B------:R-:W-:Y:S05]  /*d4b0*/  EXIT ;  /* 0x000000000000794d */ /* 0x000fea0003800000 */
.L_x_10226:
        /* <DEDUP_REMOVED lines=9> */
.L_x_10230:
[----:B------:R-:W0:Y:S02]  /*d550*/  F2I.F64.TRUNC R5, R4 ;  /* 0x0000000400057311 */ /* 0x000e24000030d100 */
[----:B0-----:R-:W-:Y:S01]  /*d560*/  STG.E desc[UR36][R16.64], R5 ;  /* 0x0000000510007986 */ /* 0x001fe2000c101924 */
[----:B------:R-:W-:Y:S05]  /*d570*/  EXIT ;  /* 0x000000000000794d */ /* 0x000fea0003800000 */
.L_x_10229:
[----:B------:R-:W0:Y:S02]  /*d580*/  F2I.F64.TRUNC R5, R4 ;  /* 0x0000000400057311 */ /* 0x000e24000030d100 */
[----:B0-----:R-:W-:Y:S01]  /*d590*/  STG.E.U16 desc[UR36][R16.64], R5 ;  /* 0x0000000510007986 */ /* 0x001fe2000c101524 */
[----:B------:R-:W-:Y:S05]  /*d5a0*/  EXIT ;  /* 0x000000000000794d */ /* 0x000fea0003800000 */
.L_x_10225:
        /* <DEDUP_REMOVED lines=13> */
.L_x_10232:
        /* <DEDUP_REMOVED lines=8> */
.L_x_10231:
        /* <DEDUP_REMOVED lines=14> */
.L_x_10234:
        /* <DEDUP_REMOVED lines=9> */
.L_x_10233:
[----:B------:R-:W-:Y:S01]  /*d870*/  STG.E.64 desc[UR36][R16.64], R4 ;  /* 0x0000000410007986 */ /* 0x000fe2000c101b24 */
[----:B------:R-:W-:Y:S05]  /*d880*/  EXIT ;  /* 0x000000000000794d */ /* 0x000fea0003800000 */
.L_x_10224:
        /* <DEDUP_REMOVED lines=12> */
.L_x_10237:
[----:B------:R-:W-:-:S05]  /*d950*/  CS2R R6, SRZ ;  /* 0x0000000000067805 */ /* 0x000fca000001ff00 */
[----:B------:R-:W-:Y:S01]  /*d960*/  STG.E.128 desc[UR36][R16.64], R4 ;  /* 0x0000000410007986 */ /* 0x000fe2000c101d24 */
[----:B------:R-:W-:Y:S05]  /*d970*/  EXIT ;  /* 0x000000000000794d */ /* 0x000fea0003800000 */
.L_x_10236:
        /* <DEDUP_REMOVED lines=25> */
.L_x_10241:
[----:B------:R-:W-:Y:S05]  /*db10*/  BSYNC B0 ;  /* 0x0000000000007941 */ /* 0x000fea0003800000 */
.L_x_10240:
[----:B------:R-:W-:-:S05]  /*db20*/  LOP3.LUT R3, R0, R3, RZ, 0xfc, !PT ;  /* 0x0000000300037212 */ /* 0x000fca00078efcff */
[----:B------:R-:W-:Y:S01]  /*db30*/  STG.E.U8 desc[UR36][R16.64], R3 ;  /* 0x0000000310007986 */ /* 0x000fe2000c101124 */
[----:B------:R-:W-:Y:S05]  /*db40*/  EXIT ;  /* 0x000000000000794d */ /* 0x000fea0003800000 */
.L_x_10239:
        /* <DEDUP_REMOVED lines=17> */
.L_x_10243:
[----:B------:R-:W-:Y:S01]  /*dc60*/  IMAD.MOV.U32 R0, RZ, RZ, 0x7f ;  /* 0x0000007fff007424 */ /* 0x000fe200078e00ff */
[----:B------:R-:W-:-:S04]  /*dc70*/  ISETP.GT.U32.AND P0, PT, R2, 0x7f800000, PT ;  /* 0x7f8000000200780c */ /* 0x000fc80003f04070 */
[----:B------:R-:W-:-:S09]  /*dc80*/  SEL R0, R0, 0x7c, P0 ;  /* 0x0000007c00007807 */ /* 0x000fd20000000000 */
.L_x_10244:
[----:B------:R-:W-:Y:S05]  /*dc90*/  BSYNC B0 ;  /* 0x0000000000007941 */ /* 0x000fea0003800000 */
.L_x_10242:
[----:B------:R-:W-:-:S04]  /*dca0*/  LOP3.LUT R2, R3, 0x80000000, RZ, 0xc0, !PT ;  /* 0x8000000003027812 */ /* 0x000fc800078ec0ff */
[----:B------:R-:W-:-:S04]  /*dcb0*/  SHF.R.U32.HI R3, RZ, 0x18, R2 ;  /* 0x00000018ff037819 */ /* 0x000fc80000011602 */
[----:B------:R-:W-:-:S05]  /*dcc0*/  LOP3.LUT R3, R0, R3, RZ, 0xfc, !PT ;  /* 0x0000000300037212 */ /* 0x000fca00078efcff */
[----:B------:R-:W-:Y:S01]  /*dcd0*/  STG.E.U8 desc[UR36][R16.64], R3 ;  /* 0x0000000310007986 */ /* 0x000fe2000c101124 */
[----:B------:R-:W-:Y:S05]  /*dce0*/  EXIT ;  /* 0x000000000000794d */ /* 0x000fea0003800000 */
.L_x_10238:
        /* <DEDUP_REMOVED lines=8> */
.L_x_10235:
        /* <DEDUP_REMOVED lines=11> */
.L_x_10247:
        /* <DEDUP_REMOVED lines=21> */
.L_x_10250:
[----:B------:R-:W-:-:S04]  /*df70*/  LOP3.LUT R2, R3, 0x80000000, RZ, 0xc0, !PT ;  /* 0x8000000003027812 */ /* 0x000fc800078ec0ff */
[----:B------:R-:W-:-:S04]  /*df80*/  SHF.R.U32.HI R3, RZ, 0x18, R2 ;  /* 0x00000018ff037819 */ /* 0x000fc80000011602 */
[----:B------:R-:W-:-:S04]  /*df90*/  LOP3.LUT R0, R0, R3, RZ, 0xfc, !PT ;  /* 0x0000000300007212 */ /* 0x000fc800078efcff */
[----:B------:R-:W-:-:S07]  /*dfa0*/  PRMT R8, R0, 0x7610, R8 ;  /* 0x0000761000087816 */ /* 0x000fce0000000008 */
.L_x_10249:
[----:B------:R-:W-:Y:S05]  /*dfb0*/  BSYNC B0 ;  /* 0x0000000000007941 */ /* 0x000fea0003800000 */
.L_x_10248:
[----:B------:R-:W-:Y:S01]  /*dfc0*/  STG.E.U8 desc[UR36][R16.64], R8 ;  /* 0x0000000810007986 */ /* 0x000fe2000c101124 */
[----:B------:R-:W-:Y:S05]  /*dfd0*/  EXIT ;  /* 0x000000000000794d */ /* 0x000fea0003800000 */
.L_x_10246:
        /* <DEDUP_REMOVED lines=21> */
.L_x_10253:
[----:B------:R-:W-:-:S04]  /*e130*/  LOP3.LUT R2, R3, 0x80000000, RZ, 0xc0, !PT ;  /* 0x8000000003027812 */ /* 0x000fc800078ec0ff */
[----:B------:R-:W-:-:S04]  /*e140*/  SHF.R.U32.HI R3, RZ, 0x18, R2 ;  /* 0x00000018ff037819 */ /* 0x000fc80000011602 */
[----:B------:R-:W-:-:S04]  /*e150*/  LOP3.LUT R0, R0, R3, RZ, 0xfc, !PT ;  /* 0x0000000300007212 */ /* 0x000fc800078efcff */
[----:B------:R-:W-:-:S07]  /*e160*/  PRMT R8, R0, 0x7610, R8 ;  /* 0x0000761000087816 */ /* 0x000fce0000000008 */
.L_x_10252:
[----:B------:R-:W-:Y:S05]  /*e170*/  BSYNC B0 ;  /* 0x0000000000007941 */ /* 0x000fea0003800000 */
.L_x_10251:
[----:B------:R-:W-:Y:S01]  /*e180*/  STG.E.U8 desc[UR36][R16.64], R8 ;  /* 0x0000000810007986 */ /* 0x000fe2000c101124 */
[----:B------:R-:W-:Y:S05]  /*e190*/  EXIT ;  /* 0x000000000000794d */ /* 0x000fea0003800000 */
.L_x_10245:
        /* <DEDUP_REMOVED lines=26> */
.L_x_10228:
        /* <DEDUP_REMOVED lines=16> */
.L_x_10256:
[----:B------:R-:W-:Y:S05]  /*e440*/  EXIT ;  /* 0x000000000000794d */ /* 0x000fea0003800000 */
.L_x_10255:
[----:B------:R-:W0:Y:S02]  /*e450*/  F2I.U64.F64.TRUNC R4, R4 ;  /* 0x0000000400047311 */ /* 0x000e24000030d800 */
[----:B0-----:R-:W-:Y:S01]  /*e460*/  STG.E.64 desc[UR36][R16.64], R4 ;  /* 0x0000000410007986 */ /* 0x001fe2000c101b24 */
[----:B------:R-:W-:Y:S05]  /*e470*/  EXIT ;  /* 0x000000000000794d */ /* 0x000fea0003800000 */
.L_x_10254:
[----:B------:R-:W0:Y:S02]  /*e480*/  F2I.U32.F64.TRUNC R5, R4 ;  /* 0x0000000400057311 */ /* 0x000e24000030d000 */
[----:B0-----:R-:W-:Y:S01]  /*e490*/  STG.E desc[UR36][R16.64], R5 ;  /* 0x0000000510007986 */ /* 0x001fe2000c101924 */
[----:B------:R-:W-:Y:S05]  /*e4a0*/  EXIT ;  /* 0x000000000000794d */ /* 0x000fea0003800000 */
.L_x_10257:
        /* <DEDUP_REMOVED lines=13> */
.L_x_13342:


//--------------------- .text._ZN2at6native27unrolled_elementwise_kernelIZZZNS0_17log10_kernel_cudaERNS_18TensorIteratorBaseEENKUlvE0_clEvENKUlvE_clEvEUldE_St5arrayIPcLm2EELi4E23TrivialOffsetCalculatorILi1EjESB_NS0_6memory12LoadWithCastILi1EEENSC_13StoreWithCastILi1EEEEEviT_T0_T2_T3_T4_T5_ --------------------------
	.section	.text._ZN2at6native27unrolled_elementwise_kernelIZZZNS0_17log10_kernel_cudaERNS_18TensorIteratorBaseEENKUlvE0_clEvENKUlvE_clEvEUldE_St5arrayIPcLm2EELi4E23TrivialOffsetCalculatorILi1EjESB_NS0_6memory12LoadWithCastILi1EEENSC_13StoreWithCastILi1EEEEEviT_T0_T2_T3_T4_T5_,"ax",@progbits
	.align	128
        .global         _ZN2at6native27unrolled_elementwise_kernelIZZZNS0_17log10_kernel_cudaERNS_18TensorIteratorBaseEENKUlvE0_clEvENKUlvE_clEvEUldE_St5arrayIPcLm2EELi4E23TrivialOffsetCalculatorILi1EjESB_NS0_6memory12LoadWithCastILi1EEENSC_13StoreWithCastILi1EEEEEviT_T0_T2_T3_T4_T5_
        .type           _ZN2at6native27unrolled_elementwise_kernelIZZZNS0_17log10_kernel_cudaERNS_18TensorIteratorBaseEENKUlvE0_clEvENKUlvE_clEvEUldE_St5arrayIPcLm2EELi4E23TrivialOffsetCalculatorILi1EjESB_NS0_6memory12LoadWithCastILi1EEENSC_13StoreWithCastILi1EEEEEviT_T0_T2_T3_T4_T5_,@function
        .size           _ZN2at6native27unrolled_elementwise_kernelIZZZNS0_17log10_kernel_cudaERNS_18TensorIteratorBaseEENKUlvE0_clEvENKUlvE_clEvEUldE_St5arrayIPcLm2EELi4E23TrivialOffsetCalculatorILi1EjESB_NS0_6memory12LoadWithCastILi1EEENSC_13StoreWithCastILi1EEEEEviT_T0_T2_T3_T4_T5_,(.L_x_13343 - _ZN2at6native27unrolled_elementwise_kernelIZZZNS0_17log10_kernel_cudaERNS_18TensorIteratorBaseEENKUlvE0_clEvENKUlvE_clEvEUldE_St5arrayIPcLm2EELi4E23TrivialOffsetCalculatorILi1EjESB_NS0_6memory12LoadWithCastILi1EEENSC_13StoreWithCastILi1EEEEEviT_T0_T2_T3_T4_T5_)
        .other          _ZN2at6native27unrolled_elementwise_kernelIZZZNS0_17log10_kernel_cudaERNS_18TensorIteratorBaseEENKUlvE0_clEvENKUlvE_clEvEUldE_St5arrayIPcLm2EELi4E23TrivialOffsetCalculatorILi1EjESB_NS0_6memory12LoadWithCastILi1EEENSC_13StoreWithCastILi1EEEEEviT_T0_T2_T3_T4_T5_,@"STO_CUDA_ENTRY STV_DEFAULT"
_ZN2at6native27unrolled_elementwise_kernelIZZZNS0_17log10_kernel_cudaERNS_18TensorIteratorBaseEENKUlvE0_clEvENKUlvE_clEvEUldE_St5arrayIPcLm2EELi4E23TrivialOffsetCalculatorILi1EjESB_NS0_6memory12LoadWithCastILi1EEENSC_13StoreWithCastILi1EEEEEviT_T0_T2_T3_T4_T5_:
.text._ZN2at6native27unrolled_elementwise_kernelIZZZNS0_17log10_kernel_cudaERNS_18TensorIteratorBaseEENKUlvE0_clEvENKUlvE_clEvEUldE_St5arrayIPcLm2EELi4E23TrivialOffsetCalculatorILi1EjESB_NS0_6memory12LoadWithCastILi1EEENSC_13StoreWithCastILi1EEEEEviT_T0_T2_T3_T4_T5_:
        /* <DEDUP_REMOVED lines=32> */
.L_x_10263:
[----:B------:R-:W2:Y:S02]  /*0200*/  LDG.E.U8 R4, desc[UR36][R4.64] ;  /* 0x0000002404047981 */ /* 0x000ea4000c1e1100 */
[----:B--2---:R0:W1:Y:S01]  /*0210*/  I2F.F64.U16 R26, R4 ;  /* 0x00000004001a7312 */ /* 0x0040620000101800 */
[----:B------:R-:W-:Y:S05]  /*0220*/  BRA `(.L_x_10265) ;  /* 0x0000000c00747947 */ /* 0x000fea0003800000 */
.L_x_10262:
        /* <DEDUP_REMOVED lines=9> */
.L_x_10267:
[----:B------:R-:W2:Y:S02]  /*02c0*/  LDG.E R4, desc[UR36][R4.64] ;  /* 0x0000002404047981 */ /* 0x000ea4000c1e1900 */
[----:B--2---:R1:W2:Y:S01]  /*02d0*/  I2F.F64 R26, R4 ;  /* 0x00000004001a7312 */ /* 0x0042a20000201c00 */
[----:B------:R-:W-:Y:S05]  /*02e0*/  BRA `(.L_x_10265) ;  /* 0x0000000c00447947 */ /* 0x000fea0003800000 */
.L_x_10266:
[----:B------:R-:W2:Y:S02]  /*02f0*/  LDG.E.U16 R4, desc[UR36][R4.64] ;  /* 0x0000002404047981 */ /* 0x000ea4000c1e1500 */
[----:B--2---:R3:W4:Y:S01]  /*0300*/  I2F.F64.S16 R26, R4 ;  /* 0x00000004001a7312 */ /* 0x0047220000101c00 */
[----:B------:R-:W-:Y:S05]  /*0310*/  BRA `(.L_x_10265) ;  /* 0x0000000c00387947 */ /* 0x000fea0003800000 */
.L_x_10261:
        /* <DEDUP_REMOVED lines=10> */
.L_x_10269:
[----:B------:R-:W2:Y:S02]  /*03c0*/  LDG.E.U16 R0, desc[UR36][R4.64] ;  /* 0x0000002404007981 */ /* 0x000ea4000c1e1500 */
[----:B--2---:R-:W-:-:S05]  /*03d0*/  HADD2.F32 R0, -RZ, R0.H0_H0 ;  /* 0x20000000ff007230 */ /* 0x004fca0000004100 */
[----:B------:R-:W-:-:S04]  /*03e0*/  FMUL.FTZ R0, R0, 1 ;  /* 0x3f80000000007820 */ /* 0x000fc80000410000 */
[----:B------:R0:W1:Y:S01]  /*03f0*/  F2F.F64.F32 R26, R0 ;  /* 0x00000000001a7310 */ /* 0x0000620000201800 */
[----:B------:R-:W-:Y:S05]  /*0400*/  BRA `(.L_x_10265) ;  /* 0x0000000800fc7947 */ /* 0x000fea0003800000 */
.L_x_10268:
        /* <DEDUP_REMOVED lines=10> */
.L_x_10271:
[----:B------:R-:W2:Y:S02]  /*04b0*/  LDG.E.U16 R4, desc[UR36][R4.64] ;  /* 0x0000002404047981 */ /* 0x000ea4000c1e1500 */
[----:B--2---:R-:W-:-:S05]  /*04c0*/  HADD2.F32 R0, -RZ, R4.H0_H0 ;  /* 0x20000004ff007230 */ /* 0x004fca0000004100 */
[----:B------:R-:W-:-:S04]  /*04d0*/  FMUL.FTZ R0, R0, 1 ;  /* 0x3f80000000007820 */ /* 0x000fc80000410000 */
[----:B------:R0:W1:Y:S01]  /*04e0*/  F2F.F64.F32 R26, R0 ;  /* 0x00000000001a7310 */ /* 0x0000620000201800 */
[----:B------:R-:W-:Y:S05]  /*04f0*/  BRA `(.L_x_10265) ;  /* 0x0000000800c07947 */ /* 0x000fea0003800000 */
.L_x_10270:
[----:B------:R0:W5:Y:S01]  /*0500*/  LDG.E.64 R26, desc[UR36][R4.64] ;  /* 0x00000024041a7981 */ /* 0x000162000c1e1b00 */
[----:B------:R-:W-:Y:S05]  /*0510*/  BRA `(.L_x_10265) ;  /* 0x0000000800b87947 */ /* 0x000fea0003800000 */
.L_x_10260:
        /* <DEDUP_REMOVED lines=13> */
.L_x_10274:
[----:B------:R0:W5:Y:S01]  /*05f0*/  LDG.E.64 R26, desc[UR36][R4.64] ;  /* 0x00000024041a7981 */ /* 0x000162000c1e1b00 */
[----:B------:R-:W-:Y:S05]  /*0600*/  BRA `(.L_x_10265) ;  /* 0x00000008007c7947 */ /* 0x000fea0003800000 */
.L_x_10273:
        /* <DEDUP_REMOVED lines=28> */
.L_x_10276:
        /* <DEDUP_REMOVED lines=16> */
.L_x_10275:
[----:B------:R-:W2:Y:S02]  /*08d0*/  LDG.E.U16 R0, desc[UR36][R4.64] ;  /* 0x0000002404007981 */ /* 0x000ea4000c1e1500 */
[----:B--2---:R-:W-:-:S04]  /*08e0*/  IMAD.U32 R0, R0, 0x10000, RZ ;  /* 0x0001000000007824 */ /* 0x004fc800078e00ff */
[----:B------:R-:W-:-:S04]  /*08f0*/  FMUL.FTZ R0, R0, 1 ;  /* 0x3f80000000007820 */ /* 0x000fc80000410000 */
[----:B------:R0:W1:Y:S01]  /*0900*/  F2F.F64.F32 R26, R0 ;  /* 0x00000000001a7310 */ /* 0x0000620000201800 */
[----:B------:R-:W-:Y:S05]  /*0910*/  BRA `(.L_x_10265) ;  /* 0x0000000400b87947 */ /* 0x000fea0003800000 */
.L_x_10272:
        /* <DEDUP_REMOVED lines=11> */
.L_x_10279:
        /* <DEDUP_REMOVED lines=21> */
.L_x_10283:
[----:B------:R-:W-:Y:S05]  /*0b20*/  BSYNC B1 ;  /* 0x0000000000017941 */ /* 0x000fea0003800000 */
.L_x_10282:
[----:B------:R-:W-:Y:S01]  /*0b30*/  LEA R5, R0, 0x3b800000, 0x17 ;  /* 0x3b80000000057811 */ /* 0x000fe200078eb8ff */
[----:B------:R-:W-:-:S05]  /*0b40*/  IMAD.SHL.U32 R0, R3, 0x100000, RZ ;  /* 0x0010000003007824 */ /* 0x000fca00078e00ff */
[----:B------:R-:W-:-:S07]  /*0b50*/  LOP3.LUT R0, R5, R0, R6, 0xfe, !PT ;  /* 0x0000000005007212 */ /* 0x000fce00078efe06 */
.L_x_10281:
[----:B------:R-:W-:Y:S05]  /*0b60*/  BSYNC B0 ;  /* 0x0000000000007941 */ /* 0x000fea0003800000 */
.L_x_10280:
[----:B------:R-:W-:-:S04]  /*0b70*/  FMUL.FTZ R0, R0, 1 ;  /* 0x3f80000000007820 */ /* 0x000fc80000410000 */
[----:B------:R0:W1:Y:S01]  /*0b80*/  F2F.F64.F32 R26, R0 ;  /* 0x00000000001a7310 */ /* 0x0000620000201800 */
[----:B------:R-:W-:Y:S05]  /*0b90*/  BRA `(.L_x_10265) ;  /* 0x0000000400187947 */ /* 0x000fea0003800000 */
.L_x_10278:
        /* <DEDUP_REMOVED lines=21> */
.L_x_10287:
[----:B------:R-:W-:Y:S05]  /*0cf0*/  BSYNC B1 ;  /* 0x0000000000017941 */ /* 0x000fea0003800000 */
.L_x_10286:
[----:B------:R-:W-:Y:S01]  /*0d00*/  LEA R5, R0, 0x37800000, 0x17 ;  /* 0x3780000000057811 */ /* 0x000fe200078eb8ff */
[----:B------:R-:W-:-:S05]  /*0d10*/  IMAD.SHL.U32 R0, R3, 0x200000, RZ ;  /* 0x0020000003007824 */ /* 0x000fca00078e00ff */
[----:B------:R-:W-:-:S07]  /*0d20*/  LOP3.LUT R0, R5, R0, R6, 0xfe, !PT ;  /* 0x0000000005007212 */ /* 0x000fce00078efe06 */
.L_x_10285:
[----:B------:R-:W-:Y:S05]  /*0d30*/  BSYNC B0 ;  /* 0x0000000000007941 */ /* 0x000fea0003800000 */
.L_x_10284:
[----:B------:R-:W-:-:S04]  /*0d40*/  FMUL.FTZ R0, R0, 1 ;  /* 0x3f80000000007820 */ /* 0x000fc80000410000 */
[----:B------:R0:W1:Y:S01]  /*0d50*/  F2F.F64.F32 R26, R0 ;  /* 0x00000000001a7310 */ /* 0x0000620000201800 */
[----:B------:R-:W-:Y:S05]  /*0d60*/  BRA `(.L_x_10265) ;  /* 0x0000000000a47947 */ /* 0x000fea0003800000 */
.L_x_10277:
        /* <DEDUP_REMOVED lines=14> */
.L_x_10291:
[----:B------:R-:W-:Y:S05]  /*0e50*/  BSYNC B0 ;  /* 0x0000000000007941 */ /* 0x000fea0003800000 */
.L_x_10290:
[----:B------:R-:W-:-:S04]  /*0e60*/  FMUL.FTZ R0, R0, 1 ;  /* 0x3f80000000007820 */ /* 0x000fc80000410000 */
[----:B------:R0:W1:Y:S01]  /*0e70*/  F2F.F64.F32 R26, R0 ;  /* 0x00000000001a7310 */ /* 0x0000620000201800 */
[----:B------:R-:W-:Y:S05]  /*0e80*/  BRA `(.L_x_10265) ;  /* 0x00000000005c7947 */ /* 0x000fea0003800000 */
.L_x_10264:
        /* <DEDUP_REMOVED lines=16> */
.L_x_10292:
[----:B------:R-:W-:Y:S01]  /*0f90*/  CS2R R26, SRZ ;  /* 0x00000000001a7805 */ /* 0x000fe2000001ff00 */
[----:B------:R-:W-:Y:S06]  /*0fa0*/  BRA `(.L_x_10265) ;  /* 0x0000000000147947 */ /* 0x000fec0003800000 */
.L_x_10289:
[----:B------:R-:W2:Y:S02]  /*0fb0*/  LDG.E.64 R26, desc[UR36][R4.64] ;  /* 0x00000024041a7981 */ /* 0x000ea4000c1e1b00 */
[----:B--2---:R-:W0:Y:S01]  /*0fc0*/  I2F.F64.U64 R26, R26 ;  /* 0x0000001a001a7312 */ /* 0x004e220000301800 */
[----:B------:R-:W-:Y:S05]  /*0fd0*/  BRA `(.L_x_10265) ;  /* 0x0000000000087947 */ /* 0x000fea0003800000 */
.L_x_10288:
[----:B------:R-:W2:Y:S02]  /*0fe0*/  LDG.E R4, desc[UR36][R4.64] ;  /* 0x0000002404047981 */ /* 0x000ea4000c1e1900 */
[----:B--2---:R0:W1:Y:S02]  /*0ff0*/  I2F.F64.U32 R26, R4 ;  /* 0x00000004001a7312 */ /* 0x0040640000201800 */
.L_x_10265:
[----:B------:R-:W3:Y:S02]  /*1000*/  S2R R22, SR_TID.X ;  /* 0x0000000000167919 */ /* 0x000ee40000002100 */
[----:B---3--:R-:W-:-:S07]  /*1010*/  VIADD R22, R22, 0x80 ;  /* 0x0000008016167836 */ /* 0x008fce0000000000 */
.L_x_10259:
[----:B------:R-:W-:Y:S05]  /*1020*/  BSYNC B6 ;  /* 0x0000000000067941 */ /* 0x000fea0003800000 */
.L_x_10258:
        /* <DEDUP_REMOVED lines=24> */
.L_x_10298:
[----:B------:R-:W3:Y:S02]  /*11b0*/  LDG.E.U8 R4, desc[UR36][R4.64] ;  /* 0x0000002404047981 */ /* 0x000ee4000c1e1100 */
[----:B---3--:R0:W1:Y:S01]  /*11c0*/  I2F.F64.U16 R28, R4 ;  /* 0x00000004001c7312 */ /* 0x0080620000101800 */
[----:B------:R-:W-:Y:S05]  /*11d0*/  BRA `(.L_x_10300) ;  /* 0x0000000c00707947 */ /* 0x000fea0003800000 */
.L_x_10297:
        /* <DEDUP_REMOVED lines=9> */
.L_x_10302:
[----:B------:R-:W3:Y:S02]  /*1270*/  LDG.E R4, desc[UR36][R4.64] ;  /* 0x0000002404047981 */ /* 0x000ee4000c1e1900 */
[----:B---3--:R0:W1:Y:S01]  /*1280*/  I2F.F64 R28, R4 ;  /* 0x00000004001c7312 */ /* 0x0080620000201c00 */
[----:B------:R-:W-:Y:S05]  /*1290*/  BRA `(.L_x_10300) ;  /* 0x0000000c00407947 */ /* 0x000fea0003800000 */
.L_x_10301:
[----:B------:R-:W3:Y:S02]  /*12a0*/  LDG.E.U16 R4, desc[UR36][R4.64] ;  /* 0x0000002404047981 */ /* 0x000ee4000c1e1500 */
[----:B---3--:R0:W1:Y:S01]  /*12b0*/  I2F.F64.S16 R28, R4 ;  /* 0x00000004001c7312 */ /* 0x0080620000101c00 */
[----:B------:R-:W-:Y:S05]  /*12c0*/  BRA `(.L_x_10300) ;  /* 0x0000000c00347947 */ /* 0x000fea0003800000 */
.L_x_10296:
        /* <DEDUP_REMOVED lines=10> */
.L_x_10304:
[----:B------:R-:W3:Y:S02]  /*1370*/  LDG.E.U16 R0, desc[UR36][R4.64] ;  /* 0x0000002404007981 */ /* 0x000ee4000c1e1500 */
[----:B---3--:R-:W-:-:S05]  /*1380*/  HADD2.F32 R0, -RZ, R0.H0_H0 ;  /* 0x20000000ff007230 */ /* 0x008fca0000004100 */
[----:B------:R-:W-:-:S04]  /*1390*/  FMUL.FTZ R0, R0, 1 ;  /* 0x3f80000000007820 */ /* 0x000fc80000410000 */
[----:B------:R0:W1:Y:S01]  /*13a0*/  F2F.F64.F32 R28, R0 ;  /* 0x00000000001c7310 */ /* 0x0000620000201800 */
[----:B------:R-:W-:Y:S05]  /*13b0*/  BRA `(.L_x_10300) ;  /* 0x0000000800f87947 */ /* 0x000fea0003800000 */
.L_x_10303:
        /* <DEDUP_REMOVED lines=10> */
.L_x_10306:
[----:B------:R-:W3:Y:S02]  /*1460*/  LDG.E.U16 R4, desc[UR36][R4.64] ;  /* 0x0000002404047981 */ /* 0x000ee4000c1e1500 */
[----:B---3--:R-:W-:-:S05]  /*1470*/  HADD2.F32 R0, -RZ, R4.H0_H0 ;  /* 0x20000004ff007230 */ /* 0x008fca0000004100 */
[----:B------:R-:W-:-:S04]  /*1480*/  FMUL.FTZ R0, R0, 1 ;  /* 0x3f80000000007820 */ /* 0x000fc80000410000 */
[----:B------:R0:W1:Y:S01]  /*1490*/  F2F.F64.F32 R28, R0 ;  /* 0x00000000001c7310 */ /* 0x0000620000201800 */
[----:B------:R-:W-:Y:S05]  /*14a0*/  BRA `(.L_x_10300) ;  /* 0x0000000800bc7947 */ /* 0x000fea0003800000 */
.L_x_10305:
[----:B------:R0:W5:Y:S01]  /*14b0*/  LDG.E.64 R28, desc[UR36][R4.64] ;  /* 0x00000024041c7981 */ /* 0x000162000c1e1b00 */
[----:B------:R-:W-:Y:S05]  /*14c0*/  BRA `(.L_x_10300) ;  /* 0x0000000800b47947 */ /* 0x000fea0003800000 */
.L_x_10295:
        /* <DEDUP_REMOVED lines=13> */
.L_x_10309:
[----:B------:R0:W5:Y:S01]  /*15a0*/  LDG.E.64 R28, desc[UR36][R4.64] ;  /* 0x00000024041c7981 */ /* 0x000162000c1e1b00 */
[----:B------:R-:W-:Y:S05]  /*15b0*/  BRA `(.L_x_10300) ;  /* 0x0000000800787947 */ /* 0x000fea0003800000 */
.L_x_10308:
        /* <DEDUP_REMOVED lines=28> */
.L_x_10311:
        /* <DEDUP_REMOVED lines=15> */
.L_x_10310:
[----:B------:R-:W3:Y:S02]  /*1870*/  LDG.E.U16 R0, desc[UR36][R4.64] ;  /* 0x0000002404007981 */ /* 0x000ee4000c1e1500 */
[----:B---3--:R-:W-:-:S04]  /*1880*/  IMAD.U32 R0, R0, 0x10000, RZ ;  /* 0x0001000000007824 */ /* 0x008fc800078e00ff */
[----:B------:R-:W-:-:S04]  /*1890*/  FMUL.FTZ R0, R0, 1 ;  /* 0x3f80000000007820 */ /* 0x000fc80000410000 */
[----:B------:R0:W1:Y:S01]  /*18a0*/  F2F.F64.F32 R28, R0 ;  /* 0x00000000001c7310 */ /* 0x0000620000201800 */
[----:B------:R-:W-:Y:S05]  /*18b0*/  BRA `(.L_x_10300) ;  /* 0x0000000400b87947 */ /* 0x000fea0003800000 */
.L_x_10307:
        /* <DEDUP_REMOVED lines=11> */
.L_x_10314:
        /* <DEDUP_REMOVED lines=21> */
.L_x_10318:
[----:B------:R-:W-:Y:S05]  /*1ac0*/  BSYNC B1 ;  /* 0x0000000000017941 */ /* 0x000fea0003800000 */
.L_x_10317:
[----:B------:R-:W-:Y:S01]  /*1ad0*/  LEA R5, R0, 0x3b800000, 0x17 ;  /* 0x3b80000000057811 */ /* 0x000fe200078eb8ff */
[----:B------:R-:W-:-:S05]  /*1ae0*/  IMAD.SHL.U32 R0, R3, 0x100000, RZ ;  /* 0x0010000003007824 */ /* 0x000fca00078e00ff */
[----:B------:R-:W-:-:S07]  /*1af0*/  LOP3.LUT R0, R5, R0, R6, 0xfe, !PT ;  /* 0x0000000005007212 */ /* 0x000fce00078efe06 */
.L_x_10316:
[----:B------:R-:W-:Y:S05]  /*1b00*/  BSYNC B0 ;  /* 0x0000000000007941 */ /* 0x000fea0003800000 */
.L_x_10315:
[----:B------:R-:W-:-:S04]  /*1b10*/  FMUL.FTZ R0, R0, 1 ;  /* 0x3f80000000007820 */ /* 0x000fc80000410000 */
[----:B------:R0:W1:Y:S01]  /*1b20*/  F2F.F64.F32 R28, R0 ;  /* 0x00000000001c7310 */ /* 0x0000620000201800 */
[----:B------:R-:W-:Y:S05]  /*1b30*/  BRA `(.L_x_10300) ;  /* 0x0000000400187947 */ /* 0x000fea0003800000 */
.L_x_10313:
        /* <DEDUP_REMOVED lines=21> */
.L_x_10322:
[----:B------:R-:W-:Y:S05]  /*1c90*/  BSYNC B1 ;  /* 0x0000000000017941 */ /* 0x000fea0003800000 */
.L_x_10321:
[----:B------:R-:W-:Y:S01]  /*1ca0*/  LEA R5, R0, 0x37800000, 0x17 ;  /* 0x3780000000057811 */ /* 0x000fe200078eb8ff */
[----:B------:R-:W-:-:S05]  /*1cb0*/  IMAD.SHL.U32 R0, R3, 0x200000, RZ ;  /* 0x0020000003007824 */ /* 0x000fca00078e00ff */
[----:B------:R-:W-:-:S07]  /*1cc0*/  LOP3.LUT R0, R5, R0, R6, 0xfe, !PT ;  /* 0x0000000005007212 */ /* 0x000fce00078efe06 */
.L_x_10320:
[----:B------:R-:W-:Y:S05]  /*1cd0*/  BSYNC B0 ;  /* 0x0000000000007941 */ /* 0x000fea0003800000 */
.L_x_10319:
[----:B------:R-:W-:-:S04]  /*1ce0*/  FMUL.FTZ R0, R0, 1 ;  /* 0x3f80000000007820 */ /* 0x000fc80000410000 */
[----:B------:R0:W1:Y:S01]  /*1cf0*/  F2F.F64.F32 R28, R0 ;  /* 0x00000000001c7310 */ /* 0x0000620000201800 */
[----:B------:R-:W-:Y:S05]  /*1d00*/  BRA `(.L_x_10300) ;  /* 0x0000000000a47947 */ /* 0x000fea0003800000 */
.L_x_10312:
        /* <DEDUP_REMOVED lines=14> */
.L_x_10326:
[----:B------:R-:W-:Y:S05]  /*1df0*/  BSYNC B0 ;  /* 0x0000000000007941 */ /* 0x000fea0003800000 */
.L_x_10325:
[----:B------:R-:W-:-:S04]  /*1e00*/  FMUL.FTZ R0, R0, 1 ;  /* 0x3f80000000007820 */ /* 0x000fc80000410000 */
[----:B------:R0:W1:Y:S01]  /*1e10*/  F2F.F64.F32 R28, R0 ;  /* 0x00000000001c7310 */ /* 0x0000620000201800 */
[----:B------:R-:W-:Y:S05]  /*1e20*/  BRA `(.L_x_10300) ;  /* 0x00000000005c7947 */ /* 0x000fea0003800000 */
.L_x_10299:
        /* <DEDUP_REMOVED lines=16> */
.L_x_10327:
[----:B------:R-:W-:Y:S01]  /*1f30*/  CS2R R28, SRZ ;  /* 0x00000000001c7805 */ /* 0x000fe2000001ff00 */
[----:B------:R-:W-:Y:S06]  /*1f40*/  BRA `(.L_x_10300) ;  /* 0x0000000000147947 */ /* 0x000fec0003800000 */
.L_x_10324:
[----:B------:R-:W3:Y:S02]  /*1f50*/  LDG.E.64 R28, desc[UR36][R4.64] ;  /* 0x00000024041c7981 */ /* 0x000ee4000c1e1b00 */
[----:B---3--:R-:W0:Y:S01]  /*1f60*/  I2F.F64.U64 R28, R28 ;  /* 0x0000001c001c7312 */ /* 0x008e220000301800 */
[----:B------:R-:W-:Y:S05]  /*1f70*/  BRA `(.L_x_10300) ;  /* 0x0000000000087947 */ /* 0x000fea0003800000 */
.L_x_10323:
[----:B------:R-:W3:Y:S02]  /*1f80*/  LDG.E R4, desc[UR36][R4.64] ;  /* 0x0000002404047981 */ /* 0x000ee4000c1e1900 */
[----:B---3--:R0:W1:Y:S02]  /*1f90*/  I2F.F64.U32 R28, R4 ;  /* 0x00000004001c7312 */ /* 0x0080640000201800 */
.L_x_10300:
[----:B------:R-:W-:-:S07]  /*1fa0*/  VIADD R22, R22, 0x80 ;  /* 0x0000008016167836 */ /* 0x000fce0000000000 */
.L_x_10294:
[----:B------:R-:W-:Y:S05]  /*1fb0*/  BSYNC B6 ;  /* 0x0000000000067941 */ /* 0x000fea0003800000 */
.L_x_10293:
        /* <DEDUP_REMOVED lines=26> */
.L_x_10333:
[----:B------:R-:W3:Y:S02]  /*2160*/  LDG.E.U8 R4, desc[UR36][R4.64] ;  /* 0x0000002404047981 */ /* 0x000ee4000c1e1100 */
[----:B---3--:R0:W1:Y:S01]  /*2170*/  I2F.F64.U16 R24, R4 ;  /* 0x0000000400187312 */ /* 0x0080620000101800 */
[----:B------:R-:W-:Y:S05]  /*2180*/  BRA `(.L_x_10335) ;  /* 0x0000000c00707947 */ /* 0x000fea0003800000 */
.L_x_10332:
        /* <DEDUP_REMOVED lines=9> */
.L_x_10337:
[----:B------:R-:W3:Y:S02]  /*2220*/  LDG.E R4, desc[UR36][R4.64] ;  /* 0x0000002404047981 */ /* 0x000ee4000c1e1900 */
[----:B---3--:R0:W1:Y:S01]  /*2230*/  I2F.F64 R24, R4 ;  /* 0x0000000400187312 */ /* 0x0080620000201c00 */
[----:B------:R-:W-:Y:S05]  /*2240*/  BRA `(.L_x_10335) ;  /* 0x0000000c00407947 */ /* 0x000fea0003800000 */
.L_x_10336:
[----:B------:R-:W3:Y:S02]  /*2250*/  LDG.E.U16 R4, desc[UR36][R4.64] ;  /* 0x0000002404047981 */ /* 0x000ee4000c1e1500 */
[----:B---3--:R0:W1:Y:S01]  /*2260*/  I2F.F64.S16 R24, R4 ;  /* 0x0000000400187312 */ /* 0x0080620000101c00 */
[----:B------:R-:W-:Y:S05]  /*2270*/  BRA `(.L_x_10335) ;  /* 0x0000000c00347947 */ /* 0x000fea0003800000 */
.L_x_10331:
        /* <DEDUP_REMOVED lines=10> */
.L_x_10339:
[----:B------:R-:W3:Y:S02]  /*2320*/  LDG.E.U16 R0, desc[UR36][R4.64] ;  /* 0x0000002404007981 */ /* 0x000ee4000c1e1500 */
[----:B---3--:R-:W-:-:S05]  /*2330*/  HADD2.F32 R0, -RZ, R0.H0_H0 ;  /* 0x20000000ff007230 */ /* 0x008fca0000004100 */
[----:B------:R-:W-:-:S04]  /*2340*/  FMUL.FTZ R0, R0, 1 ;  /* 0x3f80000000007820 */ /* 0x000fc80000410000 */
[----:B------:R0:W1:Y:S01]  /*2350*/  F2F.F64.F32 R24, R0 ;  /* 0x0000000000187310 */ /* 0x0000620000201800 */
[----:B------:R-:W-:Y:S05]  /*2360*/  BRA `(.L_x_10335) ;  /* 0x0000000800f87947 */ /* 0x000fea0003800000 */
.L_x_10338:
        /* <DEDUP_REMOVED lines=10> */
.L_x_10341:
[----:B------:R-:W3:Y:S02]  /*2410*/  LDG.E.U16 R4, desc[UR36][R4.64] ;  /* 0x0000002404047981 */ /* 0x000ee4000c1e1500 */
[----:B---3--:R-:W-:-:S05]  /*2420*/  HADD2.F32 R0, -RZ, R4.H0_H0 ;  /* 0x20000004ff007230 */ /* 0x008fca0000004100 */
[----:B------:R-:W-:-:S04]  /*2430*/  FMUL.FTZ R0, R0, 1 ;  /* 0x3f80000000007820 */ /* 0x000fc80000410000 */
[----:B------:R0:W1:Y:S01]  /*2440*/  F2F.F64.F32 R24, R0 ;  /* 0x0000000000187310 */ /* 0x0000620000201800 */
[----:B------:R-:W-:Y:S05]  /*2450*/  BRA `(.L_x_10335) ;  /* 0x0000000800bc7947 */ /* 0x000fea0003800000 */
.L_x_10340:
[----:B------:R0:W5:Y:S01]  /*2460*/  LDG.E.64 R24, desc[UR36][R4.64] ;  /* 0x0000002404187981 */ /* 0x000162000c1e1b00 */
[----:B------:R-:W-:Y:S05]  /*2470*/  BRA `(.L_x_10335) ;  /* 0x0000000800b47947 */ /* 0x000fea0003800000 */
.L_x_10330:
        /* <DEDUP_REMOVED lines=13> */
.L_x_10344:
[----:B------:R0:W5:Y:S01]  /*2550*/  LDG.E.64 R24, desc[UR36][R4.64] ;  /* 0x0000002404187981 */ /* 0x000162000c1e1b00 */
[----:B------:R-:W-:Y:S05]  /*2560*/  BRA `(.L_x_10335) ;  /* 0x0000000800787947 */ /* 0x000fea0003800000 */
.L_x_10343:
        /* <DEDUP_REMOVED lines=28> */
.L_x_10346:
        /* <DEDUP_REMOVED lines=15> */
.L_x_10345:
[----:B------:R-:W3:Y:S02]  /*2820*/  LDG.E.U16 R0, desc[UR36][R4.64] ;  /* 0x0000002404007981 */ /* 0x000ee4000c1e1500 */
[----:B---3--:R-:W-:-:S04]  /*2830*/  IMAD.U32 R0, R0, 0x10000, RZ ;  /* 0x0001000000007824 */ /* 0x008fc800078e00ff */
[----:B------:R-:W-:-:S04]  /*2840*/  FMUL.FTZ R0, R0, 1 ;  /* 0x3f80000000007820 */ /* 0x000fc80000410000 */
[----:B------:R0:W1:Y:S01]  /*2850*/  F2F.F64.F32 R24, R0 ;  /* 0x0000000000187310 */ /* 0x0000620000201800 */
[----:B------:R-:W-:Y:S05]  /*2860*/  BRA `(.L_x_10335) ;  /* 0x0000000400b87947 */ /* 0x000fea0003800000 */
.L_x_10342:
        /* <DEDUP_REMOVED lines=11> */
.L_x_10349:
        /* <DEDUP_REMOVED lines=21> */
.L_x_10353:
[----:B------:R-:W-:Y:S05]  /*2a70*/  BSYNC B1 ;  /* 0x0000000000017941 */ /* 0x000fea0003800000 */
.L_x_10352:
[----:B------:R-:W-:Y:S01]  /*2a80*/  LEA R5, R0, 0x3b800000, 0x17 ;  /* 0x3b80000000057811 */ /* 0x000fe200078eb8ff */
[----:B------:R-:W-:-:S05]  /*2a90*/  IMAD.SHL.U32 R0, R3, 0x100000, RZ ;  /* 0x0010000003007824 */ /* 0x000fca00078e00ff */
[----:B------:R-:W-:-:S07]  /*2aa0*/  LOP3.LUT R0, R5, R0, R6, 0xfe, !PT ;  /* 0x0000000005007212 */ /* 0x000fce00078efe06 */
.L_x_10351:
[----:B------:R-:W-:Y:S05]  /*2ab0*/  BSYNC B0 ;  /* 0x0000000000007941 */ /* 0x000fea0003800000 */
.L_x_10350:
[----:B------:R-:W-:-:S04]  /*2ac0*/  FMUL.FTZ R0, R0, 1 ;  /* 0x3f80000000007820 */ /* 0x000fc80000410000 */
[----:B------:R3:W0:Y:S01]  /*2ad0*/  F2F.F64.F32 R24, R0 ;  /* 0x0000000000187310 */ /* 0x0006220000201800 */
[----:B------:R-:W-:Y:S05]  /*2ae0*/  BRA `(.L_x_10335) ;  /* 0x0000000400187947 */ /* 0x000fea0003800000 */
.L_x_10348:
        /* <DEDUP_REMOVED lines=21> */
.L_x_10357:
[----:B------:R-:W-:Y:S05]  /*2c40*/  BSYNC B1 ;  /* 0x0000000000017941 */ /* 0x000fea0003800000 */
.L_x_10356:
[----:B------:R-:W-:Y:S01]  /*2c50*/  LEA R5, R0, 0x37800000, 0x17 ;  /* 0x3780000000057811 */ /* 0x000fe200078eb8ff */
[----:B------:R-:W-:-:S05]  /*2c60*/  IMAD.SHL.U32 R0, R3, 0x200000, RZ ;  /* 0x0020000003007824 */ /* 0x000fca00078e00ff */
[----:B------:R-:W-:-:S07]  /*2c70*/  LOP3.LUT R0, R5, R0, R6, 0xfe, !PT ;  /* 0x0000000005007212 */ /* 0x000fce00078efe06 */
.L_x_10355:
[----:B------:R-:W-:Y:S05]  /*2c80*/  BSYNC B0 ;  /* 0x0000000000007941 */ /* 0x000fea0003800000 */
.L_x_10354:
[----:B------:R-:W-:-:S04]  /*2c90*/  FMUL.FTZ R0, R0, 1 ;  /* 0x3f80000000007820 */ /* 0x000fc80000410000 */
[----:B------:R0:W1:Y:S01]  /*2ca0*/  F2F.F64.F32 R24, R0 ;  /* 0x0000000000187310 */ /* 0x0000620000201800 */
[----:B------:R-:W-:Y:S05]  /*2cb0*/  BRA `(.L_x_10335) ;  /* 0x0000000000a47947 */ /* 0x000fea0003800000 */
.L_x_10347:
        /* <DEDUP_REMOVED lines=14> */
.L_x_10361:
[----:B------:R-:W-:Y:S05]  /*2da0*/  BSYNC B0 ;  /* 0x0000000000007941 */ /* 0x000fea0003800000 */
.L_x_10360:
[----:B------:R-:W-:-:S04]  /*2db0*/  FMUL.FTZ R0, R0, 1 ;  /* 0x3f80000000007820 */ /* 0x000fc80000410000 */
[----:B------:R0:W1:Y:S01]  /*2dc0*/  F2F.F64.F32 R24, R0 ;  /* 0x0000000000187310 */ /* 0x0000620000201800 */
[----:B------:R-:W-:Y:S05]  /*2dd0*/  BRA `(.L_x_10335) ;  /* 0x00000000005c7947 */ /* 0x000fea0003800000 */
.L_x_10334:
        /* <DEDUP_REMOVED lines=16> */
.L_x_10362:
[----:B------:R-:W-:Y:S01]  /*2ee0*/  CS2R R24, SRZ ;  /* 0x0000000000187805 */ /* 0x000fe2000001ff00 */
[----:B------:R-:W-:Y:S06]  /*2ef0*/  BRA `(.L_x_10335) ;  /* 0x0000000000147947 */ /* 0x000fec0003800000 */
.L_x_10359:
[----:B------:R-:W3:Y:S02]  /*2f00*/  LDG.E.64 R24, desc[UR36][R4.64] ;  /* 0x0000002404187981 */ /* 0x000ee4000c1e1b00 */
[----:B---3--:R-:W0:Y:S01]  /*2f10*/  I2F.F64.U64 R24, R24 ;  /* 0x0000001800187312 */ /* 0x008e220000301800 */
[----:B------:R-:W-:Y:S05]  /*2f20*/  BRA `(.L_x_10335) ;  /* 0x0000000000087947 */ /* 0x000fea0003800000 */
.L_x_10358:
[----:B------:R-:W3:Y:S02]  /*2f30*/  LDG.E R4, desc[UR36][R4.64] ;  /* 0x0000002404047981 */ /* 0x000ee4000c1e1900 */
[----:B---3--:R0:W1:Y:S02]  /*2f40*/  I2F.F64.U32 R24, R4 ;  /* 0x0000000400187312 */ /* 0x0080640000201800 */
.L_x_10335:
[----:B------:R-:W-:-:S07]  /*2f50*/  VIADD R22, R22, 0x80 ;  /* 0x0000008016167836 */ /* 0x000fce0000000000 */
.L_x_10329:
[----:B------:R-:W-:Y:S05]  /*2f60*/  BSYNC B6 ;  /* 0x0000000000067941 */ /* 0x000fea0003800000 */
.L_x_10328:
        /* <DEDUP_REMOVED lines=23> */
.L_x_10368:
[----:B------:R-:W3:Y:S02]  /*30e0*/  LDG.E.U8 R4, desc[UR36][R4.64] ;  /* 0x0000002404047981 */ /* 0x000ee4000c1e1100 */
[----:B---3--:R0:W1:Y:S01]  /*30f0*/  I2F.F64.U16 R16, R4 ;  /* 0x0000000400107312 */ /* 0x0080620000101800 */
[----:B------:R-:W-:Y:S05]  /*3100*/  BRA `(.L_x_10364) ;  /* 0x0000000c006c7947 */ /* 0x000fea0003800000 */
.L_x_10367:
        /* <DEDUP_REMOVED lines=9> */
.L_x_10371:
[----:B------:R-:W3:Y:S02]  /*31a0*/  LDG.E R4, desc[UR36][R4.64] ;  /* 0x0000002404047981 */ /* 0x000ee4000c1e1900 */
[----:B---3--:R0:W1:Y:S01]  /*31b0*/  I2F.F64 R16, R4 ;  /* 0x0000000400107312 */ /* 0x0080620000201c00 */
[----:B------:R-:W-:Y:S05]  /*31c0*/  BRA `(.L_x_10364) ;  /* 0x0000000c003c7947 */ /* 0x000fea0003800000 */
.L_x_10370:
[----:B------:R-:W3:Y:S02]  /*31d0*/  LDG.E.U16 R4, desc[UR36][R4.64] ;  /* 0x0000002404047981 */ /* 0x000ee4000c1e1500 */
[----:B---3--:R0:W1:Y:S01]  /*31e0*/  I2F.F64.S16 R16, R4 ;  /* 0x0000000400107312 */ /* 0x0080620000101c00 */
[----:B------:R-:W-:Y:S05]  /*31f0*/  BRA `(.L_x_10364) ;  /* 0x0000000c00307947 */ /* 0x000fea0003800000 */
.L_x_10366:
        /* <DEDUP_REMOVED lines=10> */
.L_x_10373:
[----:B------:R-:W3:Y:S02]  /*32a0*/  LDG.E.U16 R0, desc[UR36][R4.64] ;  /* 0x0000002404007981 */ /* 0x000ee4000c1e1500 */
[----:B---3--:R-:W-:-:S05]  /*32b0*/  HADD2.F32 R0, -RZ, R0.H0_H0 ;  /* 0x20000000ff007230 */ /* 0x008fca0000004100 */
[----:B------:R-:W-:-:S04]  /*32c0*/  FMUL.FTZ R0, R0, 1 ;  /* 0x3f80000000007820 */ /* 0x000fc80000410000 */
[----:B------:R0:W1:Y:S01]  /*32d0*/  F2F.F64.F32 R16, R0 ;  /* 0x0000000000107310 */ /* 0x0000620000201800 */
[----:B------:R-:W-:Y:S05]  /*32e0*/  BRA `(.L_x_10364) ;  /* 0x0000000800f47947 */ /* 0x000fea0003800000 */
.L_x_10372:
        /* <DEDUP_REMOVED lines=10> */
.L_x_10375:
[----:B------:R-:W3:Y:S02]  /*3390*/  LDG.E.U16 R4, desc[UR36][R4.64] ;  /* 0x0000002404047981 */ /* 0x000ee4000c1e1500 */
[----:B---3--:R-:W-:-:S05]  /*33a0*/  HADD2.F32 R0, -RZ, R4.H0_H0 ;  /* 0x20000004ff007230 */ /* 0x008fca0000004100 */
[----:B------:R-:W-:-:S04]  /*33b0*/  FMUL.FTZ R0, R0, 1 ;  /* 0x3f80000000007820 */ /* 0x000fc80000410000 */
[----:B------:R0:W1:Y:S01]  /*33c0*/  F2F.F64.F32 R16, R0 ;  /* 0x0000000000107310 */ /* 0x0000620000201800 */
[----:B------:R-:W-:Y:S05]  /*33d0*/  BRA `(.L_x_10364) ;  /* 0x0000000800b87947 */ /* 0x000fea0003800000 */
.L_x_10374:
[----:B------:R0:W5:Y:S01]  /*33e0*/  LDG.E.64 R16, desc[UR36][R4.64] ;  /* 0x0000002404107981 */ /* 0x000162000c1e1b00 */
[----:B------:R-:W-:Y:S05]  /*33f0*/  BRA `(.L_x_10364) ;  /* 0x0000000800b07947 */ /* 0x000fea0003800000 */
.L_x_10365:
        /* <DEDUP_REMOVED lines=13> */
.L_x_10378:
[----:B------:R0:W5:Y:S01]  /*34d0*/  LDG.E.64 R16, desc[UR36][R4.64] ;  /* 0x0000002404107981 */ /* 0x000162000c1e1b00 */
[----:B------:R-:W-:Y:S05]  /*34e0*/  BRA `(.L_x_10364) ;  /* 0x0000000800747947 */ /* 0x000fea0003800000 */
.L_x_10377:
        /* <DEDUP_REMOVED lines=28> */
.L_x_10380:
        /* <DEDUP_REMOVED lines=15> */
.L_x_10379:
[----:B------:R-:W3:Y:S02]  /*37a0*/  LDG.E.U16 R0, desc[UR36][R4.64] ;  /* 0x0000002404007981 */ /* 0x000ee4000c1e1500 */
[----:B---3--:R-:W-:-:S04]  /*37b0*/  IMAD.U32 R0, R0, 0x10000, RZ ;  /* 0x0001000000007824 */ /* 0x008fc800078e00ff */
[----:B------:R-:W-:-:S04]  /*37c0*/  FMUL.FTZ R0, R0, 1 ;  /* 0x3f80000000007820 */ /* 0x000fc80000410000 */
[----:B------:R0:W1:Y:S01]  /*37d0*/  F2F.F64.F32 R16, R0 ;  /* 0x0000000000107310 */ /* 0x0000620000201800 */
[----:B------:R-:W-:Y:S05]  /*37e0*/  BRA `(.L_x_10364) ;  /* 0x0000000400b47947 */ /* 0x000fea0003800000 */
.L_x_10376:
        /* <DEDUP_REMOVED lines=11> */
.L_x_10383:
        /* <DEDUP_REMOVED lines=21> */
.L_x_10387:
[----:B------:R-:W-:Y:S05]  /*39f0*/  BSYNC B1 ;  /* 0x0000000000017941 */ /* 0x000fea0003800000 */
.L_x_10386:
[----:B------:R-:W-:Y:S01]  /*3a00*/  LEA R3, R0, 0x3b800000, 0x17 ;  /* 0x3b80000000037811 */ /* 0x000fe200078eb8ff */
[----:B------:R-:W-:-:S05]  /*3a10*/  IMAD.SHL.U32 R0, R2, 0x100000, RZ ;  /* 0x0010000002007824 */ /* 0x000fca00078e00ff */
[----:B------:R-:W-:-:S07]  /*3a20*/  LOP3.LUT R0, R3, R0, R4, 0xfe, !PT ;  /* 0x0000000003007212 */ /* 0x000fce00078efe04 */
.L_x_10385:
[----:B------:R-:W-:Y:S05]  /*3a30*/  BSYNC B0 ;  /* 0x0000000000007941 */ /* 0x000fea0003800000 */
.L_x_10384:
[----:B------:R-:W-:-:S04]  /*3a40*/  FMUL.FTZ R0, R0, 1 ;  /* 0x3f80000000007820 */ /* 0x000fc80000410000 */
[----:B------:R0:W1:Y:S01]  /*3a50*/  F2F.F64.F32 R16, R0 ;  /* 0x0000000000107310 */ /* 0x0000620000201800 */
[----:B------:R-:W-:Y:S05]  /*3a60*/  BRA `(.L_x_10364) ;  /* 0x0000000400147947 */ /* 0x000fea0003800000 */
.L_x_10382:
        /* <DEDUP_REMOVED lines=21> */
.L_x_10391:
[----:B------:R-:W-:Y:S05]  /*3bc0*/  BSYNC B1 ;  /* 0x0000000000017941 */ /* 0x000fea0003800000 */
.L_x_10390:
[----:B------:R-:W-:Y:S01]  /*3bd0*/  LEA R3, R0, 0x37800000, 0x17 ;  /* 0x3780000000037811 */ /* 0x000fe200078eb8ff */
[----:B------:R-:W-:-:S05]  /*3be0*/  IMAD.SHL.U32 R0, R2, 0x200000, RZ ;  /* 0x0020000002007824 */ /* 0x000fca00078e00ff */
[----:B------:R-:W-:-:S07]  /*3bf0*/  LOP3.LUT R0, R3, R0, R4, 0xfe, !PT ;  /* 0x0000000003007212 */ /* 0x000fce00078efe04 */
.L_x_10389:
[----:B------:R-:W-:Y:S05]  /*3c00*/  BSYNC B0 ;  /* 0x0000000000007941 */ /* 0x000fea0003800000 */
.L_x_10388:
[----:B------:R-:W-:-:S04]  /*3c10*/  FMUL.FTZ R0, R0, 1 ;  /* 0x3f80000000007820 */ /* 0x000fc80000410000 */
[----:B------:R0:W1:Y:S01]  /*3c20*/  F2F.F64.F32 R16, R0 ;  /* 0x0000000000107310 */ /* 0x0000620000201800 */
[----:B------:R-:W-:Y:S05]  /*3c30*/  BRA `(.L_x_10364) ;  /* 0x0000000000a07947 */ /* 0x000fea0003800000 */
.L_x_10381:
        /* <DEDUP_REMOVED lines=14> */
.L_x_10395:
[----:B------:R-:W-:Y:S05]  /*3d20*/  BSYNC B0 ;  /* 0x0000000000007941 */ /* 0x000fea0003800000 */
.L_x_10394:
[----:B------:R-:W-:-:S04]  /*3d30*/  FMUL.FTZ R0, R0, 1 ;  /* 0x3f80000000007820 */ /* 0x000fc80000410000 */
[----:B------:R0:W1:Y:S01]  /*3d40*/  F2F.F64.F32 R16, R0 ;  /* 0x0000000000107310 */ /* 0x0000620000201800 */
[----:B------:R-:W-:Y:S05]  /*3d50*/  BRA `(.L_x_10364) ;  /* 0x0000000000587947 */ /* 0x000fea0003800000 */
.L_x_10369:
        /* <DEDUP_REMOVED lines=16> */
.L_x_10396:
[----:B------:R-:W-:Y:S05]  /*3e60*/  BRA `(.L_x_10364) ;  /* 0x0000000000147947 */ /* 0x000fea0003800000 */
.L_x_10393:
[----:B------:R-:W3:Y:S02]  /*3e70*/  LDG.E.64 R16, desc[UR36][R4.64] ;  /* 0x0000002404107981 */ /* 0x000ee4000c1e1b00 */
[----:B---3--:R-:W0:Y:S01]  /*3e80*/  I2F.F64.U64 R16, R16 ;  /* 0x0000001000107312 */ /* 0x008e220000301800 */
[----:B------:R-:W-:Y:S05]  /*3e90*/  BRA `(.L_x_10364) ;  /* 0x0000000000087947 */ /* 0x000fea0003800000 */
.L_x_10392:
[----:B------:R-:W3:Y:S02]  /*3ea0*/  LDG.E R4, desc[UR36][R4.64] ;  /* 0x0000002404047981 */ /* 0x000ee4000c1e1900 */
[----:B---3--:R0:W1:Y:S02]  /*3eb0*/  I2F.F64.U32 R16, R4 ;  /* 0x0000000400107312 */ /* 0x0080640000201800 */
.L_x_10364:
[----:B------:R-:W-:Y:S05]  /*3ec0*/  BSYNC B6 ;  /* 0x0000000000067941 */ /* 0x000fea0003800000 */
.L_x_10363:
        /* <DEDUP_REMOVED lines=83> */
.L_x_10400:
[----:B------:R-:W-:Y:S05]  /*4400*/  BSYNC B1 ;  /* 0x0000000000017941 */ /* 0x000fea0003800000 */
.L_x_10399:
[----:B------:R-:W-:Y:S01]  /*4410*/  UMOV UR4, 0xbaaafad3 ;  /* 0xbaaafad300047882 */ /* 0x000fe20000000000 */
[----:B------:R-:W-:Y:S02]  /*4420*/  UMOV UR5, 0x3c695355 ;  /* 0x3c69535500057882 */ /* 0x000fe40000000000 */
[----:B------:R-:W-:Y:S01]  /*4430*/  DMUL R4, R2, UR4 ;  /* 0x0000000402047c28 */ /* 0x000fe20008000000 */
[----:B------:R-:W-:Y:S01]  /*4440*/  UMOV UR4, 0x1526e50e ;  /* 0x1526e50e00047882 */ /* 0x000fe20000000000 */
[----:B------:R-:W-:-:S06]  /*4450*/  UMOV UR5, 0x3fdbcb7b ;  /* 0x3fdbcb7b00057882 */ /* 0x000fcc0000000000 */
[----:B------:R-:W-:-:S11]  /*4460*/  DFMA R4, R2, UR4, R4 ;  /* 0x0000000402047c2b */ /* 0x000fd60008000004 */
.L_x_10398:
[----:B------:R-:W-:Y:S05]  /*4470*/  BSYNC B0 ;  /* 0x0000000000007941 */ /* 0x000fea0003800000 */
.L_x_10397:
        /* <DEDUP_REMOVED lines=84> */
.L_x_10404:
[----:B------:R-:W-:Y:S05]  /*49c0*/  BSYNC B1 ;  /* 0x0000000000017941 */ /* 0x000fea0003800000 */
.L_x_10403:
[----:B------:R-:W-:Y:S01]  /*49d0*/  UMOV UR4, 0xbaaafad3 ;  /* 0xbaaafad300047882 */ /* 0x000fe20000000000 */
[----:B------:R-:W-:Y:S02]  /*49e0*/  UMOV UR5, 0x3c695355 ;  /* 0x3c69535500057882 */ /* 0x000fe40000000000 */
[----:B------:R-:W-:Y:S01]  /*49f0*/  DMUL R28, R2, UR4 ;  /* 0x00000004021c7c28 */ /* 0x000fe20008000000 */
[----:B------:R-:W-:Y:S01]  /*4a00*/  UMOV UR4, 0x1526e50e ;  /* 0x1526e50e00047882 */ /* 0x000fe20000000000 */
[----:B------:R-:W-:-:S06]  /*4a10*/  UMOV UR5, 0x3fdbcb7b ;  /* 0x3fdbcb7b00057882 */ /* 0x000fcc0000000000 */
[----:B------:R-:W-:-:S11]  /*4a20*/  DFMA R28, R2, UR4, R28 ;  /* 0x00000004021c7c2b */ /* 0x000fd6000800001c */
.L_x_10402:
[----:B------:R-:W-:Y:S05]  /*4a30*/  BSYNC B0 ;  /* 0x0000000000007941 */ /* 0x000fea0003800000 */
.L_x_10401:
        /* <DEDUP_REMOVED lines=84> */
.L_x_10408:
[----:B------:R-:W-:Y:S05]  /*4f80*/  BSYNC B1 ;  /* 0x0000000000017941 */ /* 0x000fea0003800000 */
.L_x_10407:
[----:B------:R-:W-:Y:S01]  /*4f90*/  UMOV UR4, 0xbaaafad3 ;  /* 0xbaaafad300047882 */ /* 0x000fe20000000000 */
[----:B------:R-:W-:Y:S02]  /*4fa0*/  UMOV UR5, 0x3c695355 ;  /* 0x3c69535500057882 */ /* 0x000fe40000000000 */
[----:B------:R-:W-:Y:S01]  /*4fb0*/  DMUL R24, R2, UR4 ;  /* 0x0000000402187c28 */ /* 0x000fe20008000000 */
[----:B------:R-:W-:Y:S01]  /*4fc0*/  UMOV UR4, 0x1526e50e ;  /* 0x1526e50e00047882 */ /* 0x000fe20000000000 */
[----:B------:R-:W-:-:S06]  /*4fd0*/  UMOV UR5, 0x3fdbcb7b ;  /* 0x3fdbcb7b00057882 */ /* 0x000fcc0000000000 */
[----:B------:R-:W-:-:S11]  /*4fe0*/  DFMA R24, R2, UR4, R24 ;  /* 0x0000000402187c2b */ /* 0x000fd60008000018 */
.L_x_10406:
[----:B------:R-:W-:Y:S05]  /*4ff0*/  BSYNC B0 ;  /* 0x0000000000007941 */ /* 0x000fea0003800000 */
.L_x_10405:
        /* <DEDUP_REMOVED lines=84> */
.L_x_10412:
[----:B------:R-:W-:Y:S05]  /*5540*/  BSYNC B1 ;  /* 0x0000000000017941 */ /* 0x000fea0003800000 */
.L_x_10411:
[----:B------:R-:W-:Y:S01]  /*5550*/  UMOV UR4, 0xbaaafad3 ;  /* 0xbaaafad300047882 */ /* 0x000fe20000000000 */
[----:B------:R-:W-:Y:S02]  /*5560*/  UMOV UR5, 0x3c695355 ;  /* 0x3c69535500057882 */ /* 0x000fe40000000000 */
[----:B------:R-:W-:Y:S01]  /*5570*/  DMUL R16, R2, UR4 ;  /* 0x0000000402107c28 */ /* 0x000fe20008000000 */
[----:B------:R-:W-:Y:S01]  /*5580*/  UMOV UR4, 0x1526e50e ;  /* 0x1526e50e00047882 */ /* 0x000fe20000000000 */
[----:B------:R-:W-:-:S06]  /*5590*/  UMOV UR5, 0x3fdbcb7b ;  /* 0x3fdbcb7b00057882 */ /* 0x000fcc0000000000 */
[----:B------:R-:W-:-:S11]  /*55a0*/  DFMA R16, R2, UR4, R16 ;  /* 0x0000000402107c2b */ /* 0x000fd60008000010 */
.L_x_10410:
[----:B------:R-:W-:Y:S05]  /*55b0*/  BSYNC B0 ;  /* 0x0000000000007941 */ /* 0x000fea0003800000 */
.L_x_10409:
        /* <DEDUP_REMOVED lines=24> */
.L_x_10418:
[----:B------:R-:W0:Y:S01]  /*5740*/  F2I.S64.F64.TRUNC R4, R4 ;  /* 0x0000000400047311 */ /* 0x000e22000030d900 */
[----:B------:R-:W-:Y:S02]  /*5750*/  IMAD.MOV.U32 R22, RZ, RZ, R26 ;  /* 0x000000ffff167224 */ /* 0x000fe400078e001a */
[----:B0-----:R-:W-:-:S05]  /*5760*/  IMAD.MOV.U32 R3, RZ, RZ, R4 ;  /* 0x000000ffff037224 */ /* 0x001fca00078e0004 */
[----:B------:R0:W-:Y:S01]  /*5770*/  STG.E.U8 desc[UR36][R8.64], R3 ;  /* 0x0000000308007986 */ /* 0x0001e2000c101124 */
[----:B------:R-:W-:Y:S05]  /*5780*/  BRA `(.L_x_10414) ;  /* 0x0000001000407947 */ /* 0x000fea0003800000 */
.L_x_10417:
        /* <DEDUP_REMOVED lines=10> */
.L_x_10421:
[----:B------:R-:W0:Y:S01]  /*5830*/  F2I.F64.TRUNC R5, R4 ;  /* 0x0000000400057311 */ /* 0x000e22000030d100 */
[----:B------:R-:W-:Y:S01]  /*5840*/  IMAD.MOV.U32 R22, RZ, RZ, R26 ;  /* 0x000000ffff167224 */ /* 0x000fe200078e001a */
[----:B0-----:R0:W-:Y:S01]  /*5850*/  STG.E desc[UR36][R8.64], R5 ;  /* 0x0000000508007986 */ /* 0x0011e2000c101924 */
[----:B------:R-:W-:Y:S05]  /*5860*/  BRA `(.L_x_10414) ;  /* 0x0000001000087947 */ /* 0x000fea0003800000 */
.L_x_10420:
[----:B------:R-:W0:Y:S01]  /*5870*/  F2I.F64.TRUNC R5, R4 ;  /* 0x0000000400057311 */ /* 0x000e22000030d100 */
[----:B------:R-:W-:Y:S01]  /*5880*/  IMAD.MOV.U32 R22, RZ, RZ, R26 ;  /* 0x000000ffff167224 */ /* 0x000fe200078e001a */
[----:B0-----:R0:W-:Y:S01]  /*5890*/  STG.E.U16 desc[UR36][R8.64], R5 ;  /* 0x0000000508007986 */ /* 0x0011e2000c101524 */
[----:B------:R-:W-:Y:S05]  /*58a0*/  BRA `(.L_x_10414) ;  /* 0x0000000c00f87947 */ /* 0x000fea0003800000 */
.L_x_10416:
        /* <DEDUP_REMOVED lines=14> */
.L_x_10423:
        /* <DEDUP_REMOVED lines=9> */
.L_x_10422:
        /* <DEDUP_REMOVED lines=15> */
.L_x_10425:
        /* <DEDUP_REMOVED lines=10> */
.L_x_10424:
[----:B------:R0:W-:Y:S01]  /*5bb0*/  STG.E.64 desc[UR36][R8.64], R4 ;  /* 0x0000000408007986 */ /* 0x0001e2000c101b24 */
[----:B------:R-:W-:Y:S01]  /*5bc0*/  IMAD.MOV.U32 R22, RZ, RZ, R26 ;  /* 0x000000ffff167224 */ /* 0x000fe200078e001a */
[----:B------:R-:W-:Y:S06]  /*5bd0*/  BRA `(.L_x_10414) ;  /* 0x0000000c002c7947 */ /* 0x000fec0003800000 */
.L_x_10415:
        /* <DEDUP_REMOVED lines=13> */
.L_x_10428:
[----:B------:R-:W-:Y:S01]  /*5cb0*/  CS2R R6, SRZ ;  /* 0x0000000000067805 */ /* 0x000fe2000001ff00 */
[----:B------:R-:W-:-:S04]  /*5cc0*/  IMAD.MOV.U32 R22, RZ, RZ, R26 ;  /* 0x000000ffff167224 */ /* 0x000fc800078e001a */
[----:B------:R0:W-:Y:S01]  /*5cd0*/  STG.E.128 desc[UR36][R8.64], R4 ;  /* 0x0000000408007986 */ /* 0x0001e2000c101d24 */
[----:B------:R-:W-:Y:S05]  /*5ce0*/  BRA `(.L_x_10414) ;  /* 0x0000000800e87947 */ /* 0x000fea0003800000 */
.L_x_10427:
        /* <DEDUP_REMOVED lines=25> */
.L_x_10432:
[----:B------:R-:W-:Y:S05]  /*5e80*/  BSYNC B0 ;  /* 0x0000000000007941 */ /* 0x000fea0003800000 */
.L_x_10431:
[----:B------:R-:W-:Y:S01]  /*5e90*/  LOP3.LUT R7, R0, R7, RZ, 0xfc, !PT ;  /* 0x0000000700077212 */ /* 0x000fe200078efcff */
[----:B------:R-:W-:-:S04]  /*5ea0*/  IMAD.MOV.U32 R22, RZ, RZ, R26 ;  /* 0x000000ffff167224 */ /* 0x000fc800078e001a */
[----:B------:R0:W-:Y:S01]  /*5eb0*/  STG.E.U8 desc[UR36][R8.64], R7 ;  /* 0x0000000708007986 */ /* 0x0001e2000c101124 */
[----:B------:R-:W-:Y:S05]  /*5ec0*/  BRA `(.L_x_10414) ;  /* 0x0000000800707947 */ /* 0x000fea0003800000 */
.L_x_10430:
        /* <DEDUP_REMOVED lines=17> */
.L_x_10434:
[----:B------:R-:W-:Y:S01]  /*5fe0*/  IMAD.MOV.U32 R0, RZ, RZ, 0x7f ;  /* 0x0000007fff007424 */ /* 0x000fe200078e00ff */
[----:B------:R-:W-:-:S04]  /*5ff0*/  ISETP.GT.U32.AND P0, PT, R3, 0x7f800000, PT ;  /* 0x7f8000000300780c */ /* 0x000fc80003f04070 */
[----:B------:R-:W-:-:S09]  /*6000*/  SEL R0, R0, 0x7c, P0 ;  /* 0x0000007c00007807 */ /* 0x000fd20000000000 */
.L_x_10435:
[----:B------:R-:W-:Y:S05]  /*6010*/  BSYNC B0 ;  /* 0x0000000000007941 */ /* 0x000fea0003800000 */
.L_x_10433:
[----:B------:R-:W-:Y:S01]  /*6020*/  LOP3.LUT R3, R7, 0x80000000, RZ, 0xc0, !PT ;  /* 0x8000000007037812 */ /* 0x000fe200078ec0ff */
[----:B------:R-:W-:-:S03]  /*6030*/  IMAD.MOV.U32 R22, RZ, RZ, R26 ;  /* 0x000000ffff167224 */ /* 0x000fc600078e001a */
[----:B------:R-:W-:-:S04]  /*6040*/  SHF.R.U32.HI R3, RZ, 0x18, R3 ;  /* 0x00000018ff037819 */ /* 0x000fc80000011603 */
[----:B------:R-:W-:-:S05]  /*6050*/  LOP3.LUT R3, R0, R3, RZ, 0xfc, !PT ;  /* 0x0000000300037212 */ /* 0x000fca00078efcff */
[----:B------:R0:W-:Y:S01]  /*6060*/  STG.E.U8 desc[UR36][R8.64], R3 ;  /* 0x0000000308007986 */ /* 0x0001e2000c101124 */
[----:B------:R-:W-:Y:S05]  /*6070*/  BRA `(.L_x_10414) ;  /* 0x0000000800047947 */ /* 0x000fea0003800000 */
.L_x_10429:
        /* <DEDUP_REMOVED lines=9> */
.L_x_10426:
        /* <DEDUP_REMOVED lines=12> */
.L_x_10438:
        /* <DEDUP_REMOVED lines=21> */
.L_x_10441:
[----:B------:R-:W-:-:S04]  /*6320*/  LOP3.LUT R0, R7, 0x80000000, RZ, 0xc0, !PT ;  /* 0x8000000007007812 */ /* 0x000fc800078ec0ff */
[----:B------:R-:W-:-:S04]  /*6330*/  SHF.R.U32.HI R0, RZ, 0x18, R0 ;  /* 0x00000018ff007819 */ /* 0x000fc80000011600 */
[----:B------:R-:W-:-:S07]  /*6340*/  LOP3.LUT R0, R3, R0, RZ, 0xfc, !PT ;  /* 0x0000000003007212 */ /* 0x000fce00078efcff */
.L_x_10440:
[----:B------:R-:W-:Y:S05]  /*6350*/  BSYNC B0 ;  /* 0x0000000000007941 */ /* 0x000fea0003800000 */
.L_x_10439:
[----:B------:R4:W-:Y:S01]  /*6360*/  STG.E.U8 desc[UR36][R8.64], R0 ;  /* 0x0000000008007986 */ /* 0x0009e2000c101124 */
[----:B------:R-:W-:Y:S01]  /*6370*/  IMAD.MOV.U32 R22, RZ, RZ, R26 ;  /* 0x000000ffff167224 */ /* 0x000fe200078e001a */
[----:B------:R-:W-:Y:S06]  /*6380*/  BRA `(.L_x_10414) ;  /* 0x0000000400407947 */ /* 0x000fec0003800000 */
.L_x_10437:
        /* <DEDUP_REMOVED lines=21> */
.L_x_10444:
[----:B------:R-:W-:-:S04]  /*64e0*/  LOP3.LUT R0, R7, 0x80000000, RZ, 0xc0, !PT ;  /* 0x8000000007007812 */ /* 0x000fc800078ec0ff */
[----:B------:R-:W-:-:S04]  /*64f0*/  SHF.R.U32.HI R0, RZ, 0x18, R0 ;  /* 0x00000018ff007819 */ /* 0x000fc80000011600 */
[----:B------:R-:W-:-:S07]  /*6500*/  LOP3.LUT R0, R3, R0, RZ, 0xfc, !PT ;  /* 0x0000000003007212 */ /* 0x000fce00078efcff */
.L_x_10443:
[----:B------:R-:W-:Y:S05]  /*6510*/  BSYNC B0 ;  /* 0x0000000000007941 */ /* 0x000fea0003800000 */
.L_x_10442:
[----:B------:R0:W-:Y:S01]  /*6520*/  STG.E.U8 desc[UR36][R8.64], R0 ;  /* 0x0000000008007986 */ /* 0x0001e2000c101124 */
[----:B------:R-:W-:Y:S01]  /*6530*/  IMAD.MOV.U32 R22, RZ, RZ, R26 ;  /* 0x000000ffff167224 */ /* 0x000fe200078e001a */
[----:B------:R-:W-:Y:S06]  /*6540*/  BRA `(.L_x_10414) ;  /* 0x0000000000d07947 */ /* 0x000fec0003800000 */
.L_x_10436:
        /* <DEDUP_REMOVED lines=27> */
.L_x_10419:
        /* <DEDUP_REMOVED lines=16> */
.L_x_10447:
[----:B------:R-:W-:Y:S01]  /*6800*/  IMAD.MOV.U32 R22, RZ, RZ, R26 ;  /* 0x000000ffff167224 */ /* 0x000fe200078e001a */
[----:B------:R-:W-:Y:S06]  /*6810*/  BRA `(.L_x_10414) ;  /* 0x00000000001c7947 */ /* 0x000fec0003800000 */
.L_x_10446:
[----:B------:R-:W0:Y:S01]  /*6820*/  F2I.U64.F64.TRUNC R4, R4 ;  /* 0x0000000400047311 */ /* 0x000e22000030d800 */
[----:B------:R-:W-:Y:S01]  /*6830*/  IMAD.MOV.U32 R22, RZ, RZ, R26 ;  /* 0x000000ffff167224 */ /* 0x000fe200078e001a */
[----:B0-----:R3:W-:Y:S01]  /*6840*/  STG.E.64 desc[UR36][R8.64], R4 ;  /* 0x0000000408007986 */ /* 0x0017e2000c101b24 */
[----:B------:R-:W-:Y:S05]  /*6850*/  BRA `(.L_x_10414) ;  /* 0x00000000000c7947 */ /* 0x000fea0003800000 */
.L_x_10445:
[----:B------:R-:W0:Y:S01]  /*6860*/  F2I.U32.F64.TRUNC R5, R4 ;  /* 0x0000000400057311 */ /* 0x000e22000030d000 */
[----:B------:R-:W-:Y:S01]  /*6870*/  IMAD.MOV.U32 R22, RZ, RZ, R26 ;  /* 0x000000ffff167224 */ /* 0x000fe200078e001a */
[----:B0-----:R1:W-:Y:S06]  /*6880*/  STG.E desc[UR36][R8.64], R5 ;  /* 0x0000000508007986 */ /* 0x0013ec000c101924 */
.L_x_10414:
[----:B------:R-:W-:Y:S05]  /*6890*/  BSYNC B6 ;  /* 0x0000000000067941 */ /* 0x000fea0003800000 */
.L_x_10413:
        /* <DEDUP_REMOVED lines=24> */
.L_x_10453:
[----:B------:R-:W0:Y:S02]  /*6a20*/  F2I.S64.F64.TRUNC R28, R28 ;  /* 0x0000001c001c7311 */ /* 0x000e24000030d900 */
[----:B0-----:R-:W-:-:S05]  /*6a30*/  IMAD.MOV.U32 R3, RZ, RZ, R28 ;  /* 0x000000ffff037224 */ /* 0x001fca00078e001c */
[----:B------:R0:W-:Y:S01]  /*6a40*/  STG.E.U8 desc[UR36][R4.64], R3 ;  /* 0x0000000304007986 */ /* 0x0001e2000c101124 */
[----:B------:R-:W-:Y:S05]  /*6a50*/  BRA `(.L_x_10455) ;  /* 0x0000000c00f07947 */ /* 0x000fea0003800000 */
.L_x_10452:
        /* <DEDUP_REMOVED lines=9> */
.L_x_10457:
[----:B------:R-:W0:Y:S02]  /*6af0*/  F2I.F64.TRUNC R29, R28 ;  /* 0x0000001c001d7311 */ /* 0x000e24000030d100 */
[----:B0-----:R0:W-:Y:S01]  /*6b00*/  STG.E desc[UR36][R4.64], R29 ;  /* 0x0000001d04007986 */ /* 0x0011e2000c101924 */
[----:B------:R-:W-:Y:S05]  /*6b10*/  BRA `(.L_x_10455) ;  /* 0x0000000c00c07947 */ /* 0x000fea0003800000 */
.L_x_10456:
[----:B------:R-:W0:Y:S02]  /*6b20*/  F2I.F64.TRUNC R29, R28 ;  /* 0x0000001c001d7311 */ /* 0x000e24000030d100 */
[----:B0-----:R0:W-:Y:S01]  /*6b30*/  STG.E.U16 desc[UR36][R4.64], R29 ;  /* 0x0000001d04007986 */ /* 0x0011e2000c101524 */
[----:B------:R-:W-:Y:S05]  /*6b40*/  BRA `(.L_x_10455) ;  /* 0x0000000c00b47947 */ /* 0x000fea0003800000 */
.L_x_10451:
        /* <DEDUP_REMOVED lines=13> */
.L_x_10459:
        /* <DEDUP_REMOVED lines=8> */
.L_x_10458:
        /* <DEDUP_REMOVED lines=14> */
.L_x_10461:
        /* <DEDUP_REMOVED lines=9> */
.L_x_10460:
[----:B------:R0:W-:Y:S01]  /*6e10*/  STG.E.64 desc[UR36][R4.64], R28 ;  /* 0x0000001c04007986 */ /* 0x0001e2000c101b24 */
[----:B------:R-:W-:Y:S05]  /*6e20*/  BRA `(.L_x_10455) ;  /* 0x0000000800fc7947 */ /* 0x000fea0003800000 */
.L_x_10450:
        /* <DEDUP_REMOVED lines=12> */
.L_x_10464:
[----:B------:R-:W-:-:S05]  /*6ef0*/  CS2R R30, SRZ ;  /* 0x00000000001e7805 */ /* 0x000fca000001ff00 */
[----:B------:R0:W-:Y:S01]  /*6f00*/  STG.E.128 desc[UR36][R4.64], R28 ;  /* 0x0000001c04007986 */ /* 0x0001e2000c101d24 */
[----:B------:R-:W-:Y:S05]  /*6f10*/  BRA `(.L_x_10455) ;  /* 0x0000000800c07947 */ /* 0x000fea0003800000 */
.L_x_10463:
        /* <DEDUP_REMOVED lines=25> */
.L_x_10468:
[----:B------:R-:W-:Y:S05]  /*70b0*/  BSYNC B0 ;  /* 0x0000000000007941 */ /* 0x000fea0003800000 */
.L_x_10467:
[----:B------:R-:W-:-:S05]  /*70c0*/  LOP3.LUT R7, R0, R7, RZ, 0xfc, !PT ;  /* 0x0000000700077212 */ /* 0x000fca00078efcff */
[----:B------:R0:W-:Y:S01]  /*70d0*/  STG.E.U8 desc[UR36][R4.64], R7 ;  /* 0x0000000704007986 */ /* 0x0001e2000c101124 */
[----:B------:R-:W-:Y:S05]  /*70e0*/  BRA `(.L_x_10455) ;  /* 0x00000008004c7947 */ /* 0x000fea0003800000 */
.L_x_10466:
        /* <DEDUP_REMOVED lines=17> */
.L_x_10470:
[----:B------:R-:W-:Y:S01]  /*7200*/  IMAD.MOV.U32 R0, RZ, RZ, 0x7f ;  /* 0x0000007fff007424 */ /* 0x000fe200078e00ff */
[----:B------:R-:W-:-:S04]  /*7210*/  ISETP.GT.U32.AND P0, PT, R3, 0x7f800000, PT ;  /* 0x7f8000000300780c */ /* 0x000fc80003f04070 */
[----:B------:R-:W-:-:S09]  /*7220*/  SEL R0, R0, 0x7c, P0 ;  /* 0x0000007c00007807 */ /* 0x000fd20000000000 */
.L_x_10471:
[----:B------:R-:W-:Y:S05]  /*7230*/  BSYNC B0 ;  /* 0x0000000000007941 */ /* 0x000fea0003800000 */
.L_x_10469:
[----:B------:R-:W-:-:S04]  /*7240*/  LOP3.LUT R3, R7, 0x80000000, RZ, 0xc0, !PT ;  /* 0x8000000007037812 */ /* 0x000fc800078ec0ff */
[----:B------:R-:W-:-:S04]  /*7250*/  SHF.R.U32.HI R3, RZ, 0x18, R3 ;  /* 0x00000018ff037819 */ /* 0x000fc80000011603 */
[----:B------:R-:W-:-:S05]  /*7260*/  LOP3.LUT R3, R0, R3, RZ, 0xfc, !PT ;  /* 0x0000000300037212 */ /* 0x000fca00078efcff */
[----:B------:R0:W-:Y:S01]  /*7270*/  STG.E.U8 desc[UR36][R4.64], R3 ;  /* 0x0000000304007986 */ /* 0x0001e2000c101124 */
[----:B------:R-:W-:Y:S05]  /*7280*/  BRA `(.L_x_10455) ;  /* 0x0000000400e47947 */ /* 0x000fea0003800000 */
.L_x_10465:
        /* <DEDUP_REMOVED lines=8> */
.L_x_10462:
        /* <DEDUP_REMOVED lines=11> */
.L_x_10474:
        /* <DEDUP_REMOVED lines=21> */
.L_x_10477:
[----:B------:R-:W-:-:S04]  /*7510*/  LOP3.LUT R0, R7, 0x80000000, RZ, 0xc0, !PT ;  /* 0x8000000007007812 */ /* 0x000fc800078ec0ff */
[----:B------:R-:W-:-:S04]  /*7520*/  SHF.R.U32.HI R0, RZ, 0x18, R0 ;  /* 0x00000018ff007819 */ /* 0x000fc80000011600 */
[----:B------:R-:W-:-:S07]  /*7530*/  LOP3.LUT R0, R3, R0, RZ, 0xfc, !PT ;  /* 0x0000000003007212 */ /* 0x000fce00078efcff */
.L_x_10476:
[----:B------:R-:W-:Y:S05]  /*7540*/  BSYNC B0 ;  /* 0x0000000000007941 */ /* 0x000fea0003800000 */
.L_x_10475:
[----:B------:R3:W-:Y:S01]  /*7550*/  STG.E.U8 desc[UR36][R4.64], R0 ;  /* 0x0000000004007986 */ /* 0x0007e2000c101124 */
[----:B------:R-:W-:Y:S05]  /*7560*/  BRA `(.L_x_10455) ;  /* 0x00000004002c7947 */ /* 0x000fea0003800000 */
.L_x_10473:
        /* <DEDUP_REMOVED lines=21> */
.L_x_10480:
[----:B------:R-:W-:-:S04]  /*76c0*/  LOP3.LUT R0, R7, 0x80000000, RZ, 0xc0, !PT ;  /* 0x8000000007007812 */ /* 0x000fc800078ec0ff */
[----:B------:R-:W-:-:S04]  /*76d0*/  SHF.R.U32.HI R0, RZ, 0x18, R0 ;  /* 0x00000018ff007819 */ /* 0x000fc80000011600 */
[----:B------:R-:W-:-:S07]  /*76e0*/  LOP3.LUT R0, R3, R0, RZ, 0xfc, !PT ;  /* 0x0000000003007212 */ /* 0x000fce00078efcff */
.L_x_10479:
[----:B------:R-:W-:Y:S05]  /*76f0*/  BSYNC B0 ;  /* 0x0000000000007941 */ /* 0x000fea0003800000 */
.L_x_10478:
[----:B------:R0:W-:Y:S01]  /*7700*/  STG.E.U8 desc[UR36][R4.64], R0 ;  /* 0x0000000004007986 */ /* 0x0001e2000c101124 */
[----:B------:R-:W-:Y:S05]  /*7710*/  BRA `(.L_x_10455) ;  /* 0x0000000000c07947 */ /* 0x000fea0003800000 */
.L_x_10472:
        /* <DEDUP_REMOVED lines=26> */
.L_x_10454:
        /* <DEDUP_REMOVED lines=16> */
.L_x_10483:
[----:B------:R-:W-:Y:S05]  /*79c0*/  BRA `(.L_x_10455) ;  /* 0x0000000000147947 */ /* 0x000fea0003800000 */
.L_x_10482:
[----:B------:R-:W0:Y:S02]  /*79d0*/  F2I.U64.F64.TRUNC R28, R28 ;  /* 0x0000001c001c7311 */ /* 0x000e24000030d800 */
[----:B0-----:R2:W-:Y:S01]  /*79e0*/  STG.E.64 desc[UR36][R4.64], R28 ;  /* 0x0000001c04007986 */ /* 0x0015e2000c101b24 */
[----:B------:R-:W-:Y:S05]  /*79f0*/  BRA `(.L_x_10455) ;  /* 0x0000000000087947 */ /* 0x000fea0003800000 */
.L_x_10481:
[----:B------:R-:W0:Y:S02]  /*7a00*/  F2I.U32.F64.TRUNC R29, R28 ;  /* 0x0000001c001d7311 */ /* 0x000e24000030d000 */
[----:B0-----:R0:W-:Y:S02]  /*7a10*/  STG.E desc[UR36][R4.64], R29 ;  /* 0x0000001d04007986 */ /* 0x0011e4000c101924 */
.L_x_10455:
        /* <DEDUP_REMOVED lines=24> */
.L_x_10487:
[----:B------:R-:W0:Y:S02]  /*7ba0*/  F2I.S64.F64.TRUNC R24, R24 ;  /* 0x0000001800187311 */ /* 0x000e24000030d900 */
[----:B0-----:R-:W-:-:S05]  /*7bb0*/  IMAD.MOV.U32 R3, RZ, RZ, R24 ;  /* 0x000000ffff037224 */ /* 0x001fca00078e0018 */
[----:B------:R3:W-:Y:S01]  /*7bc0*/  STG.E.U8 desc[UR36][R4.64], R3 ;  /* 0x0000000304007986 */ /* 0x0007e2000c101124 */
[----:B------:R-:W-:Y:S05]  /*7bd0*/  BRA `(.L_x_10489) ;  /* 0x0000000c00f07947 */ /* 0x000fea0003800000 */
.L_x_10486:
        /* <DEDUP_REMOVED lines=9> */
.L_x_10491:
[----:B------:R-:W0:Y:S02]  /*7c70*/  F2I.F64.TRUNC R25, R24 ;  /* 0x0000001800197311 */ /* 0x000e24000030d100 */
[----:B0-----:R2:W-:Y:S01]  /*7c80*/  STG.E desc[UR36][R4.64], R25 ;  /* 0x0000001904007986 */ /* 0x0015e2000c101924 */
[----:B------:R-:W-:Y:S05]  /*7c90*/  BRA `(.L_x_10489) ;  /* 0x0000000c00c07947 */ /* 0x000fea0003800000 */
.L_x_10490:
[----:B------:R-:W0:Y:S02]  /*7ca0*/  F2I.F64.TRUNC R25, R24 ;  /* 0x0000001800197311 */ /* 0x000e24000030d100 */
[----:B0-----:R0:W-:Y:S01]  /*7cb0*/  STG.E.U16 desc[UR36][R4.64], R25 ;  /* 0x0000001904007986 */ /* 0x0011e2000c101524 */
[----:B------:R-:W-:Y:S05]  /*7cc0*/  BRA `(.L_x_10489) ;  /* 0x0000000c00b47947 */ /* 0x000fea0003800000 */
.L_x_10485:
        /* <DEDUP_REMOVED lines=13> */
.L_x_10493:
        /* <DEDUP_REMOVED lines=8> */
.L_x_10492:
        /* <DEDUP_REMOVED lines=14> */
.L_x_10495:
        /* <DEDUP_REMOVED lines=9> */
.L_x_10494:
[----:B------:R0:W-:Y:S01]  /*7f90*/  STG.E.64 desc[UR36][R4.64], R24 ;  /* 0x0000001804007986 */ /* 0x0001e2000c101b24 */
[----:B------:R-:W-:Y:S05]  /*7fa0*/  BRA `(.L_x_10489) ;  /* 0x0000000800fc7947 */ /* 0x000fea0003800000 */
.L_x_10484:
        /* <DEDUP_REMOVED lines=12> */
.L_x_10498:
[----:B------:R-:W-:-:S05]  /*8070*/  CS2R R26, SRZ ;  /* 0x00000000001a7805 */ /* 0x000fca000001ff00 */
[----:B------:R0:W-:Y:S01]  /*8080*/  STG.E.128 desc[UR36][R4.64], R24 ;  /* 0x0000001804007986 */ /* 0x0001e2000c101d24 */
[----:B------:R-:W-:Y:S05]  /*8090*/  BRA `(.L_x_10489) ;  /* 0x0000000800c07947 */ /* 0x000fea0003800000 */
.L_x_10497:
        /* <DEDUP_REMOVED lines=25> */
.L_x_10502:
[----:B------:R-:W-:Y:S05]  /*8230*/  BSYNC B0 ;  /* 0x0000000000007941 */ /* 0x000fea0003800000 */
.L_x_10501:
[----:B------:R-:W-:-:S05]  /*8240*/  LOP3.LUT R7, R0, R7, RZ, 0xfc, !PT ;  /* 0x0000000700077212 */ /* 0x000fca00078efcff */
[----:B------:R0:W-:Y:S01]  /*8250*/  STG.E.U8 desc[UR36][R4.64], R7 ;  /* 0x0000000704007986 */ /* 0x0001e2000c101124 */
[----:B------:R-:W-:Y:S05]  /*8260*/  BRA `(.L_x_10489) ;  /* 0x00000008004c7947 */ /* 0x000fea0003800000 */
.L_x_10500:
        /* <DEDUP_REMOVED lines=17> */
.L_x_10504:
[----:B------:R-:W-:Y:S01]  /*8380*/  IMAD.MOV.U32 R0, RZ, RZ, 0x7f ;  /* 0x0000007fff007424 */ /* 0x000fe200078e00ff */
[----:B------:R-:W-:-:S04]  /*8390*/  ISETP.GT.U32.AND P0, PT, R3, 0x7f800000, PT ;  /* 0x7f8000000300780c */ /* 0x000fc80003f04070 */
[----:B------:R-:W-:-:S09]  /*83a0*/  SEL R0, R0, 0x7c, P0 ;  /* 0x0000007c00007807 */ /* 0x000fd20000000000 */
.L_x_10505:
[----:B------:R-:W-:Y:S05]  /*83b0*/  BSYNC B0 ;  /* 0x0000000000007941 */ /* 0x000fea0003800000 */
.L_x_10503:
[----:B------:R-:W-:-:S04]  /*83c0*/  LOP3.LUT R3, R7, 0x80000000, RZ, 0xc0, !PT ;  /* 0x8000000007037812 */ /* 0x000fc800078ec0ff */
[----:B------:R-:W-:-:S04]  /*83d0*/  SHF.R.U32.HI R3, RZ, 0x18, R3 ;  /* 0x00000018ff037819 */ /* 0x000fc80000011603 */
[----:B------:R-:W-:-:S05]  /*83e0*/  LOP3.LUT R3, R0, R3, RZ, 0xfc, !PT ;  /* 0x0000000300037212 */ /* 0x000fca00078efcff */
[----:B------:R0:W-:Y:S01]  /*83f0*/  STG.E.U8 desc[UR36][R4.64], R3 ;  /* 0x0000000304007986 */ /* 0x0001e2000c101124 */
[----:B------:R-:W-:Y:S05]  /*8400*/  BRA `(.L_x_10489) ;  /* 0x0000000400e47947 */ /* 0x000fea0003800000 */
.L_x_10499:
        /* <DEDUP_REMOVED lines=8> */
.L_x_10496:
        /* <DEDUP_REMOVED lines=11> */
.L_x_10508:
        /* <DEDUP_REMOVED lines=21> */
.L_x_10511:
[----:B------:R-:W-:-:S04]  /*8690*/  LOP3.LUT R0, R7, 0x80000000, RZ, 0xc0, !PT ;  /* 0x8000000007007812 */ /* 0x000fc800078ec0ff */
[----:B------:R-:W-:-:S04]  /*86a0*/  SHF.R.U32.HI R0, RZ, 0x18, R0 ;  /* 0x00000018ff007819 */ /* 0x000fc80000011600 */
[----:B------:R-:W-:-:S07]  /*86b0*/  LOP3.LUT R0, R3, R0, RZ, 0xfc, !PT ;  /* 0x0000000003007212 */ /* 0x000fce00078efcff */
.L_x_10510:
[----:B------:R-:W-:Y:S05]  /*86c0*/  BSYNC B0 ;  /* 0x0000000000007941 */ /* 0x000fea0003800000 */
.L_x_10509:
[----:B------:R0:W-:Y:S01]  /*86d0*/  STG.E.U8 desc[UR36][R4.64], R0 ;  /* 0x0000000004007986 */ /* 0x0001e2000c101124 */
[----:B------:R-:W-:Y:S05]  /*86e0*/  BRA `(.L_x_10489) ;  /* 0x00000004002c7947 */ /* 0x000fea0003800000 */
.L_x_10507:
        /* <DEDUP_REMOVED lines=21> */
.L_x_10514:
[----:B------:R-:W-:-:S04]  /*8840*/  LOP3.LUT R0, R7, 0x80000000, RZ, 0xc0, !PT ;  /* 0x8000000007007812 */ /* 0x000fc800078ec0ff */
[----:B------:R-:W-:-:S04]  /*8850*/  SHF.R.U32.HI R0, RZ, 0x18, R0 ;  /* 0x00000018ff007819 */ /* 0x000fc80000011600 */
[----:B------:R-:W-:-:S07]  /*8860*/  LOP3.LUT R0, R3, R0, RZ, 0xfc, !PT ;  /* 0x0000000003007212 */ /* 0x000fce00078efcff */
.L_x_10513:
[----:B------:R-:W-:Y:S05]  /*8870*/  BSYNC B0 ;  /* 0x0000000000007941 */ /* 0x000fea0003800000 */
.L_x_10512:
[----:B------:R0:W-:Y:S01]  /*8880*/  STG.E.U8 desc[UR36][R4.64], R0 ;  /* 0x0000000004007986 */ /* 0x0001e2000c101124 */
[----:B------:R-:W-:Y:S05]  /*8890*/  BRA `(.L_x_10489) ;  /* 0x0000000000c07947 */ /* 0x000fea0003800000 */
.L_x_10506:
        /* <DEDUP_REMOVED lines=26> */
.L_x_10488:
        /* <DEDUP_REMOVED lines=16> */
.L_x_10517:
[----:B------:R-:W-:Y:S05]  /*8b40*/  BRA `(.L_x_10489) ;  /* 0x0000000000147947 */ /* 0x000fea0003800000 */
.L_x_10516:
[----:B------:R-:W0:Y:S02]  /*8b50*/  F2I.U64.F64.TRUNC R24, R24 ;  /* 0x0000001800187311 */ /* 0x000e24000030d800 */
[----:B0-----:R0:W-:Y:S01]  /*8b60*/  STG.E.64 desc[UR36][R4.64], R24 ;  /* 0x0000001804007986 */ /* 0x0011e2000c101b24 */
[----:B------:R-:W-:Y:S05]  /*8b70*/  BRA `(.L_x_10489) ;  /* 0x0000000000087947 */ /* 0x000fea0003800000 */
.L_x_10515:
[----:B------:R-:W0:Y:S02]  /*8b80*/  F2I.U32.F64.TRUNC R25, R24 ;  /* 0x0000001800197311 */ /* 0x000e24000030d000 */
[----:B0-----:R0:W-:Y:S02]  /*8b90*/  STG.E desc[UR36][R4.64], R25 ;  /* 0x0000001904007986 */ /* 0x0011e4000c101924 */
.L_x_10489:
[----:B------:R-:W-:-:S07]  /*8ba0*/  VIADD R22, R22, 0x80 ;  /* 0x0000008016167836 */ /* 0x000fce0000000000 */
.L_x_10449:
[----:B------:R-:W-:Y:S05]  /*8bb0*/  BSYNC B6 ;  /* 0x0000000000067941 */ /* 0x000fea0003800000 */
.L_x_10448:
        /* <DEDUP_REMOVED lines=22> */
.L_x_10521:
[----:B------:R-:W0:Y:S02]  /*8d20*/  F2I.S64.F64.TRUNC R16, R16 ;  /* 0x0000001000107311 */ /* 0x000e24000030d900 */
[----:B0-----:R-:W-:-:S05]  /*8d30*/  IMAD.MOV.U32 R3, RZ, RZ, R16 ;  /* 0x000000ffff037224 */ /* 0x001fca00078e0010 */
[----:B------:R-:W-:Y:S01]  /*8d40*/  STG.E.U8 desc[UR36][R4.64], R3 ;  /* 0x0000000304007986 */ /* 0x000fe2000c101124 */
[----:B------:R-:W-:Y:S05]  /*8d50*/  EXIT ;  /* 0x000000000000794d */ /* 0x000fea0003800000 */
.L_x_10520:
        /* <DEDUP_REMOVED lines=9> */
.L_x_10524:
[----:B------:R-:W0:Y:S02]  /*8df0*/  F2I.F64.TRUNC R17, R16 ;  /* 0x0000001000117311 */ /* 0x000e24000030d100 */
[----:B0-----:R-:W-:Y:S01]  /*8e00*/  STG.E desc[UR36][R4.64], R17 ;  /* 0x0000001104007986 */ /* 0x001fe2000c101924 */
[----:B------:R-:W-:Y:S05]  /*8e10*/  EXIT ;  /* 0x000000000000794d */ /* 0x000fea0003800000 */
.L_x_10523:
[----:B------:R-:W0:Y:S02]  /*8e20*/  F2I.F64.TRUNC R17, R16 ;  /* 0x0000001000117311 */ /* 0x000e24000030d100 */
[----:B0-----:R-:W-:Y:S01]  /*8e30*/  STG.E.U16 desc[UR36][R4.64], R17 ;  /* 0x0000001104007986 */ /* 0x001fe2000c101524 */
[----:B------:R-:W-:Y:S05]  /*8e40*/  EXIT ;  /* 0x000000000000794d */ /* 0x000fea0003800000 */
.L_x_10519:
        /* <DEDUP_REMOVED lines=13> */
.L_x_10526:
        /* <DEDUP_REMOVED lines=8> */
.L_x_10525:
        /* <DEDUP_REMOVED lines=14> */
.L_x_10528:
        /* <DEDUP_REMOVED lines=9> */
.L_x_10527:
[----:B------:R-:W-:Y:S01]  /*9110*/  STG.E.64 desc[UR36][R4.64], R16 ;  /* 0x0000001004007986 */ /* 0x000fe2000c101b24 */
[----:B------:R-:W-:Y:S05]  /*9120*/  EXIT ;  /* 0x000000000000794d */ /* 0x000fea0003800000 */
.L_x_10518:
        /* <DEDUP_REMOVED lines=12> */
.L_x_10531:
[----:B------:R-:W-:-:S05]  /*91f0*/  CS2R R18, SRZ ;  /* 0x0000000000127805 */ /* 0x000fca000001ff00 */
[----:B------:R-:W-:Y:S01]  /*9200*/  STG.E.128 desc[UR36][R4.64], R16 ;  /* 0x0000001004007986 */ /* 0x000fe2000c101d24 */
[----:B------:R-:W-:Y:S05]  /*9210*/  EXIT ;  /* 0x000000000000794d */ /* 0x000fea0003800000 */
.L_x_10530:
        /* <DEDUP_REMOVED lines=25> */
.L_x_10535:
[----:B------:R-:W-:Y:S05]  /*93b0*/  BSYNC B0 ;  /* 0x0000000000007941 */ /* 0x000fea0003800000 */
.L_x_10534:
[----:B------:R-:W-:-:S05]  /*93c0*/  LOP3.LUT R3, R0, R3, RZ, 0xfc, !PT ;  /* 0x0000000300037212 */ /* 0x000fca00078efcff */
[----:B------:R-:W-:Y:S01]  /*93d0*/  STG.E.U8 desc[UR36][R4.64], R3 ;  /* 0x0000000304007986 */ /* 0x000fe2000c101124 */
[----:B------:R-:W-:Y:S05]  /*93e0*/  EXIT ;  /* 0x000000000000794d */ /* 0x000fea0003800000 */
.L_x_10533:
        /* <DEDUP_REMOVED lines=17> */
.L_x_10537:
[----:B------:R-:W-:Y:S01]  /*9500*/  IMAD.MOV.U32 R0, RZ, RZ, 0x7f ;  /* 0x0000007fff007424 */ /* 0x000fe200078e00ff */
[----:B------:R-:W-:-:S04]  /*9510*/  ISETP.GT.U32.AND P0, PT, R2, 0x7f800000, PT ;  /* 0x7f8000000200780c */ /* 0x000fc80003f04070 */
[----:B------:R-:W-:-:S09]  /*9520*/  SEL R0, R0, 0x7c, P0 ;  /* 0x0000007c00007807 */ /* 0x000fd20000000000 */
.L_x_10538:
[----:B------:R-:W-:Y:S05]  /*9530*/  BSYNC B0 ;  /* 0x0000000000007941 */ /* 0x000fea0003800000 */
.L_x_10536:
[----:B------:R-:W-:-:S04]  /*9540*/  LOP3.LUT R2, R3, 0x80000000, RZ, 0xc0, !PT ;  /* 0x8000000003027812 */ /* 0x000fc800078ec0ff */
[----:B------:R-:W-:-:S04]  /*9550*/  SHF.R.U32.HI R3, RZ, 0x18, R2 ;  /* 0x00000018ff037819 */ /* 0x000fc80000011602 */
[----:B------:R-:W-:-:S05]  /*9560*/  LOP3.LUT R3, R0, R3, RZ, 0xfc, !PT ;  /* 0x0000000300037212 */ /* 0x000fca00078efcff */
[----:B------:R-:W-:Y:S01]  /*9570*/  STG.E.U8 desc[UR36][R4.64], R3 ;  /* 0x0000000304007986 */ /* 0x000fe2000c101124 */
[----:B------:R-:W-:Y:S05]  /*9580*/  EXIT ;  /* 0x000000000000794d */ /* 0x000fea0003800000 */
.L_x_10532:
        /* <DEDUP_REMOVED lines=8> */
.L_x_10529:
        /* <DEDUP_REMOVED lines=11> */
.L_x_10541:
        /* <DEDUP_REMOVED lines=21> */
.L_x_10544:
[----:B------:R-:W-:-:S04]  /*9810*/  LOP3.LUT R2, R7, 0x80000000, RZ, 0xc0, !PT ;  /* 0x8000000007027812 */ /* 0x000fc800078ec0ff */
[----:B------:R-:W-:-:S04]  /*9820*/  SHF.R.U32.HI R3, RZ, 0x18, R2 ;  /* 0x00000018ff037819 */ /* 0x000fc80000011602 */
[----:B------:R-:W-:-:S04]  /*9830*/  LOP3.LUT R0, R0, R3, RZ, 0xfc, !PT ;  /* 0x0000000300007212 */ /* 0x000fc800078efcff */
[----:B------:R-:W-:-:S07]  /*9840*/  PRMT R2, R0, 0x7610, R2 ;  /* 0x0000761000027816 */ /* 0x000fce0000000002 */
.L_x_10543:
[----:B------:R-:W-:Y:S05]  /*9850*/  BSYNC B0 ;  /* 0x0000000000007941 */ /* 0x000fea0003800000 */
.L_x_10542:
[----:B------:R-:W-:Y:S01]  /*9860*/  STG.E.U8 desc[UR36][R4.64], R2 ;  /* 0x0000000204007986 */ /* 0x000fe2000c101124 */
[----:B------:R-:W-:Y:S05]  /*9870*/  EXIT ;  /* 0x000000000000794d */ /* 0x000fea0003800000 */
.L_x_10540:
        /* <DEDUP_REMOVED lines=21> */
.L_x_10547:
[----:B------:R-:W-:-:S04]  /*99d0*/  LOP3.LUT R2, R7, 0x80000000, RZ, 0xc0, !PT ;  /* 0x8000000007027812 */ /* 0x000fc800078ec0ff */
[----:B------:R-:W-:-:S04]  /*99e0*/  SHF.R.U32.HI R3, RZ, 0x18, R2 ;  /* 0x00000018ff037819 */ /* 0x000fc80000011602 */
[----:B------:R-:W-:-:S04]  /*99f0*/  LOP3.LUT R0, R0, R3, RZ, 0xfc, !PT ;  /* 0x0000000300007212 */ /* 0x000fc800078efcff */
[----:B------:R-:W-:-:S07]  /*9a00*/  PRMT R2, R0, 0x7610, R2 ;  /* 0x0000761000027816 */ /* 0x000fce0000000002 */
.L_x_10546:
[----:B------:R-:W-:Y:S05]  /*9a10*/  BSYNC B0 ;  /* 0x0000000000007941 */ /* 0x000fea0003800000 */
.L_x_10545:
[----:B------:R-:W-:Y:S01]  /*9a20*/  STG.E.U8 desc[UR36][R4.64], R2 ;  /* 0x0000000204007986 */ /* 0x000fe2000c101124 */
[----:B------:R-:W-:Y:S05]  /*9a30*/  EXIT ;  /* 0x000000000000794d */ /* 0x000fea0003800000 */
.L_x_10539:
        /* <DEDUP_REMOVED lines=26> */
.L_x_10522:
        /* <DEDUP_REMOVED lines=16> */
.L_x_10550:
[----:B------:R-:W-:Y:S05]  /*9ce0*/  EXIT ;  /* 0x000000000000794d */ /* 0x000fea0003800000 */
.L_x_10549:
[----:B------:R-:W0:Y:S02]  /*9cf0*/  F2I.U64.F64.TRUNC R16, R16 ;  /* 0x0000001000107311 */ /* 0x000e24000030d800 */
[----:B0-----:R-:W-:Y:S01]  /*9d00*/  STG.E.64 desc[UR36][R4.64], R16 ;  /* 0x0000001004007986 */ /* 0x001fe2000c101b24 */
[----:B------:R-:W-:Y:S05]  /*9d10*/  EXIT ;  /* 0x000000000000794d */ /* 0x000fea0003800000 */
.L_x_10548:
[----:B------:R-:W0:Y:S02]  /*9d20*/  F2I.U32.F64.TRUNC R17, R16 ;  /* 0x0000001000117311 */ /* 0x000e24000030d000 */
[----:B0-----:R-:W-:Y:S01]  /*9d30*/  STG.E desc[UR36][R4.64], R17 ;  /* 0x0000001104007986 */ /* 0x001fe2000c101924 */
[----:B------:R-:W-:Y:S05]  /*9d40*/  EXIT ;  /* 0x000000000000794d */ /* 0x000fea0003800000 */
.L_x_10551:
        /* <DEDUP_REMOVED lines=11> */
.L_x_13343:


//--------------------- .text._ZN2at6native18elementwise_kernelILi128ELi2EZNS0_22gpu_kernel_impl_nocastIZZZNS0_17log10_kernel_cudaERNS_18TensorIteratorBaseEENKUlvE0_clEvENKUlvE_clEvEUldE_EEvS4_RKT_EUliE_EEviT1_ --------------------------
	.section	.text._ZN2at6native18elementwise_kernelILi128ELi2EZNS0_22gpu_kernel_impl_nocastIZZZNS0_17log10_kernel_cudaERNS_18TensorIteratorBaseEENKUlvE0_clEvENKUlvE_clEvEUldE_EEvS4_RKT_EUliE_EEviT1_,"ax",@progbits
	.align	128
        .global         _ZN2at6native18elementwise_kernelILi128ELi2EZNS0_22gpu_kernel_impl_nocastIZZZNS0_17log10_kernel_cudaERNS_18TensorIteratorBaseEENKUlvE0_clEvENKUlvE_clEvEUldE_EEvS4_RKT_EUliE_EEviT1_
        .type           _ZN2at6native18elementwise_kernelILi128ELi2EZNS0_22gpu_kernel_impl_nocastIZZZNS0_17log10_kernel_cudaERNS_18TensorIteratorBaseEENKUlvE0_clEvENKUlvE_clEvEUldE_EEvS4_RKT_EUliE_EEviT1_,@function
        .size           _ZN2at6native18elementwise_kernelILi128ELi2EZNS0_22gpu_kernel_impl_nocastIZZZNS0_17log10_kernel_cudaERNS_18TensorIteratorBaseEENKUlvE0_clEvENKUlvE_clEvEUldE_EEvS4_RKT_EUliE_EEviT1_,(.L_x_13344 - _ZN2at6native18elementwise_kernelILi128ELi2EZNS0_22gpu_kernel_impl_nocastIZZZNS0_17log10_kernel_cudaERNS_18TensorIteratorBaseEENKUlvE0_clEvENKUlvE_clEvEUldE_EEvS4_RKT_EUliE_EEviT1_)
        .other          _ZN2at6native18elementwise_kernelILi128ELi2EZNS0_22gpu_kernel_impl_nocastIZZZNS0_17log10_kernel_cudaERNS_18TensorIteratorBaseEENKUlvE0_clEvENKUlvE_clEvEUldE_EEvS4_RKT_EUliE_EEviT1_,@"STO_CUDA_ENTRY STV_DEFAULT"
_ZN2at6native18elementwise_kernelILi128ELi2EZNS0_22gpu_kernel_impl_nocastIZZZNS0_17log10_kernel_cudaERNS_18TensorIteratorBaseEENKUlvE0_clEvENKUlvE_clEvEUldE_EEvS4_RKT_EUliE_EEviT1_:
.text._ZN2at6native18elementwise_kernelILi128ELi2EZNS0_22gpu_kernel_impl_nocastIZZZNS0_17log10_kernel_cudaERNS_18TensorIteratorBaseEENKUlvE0_clEvENKUlvE_clEvEUldE_EEvS4_RKT_EUliE_EEviT1_:
        /* <DEDUP_REMOVED lines=314> */
.L_x_10554:
        /* <DEDUP_REMOVED lines=88> */
.L_x_10556:
[----:B------:R-:W-:Y:S05]  /*1920*/  BSYNC B1 ;  /* 0x0000000000017941 */ /* 0x000fea0003800000 */
.L_x_10555:
        /* <DEDUP_REMOVED lines=8> */
.L_x_10553:
[----:B------:R-:W-:Y:S05]  /*19b0*/  BSYNC B0 ;  /* 0x0000000000007941 */ /* 0x000fea0003800000 */
.L_x_10552:
        /* <DEDUP_REMOVED lines=305> */
.L_x_10557:
        /* <DEDUP_REMOVED lines=87> */
.L_x_10559:
[----:B------:R-:W-:Y:S05]  /*3240*/  BSYNC B0 ;  /* 0x0000000000007941 */ /* 0x000fea0003800000 */
.L_x_10558:
        /* <DEDUP_REMOVED lines=8> */
.L_x_10560:
        /* <DEDUP_REMOVED lines=11> */
.L_x_13344:


//--------------------- .text._ZN2at6native27unrolled_elementwise_kernelIZZZNS0_17log10_kernel_cudaERNS_18TensorIteratorBaseEENKUlvE0_clEvENKUlvE_clEvEUldE_St5arrayIPcLm2EELi4E23TrivialOffsetCalculatorILi1EjESB_NS0_6memory15LoadWithoutCastENSC_16StoreWithoutCastEEEviT_T0_T2_T3_T4_T5_ --------------------------
	.section	.text._ZN2at6native27unrolled_elementwise_kernelIZZZNS0_17log10_kernel_cudaERNS_18TensorIteratorBaseEENKUlvE0_clEvENKUlvE_clEvEUldE_St5arrayIPcLm2EELi4E23TrivialOffsetCalculatorILi1EjESB_NS0_6memory15LoadWithoutCastENSC_16StoreWithoutCastEEEviT_T0_T2_T3_T4_T5_,"ax",@progbits
	.align	128
        .global         _ZN2at6native27unrolled_elementwise_kernelIZZZNS0_17log10_kernel_cudaERNS_18TensorIteratorBaseEENKUlvE0_clEvENKUlvE_clEvEUldE_St5arrayIPcLm2EELi4E23TrivialOffsetCalculatorILi1EjESB_NS0_6memory15LoadWithoutCastENSC_16StoreWithoutCastEEEviT_T0_T2_T3_T4_T5_
        .type           _ZN2at6native27unrolled_elementwise_kernelIZZZNS0_17log10_kernel_cudaERNS_18TensorIteratorBaseEENKUlvE0_clEvENKUlvE_clEvEUldE_St5arrayIPcLm2EELi4E23TrivialOffsetCalculatorILi1EjESB_NS0_6memory15LoadWithoutCastENSC_16StoreWithoutCastEEEviT_T0_T2_T3_T4_T5_,@function
        .size           _ZN2at6native27unrolled_elementwise_kernelIZZZNS0_17log10_kernel_cudaERNS_18TensorIteratorBaseEENKUlvE0_clEvENKUlvE_clEvEUldE_St5arrayIPcLm2EELi4E23TrivialOffsetCalculatorILi1EjESB_NS0_6memory15LoadWithoutCastENSC_16StoreWithoutCastEEEviT_T0_T2_T3_T4_T5_,(.L_x_13345 - _ZN2at6native27unrolled_elementwise_kernelIZZZNS0_17log10_kernel_cudaERNS_18TensorIteratorBaseEENKUlvE0_clEvENKUlvE_clEvEUldE_St5arrayIPcLm2EELi4E23TrivialOffsetCalculatorILi1EjESB_NS0_6memory15LoadWithoutCastENSC_16StoreWithoutCastEEEviT_T0_T2_T3_T4_T5_)
        .other          _ZN2at6native27unrolled_elementwise_kernelIZZZNS0_17log10_kernel_cudaERNS_18TensorIteratorBaseEENKUlvE0_clEvENKUlvE_clEvEUldE_St5arrayIPcLm2EELi4E23TrivialOffsetCalculatorILi1EjESB_NS0_6memory15LoadWithoutCastENSC_16StoreWithoutCastEEEviT_T0_T2_T3_T4_T5_,@"STO_CUDA_ENTRY STV_DEFAULT"
_ZN2at6native27unrolled_elementwise_kernelIZZZNS0_17log10_kernel_cudaERNS_18TensorIteratorBaseEENKUlvE0_clEvENKUlvE_clEvEUldE_St5arrayIPcLm2EELi4E23TrivialOffsetCalculatorILi1EjESB_NS0_6memory15LoadWithoutCastENSC_16StoreWithoutCastEEEviT_T0_T2_T3_T4_T5_:
.text._ZN2at6native27unrolled_elementwise_kernelIZZZNS0_17log10_kernel_cudaERNS_18TensorIteratorBaseEENKUlvE0_clEvENKUlvE_clEvEUldE_St5arrayIPcLm2EELi4E23TrivialOffsetCalculatorILi1EjESB_NS0_6memory15LoadWithoutCastENSC_16StoreWithoutCastEEEviT_T0_T2_T3_T4_T5_:
        /* <DEDUP_REMOVED lines=117> */
.L_x_10564:
[----:B------:R-:W-:Y:S05]  /*0750*/  BSYNC B1 ;  /* 0x0000000000017941 */ /* 0x000fea0003800000 */
.L_x_10563:
[----:B------:R-:W-:Y:S01]  /*0760*/  UMOV UR6, 0xbaaafad3 ;  /* 0xbaaafad300067882 */ /* 0x000fe20000000000 */
[----:B------:R-:W-:Y:S02]  /*0770*/  UMOV UR7, 0x3c695355 ;  /* 0x3c69535500077882 */ /* 0x000fe40000000000 */
[----:B------:R-:W-:Y:S01]  /*0780*/  DMUL R12, R20, UR6 ;  /* 0x00000006140c7c28 */ /* 0x000fe20008000000 */
[----:B------:R-:W-:Y:S01]  /*0790*/  UMOV UR6, 0x1526e50e ;  /* 0x1526e50e00067882 */ /* 0x000fe20000000000 */
[----:B------:R-:W-:-:S06]  /*07a0*/  UMOV UR7, 0x3fdbcb7b ;  /* 0x3fdbcb7b00077882 */ /* 0x000fcc0000000000 */
[----:B------:R-:W-:-:S11]  /*07b0*/  DFMA R12, R20, UR6, R12 ;  /* 0x00000006140c7c2b */ /* 0x000fd6000800000c */
.L_x_10562:
[----:B------:R-:W-:Y:S05]  /*07c0*/  BSYNC B0 ;  /* 0x0000000000007941 */ /* 0x000fea0003800000 */
.L_x_10561:
        /* <DEDUP_REMOVED lines=84> */
.L_x_10568:
[----:B------:R-:W-:Y:S05]  /*0d10*/  BSYNC B1 ;  /* 0x0000000000017941 */ /* 0x000fea0003800000 */
.L_x_10567:
[----:B------:R-:W-:Y:S01]  /*0d20*/  UMOV UR6, 0xbaaafad3 ;  /* 0xbaaafad300067882 */ /* 0x000fe20000000000 */
[----:B------:R-:W-:Y:S02]  /*0d30*/  UMOV UR7, 0x3c695355 ;  /* 0x3c69535500077882 */ /* 0x000fe40000000000 */
[----:B------:R-:W-:Y:S01]  /*0d40*/  DMUL R8, R20, UR6 ;  /* 0x0000000614087c28 */ /* 0x000fe20008000000 */
[----:B------:R-:W-:Y:S01]  /*0d50*/  UMOV UR6, 0x1526e50e ;  /* 0x1526e50e00067882 */ /* 0x000fe20000000000 */
[----:B------:R-:W-:-:S06]  /*0d60*/  UMOV UR7, 0x3fdbcb7b ;  /* 0x3fdbcb7b00077882 */ /* 0x000fcc0000000000 */
[----:B------:R-:W-:-:S11]  /*0d70*/  DFMA R8, R20, UR6, R8 ;  /* 0x0000000614087c2b */ /* 0x000fd60008000008 */
.L_x_10566:
[----:B------:R-:W-:Y:S05]  /*0d80*/  BSYNC B0 ;  /* 0x0000000000007941 */ /* 0x000fea0003800000 */
.L_x_10565:
        /* <DEDUP_REMOVED lines=84> */
.L_x_10572:
[----:B------:R-:W-:Y:S05]  /*12d0*/  BSYNC B1 ;  /* 0x0000000000017941 */ /* 0x000fea0003800000 */
.L_x_10571:
[----:B------:R-:W-:Y:S01]  /*12e0*/  UMOV UR6, 0xbaaafad3 ;  /* 0xbaaafad300067882 */ /* 0x000fe20000000000 */
[----:B------:R-:W-:Y:S02]  /*12f0*/  UMOV UR7, 0x3c695355 ;  /* 0x3c69535500077882 */ /* 0x000fe40000000000 */
[----:B------:R-:W-:Y:S01]  /*1300*/  DMUL R4, R20, UR6 ;  /* 0x0000000614047c28 */ /* 0x000fe20008000000 */
[----:B------:R-:W-:Y:S01]  /*1310*/  UMOV UR6, 0x1526e50e ;  /* 0x1526e50e00067882 */ /* 0x000fe20000000000 */
[----:B------:R-:W-:-:S06]  /*1320*/  UMOV UR7, 0x3fdbcb7b ;  /* 0x3fdbcb7b00077882 */ /* 0x000fcc0000000000 */
[----:B------:R-:W-:-:S11]  /*1330*/  DFMA R4, R20, UR6, R4 ;  /* 0x0000000614047c2b */ /* 0x000fd60008000004 */
.L_x_10570:
[----:B------:R-:W-:Y:S05]  /*1340*/  BSYNC B0 ;  /* 0x0000000000007941 */ /* 0x000fea0003800000 */
.L_x_10569:
        /* <DEDUP_REMOVED lines=84> */
.L_x_10576:
[----:B------:R-:W-:Y:S05]  /*1890*/  BSYNC B1 ;  /* 0x0000000000017941 */ /* 0x000fea0003800000 */
.L_x_10575:
[----:B------:R-:W-:Y:S01]  /*18a0*/  UMOV UR6, 0xbaaafad3 ;  /* 0xbaaafad300067882 */ /* 0x000fe20000000000 */
[----:B------:R-:W-:Y:S02]  /*18b0*/  UMOV UR7, 0x3c695355 ;  /* 0x3c69535500077882 */ /* 0x000fe40000000000 */
[----:B------:R-:W-:Y:S01]  /*18c0*/  DMUL R2, R20, UR6 ;  /* 0x0000000614027c28 */ /* 0x000fe20008000000 */
[----:B------:R-:W-:Y:S01]  /*18d0*/  UMOV UR6, 0x1526e50e ;  /* 0x1526e50e00067882 */ /* 0x000fe20000000000 */
[----:B------:R-:W-:-:S06]  /*18e0*/  UMOV UR7, 0x3fdbcb7b ;  /* 0x3fdbcb7b00077882 */ /* 0x000fcc0000000000 */
[----:B------:R-:W-:-:S11]  /*18f0*/  DFMA R2, R20, UR6, R2 ;  /* 0x0000000614027c2b */ /* 0x000fd60008000002 */
.L_x_10574:
[----:B------:R-:W-:Y:S05]  /*1900*/  BSYNC B0 ;  /* 0x0000000000007941 */ /* 0x000fea0003800000 */
.L_x_10573:
        /* <DEDUP_REMOVED lines=18> */
.L_x_10578:
[----:B------:R-:W-:Y:S05]  /*1a30*/  BSYNC B0 ;  /* 0x0000000000007941 */ /* 0x000fea0003800000 */
.L_x_10577:
[----:B------:R-:W-:-:S13]  /*1a40*/  ISETP.GE.AND P0, PT, R11, R6, PT ;  /* 0x000000060b00720c */ /* 0x000fda0003f06270 */
[----:B------:R-:W-:Y:S05]  /*1a50*/  @P0 EXIT ;  /* 0x000000000000094d */ /* 0x000fea0003800000 */
[----:B-1----:R-:W1:Y:S01]  /*1a60*/  LDC.64 R4, c[0x0][0x218] ;  /* 0x00008600ff047b82 */ /* 0x002e620000000a00 */
[----:B------:R-:W-:-:S04]  /*1a70*/  IMAD R11, R0, 0x200, R11 ;  /* 0x00000200000b7824 */ /* 0x000fc800078e020b */
[----:B-1----:R-:W-:-:S05]  /*1a80*/  IMAD.WIDE.U32 R4, R11, 0x8, R4 ;  /* 0x000000080b047825 */ /* 0x002fca00078e0004 */
[----:B------:R-:W-:Y:S01]  /*1a90*/  STG.E.64 desc[UR4][R4.64], R2 ;  /* 0x0000000204007986 */ /* 0x000fe2000c101b04 */
[----:B------:R-:W-:Y:S05]  /*1aa0*/  EXIT ;  /* 0x000000000000794d */ /* 0x000fea0003800000 */
.L_x_10579:
        /* <DEDUP_REMOVED lines=13> */
.L_x_13345:


//--------------------- .text._ZN2at6native29vectorized_elementwise_kernelILi2EZZZNS0_17log10_kernel_cudaERNS_18TensorIteratorBaseEENKUlvE0_clEvENKUlvE_clEvEUldE_St5arrayIPcLm2EEEEviT0_T1_ --------------------------
	.section	.text._ZN2at6native29vectorized_elementwise_kernelILi2EZZZNS0_17log10_kernel_cudaERNS_18TensorIteratorBaseEENKUlvE0_clEvENKUlvE_clEvEUldE_St5arrayIPcLm2EEEEviT0_T1_,"ax",@progbits
	.align	128
        .global         _ZN2at6native29vectorized_elementwise_kernelILi2EZZZNS0_17log10_kernel_cudaERNS_18TensorIteratorBaseEENKUlvE0_clEvENKUlvE_clEvEUldE_St5arrayIPcLm2EEEEviT0_T1_
        .type           _ZN2at6native29vectorized_elementwise_kernelILi2EZZZNS0_17log10_kernel_cudaERNS_18TensorIteratorBaseEENKUlvE0_clEvENKUlvE_clEvEUldE_St5arrayIPcLm2EEEEviT0_T1_,@function
        .size           _ZN2at6native29vectorized_elementwise_kernelILi2EZZZNS0_17log10_kernel_cudaERNS_18TensorIteratorBaseEENKUlvE0_clEvENKUlvE_clEvEUldE_St5arrayIPcLm2EEEEviT0_T1_,(.L_x_13346 - _ZN2at6native29vectorized_elementwise_kernelILi2EZZZNS0_17log10_kernel_cudaERNS_18TensorIteratorBaseEENKUlvE0_clEvENKUlvE_clEvEUldE_St5arrayIPcLm2EEEEviT0_T1_)
        .other          _ZN2at6native29vectorized_elementwise_kernelILi2EZZZNS0_17log10_kernel_cudaERNS_18TensorIteratorBaseEENKUlvE0_clEvENKUlvE_clEvEUldE_St5arrayIPcLm2EEEEviT0_T1_,@"STO_CUDA_ENTRY STV_DEFAULT"
_ZN2at6native29vectorized_elementwise_kernelILi2EZZZNS0_17log10_kernel_cudaERNS_18TensorIteratorBaseEENKUlvE0_clEvENKUlvE_clEvEUldE_St5arrayIPcLm2EEEEviT0_T1_:
.text._ZN2at6native29vectorized_elementwise_kernelILi2EZZZNS0_17log10_kernel_cudaERNS_18TensorIteratorBaseEENKUlvE0_clEvENKUlvE_clEvEUldE_St5arrayIPcLm2EEEEviT0_T1_:
        /* <DEDUP_REMOVED lines=98> */
.L_x_10582:
[----:B------:R-:W-:Y:S05]  /*0620*/  BSYNC B0 ;  /* 0x0000000000007941 */ /* 0x000fea0003800000 */
.L_x_10581:
        /* <DEDUP_REMOVED lines=80> */
.L_x_10584:
[----:B------:R-:W-:Y:S05]  /*0b30*/  BSYNC B0 ;  /* 0x0000000000007941 */ /* 0x000fea0003800000 */
.L_x_10583:
        /* <DEDUP_REMOVED lines=80> */
.L_x_10586:
[----:B------:R-:W-:Y:S05]  /*1040*/  BSYNC B0 ;  /* 0x0000000000007941 */ /* 0x000fea0003800000 */
.L_x_10585:
        /* <DEDUP_REMOVED lines=80> */
.L_x_10588:
[----:B------:R-:W-:Y:S05]  /*1550*/  BSYNC B0 ;  /* 0x0000000000007941 */ /* 0x000fea0003800000 */
.L_x_10587:
        /* <DEDUP_REMOVED lines=80> */
.L_x_10590:
[----:B------:R-:W-:Y:S05]  /*1a60*/  BSYNC B0 ;  /* 0x0000000000007941 */ /* 0x000fea0003800000 */
.L_x_10589:
        /* <DEDUP_REMOVED lines=80> */
.L_x_10592:
[----:B------:R-:W-:Y:S05]  /*1f70*/  BSYNC B0 ;  /* 0x0000000000007941 */ /* 0x000fea0003800000 */
.L_x_10591:
        /* <DEDUP_REMOVED lines=80> */
.L_x_10594:
[----:B------:R-:W-:Y:S05]  /*2480*/  BSYNC B0 ;  /* 0x0000000000007941 */ /* 0x000fea0003800000 */
.L_x_10593:
        /* <DEDUP_REMOVED lines=79> */
.L_x_10596:
[----:B------:R-:W-:Y:S05]  /*2980*/  BSYNC B0 ;  /* 0x0000000000007941 */ /* 0x000fea0003800000 */
.L_x_10595:
        /* <DEDUP_REMOVED lines=28> */
.L_x_10580:
        /* <DEDUP_REMOVED lines=23> */
.L_x_10598:
[----:B------:R-:W-:Y:S05]  /*2cc0*/  BSYNC B0 ;  /* 0x0000000000007941 */ /* 0x000fea0003800000 */
.L_x_10597:
        /* <DEDUP_REMOVED lines=15> */
.L_x_10600:
[----:B------:R-:W-:Y:S05]  /*2dc0*/  BSYNC B0 ;  /* 0x0000000000007941 */ /* 0x000fea0003800000 */
.L_x_10599:
        /* <DEDUP_REMOVED lines=103> */
.L_x_10604:
[----:B------:R-:W-:Y:S05]  /*3440*/  BSYNC B1 ;  /* 0x0000000000017941 */ /* 0x000fea0003800000 */
.L_x_10603:
[----:B------:R-:W-:Y:S01]  /*3450*/  UMOV UR6, 0xbaaafad3 ;  /* 0xbaaafad300067882 */ /* 0x000fe20000000000 */
[----:B------:R-:W-:Y:S02]  /*3460*/  UMOV UR7, 0x3c695355 ;  /* 0x3c69535500077882 */ /* 0x000fe40000000000 */
[----:B------:R-:W-:Y:S01]  /*3470*/  DMUL R4, R20, UR6 ;  /* 0x0000000614047c28 */ /* 0x000fe20008000000 */
[----:B------:R-:W-:Y:S01]  /*3480*/  UMOV UR6, 0x1526e50e ;  /* 0x1526e50e00067882 */ /* 0x000fe20000000000 */
[----:B------:R-:W-:-:S06]  /*3490*/  UMOV UR7, 0x3fdbcb7b ;  /* 0x3fdbcb7b00077882 */ /* 0x000fcc0000000000 */
[----:B------:R-:W-:-:S11]  /*34a0*/  DFMA R4, R20, UR6, R4 ;  /* 0x0000000614047c2b */ /* 0x000fd60008000004 */
.L_x_10602:
[----:B------:R-:W-:Y:S05]  /*34b0*/  BSYNC B0 ;  /* 0x0000000000007941 */ /* 0x000fea0003800000 */
.L_x_10601:
        /* <DEDUP_REMOVED lines=84> */
.L_x_10608:
[----:B------:R-:W-:Y:S05]  /*3a00*/  BSYNC B1 ;  /* 0x0000000000017941 */ /* 0x000fea0003800000 */
.L_x_10607:
[----:B------:R-:W-:Y:S01]  /*3a10*/  UMOV UR6, 0xbaaafad3 ;  /* 0xbaaafad300067882 */ /* 0x000fe20000000000 */
[----:B------:R-:W-:Y:S02]  /*3a20*/  UMOV UR7, 0x3c695355 ;  /* 0x3c69535500077882 */ /* 0x000fe40000000000 */
[----:B------:R-:W-:Y:S01]  /*3a30*/  DMUL R20, R6, UR6 ;  /* 0x0000000606147c28 */ /* 0x000fe20008000000 */
[----:B------:R-:W-:Y:S01]  /*3a40*/  UMOV UR6, 0x1526e50e ;  /* 0x1526e50e00067882 */ /* 0x000fe20000000000 */
[----:B------:R-:W-:-:S06]  /*3a50*/  UMOV UR7, 0x3fdbcb7b ;  /* 0x3fdbcb7b00077882 */ /* 0x000fcc0000000000 */
[----:B------:R-:W-:-:S11]  /*3a60*/  DFMA R6, R6, UR6, R20 ;  /* 0x0000000606067c2b */ /* 0x000fd60008000014 */
.L_x_10606:
[----:B------:R-:W-:Y:S05]  /*3a70*/  BSYNC B0 ;  /* 0x0000000000007941 */ /* 0x000fea0003800000 */
.L_x_10605:
        /* <DEDUP_REMOVED lines=84> */
.L_x_10612:
[----:B------:R-:W-:Y:S05]  /*3fc0*/  BSYNC B1 ;  /* 0x0000000000017941 */ /* 0x000fea0003800000 */
.L_x_10611:
[----:B------:R-:W-:Y:S01]  /*3fd0*/  UMOV UR6, 0xbaaafad3 ;  /* 0xbaaafad300067882 */ /* 0x000fe20000000000 */
[----:B------:R-:W-:Y:S02]  /*3fe0*/  UMOV UR7, 0x3c695355 ;  /* 0x3c69535500077882 */ /* 0x000fe40000000000 */
[----:B------:R-:W-:Y:S01]  /*3ff0*/  DMUL R8, R24, UR6 ;  /* 0x0000000618087c28 */ /* 0x000fe20008000000 */
[----:B------:R-:W-:Y:S01]  /*4000*/  UMOV UR6, 0x1526e50e ;  /* 0x1526e50e00067882 */ /* 0x000fe20000000000 */
[----:B------:R-:W-:-:S06]  /*4010*/  UMOV UR7, 0x3fdbcb7b ;  /* 0x3fdbcb7b00077882 */ /* 0x000fcc0000000000 */
[----:B------:R-:W-:-:S11]  /*4020*/  DFMA R8, R24, UR6, R8 ;  /* 0x0000000618087c2b */ /* 0x000fd60008000008 */
.L_x_10610:
[----:B------:R-:W-:Y:S05]  /*4030*/  BSYNC B0 ;  /* 0x0000000000007941 */ /* 0x000fea0003800000 */
.L_x_10609:
        /* <DEDUP_REMOVED lines=84> */
.L_x_10616:
[----:B------:R-:W-:Y:S05]  /*4580*/  BSYNC B1 ;  /* 0x0000000000017941 */ /* 0x000fea0003800000 */
.L_x_10615:
[----:B------:R-:W-:Y:S01]  /*4590*/  UMOV UR6, 0xbaaafad3 ;  /* 0xbaaafad300067882 */ /* 0x000fe20000000000 */
[----:B------:R-:W-:Y:S02]  /*45a0*/  UMOV UR7, 0x3c695355 ;  /* 0x3c69535500077882 */ /* 0x000fe40000000000 */
[----:B------:R-:W-:Y:S01]  /*45b0*/  DMUL R10, R24, UR6 ;  /* 0x00000006180a7c28 */ /* 0x000fe20008000000 */
[----:B------:R-:W-:Y:S01]  /*45c0*/  UMOV UR6, 0x1526e50e ;  /* 0x1526e50e00067882 */ /* 0x000fe20000000000 */
[----:B------:R-:W-:-:S06]  /*45d0*/  UMOV UR7, 0x3fdbcb7b ;  /* 0x3fdbcb7b00077882 */ /* 0x000fcc0000000000 */
[----:B------:R-:W-:-:S11]  /*45e0*/  DFMA R10, R24, UR6, R10 ;  /* 0x00000006180a7c2b */ /* 0x000fd6000800000a */
.L_x_10614:
[----:B------:R-:W-:Y:S05]  /*45f0*/  BSYNC B0 ;  /* 0x0000000000007941 */ /* 0x000fea0003800000 */
.L_x_10613:
        /* <DEDUP_REMOVED lines=84> */
.L_x_10620:
[----:B------:R-:W-:Y:S05]  /*4b40*/  BSYNC B1 ;  /* 0x0000000000017941 */ /* 0x000fea0003800000 */
.L_x_10619:
[----:B------:R-:W-:Y:S01]  /*4b50*/  UMOV UR6, 0xbaaafad3 ;  /* 0xbaaafad300067882 */ /* 0x000fe20000000000 */
[----:B------:R-:W-:Y:S02]  /*4b60*/  UMOV UR7, 0x3c695355 ;  /* 0x3c69535500077882 */ /* 0x000fe40000000000 */
[----:B------:R-:W-:Y:S01]  /*4b70*/  DMUL R12, R24, UR6 ;  /* 0x00000006180c7c28 */ /* 0x000fe20008000000 */
[----:B------:R-:W-:Y:S01]  /*4b80*/  UMOV UR6, 0x1526e50e ;  /* 0x1526e50e00067882 */ /* 0x000fe20000000000 */
[----:B------:R-:W-:-:S06]  /*4b90*/  UMOV UR7, 0x3fdbcb7b ;  /* 0x3fdbcb7b00077882 */ /* 0x000fcc0000000000 */
[----:B------:R-:W-:-:S11]  /*4ba0*/  DFMA R12, R24, UR6, R12 ;  /* 0x00000006180c7c2b */ /* 0x000fd6000800000c */
.L_x_10618:
[----:B------:R-:W-:Y:S05]  /*4bb0*/  BSYNC B0 ;  /* 0x0000000000007941 */ /* 0x000fea0003800000 */
.L_x_10617:
        /* <DEDUP_REMOVED lines=84> */
.L_x_10624:
[----:B------:R-:W-:Y:S05]  /*5100*/  BSYNC B1 ;  /* 0x0000000000017941 */ /* 0x000fea0003800000 */
.L_x_10623:
[----:B------:R-:W-:Y:S01]  /*5110*/  UMOV UR6, 0xbaaafad3 ;  /* 0xbaaafad300067882 */ /* 0x000fe20000000000 */
[----:B------:R-:W-:Y:S02]  /*5120*/  UMOV UR7, 0x3c695355 ;  /* 0x3c69535500077882 */ /* 0x000fe40000000000 */
[----:B------:R-:W-:Y:S01]  /*5130*/  DMUL R14, R24, UR6 ;  /* 0x00000006180e7c28 */ /* 0x000fe20008000000 */
[----:B------:R-:W-:Y:S01]  /*5140*/  UMOV UR6, 0x1526e50e ;  /* 0x1526e50e00067882 */ /* 0x000fe20000000000 */
[----:B------:R-:W-:-:S06]  /*5150*/  UMOV UR7, 0x3fdbcb7b ;  /* 0x3fdbcb7b00077882 */ /* 0x000fcc0000000000 */
[----:B------:R-:W-:-:S11]  /*5160*/  DFMA R14, R24, UR6, R14 ;  /* 0x00000006180e7c2b */ /* 0x000fd6000800000e */
.L_x_10622:
[----:B------:R-:W-:Y:S05]  /*5170*/  BSYNC B0 ;  /* 0x0000000000007941 */ /* 0x000fea0003800000 */
.L_x_10621:
        /* <DEDUP_REMOVED lines=84> */
.L_x_10628:
[----:B------:R-:W-:Y:S05]  /*56c0*/  BSYNC B1 ;  /* 0x0000000000017941 */ /* 0x000fea0003800000 */
.L_x_10627:
[----:B------:R-:W-:Y:S01]  /*56d0*/  UMOV UR6, 0xbaaafad3 ;  /* 0xbaaafad300067882 */ /* 0x000fe20000000000 */
[----:B------:R-:W-:Y:S02]  /*56e0*/  UMOV UR7, 0x3c695355 ;  /* 0x3c69535500077882 */ /* 0x000fe40000000000 */
[----:B------:R-:W-:Y:S01]  /*56f0*/  DMUL R16, R24, UR6 ;  /* 0x0000000618107c28 */ /* 0x000fe20008000000 */
[----:B------:R-:W-:Y:S01]  /*5700*/  UMOV UR6, 0x1526e50e ;  /* 0x1526e50e00067882 */ /* 0x000fe20000000000 */
[----:B------:R-:W-:-:S06]  /*5710*/  UMOV UR7, 0x3fdbcb7b ;  /* 0x3fdbcb7b00077882 */ /* 0x000fcc0000000000 */
[----:B------:R-:W-:-:S11]  /*5720*/  DFMA R16, R24, UR6, R16 ;  /* 0x0000000618107c2b */ /* 0x000fd60008000010 */
.L_x_10626:
[----:B------:R-:W-:Y:S05]  /*5730*/  BSYNC B0 ;  /* 0x0000000000007941 */ /* 0x000fea0003800000 */
.L_x_10625:
        /* <DEDUP_REMOVED lines=84> */
.L_x_10632:
[----:B------:R-:W-:Y:S05]  /*5c80*/  BSYNC B1 ;  /* 0x0000000000017941 */ /* 0x000fea0003800000 */
.L_x_10631:
[----:B------:R-:W-:Y:S01]  /*5c90*/  UMOV UR6, 0xbaaafad3 ;  /* 0xbaaafad300067882 */ /* 0x000fe20000000000 */
[----:B------:R-:W-:Y:S02]  /*5ca0*/  UMOV UR7, 0x3c695355 ;  /* 0x3c69535500077882 */ /* 0x000fe40000000000 */
[----:B------:R-:W-:Y:S01]  /*5cb0*/  DMUL R18, R24, UR6 ;  /* 0x0000000618127c28 */ /* 0x000fe20008000000 */
[----:B------:R-:W-:Y:S01]  /*5cc0*/  UMOV UR6, 0x1526e50e ;  /* 0x1526e50e00067882 */ /* 0x000fe20000000000 */
[----:B------:R-:W-:-:S06]  /*5cd0*/  UMOV UR7, 0x3fdbcb7b ;  /* 0x3fdbcb7b00077882 */ /* 0x000fcc0000000000 */
[----:B------:R-:W-:-:S11]  /*5ce0*/  DFMA R24, R24, UR6, R18 ;  /* 0x0000000618187c2b */ /* 0x000fd60008000012 */
.L_x_10630:
[----:B------:R-:W-:Y:S05]  /*5cf0*/  BSYNC B0 ;  /* 0x0000000000007941 */ /* 0x000fea0003800000 */
.L_x_10629:
        /* <DEDUP_REMOVED lines=21> */
.L_x_10635:
[----:B------:R-:W-:-:S13]  /*5e50*/  ISETP.GE.AND P0, PT, R3, R0, PT ;  /* 0x000000000300720c */ /* 0x000fda0003f06270 */
[----:B------:R-:W-:Y:S05]  /*5e60*/  @P0 BRA `(.L_x_10637) ;  /* 0x0000000000300947 */ /* 0x000fea0003800000 */
[----:B0-----:R-:W0:Y:S01]  /*5e70*/  LDC.64 R4, c[0x0][0x218] ;  /* 0x00008600ff047b82 */ /* 0x001e220000000a00 */
[----:B------:R-:W-:Y:S02]  /*5e80*/  IMAD.IADD R7, R2, 0x1, R3 ;  /* 0x0000000102077824 */ /* 0x000fe400078e0203 */
[----:B------:R-:W-:Y:S02]  /*5e90*/  VIADD R3, R3, 0x80 ;  /* 0x0000008003037836 */ /* 0x000fe40000000000 */
[----:B0-----:R-:W-:-:S05]  /*5ea0*/  IMAD.WIDE.U32 R4, R7, 0x8, R4 ;  /* 0x0000000807047825 */ /* 0x001fca00078e0004 */
[----:B------:R1:W-:Y:S02]  /*5eb0*/  STG.E.64 desc[UR4][R4.64], R10 ;  /* 0x0000000a04007986 */ /* 0x0003e4000c101b04 */
.L_x_10636:
[----:B------:R-:W-:-:S13]  /*5ec0*/  ISETP.GE.AND P0, PT, R3, R0, PT ;  /* 0x000000000300720c */ /* 0x000fda0003f06270 */
[----:B------:R-:W-:Y:S05]  /*5ed0*/  @P0 BRA `(.L_x_10638) ;  /* 0x0000000000340947 */ /* 0x000fea0003800000 */
[----:B01----:R-:W0:Y:S01]  /*5ee0*/  LDC.64 R4, c[0x0][0x218] ;  /* 0x00008600ff047b82 */ /* 0x003e220000000a00 */
[----:B------:R-:W-:Y:S01]  /*5ef0*/  IADD3 R7, R2, R3, RZ ;  /* 0x0000000302077210 */ /* 0x000fe20007ffe0ff */
[----:B------:R-:W-:-:S04]  /*5f00*/  VIADD R3, R3, 0x80 ;  /* 0x0000008003037836 */ /* 0x000fc80000000000 */
[----:B0-----:R-:W-:-:S05]  /*5f10*/  IMAD.WIDE.U32 R4, R7, 0x8, R4 ;  /* 0x0000000807047825 */ /* 0x001fca00078e0004 */
[----:B------:R1:W-:Y:S02]  /*5f20*/  STG.E.64 desc[UR4][R4.64], R12 ;  /* 0x0000000c04007986 */ /* 0x0003e4000c101b04 */
.L_x_10637:
        /* <DEDUP_REMOVED lines=8> */
.L_x_10638:
[----:B------:R-:W-:Y:S05]  /*5fb0*/  BSYNC B1 ;  /* 0x0000000000017941 */ /* 0x000fea0003800000 */
.L_x_10634:
[----:B------:R-:W-:-:S13]  /*5fc0*/  ISETP.GE.AND P0, PT, R3, R0, PT ;  /* 0x000000000300720c */ /* 0x000fda0003f06270 */
[----:B012---:R-:W0:Y:S01]  /*5fd0*/  @!P0 LDC.64 R4, c[0x0][0x218] ;  /* 0x00008600ff048b82 */ /* 0x007e220000000a00 */
[----:B------:R-:W-:Y:S01]  /*5fe0*/  @!P0 IADD3 R7, R2, R3, RZ ;  /* 0x0000000302078210 */ /* 0x000fe20007ffe0ff */
[----:B------:R-:W-:-:S04]  /*5ff0*/  @!P0 VIADD R3, R3, 0x80 ;  /* 0x0000008003038836 */ /* 0x000fc80000000000 */
[----:B0-----:R-:W-:-:S05]  /*6000*/  @!P0 IMAD.WIDE.U32 R4, R7, 0x8, R4 ;  /* 0x0000000807048825 */ /* 0x001fca00078e0004 */
[----:B------:R2:W-:Y:S02]  /*6010*/  @!P0 STG.E.64 desc[UR4][R4.64], R16 ;  /* 0x0000001004008986 */ /* 0x0005e4000c101b04 */
.L_x_10639:
[----:B------:R-:W-:Y:S05]  /*6020*/  BSYNC B0 ;  /* 0x0000000000007941 */ /* 0x000fea0003800000 */
.L_x_10633:
        /* <DEDUP_REMOVED lines=8> */
.L_x_10640:
        /* <DEDUP_REMOVED lines=13> */
.L_x_13346:


//--------------------- .text._ZN2at6native29vectorized_elementwise_kernelILi4EZZZNS0_17log10_kernel_cudaERNS_18TensorIteratorBaseEENKUlvE0_clEvENKUlvE_clEvEUldE_St5arrayIPcLm2EEEEviT0_T1_ --------------------------
	.section	.text._ZN2at6native29vectorized_elementwise_kernelILi4EZZZNS0_17log10_kernel_cudaERNS_18TensorIteratorBaseEENKUlvE0_clEvENKUlvE_clEvEUldE_St5arrayIPcLm2EEEEviT0_T1_,"ax",@progbits
	.align	128
        .global         _ZN2at6native29vectorized_elementwise_kernelILi4EZZZNS0_17log10_kernel_cudaERNS_18TensorIteratorBaseEENKUlvE0_clEvENKUlvE_clEvEUldE_St5arrayIPcLm2EEEEviT0_T1_
        .type           _ZN2at6native29vectorized_elementwise_kernelILi4EZZZNS0_17log10_kernel_cudaERNS_18TensorIteratorBaseEENKUlvE0_clEvENKUlvE_clEvEUldE_St5arrayIPcLm2EEEEviT0_T1_,@function
        .size           _ZN2at6native29vectorized_elementwise_kernelILi4EZZZNS0_17log10_kernel_cudaERNS_18TensorIteratorBaseEENKUlvE0_clEvENKUlvE_clEvEUldE_St5arrayIPcLm2EEEEviT0_T1_,(.L_x_13347 - _ZN2at6native29vectorized_elementwise_kernelILi4EZZZNS0_17log10_kernel_cudaERNS_18TensorIteratorBaseEENKUlvE0_clEvENKUlvE_clEvEUldE_St5arrayIPcLm2EEEEviT0_T1_)
        .other          _ZN2at6native29vectorized_elementwise_kernelILi4EZZZNS0_17log10_kernel_cudaERNS_18TensorIteratorBaseEENKUlvE0_clEvENKUlvE_clEvEUldE_St5arrayIPcLm2EEEEviT0_T1_,@"STO_CUDA_ENTRY STV_DEFAULT"
_ZN2at6native29vectorized_elementwise_kernelILi4EZZZNS0_17log10_kernel_cudaERNS_18TensorIteratorBaseEENKUlvE0_clEvENKUlvE_clEvEUldE_St5arrayIPcLm2EEEEviT0_T1_:
.text._ZN2at6native29vectorized_elementwise_kernelILi4EZZZNS0_17log10_kernel_cudaERNS_18TensorIteratorBaseEENKUlvE0_clEvENKUlvE_clEvEUldE_St5arrayIPcLm2EEEEviT0_T1_:
        /* <DEDUP_REMOVED lines=98> */
.L_x_10643:
[----:B------:R-:W-:Y:S05]  /*0620*/  BSYNC B0 ;  /* 0x0000000000007941 */ /* 0x000fea0003800000 */
.L_x_10642:
        /* <DEDUP_REMOVED lines=80> */
.L_x_10645:
[----:B------:R-:W-:Y:S05]  /*0b30*/  BSYNC B0 ;  /* 0x0000000000007941 */ /* 0x000fea0003800000 */
.L_x_10644:
        /* <DEDUP_REMOVED lines=80> */
.L_x_10647:
[----:B------:R-:W-:Y:S05]  /*1040*/  BSYNC B0 ;  /* 0x0000000000007941 */ /* 0x000fea0003800000 */
.L_x_10646:
        /* <DEDUP_REMOVED lines=80> */
.L_x_10649:
[----:B------:R-:W-:Y:S05]  /*1550*/  BSYNC B0 ;  /* 0x0000000000007941 */ /* 0x000fea0003800000 */
.L_x_10648:
        /* <DEDUP_REMOVED lines=80> */
.L_x_10651:
[----:B------:R-:W-:Y:S05]  /*1a60*/  BSYNC B0 ;  /* 0x0000000000007941 */ /* 0x000fea0003800000 */
.L_x_10650:
        /* <DEDUP_REMOVED lines=80> */
.L_x_10653:
[----:B------:R-:W-:Y:S05]  /*1f70*/  BSYNC B0 ;  /* 0x0000000000007941 */ /* 0x000fea0003800000 */
.L_x_10652:
        /* <DEDUP_REMOVED lines=80> */
.L_x_10655:
[----:B------:R-:W-:Y:S05]  /*2480*/  BSYNC B0 ;  /* 0x0000000000007941 */ /* 0x000fea0003800000 */
.L_x_10654:
        /* <DEDUP_REMOVED lines=79> */
.L_x_10657:
[----:B------:R-:W-:Y:S05]  /*2980*/  BSYNC B0 ;  /* 0x0000000000007941 */ /* 0x000fea0003800000 */
.L_x_10656:
        /* <DEDUP_REMOVED lines=28> */
.L_x_10641:
        /* <DEDUP_REMOVED lines=23> */
.L_x_10659:
[----:B------:R-:W-:Y:S05]  /*2cc0*/  BSYNC B0 ;  /* 0x0000000000007941 */ /* 0x000fea0003800000 */
.L_x_10658:
        /* <DEDUP_REMOVED lines=15> */
.L_x_10661:
[----:B------:R-:W-:Y:S05]  /*2dc0*/  BSYNC B0 ;  /* 0x0000000000007941 */ /* 0x000fea0003800000 */
.L_x_10660:
        /* <DEDUP_REMOVED lines=103> */
.L_x_10665:
[----:B------:R-:W-:Y:S05]  /*3440*/  BSYNC B1 ;  /* 0x0000000000017941 */ /* 0x000fea0003800000 */
.L_x_10664:
[----:B------:R-:W-:Y:S01]  /*3450*/  UMOV UR6, 0xbaaafad3 ;  /* 0xbaaafad300067882 */ /* 0x000fe20000000000 */
[----:B------:R-:W-:Y:S02]  /*3460*/  UMOV UR7, 0x3c695355 ;  /* 0x3c69535500077882 */ /* 0x000fe40000000000 */
[----:B------:R-:W-:Y:S01]  /*3470*/  DMUL R4, R20, UR6 ;  /* 0x0000000614047c28 */ /* 0x000fe20008000000 */
[----:B------:R-:W-:Y:S01]  /*3480*/  UMOV UR6, 0x1526e50e ;  /* 0x1526e50e00067882 */ /* 0x000fe20000000000 */
[----:B------:R-:W-:-:S06]  /*3490*/  UMOV UR7, 0x3fdbcb7b ;  /* 0x3fdbcb7b00077882 */ /* 0x000fcc0000000000 */
[----:B------:R-:W-:-:S11]  /*34a0*/  DFMA R4, R20, UR6, R4 ;  /* 0x0000000614047c2b */ /* 0x000fd60008000004 */
.L_x_10663:
[----:B------:R-:W-:Y:S05]  /*34b0*/  BSYNC B0 ;  /* 0x0000000000007941 */ /* 0x000fea0003800000 */
.L_x_10662:
        /* <DEDUP_REMOVED lines=84> */
.L_x_10669:
[----:B------:R-:W-:Y:S05]  /*3a00*/  BSYNC B1 ;  /* 0x0000000000017941 */ /* 0x000fea0003800000 */
.L_x_10668:
[----:B------:R-:W-:Y:S01]  /*3a10*/  UMOV UR6, 0xbaaafad3 ;  /* 0xbaaafad300067882 */ /* 0x000fe20000000000 */
[----:B------:R-:W-:Y:S02]  /*3a20*/  UMOV UR7, 0x3c695355 ;  /* 0x3c69535500077882 */ /* 0x000fe40000000000 */
[----:B------:R-:W-:Y:S01]  /*3a30*/  DMUL R20, R6, UR6 ;  /* 0x0000000606147c28 */ /* 0x000fe20008000000 */
[----:B------:R-:W-:Y:S01]  /*3a40*/  UMOV UR6, 0x1526e50e ;  /* 0x1526e50e00067882 */ /* 0x000fe20000000000 */
[----:B------:R-:W-:-:S06]  /*3a50*/  UMOV UR7, 0x3fdbcb7b ;  /* 0x3fdbcb7b00077882 */ /* 0x000fcc0000000000 */
[----:B------:R-:W-:-:S11]  /*3a60*/  DFMA R6, R6, UR6, R20 ;  /* 0x0000000606067c2b */ /* 0x000fd60008000014 */
.L_x_10667:
[----:B------:R-:W-:Y:S05]  /*3a70*/  BSYNC B0 ;  /* 0x0000000000007941 */ /* 0x000fea0003800000 */
.L_x_10666:
        /* <DEDUP_REMOVED lines=84> */
.L_x_10673:
[----:B------:R-:W-:Y:S05]  /*3fc0*/  BSYNC B1 ;  /* 0x0000000000017941 */ /* 0x000fea0003800000 */
.L_x_10672:
[----:B------:R-:W-:Y:S01]  /*3fd0*/  UMOV UR6, 0xbaaafad3 ;  /* 0xbaaafad300067882 */ /* 0x000fe20000000000 */
[----:B------:R-:W-:Y:S02]  /*3fe0*/  UMOV UR7, 0x3c695355 ;  /* 0x3c69535500077882 */ /* 0x000fe40000000000 */
[----:B------:R-:W-:Y:S01]  /*3ff0*/  DMUL R8, R24, UR6 ;  /* 0x0000000618087c28 */ /* 0x000fe20008000000 */
[----:B------:R-:W-:Y:S01]  /*4000*/  UMOV UR6, 0x1526e50e ;  /* 0x1526e50e00067882 */ /* 0x000fe20000000000 */
[----:B------:R-:W-:-:S06]  /*4010*/  UMOV UR7, 0x3fdbcb7b ;  /* 0x3fdbcb7b00077882 */ /* 0x000fcc0000000000 */
[----:B------:R-:W-:-:S11]  /*4020*/  DFMA R8, R24, UR6, R8 ;  /* 0x0000000618087c2b */ /* 0x000fd60008000008 */
.L_x_10671:
[----:B------:R-:W-:Y:S05]  /*4030*/  BSYNC B0 ;  /* 0x0000000000007941 */ /* 0x000fea0003800000 */
.L_x_10670:
        /* <DEDUP_REMOVED lines=84> */
.L_x_10677:
[----:B------:R-:W-:Y:S05]  /*4580*/  BSYNC B1 ;  /* 0x0000000000017941 */ /* 0x000fea0003800000 */
.L_x_10676:
[----:B------:R-:W-:Y:S01]  /*4590*/  UMOV UR6, 0xbaaafad3 ;  /* 0xbaaafad300067882 */ /* 0x000fe20000000000 */
[----:B------:R-:W-:Y:S02]  /*45a0*/  UMOV UR7, 0x3c695355 ;  /* 0x3c69535500077882 */ /* 0x000fe40000000000 */
[----:B------:R-:W-:Y:S01]  /*45b0*/  DMUL R10, R24, UR6 ;  /* 0x00000006180a7c28 */ /* 0x000fe20008000000 */
[----:B------:R-:W-:Y:S01]  /*45c0*/  UMOV UR6, 0x1526e50e ;  /* 0x1526e50e00067882 */ /* 0x000fe20000000000 */
[----:B------:R-:W-:-:S06]  /*45d0*/  UMOV UR7, 0x3fdbcb7b ;  /* 0x3fdbcb7b00077882 */ /* 0x000fcc0000000000 */
[----:B------:R-:W-:-:S11]  /*45e0*/  DFMA R10, R24, UR6, R10 ;  /* 0x00000006180a7c2b */ /* 0x000fd6000800000a */
.L_x_10675:
[----:B------:R-:W-:Y:S05]  /*45f0*/  BSYNC B0 ;  /* 0x0000000000007941 */ /* 0x000fea0003800000 */
.L_x_10674:
        /* <DEDUP_REMOVED lines=84> */
.L_x_10681:
[----:B------:R-:W-:Y:S05]  /*4b40*/  BSYNC B1 ;  /* 0x0000000000017941 */ /* 0x000fea0003800000 */
.L_x_10680:
[----:B------:R-:W-:Y:S01]  /*4b50*/  UMOV UR6, 0xbaaafad3 ;  /* 0xbaaafad300067882 */ /* 0x000fe20000000000 */
[----:B------:R-:W-:Y:S02]  /*4b60*/  UMOV UR7, 0x3c695355 ;  /* 0x3c69535500077882 */ /* 0x000fe40000000000 */
[----:B------:R-:W-:Y:S01]  /*4b70*/  DMUL R12, R24, UR6 ;  /* 0x00000006180c7c28 */ /* 0x000fe20008000000 */
[----:B------:R-:W-:Y:S01]  /*4b80*/  UMOV UR6, 0x1526e50e ;  /* 0x1526e50e00067882 */ /* 0x000fe20000000000 */
[----:B------:R-:W-:-:S06]  /*4b90*/  UMOV UR7, 0x3fdbcb7b ;  /* 0x3fdbcb7b00077882 */ /* 0x000fcc0000000000 */
[----:B------:R-:W-:-:S11]  /*4ba0*/  DFMA R12, R24, UR6, R12 ;  /* 0x00000006180c7c2b */ /* 0x000fd6000800000c */
.L_x_10679:
[----:B------:R-:W-:Y:S05]  /*4bb0*/  BSYNC B0 ;  /* 0x0000000000007941 */ /* 0x000fea0003800000 */
.L_x_10678:
        /* <DEDUP_REMOVED lines=84> */
.L_x_10685:
[----:B------:R-:W-:Y:S05]  /*5100*/  BSYNC B1 ;  /* 0x0000000000017941 */ /* 0x000fea0003800000 */
.L_x_10684:
[----:B------:R-:W-:Y:S01]  /*5110*/  UMOV UR6, 0xbaaafad3 ;  /* 0xbaaafad300067882 */ /* 0x000fe20000000000 */
[----:B------:R-:W-:Y:S02]  /*5120*/  UMOV UR7, 0x3c695355 ;  /* 0x3c69535500077882 */ /* 0x000fe40000000000 */
[----:B------:R-:W-:Y:S01]  /*5130*/  DMUL R14, R24, UR6 ;  /* 0x00000006180e7c28 */ /* 0x000fe20008000000 */
[----:B------:R-:W-:Y:S01]  /*5140*/  UMOV UR6, 0x1526e50e ;  /* 0x1526e50e00067882 */ /* 0x000fe20000000000 */
[----:B------:R-:W-:-:S06]  /*5150*/  UMOV UR7, 0x3fdbcb7b ;  /* 0x3fdbcb7b00077882 */ /* 0x000fcc0000000000 */
[----:B------:R-:W-:-:S11]  /*5160*/  DFMA R14, R24, UR6, R14 ;  /* 0x00000006180e7c2b */ /* 0x000fd6000800000e */
.L_x_10683:
[----:B------:R-:W-:Y:S05]  /*5170*/  BSYNC B0 ;  /* 0x0000000000007941 */ /* 0x000fea0003800000 */
.L_x_10682:
        /* <DEDUP_REMOVED lines=84> */
.L_x_10689:
[----:B------:R-:W-:Y:S05]  /*56c0*/  BSYNC B1 ;  /* 0x0000000000017941 */ /* 0x000fea0003800000 */
.L_x_10688:
[----:B------:R-:W-:Y:S01]  /*56d0*/  UMOV UR6, 0xbaaafad3 ;  /* 0xbaaafad300067882 */ /* 0x000fe20000000000 */
[----:B------:R-:W-:Y:S02]  /*56e0*/  UMOV UR7, 0x3c695355 ;  /* 0x3c69535500077882 */ /* 0x000fe40000000000 */
[----:B------:R-:W-:Y:S01]  /*56f0*/  DMUL R16, R24, UR6 ;  /* 0x0000000618107c28 */ /* 0x000fe20008000000 */
[----:B------:R-:W-:Y:S01]  /*5700*/  UMOV UR6, 0x1526e50e ;  /* 0x1526e50e00067882 */ /* 0x000fe20000000000 */
[----:B------:R-:W-:-:S06]  /*5710*/  UMOV UR7, 0x3fdbcb7b ;  /* 0x3fdbcb7b00077882 */ /* 0x000fcc0000000000 */
[----:B------:R-:W-:-:S11]  /*5720*/  DFMA R16, R24, UR6, R16 ;  /* 0x0000000618107c2b */ /* 0x000fd60008000010 */
.L_x_10687:
[----:B------:R-:W-:Y:S05]  /*5730*/  BSYNC B0 ;  /* 0x0000000000007941 */ /* 0x000fea0003800000 */
.L_x_10686:
        /* <DEDUP_REMOVED lines=84> */
.L_x_10693:
[----:B------:R-:W-:Y:S05]  /*5c80*/  BSYNC B1 ;  /* 0x0000000000017941 */ /* 0x000fea0003800000 */
.L_x_10692:
[----:B------:R-:W-:Y:S01]  /*5c90*/  UMOV UR6, 0xbaaafad3 ;  /* 0xbaaafad300067882 */ /* 0x000fe20000000000 */
[----:B------:R-:W-:Y:S02]  /*5ca0*/  UMOV UR7, 0x3c695355 ;  /* 0x3c69535500077882 */ /* 0x000fe40000000000 */
[----:B------:R-:W-:Y:S01]  /*5cb0*/  DMUL R18, R24, UR6 ;  /* 0x0000000618127c28 */ /* 0x000fe20008000000 */
[----:B------:R-:W-:Y:S01]  /*5cc0*/  UMOV UR6, 0x1526e50e ;  /* 0x1526e50e00067882 */ /* 0x000fe20000000000 */
[----:B------:R-:W-:-:S06]  /*5cd0*/  UMOV UR7, 0x3fdbcb7b ;  /* 0x3fdbcb7b00077882 */ /* 0x000fcc0000000000 */
[----:B------:R-:W-:-:S11]  /*5ce0*/  DFMA R24, R24, UR6, R18 ;  /* 0x0000000618187c2b */ /* 0x000fd60008000012 */
.L_x_10691:
[----:B------:R-:W-:Y:S05]  /*5cf0*/  BSYNC B0 ;  /* 0x0000000000007941 */ /* 0x000fea0003800000 */
.L_x_10690:
        /* <DEDUP_REMOVED lines=21> */
.L_x_10696:
[----:B------:R-:W-:-:S13]  /*5e50*/  ISETP.GE.AND P0, PT, R3, R0, PT ;  /* 0x000000000300720c */ /* 0x000fda0003f06270 */
[----:B------:R-:W-:Y:S05]  /*5e60*/  @P0 BRA `(.L_x_10698) ;  /* 0x0000000000300947 */ /* 0x000fea0003800000 */
[----:B0-----:R-:W0:Y:S01]  /*5e70*/  LDC.64 R4, c[0x0][0x218] ;  /* 0x00008600ff047b82 */ /* 0x001e220000000a00 */
[----:B------:R-:W-:Y:S02]  /*5e80*/  IMAD.IADD R7, R2, 0x1, R3 ;  /* 0x0000000102077824 */ /* 0x000fe400078e0203 */
[----:B------:R-:W-:Y:S02]  /*5e90*/  VIADD R3, R3, 0x80 ;  /* 0x0000008003037836 */ /* 0x000fe40000000000 */
[----:B0-----:R-:W-:-:S05]  /*5ea0*/  IMAD.WIDE.U32 R4, R7, 0x8, R4 ;  /* 0x0000000807047825 */ /* 0x001fca00078e0004 */
[----:B------:R1:W-:Y:S02]  /*5eb0*/  STG.E.64 desc[UR4][R4.64], R10 ;  /* 0x0000000a04007986 */ /* 0x0003e4000c101b04 */
.L_x_10697:
[----:B------:R-:W-:-:S13]  /*5ec0*/  ISETP.GE.AND P0, PT, R3, R0, PT ;  /* 0x000000000300720c */ /* 0x000fda0003f06270 */
[----:B------:R-:W-:Y:S05]  /*5ed0*/  @P0 BRA `(.L_x_10699) ;  /* 0x0000000000340947 */ /* 0x000fea0003800000 */
[----:B01----:R-:W0:Y:S01]  /*5ee0*/  LDC.64 R4, c[0x0][0x218] ;  /* 0x00008600ff047b82 */ /* 0x003e220000000a00 */
[----:B------:R-:W-:Y:S01]  /*5ef0*/  IADD3 R7, R2, R3, RZ ;  /* 0x0000000302077210 */ /* 0x000fe20007ffe0ff */
[----:B------:R-:W-:-:S04]  /*5f00*/  VIADD R3, R3, 0x80 ;  /* 0x0000008003037836 */ /* 0x000fc80000000000 */
[----:B0-----:R-:W-:-:S05]  /*5f10*/  IMAD.WIDE.U32 R4, R7, 0x8, R4 ;  /* 0x0000000807047825 */ /* 0x001fca00078e0004 */
[----:B------:R1:W-:Y:S02]  /*5f20*/  STG.E.64 desc[UR4][R4.64], R12 ;  /* 0x0000000c04007986 */ /* 0x0003e4000c101b04 */
.L_x_10698:
        /* <DEDUP_REMOVED lines=8> */
.L_x_10699:
[----:B------:R-:W-:Y:S05]  /*5fb0*/  BSYNC B1 ;  /* 0x0000000000017941 */ /* 0x000fea0003800000 */
.L_x_10695:
[----:B------:R-:W-:-:S13]  /*5fc0*/  ISETP.GE.AND P0, PT, R3, R0, PT ;  /* 0x000000000300720c */ /* 0x000fda0003f06270 */
[----:B012---:R-:W0:Y:S01]  /*5fd0*/  @!P0 LDC.64 R4, c[0x0][0x218] ;  /* 0x00008600ff048b82 */ /* 0x007e220000000a00 */
[----:B------:R-:W-:Y:S01]  /*5fe0*/  @!P0 IADD3 R7, R2, R3, RZ ;  /* 0x0000000302078210 */ /* 0x000fe20007ffe0ff */
[----:B------:R-:W-:-:S04]  /*5ff0*/  @!P0 VIADD R3, R3, 0x80 ;  /* 0x0000008003038836 */ /* 0x000fc80000000000 */
[----:B0-----:R-:W-:-:S05]  /*6000*/  @!P0 IMAD.WIDE.U32 R4, R7, 0x8, R4 ;  /* 0x0000000807048825 */ /* 0x001fca00078e0004 */
[----:B------:R2:W-:Y:S02]  /*6010*/  @!P0 STG.E.64 desc[UR4][R4.64], R16 ;  /* 0x0000001004008986 */ /* 0x0005e4000c101b04 */
.L_x_10700:
[----:B------:R-:W-:Y:S05]  /*6020*/  BSYNC B0 ;  /* 0x0000000000007941 */ /* 0x000fea0003800000 */
.L_x_10694:
        /* <DEDUP_REMOVED lines=8> */
.L_x_10701:
        /* <DEDUP_REMOVED lines=13> */
.L_x_13347:


//--------------------- .text._ZN2at6native29vectorized_elementwise_kernelILi8EZZZNS0_17log10_kernel_cudaERNS_18TensorIteratorBaseEENKUlvE0_clEvENKUlvE_clEvEUldE_St5arrayIPcLm2EEEEviT0_T1_ --------------------------
	.section	.text._ZN2at6native29vectorized_elementwise_kernelILi8EZZZNS0_17log10_kernel_cudaERNS_18TensorIteratorBaseEENKUlvE0_clEvENKUlvE_clEvEUldE_St5arrayIPcLm2EEEEviT0_T1_,"ax",@progbits
	.align	128
        .global         _ZN2at6native29vectorized_elementwise_kernelILi8EZZZNS0_17log10_kernel_cudaERNS_18TensorIteratorBaseEENKUlvE0_clEvENKUlvE_clEvEUldE_St5arrayIPcLm2EEEEviT0_T1_
        .type           _ZN2at6native29vectorized_elementwise_kernelILi8EZZZNS0_17log10_kernel_cudaERNS_18TensorIteratorBaseEENKUlvE0_clEvENKUlvE_clEvEUldE_St5arrayIPcLm2EEEEviT0_T1_,@function
        .size           _ZN2at6native29vectorized_elementwise_kernelILi8EZZZNS0_17log10_kernel_cudaERNS_18TensorIteratorBaseEENKUlvE0_clEvENKUlvE_clEvEUldE_St5arrayIPcLm2EEEEviT0_T1_,(.L_x_13348 - _ZN2at6native29vectorized_elementwise_kernelILi8EZZZNS0_17log10_kernel_cudaERNS_18TensorIteratorBaseEENKUlvE0_clEvENKUlvE_clEvEUldE_St5arrayIPcLm2EEEEviT0_T1_)
        .other          _ZN2at6native29vectorized_elementwise_kernelILi8EZZZNS0_17log10_kernel_cudaERNS_18TensorIteratorBaseEENKUlvE0_clEvENKUlvE_clEvEUldE_St5arrayIPcLm2EEEEviT0_T1_,@"STO_CUDA_ENTRY STV_DEFAULT"
_ZN2at6native29vectorized_elementwise_kernelILi8EZZZNS0_17log10_kernel_cudaERNS_18TensorIteratorBaseEENKUlvE0_clEvENKUlvE_clEvEUldE_St5arrayIPcLm2EEEEviT0_T1_:
.text._ZN2at6native29vectorized_elementwise_kernelILi8EZZZNS0_17log10_kernel_cudaERNS_18TensorIteratorBaseEENKUlvE0_clEvENKUlvE_clEvEUldE_St5arrayIPcLm2EEEEviT0_T1_:
        /* <DEDUP_REMOVED lines=98> */
.L_x_10704:
[----:B------:R-:W-:Y:S05]  /*0620*/  BSYNC B0 ;  /* 0x0000000000007941 */ /* 0x000fea0003800000 */
.L_x_10703:
        /* <DEDUP_REMOVED lines=80> */
.L_x_10706:
[----:B------:R-:W-:Y:S05]  /*0b30*/  BSYNC B0 ;  /* 0x0000000000007941 */ /* 0x000fea0003800000 */
.L_x_10705:
        /* <DEDUP_REMOVED lines=80> */
.L_x_10708:
[----:B------:R-:W-:Y:S05]  /*1040*/  BSYNC B0 ;  /* 0x0000000000007941 */ /* 0x000fea0003800000 */
.L_x_10707:
        /* <DEDUP_REMOVED lines=80> */
.L_x_10710:
[----:B------:R-:W-:Y:S05]  /*1550*/  BSYNC B0 ;  /* 0x0000000000007941 */ /* 0x000fea0003800000 */
.L_x_10709:
        /* <DEDUP_REMOVED lines=80> */
.L_x_10712:
[----:B------:R-:W-:Y:S05]  /*1a60*/  BSYNC B0 ;  /* 0x0000000000007941 */ /* 0x000fea0003800000 */
.L_x_10711:
        /* <DEDUP_REMOVED lines=80> */
.L_x_10714:
[----:B------:R-:W-:Y:S05]  /*1f70*/  BSYNC B0 ;  /* 0x0000000000007941 */ /* 0x000fea0003800000 */
.L_x_10713:
        /* <DEDUP_REMOVED lines=80> */
.L_x_10716:
[----:B------:R-:W-:Y:S05]  /*2480*/  BSYNC B0 ;  /* 0x0000000000007941 */ /* 0x000fea0003800000 */
.L_x_10715:
        /* <DEDUP_REMOVED lines=79> */
.L_x_10718:
[----:B------:R-:W-:Y:S05]  /*2980*/  BSYNC B0 ;  /* 0x0000000000007941 */ /* 0x000fea0003800000 */
.L_x_10717:
        /* <DEDUP_REMOVED lines=28> */
.L_x_10702:
        /* <DEDUP_REMOVED lines=23> */
.L_x_10720:
[----:B------:R-:W-:Y:S05]  /*2cc0*/  BSYNC B0 ;  /* 0x0000000000007941 */ /* 0x000fea0003800000 */
.L_x_10719:
        /* <DEDUP_REMOVED lines=15> */
.L_x_10722:
[----:B------:R-:W-:Y:S05]  /*2dc0*/  BSYNC B0 ;  /* 0x0000000000007941 */ /* 0x000fea0003800000 */
.L_x_10721:
        /* <DEDUP_REMOVED lines=103> */
.L_x_10726:
[----:B------:R-:W-:Y:S05]  /*3440*/  BSYNC B1 ;  /* 0x0000000000017941 */ /* 0x000fea0003800000 */
.L_x_10725:
[----:B------:R-:W-:Y:S01]  /*3450*/  UMOV UR6, 0xbaaafad3 ;  /* 0xbaaafad300067882 */ /* 0x000fe20000000000 */
[----:B------:R-:W-:Y:S02]  /*3460*/  UMOV UR7, 0x3c695355 ;  /* 0x3c69535500077882 */ /* 0x000fe40000000000 */
[----:B------:R-:W-:Y:S01]  /*3470*/  DMUL R4, R20, UR6 ;  /* 0x0000000614047c28 */ /* 0x000fe20008000000 */
[----:B------:R-:W-:Y:S01]  /*3480*/  UMOV UR6, 0x1526e50e ;  /* 0x1526e50e00067882 */ /* 0x000fe20000000000 */
[----:B------:R-:W-:-:S06]  /*3490*/  UMOV UR7, 0x3fdbcb7b ;  /* 0x3fdbcb7b00077882 */ /* 0x000fcc0000000000 */
[----:B------:R-:W-:-:S11]  /*34a0*/  DFMA R4, R20, UR6, R4 ;  /* 0x0000000614047c2b */ /* 0x000fd60008000004 */
.L_x_10724:
[----:B------:R-:W-:Y:S05]  /*34b0*/  BSYNC B0 ;  /* 0x0000000000007941 */ /* 0x000fea0003800000 */
.L_x_10723:
        /* <DEDUP_REMOVED lines=84> */
.L_x_10730:
[----:B------:R-:W-:Y:S05]  /*3a00*/  BSYNC B1 ;  /* 0x0000000000017941 */ /* 0x000fea0003800000 */
.L_x_10729:
[----:B------:R-:W-:Y:S01]  /*3a10*/  UMOV UR6, 0xbaaafad3 ;  /* 0xbaaafad300067882 */ /* 0x000fe20000000000 */
[----:B------:R-:W-:Y:S02]  /*3a20*/  UMOV UR7, 0x3c695355 ;  /* 0x3c69535500077882 */ /* 0x000fe40000000000 */
[----:B------:R-:W-:Y:S01]  /*3a30*/  DMUL R20, R6, UR6 ;  /* 0x0000000606147c28 */ /* 0x000fe20008000000 */
[----:B------:R-:W-:Y:S01]  /*3a40*/  UMOV UR6, 0x1526e50e ;  /* 0x1526e50e00067882 */ /* 0x000fe20000000000 */
[----:B------:R-:W-:-:S06]  /*3a50*/  UMOV UR7, 0x3fdbcb7b ;  /* 0x3fdbcb7b00077882 */ /* 0x000fcc0000000000 */
[----:B------:R-:W-:-:S11]  /*3a60*/  DFMA R6, R6, UR6, R20 ;  /* 0x0000000606067c2b */ /* 0x000fd60008000014 */
.L_x_10728:
[----:B------:R-:W-:Y:S05]  /*3a70*/  BSYNC B0 ;  /* 0x0000000000007941 */ /* 0x000fea0003800000 */
.L_x_10727:
        /* <DEDUP_REMOVED lines=84> */
.L_x_10734:
[----:B------:R-:W-:Y:S05]  /*3fc0*/  BSYNC B1 ;  /* 0x0000000000017941 */ /* 0x000fea0003800000 */
.L_x_10733:
[----:B------:R-:W-:Y:S01]  /*3fd0*/  UMOV UR6, 0xbaaafad3 ;  /* 0xbaaafad300067882 */ /* 0x000fe20000000000 */
[----:B------:R-:W-:Y:S02]  /*3fe0*/  UMOV UR7, 0x3c695355 ;  /* 0x3c69535500077882 */ /* 0x000fe40000000000 */
[----:B------:R-:W-:Y:S01]  /*3ff0*/  DMUL R8, R24, UR6 ;  /* 0x0000000618087c28 */ /* 0x000fe20008000000 */
[----:B------:R-:W-:Y:S01]  /*4000*/  UMOV UR6, 0x1526e50e ;  /* 0x1526e50e00067882 */ /* 0x000fe20000000000 */
[----:B------:R-:W-:-:S06]  /*4010*/  UMOV UR7, 0x3fdbcb7b ;  /* 0x3fdbcb7b00077882 */ /* 0x000fcc0000000000 */
[----:B------:R-:W-:-:S11]  /*4020*/  DFMA R8, R24, UR6, R8 ;  /* 0x0000000618087c2b */ /* 0x000fd60008000008 */
.L_x_10732:
[----:B------:R-:W-:Y:S05]  /*4030*/  BSYNC B0 ;  /* 0x0000000000007941 */ /* 0x000fea0003800000 */
.L_x_10731:
        /* <DEDUP_REMOVED lines=84> */
.L_x_10738:
[----:B------:R-:W-:Y:S05]  /*4580*/  BSYNC B1 ;  /* 0x0000000000017941 */ /* 0x000fea0003800000 */
.L_x_10737:
[----:B------:R-:W-:Y:S01]  /*4590*/  UMOV UR6, 0xbaaafad3 ;  /* 0xbaaafad300067882 */ /* 0x000fe20000000000 */
[----:B------:R-:W-:Y:S02]  /*45a0*/  UMOV UR7, 0x3c695355 ;  /* 0x3c69535500077882 */ /* 0x000fe40000000000 */
[----:B------:R-:W-:Y:S01]  /*45b0*/  DMUL R10, R24, UR6 ;  /* 0x00000006180a7c28 */ /* 0x000fe20008000000 */
[----:B------:R-:W-:Y:S01]  /*45c0*/  UMOV UR6, 0x1526e50e ;  /* 0x1526e50e00067882 */ /* 0x000fe20000000000 */
[----:B------:R-:W-:-:S06]  /*45d0*/  UMOV UR7, 0x3fdbcb7b ;  /* 0x3fdbcb7b00077882 */ /* 0x000fcc0000000000 */
[----:B------:R-:W-:-:S11]  /*45e0*/  DFMA R10, R24, UR6, R10 ;  /* 0x00000006180a7c2b */ /* 0x000fd6000800000a */
.L_x_10736:
[----:B------:R-:W-:Y:S05]  /*45f0*/  BSYNC B0 ;  /* 0x0000000000007941 */ /* 0x000fea0003800000 */
.L_x_10735:
        /* <DEDUP_REMOVED lines=84> */
.L_x_10742:
[----:B------:R-:W-:Y:S05]  /*4b40*/  BSYNC B1 ;  /* 0x0000000000017941 */ /* 0x000fea0003800000 */
.L_x_10741:
[----:B------:R-:W-:Y:S01]  /*4b50*/  UMOV UR6, 0xbaaafad3 ;  /* 0xbaaafad300067882 */ /* 0x000fe20000000000 */
[----:B------:R-:W-:Y:S02]  /*4b60*/  UMOV UR7, 0x3c695355 ;  /* 0x3c69535500077882 */ /* 0x000fe40000000000 */
[----:B------:R-:W-:Y:S01]  /*4b70*/  DMUL R12, R24, UR6 ;  /* 0x00000006180c7c28 */ /* 0x000fe20008000000 */
[----:B------:R-:W-:Y:S01]  /*4b80*/  UMOV UR6, 0x1526e50e ;  /* 0x1526e50e00067882 */ /* 0x000fe20000000000 */
[----:B------:R-:W-:-:S06]  /*4b90*/  UMOV UR7, 0x3fdbcb7b ;  /* 0x3fdbcb7b00077882 */ /* 0x000fcc0000000000 */
[----:B------:R-:W-:-:S11]  /*4ba0*/  DFMA R12, R24, UR6, R12 ;  /* 0x00000006180c7c2b */ /* 0x000fd6000800000c */
.L_x_10740:
[----:B------:R-:W-:Y:S05]  /*4bb0*/  BSYNC B0 ;  /* 0x0000000000007941 */ /* 0x000fea0003800000 */
.L_x_10739:
        /* <DEDUP_REMOVED lines=84> */
.L_x_10746:
[----:B------:R-:W-:Y:S05]  /*5100*/  BSYNC B1 ;  /* 0x0000000000017941 */ /* 0x000fea0003800000 */
.L_x_10745:
[----:B------:R-:W-:Y:S01]  /*5110*/  UMOV UR6, 0xbaaafad3 ;  /* 0xbaaafad300067882 */ /* 0x000fe20000000000 */
[----:B------:R-:W-:Y:S02]  /*5120*/  UMOV UR7, 0x3c695355 ;  /* 0x3c69535500077882 */ /* 0x000fe40000000000 */
[----:B------:R-:W-:Y:S01]  /*5130*/  DMUL R14, R24, UR6 ;  /* 0x00000006180e7c28 */ /* 0x000fe20008000000 */
[----:B------:R-:W-:Y:S01]  /*5140*/  UMOV UR6, 0x1526e50e ;  /* 0x1526e50e00067882 */ /* 0x000fe20000000000 */
[----:B------:R-:W-:-:S06]  /*5150*/  UMOV UR7, 0x3fdbcb7b ;  /* 0x3fdbcb7b00077882 */ /* 0x000fcc0000000000 */
[----:B------:R-:W-:-:S11]  /*5160*/  DFMA R14, R24, UR6, R14 ;  /* 0x00000006180e7c2b */ /* 0x000fd6000800000e */
.L_x_10744:
[----:B------:R-:W-:Y:S05]  /*5170*/  BSYNC B0 ;  /* 0x0000000000007941 */ /* 0x000fea0003800000 */
.L_x_10743:
        /* <DEDUP_REMOVED lines=84> */
.L_x_10750:
[----:B------:R-:W-:Y:S05]  /*56c0*/  BSYNC B1 ;  /* 0x0000000000017941 */ /* 0x000fea0003800000 */
.L_x_10749:
[----:B------:R-:W-:Y:S01]  /*56d0*/  UMOV UR6, 0xbaaafad3 ;  /* 0xbaaafad300067882 */ /* 0x000fe20000000000 */
[----:B------:R-:W-:Y:S02]  /*56e0*/  UMOV UR7, 0x3c695355 ;  /* 0x3c69535500077882 */ /* 0x000fe40000000000 */
[----:B------:R-:W-:Y:S01]  /*56f0*/  DMUL R16, R24, UR6 ;  /* 0x0000000618107c28 */ /* 0x000fe20008000000 */
[----:B------:R-:W-:Y:S01]  /*5700*/  UMOV UR6, 0x1526e50e ;  /* 0x1526e50e00067882 */ /* 0x000fe20000000000 */
[----:B------:R-:W-:-:S06]  /*5710*/  UMOV UR7, 0x3fdbcb7b ;  /* 0x3fdbcb7b00077882 */ /* 0x000fcc0000000000 */
[----:B------:R-:W-:-:S11]  /*5720*/  DFMA R16, R24, UR6, R16 ;  /* 0x0000000618107c2b */ /* 0x000fd60008000010 */
.L_x_10748:
[----:B------:R-:W-:Y:S05]  /*5730*/  BSYNC B0 ;  /* 0x0000000000007941 */ /* 0x000fea0003800000 */
.L_x_10747:
        /* <DEDUP_REMOVED lines=84> */
.L_x_10754:
[----:B------:R-:W-:Y:S05]  /*5c80*/  BSYNC B1 ;  /* 0x0000000000017941 */ /* 0x000fea0003800000 */
.L_x_10753:
[----:B------:R-:W-:Y:S01]  /*5c90*/  UMOV UR6, 0xbaaafad3 ;  /* 0xbaaafad300067882 */ /* 0x000fe20000000000 */
[----:B------:R-:W-:Y:S02]  /*5ca0*/  UMOV UR7, 0x3c695355 ;  /* 0x3c69535500077882 */ /* 0x000fe40000000000 */
[----:B------:R-:W-:Y:S01]  /*5cb0*/  DMUL R18, R24, UR6 ;  /* 0x0000000618127c28 */ /* 0x000fe20008000000 */
[----:B------:R-:W-:Y:S01]  /*5cc0*/  UMOV UR6, 0x1526e50e ;  /* 0x1526e50e00067882 */ /* 0x000fe20000000000 */
[----:B------:R-:W-:-:S06]  /*5cd0*/  UMOV UR7, 0x3fdbcb7b ;  /* 0x3fdbcb7b00077882 */ /* 0x000fcc0000000000 */
[----:B------:R-:W-:-:S11]  /*5ce0*/  DFMA R24, R24, UR6, R18 ;  /* 0x0000000618187c2b */ /* 0x000fd60008000012 */
.L_x_10752:
[----:B------:R-:W-:Y:S05]  /*5cf0*/  BSYNC B0 ;  /* 0x0000000000007941 */ /* 0x000fea0003800000 */
.L_x_10751:
        /* <DEDUP_REMOVED lines=21> */
.L_x_10757:
[----:B------:R-:W-:-:S13]  /*5e50*/  ISETP.GE.AND P0, PT, R3, R0, PT ;  /* 0x000000000300720c */ /* 0x000fda0003f06270 */
[----:B------:R-:W-:Y:S05]  /*5e60*/  @P0 BRA `(.L_x_10759) ;  /* 0x0000000000300947 */ /* 0x000fea0003800000 */
[----:B0-----:R-:W0:Y:S01]  /*5e70*/  LDC.64 R4, c[0x0][0x218] ;  /* 0x00008600ff047b82 */ /* 0x001e220000000a00 */
[----:B------:R-:W-:Y:S02]  /*5e80*/  IMAD.IADD R7, R2, 0x1, R3 ;  /* 0x0000000102077824 */ /* 0x000fe400078e0203 */
[----:B------:R-:W-:Y:S02]  /*5e90*/  VIADD R3, R3, 0x80 ;  /* 0x0000008003037836 */ /* 0x000fe40000000000 */
[----:B0-----:R-:W-:-:S05]  /*5ea0*/  IMAD.WIDE.U32 R4, R7, 0x8, R4 ;  /* 0x0000000807047825 */ /* 0x001fca00078e0004 */
[----:B------:R1:W-:Y:S02]  /*5eb0*/  STG.E.64 desc[UR4][R4.64], R10 ;  /* 0x0000000a04007986 */ /* 0x0003e4000c101b04 */
.L_x_10758:
[----:B------:R-:W-:-:S13]  /*5ec0*/  ISETP.GE.AND P0, PT, R3, R0, PT ;  /* 0x000000000300720c */ /* 0x000fda0003f06270 */
[----:B------:R-:W-:Y:S05]  /*5ed0*/  @P0 BRA `(.L_x_10760) ;  /* 0x0000000000340947 */ /* 0x000fea0003800000 */
[----:B01----:R-:W0:Y:S01]  /*5ee0*/  LDC.64 R4, c[0x0][0x218] ;  /* 0x00008600ff047b82 */ /* 0x003e220000000a00 */
[----:B------:R-:W-:Y:S01]  /*5ef0*/  IADD3 R7, R2, R3, RZ ;  /* 0x0000000302077210 */ /* 0x000fe20007ffe0ff */
[----:B------:R-:W-:-:S04]  /*5f00*/  VIADD R3, R3, 0x80 ;  /* 0x0000008003037836 */ /* 0x000fc80000000000 */
[----:B0-----:R-:W-:-:S05]  /*5f10*/  IMAD.WIDE.U32 R4, R7, 0x8, R4 ;  /* 0x0000000807047825 */ /* 0x001fca00078e0004 */
[----:B------:R1:W-:Y:S02]  /*5f20*/  STG.E.64 desc[UR4][R4.64], R12 ;  /* 0x0000000c04007986 */ /* 0x0003e4000c101b04 */
.L_x_10759:
        /* <DEDUP_REMOVED lines=8> */
.L_x_10760:
[----:B------:R-:W-:Y:S05]  /*5fb0*/  BSYNC B1 ;  /* 0x0000000000017941 */ /* 0x000fea0003800000 */
.L_x_10756:
[----:B------:R-:W-:-:S13]  /*5fc0*/  ISETP.GE.AND P0, PT, R3, R0, PT ;  /* 0x000000000300720c */ /* 0x000fda0003f06270 */
[----:B012---:R-:W0:Y:S01]  /*5fd0*/  @!P0 LDC.64 R4, c[0x0][0x218] ;  /* 0x00008600ff048b82 */ /* 0x007e220000000a00 */
[----:B------:R-:W-:Y:S01]  /*5fe0*/  @!P0 IADD3 R7, R2, R3, RZ ;  /* 0x0000000302078210 */ /* 0x000fe20007ffe0ff */
[----:B------:R-:W-:-:S04]  /*5ff0*/  @!P0 VIADD R3, R3, 0x80 ;  /* 0x0000008003038836 */ /* 0x000fc80000000000 */
[----:B0-----:R-:W-:-:S05]  /*6000*/  @!P0 IMAD.WIDE.U32 R4, R7, 0x8, R4 ;  /* 0x0000000807048825 */ /* 0x001fca00078e0004 */
[----:B------:R2:W-:Y:S02]  /*6010*/  @!P0 STG.E.64 desc[UR4][R4.64], R16 ;  /* 0x0000001004008986 */ /* 0x0005e4000c101b04 */
.L_x_10761:
[----:B------:R-:W-:Y:S05]  /*6020*/  BSYNC B0 ;  /* 0x0000000000007941 */ /* 0x000fea0003800000 */
.L_x_10755:
        /* <DEDUP_REMOVED lines=8> */
.L_x_10762:
        /* <DEDUP_REMOVED lines=13> */
.L_x_13348:


//--------------------- .text._ZN2at6native18elementwise_kernelILi128ELi4EZNS0_15gpu_kernel_implIZZZNS0_15log_kernel_cudaERNS_18TensorIteratorBaseEENKUlvE0_clEvENKUlvE2_clEvEUlN3c108BFloat16EE_EEvS4_RKT_EUliE_EEviT1_ --------------------------
	.section	.text._ZN2at6native18elementwise_kernelILi128ELi4EZNS0_15gpu_kernel_implIZZZNS0_15log_kernel_cudaERNS_18TensorIteratorBaseEENKUlvE0_clEvENKUlvE2_clEvEUlN3c108BFloat16EE_EEvS4_RKT_EUliE_EEviT1_,"ax",@progbits
	.align	128
        .global         _ZN2at6native18elementwise_kernelILi128ELi4EZNS0_15gpu_kernel_implIZZZNS0_15log_kernel_cudaERNS_18TensorIteratorBaseEENKUlvE0_clEvENKUlvE2_clEvEUlN3c108BFloat16EE_EEvS4_RKT_EUliE_EEviT1_
        .type           _ZN2at6native18elementwise_kernelILi128ELi4EZNS0_15gpu_kernel_implIZZZNS0_15log_kernel_cudaERNS_18TensorIteratorBaseEENKUlvE0_clEvENKUlvE2_clEvEUlN3c108BFloat16EE_EEvS4_RKT_EUliE_EEviT1_,@function
        .size           _ZN2at6native18elementwise_kernelILi128ELi4EZNS0_15gpu_kernel_implIZZZNS0_15log_kernel_cudaERNS_18TensorIteratorBaseEENKUlvE0_clEvENKUlvE2_clEvEUlN3c108BFloat16EE_EEvS4_RKT_EUliE_EEviT1_,(.L_x_13349 - _ZN2at6native18elementwise_kernelILi128ELi4EZNS0_15gpu_kernel_implIZZZNS0_15log_kernel_cudaERNS_18TensorIteratorBaseEENKUlvE0_clEvENKUlvE2_clEvEUlN3c108BFloat16EE_EEvS4_RKT_EUliE_EEviT1_)
        .other          _ZN2at6native18elementwise_kernelILi128ELi4EZNS0_15gpu_kernel_implIZZZNS0_15log_kernel_cudaERNS_18TensorIteratorBaseEENKUlvE0_clEvENKUlvE2_clEvEUlN3c108BFloat16EE_EEvS4_RKT_EUliE_EEviT1_,@"STO_CUDA_ENTRY STV_DEFAULT"
_ZN2at6native18elementwise_kernelILi128ELi4EZNS0_15gpu_kernel_implIZZZNS0_15log_kernel_cudaERNS_18TensorIteratorBaseEENKUlvE0_clEvENKUlvE2_clEvEUlN3c108BFloat16EE_EEvS4_RKT_EUliE_EEviT1_:
.text._ZN2at6native18elementwise_kernelILi128ELi4EZNS0_15gpu_kernel_implIZZZNS0_15log_kernel_cudaERNS_18TensorIteratorBaseEENKUlvE0_clEvENKUlvE2_clEvEUlN3c108BFloat16EE_EEvS4_RKT_EUliE_EEviT1_:
        /* <DEDUP_REMOVED lines=313> */
.L_x_10765:
        /* <DEDUP_REMOVED lines=22> */
.L_x_10769:
[----:B------:R-:W2:Y:S02]  /*14f0*/  LDG.E.U8 R2, desc[UR36][R2.64] ;  /* 0x0000002402027981 */ /* 0x000ea4000c1e1100 */
[----:B--2---:R-:W-:-:S04]  /*1500*/  I2FP.F32.U32 R0, R2 ;  /* 0x0000000200007245 */ /* 0x004fc80000201000 */
[----:B------:R-:W-:Y:S01]  /*1510*/  F2FP.BF16.F32.PACK_AB R0, RZ, R0 ;  /* 0x00000000ff00723e */ /* 0x000fe200000010ff */
[----:B------:R-:W-:Y:S06]  /*1520*/  BRA `(.L_x_10771) ;  /* 0x0000000c00907947 */ /* 0x000fec0003800000 */
.L_x_10768:
        /* <DEDUP_REMOVED lines=10> */
.L_x_10773:
[----:B------:R-:W2:Y:S02]  /*15d0*/  LDG.E R2, desc[UR36][R2.64] ;  /* 0x0000002402027981 */ /* 0x000ea4000c1e1900 */
[----:B--2---:R-:W-:-:S04]  /*15e0*/  I2FP.F32.S32 R0, R2 ;  /* 0x0000000200007245 */ /* 0x004fc80000201400 */
[----:B------:R-:W-:Y:S01]  /*15f0*/  F2FP.BF16.F32.PACK_AB R0, RZ, R0 ;  /* 0x00000000ff00723e */ /* 0x000fe200000010ff */
[----:B------:R-:W-:Y:S06]  /*1600*/  BRA `(.L_x_10771) ;  /* 0x0000000c00587947 */ /* 0x000fec0003800000 */
.L_x_10772:
[----:B------:R-:W2:Y:S02]  /*1610*/  LDG.E.U16 R2, desc[UR36][R2.64] ;  /* 0x0000002402027981 */ /* 0x000ea4000c1e1500 */
[----:B--2---:R-:W0:Y:S02]  /*1620*/  I2F.S16 R0, R2 ;  /* 0x0000000200007306 */ /* 0x004e240000101400 */
[----:B0-----:R-:W-:Y:S01]  /*1630*/  F2FP.BF16.F32.PACK_AB R0, RZ, R0 ;  /* 0x00000000ff00723e */ /* 0x001fe200000010ff */
[----:B------:R-:W-:Y:S06]  /*1640*/  BRA `(.L_x_10771) ;  /* 0x0000000c00487947 */ /* 0x000fec0003800000 */
.L_x_10767:
        /* <DEDUP_REMOVED lines=9> */
.L_x_10775:
[----:B------:R-:W2:Y:S02]  /*16e0*/  LDG.E.U16 R0, desc[UR36][R2.64] ;  /* 0x0000002402007981 */ /* 0x000ea4000c1e1500 */
[----:B--2---:R-:W-:-:S05]  /*16f0*/  HADD2.F32 R0, -RZ, R0.H0_H0 ;  /* 0x20000000ff007230 */ /* 0x004fca0000004100 */
[----:B------:R-:W-:Y:S01]  /*1700*/  F2FP.BF16.F32.PACK_AB R0, RZ, R0 ;  /* 0x00000000ff00723e */ /* 0x000fe200000010ff */
[----:B------:R-:W-:Y:S06]  /*1710*/  BRA `(.L_x_10771) ;  /* 0x0000000c00147947 */ /* 0x000fec0003800000 */
.L_x_10774:
        /* <DEDUP_REMOVED lines=9> */
.L_x_10777:
[----:B------:R-:W2:Y:S02]  /*17b0*/  LDG.E.U16 R2, desc[UR36][R2.64] ;  /* 0x0000002402027981 */ /* 0x000ea4000c1e1500 */
[----:B--2---:R-:W-:-:S05]  /*17c0*/  HADD2.F32 R0, -RZ, R2.H0_H0 ;  /* 0x20000002ff007230 */ /* 0x004fca0000004100 */
[----:B------:R-:W-:Y:S01]  /*17d0*/  F2FP.BF16.F32.PACK_AB R0, RZ, R0 ;  /* 0x00000000ff00723e */ /* 0x000fe200000010ff */
[----:B------:R-:W-:Y:S06]  /*17e0*/  BRA `(.L_x_10771) ;  /* 0x0000000800e07947 */ /* 0x000fec0003800000 */
.L_x_10776:
        /* <DEDUP_REMOVED lines=8> */
.L_x_10766:
        /* <DEDUP_REMOVED lines=13> */
.L_x_10780:
        /* <DEDUP_REMOVED lines=8> */
.L_x_10779:
        /* <DEDUP_REMOVED lines=28> */
.L_x_10782:
        /* <DEDUP_REMOVED lines=15> */
.L_x_10781:
[----:B------:R0:W5:Y:S01]  /*1c70*/  LDG.E.U16 R0, desc[UR36][R2.64] ;  /* 0x0000002402007981 */ /* 0x000162000c1e1500 */
[----:B------:R-:W-:Y:S05]  /*1c80*/  BRA `(.L_x_10771) ;  /* 0x0000000400b87947 */ /* 0x000fea0003800000 */
.L_x_10778:
        /* <DEDUP_REMOVED lines=12> */
.L_x_10785:
        /* <DEDUP_REMOVED lines=21> */
.L_x_10789:
[----:B------:R-:W-:Y:S05]  /*1ea0*/  BSYNC B1 ;  /* 0x0000000000017941 */ /* 0x000fea0003800000 */
.L_x_10788:
[----:B------:R-:W-:Y:S01]  /*1eb0*/  LEA R3, R0, 0x3b800000, 0x17 ;  /* 0x3b80000000037811 */ /* 0x000fe200078eb8ff */
[----:B------:R-:W-:-:S05]  /*1ec0*/  IMAD.SHL.U32 R0, R2, 0x100000, RZ ;  /* 0x0010000002007824 */ /* 0x000fca00078e00ff */
[----:B------:R-:W-:-:S07]  /*1ed0*/  LOP3.LUT R0, R3, R0, R4, 0xfe, !PT ;  /* 0x0000000003007212 */ /* 0x000fce00078efe04 */
.L_x_10787:
[----:B------:R-:W-:Y:S05]  /*1ee0*/  BSYNC B0 ;  /* 0x0000000000007941 */ /* 0x000fea0003800000 */
.L_x_10786:
[----:B------:R-:W-:Y:S01]  /*1ef0*/  F2FP.BF16.F32.PACK_AB R0, RZ, R0 ;  /* 0x00000000ff00723e */ /* 0x000fe200000010ff */
[----:B------:R-:W-:Y:S06]  /*1f00*/  BRA `(.L_x_10771) ;  /* 0x0000000400187947 */ /* 0x000fec0003800000 */
.L_x_10784:
        /* <DEDUP_REMOVED lines=21> */
.L_x_10793:
[----:B------:R-:W-:Y:S05]  /*2060*/  BSYNC B1 ;  /* 0x0000000000017941 */ /* 0x000fea0003800000 */
.L_x_10792:
[----:B------:R-:W-:Y:S01]  /*2070*/  LEA R3, R0, 0x37800000, 0x17 ;  /* 0x3780000000037811 */ /* 0x000fe200078eb8ff */
[----:B------:R-:W-:-:S05]  /*2080*/  IMAD.SHL.U32 R0, R2, 0x200000, RZ ;  /* 0x0020000002007824 */ /* 0x000fca00078e00ff */
[----:B------:R-:W-:-:S07]  /*2090*/  LOP3.LUT R0, R3, R0, R4, 0xfe, !PT ;  /* 0x0000000003007212 */ /* 0x000fce00078efe04 */
.L_x_10791:
[----:B------:R-:W-:Y:S05]  /*20a0*/  BSYNC B0 ;  /* 0x0000000000007941 */ /* 0x000fea0003800000 */
.L_x_10790:
[----:B------:R-:W-:Y:S01]  /*20b0*/  F2FP.BF16.F32.PACK_AB R0, RZ, R0 ;  /* 0x00000000ff00723e */ /* 0x000fe200000010ff */
[----:B------:R-:W-:Y:S06]  /*20c0*/  BRA `(.L_x_10771) ;  /* 0x0000000000a87947 */ /* 0x000fec0003800000 */
.L_x_10783:
        /* <DEDUP_REMOVED lines=14> */
.L_x_10797:
[----:B------:R-:W-:Y:S05]  /*21b0*/  BSYNC B0 ;  /* 0x0000000000007941 */ /* 0x000fea0003800000 */
.L_x_10796:
[----:B------:R-:W-:Y:S01]  /*21c0*/  F2FP.BF16.F32.PACK_AB R0, RZ, R0 ;  /* 0x00000000ff00723e */ /* 0x000fe200000010ff */
[----:B------:R-:W-:Y:S06]  /*21d0*/  BRA `(.L_x_10771) ;  /* 0x0000000000647947 */ /* 0x000fec0003800000 */
.L_x_10770:
        /* <DEDUP_REMOVED lines=16> */
.L_x_10798:
[----:B------:R-:W-:Y:S01]  /*22e0*/  PRMT R0, RZ, 0x7610, R0 ;  /* 0x00007610ff007816 */ /* 0x000fe20000000000 */
[----:B------:R-:W-:Y:S06]  /*22f0*/  BRA `(.L_x_10771) ;  /* 0x00000000001c7947 */ /* 0x000fec0003800000 */
.L_x_10795:
[----:B------:R-:W2:Y:S02]  /*2300*/  LDG.E.64 R2, desc[UR36][R2.64] ;  /* 0x0000002402027981 */ /* 0x000ea4000c1e1b00 */
[----:B--2---:R-:W0:Y:S02]  /*2310*/  I2F.U64 R0, R2 ;  /* 0x0000000200007312 */ /* 0x004e240000301000 */
[----:B0-----:R-:W-:Y:S01]  /*2320*/  F2FP.BF16.F32.PACK_AB R0, RZ, R0 ;  /* 0x00000000ff00723e */ /* 0x001fe200000010ff */
[----:B------:R-:W-:Y:S06]  /*2330*/  BRA `(.L_x_10771) ;  /* 0x00000000000c7947 */ /* 0x000fec0003800000 */
.L_x_10794:
[----:B------:R-:W2:Y:S02]  /*2340*/  LDG.E R2, desc[UR36][R2.64] ;  /* 0x0000002402027981 */ /* 0x000ea4000c1e1900 */
[----:B--2---:R-:W-:-:S04]  /*2350*/  I2FP.F32.U32 R0, R2 ;  /* 0x0000000200007245 */ /* 0x004fc80000201000 */
[----:B------:R-:W-:-:S07]  /*2360*/  F2FP.BF16.F32.PACK_AB R0, RZ, R0 ;  /* 0x00000000ff00723e */ /* 0x000fce00000010ff */
.L_x_10771:
[----:B------:R-:W0:Y:S01]  /*2370*/  LDC.U8 R4, c[0x0][0x421] ;  /* 0x00010840ff047b82 */ /* 0x000e220000000000 */
[----:B-----5:R-:W-:-:S06]  /*2380*/  IMAD.U32 R0, R0, 0x10000, RZ ;  /* 0x0001000000007824 */ /* 0x020fcc00078e00ff */
[----:B------:R-:W1:Y:S01]  /*2390*/  MUFU.LG2 R0, R0 ;  /* 0x0000000000007308 */ /* 0x000e620000000c00 */
[----:B0-----:R-:W-:Y:S01]  /*23a0*/  PRMT R3, R4, 0x9910, RZ ;  /* 0x0000991004037816 */ /* 0x001fe200000000ff */
[----:B-1----:R-:W-:-:S03]  /*23b0*/  FMUL.FTZ R2, R0, 0.69314718246459960938 ;  /* 0x3f31721800027820 */ /* 0x002fc60000410000 */
        /* <DEDUP_REMOVED lines=15> */
.L_x_10802:
[----:B-1----:R-:W-:-:S06]  /*24b0*/  IMAD.U32 R3, R5, 0x10000, RZ ;  /* 0x0001000005037824 */ /* 0x002fcc00078e00ff */
[----:B------:R-:W0:Y:S02]  /*24c0*/  F2I.S64.TRUNC R2, R3 ;  /* 0x0000000300027311 */ /* 0x000e24000020d900 */
[----:B0-----:R3:W-:Y:S01]  /*24d0*/  STG.E.U8 desc[UR36][R16.64], R2 ;  /* 0x0000000210007986 */ /* 0x0017e2000c101124 */
[----:B------:R-:W-:Y:S05]  /*24e0*/  BRA `(.L_x_10804) ;  /* 0x0000000c00847947 */ /* 0x000fea0003800000 */
.L_x_10801:
        /* <DEDUP_REMOVED lines=10> */
.L_x_10806:
[----:B-1----:R-:W-:-:S06]  /*2590*/  IMAD.U32 R5, R5, 0x10000, RZ ;  /* 0x0001000005057824 */ /* 0x002fcc00078e00ff */
[----:B------:R-:W0:Y:S02]  /*25a0*/  F2I.FTZ.TRUNC.NTZ R5, R5 ;  /* 0x0000000500057305 */ /* 0x000e24000021f100 */
[----:B0-----:R1:W-:Y:S01]  /*25b0*/  STG.E desc[UR36][R16.64], R5 ;  /* 0x0000000510007986 */ /* 0x0013e2000c101924 */
[----:B------:R-:W-:Y:S05]  /*25c0*/  BRA `(.L_x_10804) ;  /* 0x0000000c004c7947 */ /* 0x000fea0003800000 */
.L_x_10805:
[----:B-1----:R-:W-:-:S06]  /*25d0*/  IMAD.U32 R5, R5, 0x10000, RZ ;  /* 0x0001000005057824 */ /* 0x002fcc00078e00ff */
[----:B------:R-:W0:Y:S02]  /*25e0*/  F2I.FTZ.TRUNC.NTZ R5, R5 ;  /* 0x0000000500057305 */ /* 0x000e24000021f100 */
[----:B0-----:R2:W-:Y:S01]  /*25f0*/  STG.E.U16 desc[UR36][R16.64], R5 ;  /* 0x0000000510007986 */ /* 0x0015e2000c101524 */
[----:B------:R-:W-:Y:S05]  /*2600*/  BRA `(.L_x_10804) ;  /* 0x0000000c003c7947 */ /* 0x000fea0003800000 */
.L_x_10800:
        /* <DEDUP_REMOVED lines=9> */
.L_x_10808:
[----:B-1----:R-:W-:-:S05]  /*26a0*/  IMAD.U32 R0, R5, 0x10000, RZ ;  /* 0x0001000005007824 */ /* 0x002fca00078e00ff */
[----:B------:R-:W-:-:S05]  /*26b0*/  F2FP.F16.F32.PACK_AB R0, RZ, R0 ;  /* 0x00000000ff00723e */ /* 0x000fca00000000ff */
[----:B------:R0:W-:Y:S01]  /*26c0*/  STG.E.U16 desc[UR36][R16.64], R0 ;  /* 0x0000000010007986 */ /* 0x0001e2000c101524 */
[----:B------:R-:W-:Y:S05]  /*26d0*/  BRA `(.L_x_10804) ;  /* 0x0000000c00087947 */ /* 0x000fea0003800000 */
.L_x_10807:
        /* <DEDUP_REMOVED lines=10> */
.L_x_10810:
[----:B-1----:R-:W-:-:S05]  /*2780*/  IMAD.U32 R5, R5, 0x10000, RZ ;  /* 0x0001000005057824 */ /* 0x002fca00078e00ff */
[----:B------:R-:W-:-:S04]  /*2790*/  F2FP.F16.F32.PACK_AB R3, RZ, R5 ;  /* 0x00000005ff03723e */ /* 0x000fc800000000ff */
[----:B------:R-:W-:-:S05]  /*27a0*/  PRMT R3, R3, 0x5410, RZ ;  /* 0x0000541003037816 */ /* 0x000fca00000000ff */
[----:B------:R0:W-:Y:S01]  /*27b0*/  STG.E desc[UR36][R16.64], R3 ;  /* 0x0000000310007986 */ /* 0x0001e2000c101924 */
[----:B------:R-:W-:Y:S05]  /*27c0*/  BRA `(.L_x_10804) ;  /* 0x0000000800cc7947 */ /* 0x000fea0003800000 */
.L_x_10809:
[----:B-1----:R-:W-:-:S04]  /*27d0*/  IMAD.U32 R2, R5, 0x10000, RZ ;  /* 0x0001000005027824 */ /* 0x002fc800078e00ff */
[----:B------:R-:W-:-:S06]  /*27e0*/  FMUL.FTZ R2, R2, 1 ;  /* 0x3f80000002027820 */ /* 0x000fcc0000410000 */
[----:B------:R-:W0:Y:S02]  /*27f0*/  F2F.F64.F32 R2, R2 ;  /* 0x0000000200027310 */ /* 0x000e240000201800 */
[----:B0-----:R0:W-:Y:S01]  /*2800*/  STG.E.64 desc[UR36][R16.64], R2 ;  /* 0x0000000210007986 */ /* 0x0011e2000c101b24 */
[----:B------:R-:W-:Y:S05]  /*2810*/  BRA `(.L_x_10804) ;  /* 0x0000000800b87947 */ /* 0x000fea0003800000 */
.L_x_10799:
        /* <DEDUP_REMOVED lines=13> */
.L_x_10813:
[----:B-1----:R-:W-:Y:S01]  /*28f0*/  IMAD.U32 R5, R5, 0x10000, RZ ;  /* 0x0001000005057824 */ /* 0x002fe200078e00ff */
[----:B------:R-:W-:-:S03]  /*2900*/  CS2R R6, SRZ ;  /* 0x0000000000067805 */ /* 0x000fc6000001ff00 */
[----:B------:R-:W-:-:S06]  /*2910*/  FMUL.FTZ R5, R5, 1 ;  /* 0x3f80000005057820 */ /* 0x000fcc0000410000 */
[----:B------:R-:W0:Y:S02]  /*2920*/  F2F.F64.F32 R4, R5 ;  /* 0x0000000500047310 */ /* 0x000e240000201800 */
[----:B0-----:R0:W-:Y:S01]  /*2930*/  STG.E.128 desc[UR36][R16.64], R4 ;  /* 0x0000000410007986 */ /* 0x0011e2000c101d24 */
[----:B------:R-:W-:Y:S05]  /*2940*/  BRA `(.L_x_10804) ;  /* 0x00000008006c7947 */ /* 0x000fea0003800000 */
.L_x_10812:
        /* <DEDUP_REMOVED lines=21> */
.L_x_10817:
[----:B------:R-:W-:Y:S05]  /*2aa0*/  BSYNC B0 ;  /* 0x0000000000007941 */ /* 0x000fea0003800000 */
.L_x_10816:
[----:B------:R-:W-:-:S05]  /*2ab0*/  LOP3.LUT R3, R0, R3, RZ, 0xfc, !PT ;  /* 0x0000000300037212 */ /* 0x000fca00078efcff */
[----:B------:R0:W-:Y:S01]  /*2ac0*/  STG.E.U8 desc[UR36][R16.64], R3 ;  /* 0x0000000310007986 */ /* 0x0001e2000c101124 */
[----:B------:R-:W-:Y:S05]  /*2ad0*/  BRA `(.L_x_10804) ;  /* 0x0000000800087947 */ /* 0x000fea0003800000 */
.L_x_10815:
        /* <DEDUP_REMOVED lines=13> */
.L_x_10819:
[----:B------:R-:W-:Y:S01]  /*2bb0*/  IMAD.MOV.U32 R0, RZ, RZ, 0x7f ;  /* 0x0000007fff007424 */ /* 0x000fe200078e00ff */
[----:B------:R-:W-:-:S04]  /*2bc0*/  ISETP.GT.U32.AND P0, PT, R2, 0x7f800000, PT ;  /* 0x7f8000000200780c */ /* 0x000fc80003f04070 */
[----:B------:R-:W-:-:S09]  /*2bd0*/  SEL R0, R0, 0x7c, P0 ;  /* 0x0000007c00007807 */ /* 0x000fd20000000000 */
.L_x_10820:
[----:B------:R-:W-:Y:S05]  /*2be0*/  BSYNC B0 ;  /* 0x0000000000007941 */ /* 0x000fea0003800000 */
.L_x_10818:
[----:B------:R-:W-:-:S04]  /*2bf0*/  LOP3.LUT R2, R5, 0x80000000, RZ, 0xc0, !PT ;  /* 0x8000000005027812 */ /* 0x000fc800078ec0ff */
[----:B------:R-:W-:-:S04]  /*2c00*/  SHF.R.U32.HI R3, RZ, 0x18, R2 ;  /* 0x00000018ff037819 */ /* 0x000fc80000011602 */
[----:B------:R-:W-:-:S05]  /*2c10*/  LOP3.LUT R3, R0, R3, RZ, 0xfc, !PT ;  /* 0x0000000300037212 */ /* 0x000fca00078efcff */
[----:B------:R0:W-:Y:S01]  /*2c20*/  STG.E.U8 desc[UR36][R16.64], R3 ;  /* 0x0000000310007986 */ /* 0x0001e2000c101124 */
[----:B------:R-:W-:Y:S05]  /*2c30*/  BRA `(.L_x_10804) ;  /* 0x0000000400b07947 */ /* 0x000fea0003800000 */
.L_x_10814:
[----:B-1----:R0:W-:Y:S01]  /*2c40*/  STG.E.U16 desc[UR36][R16.64], R5 ;  /* 0x0000000510007986 */ /* 0x0021e2000c101524 */
[----:B------:R-:W-:Y:S05]  /*2c50*/  BRA `(.L_x_10804) ;  /* 0x0000000400a87947 */ /* 0x000fea0003800000 */
.L_x_10811:
        /* <DEDUP_REMOVED lines=12> */
.L_x_10823:
        /* <DEDUP_REMOVED lines=17> */
.L_x_10826:
[----:B------:R-:W-:-:S04]  /*2e30*/  LOP3.LUT R2, R5, 0x80000000, RZ, 0xc0, !PT ;  /* 0x8000000005027812 */ /* 0x000fc800078ec0ff */
[----:B------:R-:W-:-:S04]  /*2e40*/  SHF.R.U32.HI R3, RZ, 0x18, R2 ;  /* 0x00000018ff037819 */ /* 0x000fc80000011602 */
[----:B------:R-:W-:-:S04]  /*2e50*/  LOP3.LUT R0, R0, R3, RZ, 0xfc, !PT ;  /* 0x0000000300007212 */ /* 0x000fc800078efcff */
[----:B------:R-:W-:-:S07]  /*2e60*/  PRMT R8, R0, 0x7610, R8 ;  /* 0x0000761000087816 */ /* 0x000fce0000000008 */
.L_x_10825:
[----:B------:R-:W-:Y:S05]  /*2e70*/  BSYNC B0 ;  /* 0x0000000000007941 */ /* 0x000fea0003800000 */
.L_x_10824:
[----:B------:R0:W-:Y:S01]  /*2e80*/  STG.E.U8 desc[UR36][R16.64], R8 ;  /* 0x0000000810007986 */ /* 0x0001e2000c101124 */
[----:B------:R-:W-:Y:S05]  /*2e90*/  BRA `(.L_x_10804) ;  /* 0x0000000400187947 */ /* 0x000fea0003800000 */
.L_x_10822:
        /* <DEDUP_REMOVED lines=17> */
.L_x_10829:
[----:B------:R-:W-:-:S04]  /*2fb0*/  LOP3.LUT R2, R5, 0x80000000, RZ, 0xc0, !PT ;  /* 0x8000000005027812 */ /* 0x000fc800078ec0ff */
[----:B------:R-:W-:-:S04]  /*2fc0*/  SHF.R.U32.HI R3, RZ, 0x18, R2 ;  /* 0x00000018ff037819 */ /* 0x000fc80000011602 */
[----:B------:R-:W-:-:S04]  /*2fd0*/  LOP3.LUT R0, R0, R3, RZ, 0xfc, !PT ;  /* 0x0000000300007212 */ /* 0x000fc800078efcff */
[----:B------:R-:W-:-:S07]  /*2fe0*/  PRMT R8, R0, 0x7610, R8 ;  /* 0x0000761000087816 */ /* 0x000fce0000000008 */
.L_x_10828:
[----:B------:R-:W-:Y:S05]  /*2ff0*/  BSYNC B0 ;  /* 0x0000000000007941 */ /* 0x000fea0003800000 */
.L_x_10827:
[----:B------:R0:W-:Y:S01]  /*3000*/  STG.E.U8 desc[UR36][R16.64], R8 ;  /* 0x0000000810007986 */ /* 0x0001e2000c101124 */
[----:B------:R-:W-:Y:S05]  /*3010*/  BRA `(.L_x_10804) ;  /* 0x0000000000b87947 */ /* 0x000fea0003800000 */
.L_x_10821:
        /* <DEDUP_REMOVED lines=22> */
.L_x_10803:
        /* <DEDUP_REMOVED lines=16> */
.L_x_10832:
[----:B------:R-:W-:Y:S05]  /*3280*/  BRA `(.L_x_10804) ;  /* 0x00000000001c7947 */ /* 0x000fea0003800000 */
.L_x_10831:
[----:B-1----:R-:W-:-:S06]  /*3290*/  IMAD.U32 R2, R5, 0x10000, RZ ;  /* 0x0001000005027824 */ /* 0x002fcc00078e00ff */
[----:B------:R-:W0:Y:S02]  /*32a0*/  F2I.U64.TRUNC R2, R2 ;  /* 0x0000000200027311 */ /* 0x000e24000020d800 */
[----:B0-----:R0:W-:Y:S01]  /*32b0*/  STG.E.64 desc[UR36][R16.64], R2 ;  /* 0x0000000210007986 */ /* 0x0011e2000c101b24 */
[----:B------:R-:W-:Y:S05]  /*32c0*/  BRA `(.L_x_10804) ;  /* 0x00000000000c7947 */ /* 0x000fea0003800000 */
.L_x_10830:
[----:B-1----:R-:W-:-:S06]  /*32d0*/  IMAD.U32 R5, R5, 0x10000, RZ ;  /* 0x0001000005057824 */ /* 0x002fcc00078e00ff */
[----:B------:R-:W0:Y:S02]  /*32e0*/  F2I.FTZ.U32.TRUNC.NTZ R5, R5 ;  /* 0x0000000500057305 */ /* 0x000e24000021f000 */
[----:B0-----:R0:W-:Y:S02]  /*32f0*/  STG.E desc[UR36][R16.64], R5 ;  /* 0x0000000510007986 */ /* 0x0011e4000c101924 */
.L_x_10804:
[----:B------:R-:W-:-:S04]  /*3300*/  IMAD R18, R23, 0x200, R18 ;  /* 0x0000020017127824 */ /* 0x000fc800078e0212 */
[----:B------:R-:W-:-:S07]  /*3310*/  VIADD R19, R18, 0x80 ;  /* 0x0000008012137836 */ /* 0x000fce0000000000 */
.L_x_10764:
[----:B------:R-:W-:Y:S05]  /*3320*/  BSYNC B6 ;  /* 0x0000000000067941 */ /* 0x000fea0003800000 */
.L_x_10763:
        /* <DEDUP_REMOVED lines=307> */
.L_x_10835:
        /* <DEDUP_REMOVED lines=22> */
.L_x_10839:
[----:B------:R-:W2:Y:S02]  /*47c0*/  LDG.E.U8 R2, desc[UR36][R2.64] ;  /* 0x0000002402027981 */ /* 0x000ea4000c1e1100 */
[----:B--2---:R-:W-:-:S04]  /*47d0*/  I2FP.F32.U32 R0, R2 ;  /* 0x0000000200007245 */ /* 0x004fc80000201000 */
[----:B------:R-:W-:Y:S01]  /*47e0*/  F2FP.BF16.F32.PACK_AB R0, RZ, R0 ;  /* 0x00000000ff00723e */ /* 0x000fe200000010ff */
[----:B------:R-:W-:Y:S06]  /*47f0*/  BRA `(.L_x_10841) ;  /* 0x0000000c00907947 */ /* 0x000fec0003800000 */
.L_x_10838:
        /* <DEDUP_REMOVED lines=10> */
.L_x_10843:
[----:B------:R-:W2:Y:S02]  /*48a0*/  LDG.E R2, desc[UR36][R2.64] ;  /* 0x0000002402027981 */ /* 0x000ea4000c1e1900 */
[----:B--2---:R-:W-:-:S04]  /*48b0*/  I2FP.F32.S32 R0, R2 ;  /* 0x0000000200007245 */ /* 0x004fc80000201400 */
[----:B------:R-:W-:Y:S01]  /*48c0*/  F2FP.BF16.F32.PACK_AB R0, RZ, R0 ;  /* 0x00000000ff00723e */ /* 0x000fe200000010ff */
[----:B------:R-:W-:Y:S06]  /*48d0*/  BRA `(.L_x_10841) ;  /* 0x0000000c00587947 */ /* 0x000fec0003800000 */
.L_x_10842:
[----:B------:R-:W2:Y:S02]  /*48e0*/  LDG.E.U16 R2, desc[UR36][R2.64] ;  /* 0x0000002402027981 */ /* 0x000ea4000c1e1500 */
[----:B--2---:R-:W0:Y:S02]  /*48f0*/  I2F.S16 R0, R2 ;  /* 0x0000000200007306 */ /* 0x004e240000101400 */
[----:B0-----:R-:W-:Y:S01]  /*4900*/  F2FP.BF16.F32.PACK_AB R0, RZ, R0 ;  /* 0x00000000ff00723e */ /* 0x001fe200000010ff */
[----:B------:R-:W-:Y:S06]  /*4910*/  BRA `(.L_x_10841) ;  /* 0x0000000c00487947 */ /* 0x000fec0003800000 */
.L_x_10837:
        /* <DEDUP_REMOVED lines=9> */
.L_x_10845:
[----:B------:R-:W2:Y:S02]  /*49b0*/  LDG.E.U16 R0, desc[UR36][R2.64] ;  /* 0x0000002402007981 */ /* 0x000ea4000c1e1500 */
[----:B--2---:R-:W-:-:S05]  /*49c0*/  HADD2.F32 R0, -RZ, R0.H0_H0 ;  /* 0x20000000ff007230 */ /* 0x004fca0000004100 */
[----:B------:R-:W-:Y:S01]  /*49d0*/  F2FP.BF16.F32.PACK_AB R0, RZ, R0 ;  /* 0x00000000ff00723e */ /* 0x000fe200000010ff */
[----:B------:R-:W-:Y:S06]  /*49e0*/  BRA `(.L_x_10841) ;  /* 0x0000000c00147947 */ /* 0x000fec0003800000 */
.L_x_10844:
        /* <DEDUP_REMOVED lines=9> */
.L_x_10847:
[----:B------:R-:W2:Y:S02]  /*4a80*/  LDG.E.U16 R2, desc[UR36][R2.64] ;  /* 0x0000002402027981 */ /* 0x000ea4000c1e1500 */
[----:B--2---:R-:W-:-:S05]  /*4a90*/  HADD2.F32 R0, -RZ, R2.H0_H0 ;  /* 0x20000002ff007230 */ /* 0x004fca0000004100 */
[----:B------:R-:W-:Y:S01]  /*4aa0*/  F2FP.BF16.F32.PACK_AB R0, RZ, R0 ;  /* 0x00000000ff00723e */ /* 0x000fe200000010ff */
[----:B------:R-:W-:Y:S06]  /*4ab0*/  BRA `(.L_x_10841) ;  /* 0x0000000800e07947 */ /* 0x000fec0003800000 */
.L_x_10846:
        /* <DEDUP_REMOVED lines=8> */
.L_x_10836:
        /* <DEDUP_REMOVED lines=13> */
.L_x_10850:
        /* <DEDUP_REMOVED lines=8> */
.L_x_10849:
        /* <DEDUP_REMOVED lines=28> */
.L_x_10852:
        /* <DEDUP_REMOVED lines=15> */
.L_x_10851:
[----:B------:R0:W5:Y:S01]  /*4f40*/  LDG.E.U16 R0, desc[UR36][R2.64] ;  /* 0x0000002402007981 */ /* 0x000162000c1e1500 */
[----:B------:R-:W-:Y:S05]  /*4f50*/  BRA `(.L_x_10841) ;  /* 0x0000000400b87947 */ /* 0x000fea0003800000 */
.L_x_10848:
        /* <DEDUP_REMOVED lines=12> */
.L_x_10855:
        /* <DEDUP_REMOVED lines=21> */
.L_x_10859:
[----:B------:R-:W-:Y:S05]  /*5170*/  BSYNC B1 ;  /* 0x0000000000017941 */ /* 0x000fea0003800000 */
.L_x_10858:
[----:B------:R-:W-:Y:S01]  /*5180*/  LEA R3, R0, 0x3b800000, 0x17 ;  /* 0x3b80000000037811 */ /* 0x000fe200078eb8ff */
[----:B------:R-:W-:-:S05]  /*5190*/  IMAD.SHL.U32 R0, R2, 0x100000, RZ ;  /* 0x0010000002007824 */ /* 0x000fca00078e00ff */
[----:B------:R-:W-:-:S07]  /*51a0*/  LOP3.LUT R0, R3, R0, R4, 0xfe, !PT ;  /* 0x0000000003007212 */ /* 0x000fce00078efe04 */
.L_x_10857:
[----:B------:R-:W-:Y:S05]  /*51b0*/  BSYNC B0 ;  /* 0x0000000000007941 */ /* 0x000fea0003800000 */
.L_x_10856:
[----:B------:R-:W-:Y:S01]  /*51c0*/  F2FP.BF16.F32.PACK_AB R0, RZ, R0 ;  /* 0x00000000ff00723e */ /* 0x000fe200000010ff */
[----:B------:R-:W-:Y:S06]  /*51d0*/  BRA `(.L_x_10841) ;  /* 0x0000000400187947 */ /* 0x000fec0003800000 */
.L_x_10854:
        /* <DEDUP_REMOVED lines=21> */
.L_x_10863:
[----:B------:R-:W-:Y:S05]  /*5330*/  BSYNC B1 ;  /* 0x0000000000017941 */ /* 0x000fea0003800000 */
.L_x_10862:
[----:B------:R-:W-:Y:S01]  /*5340*/  LEA R3, R0, 0x37800000, 0x17 ;  /* 0x3780000000037811 */ /* 0x000fe200078eb8ff */
[----:B------:R-:W-:-:S05]  /*5350*/  IMAD.SHL.U32 R0, R2, 0x200000, RZ ;  /* 0x0020000002007824 */ /* 0x000fca00078e00ff */
[----:B------:R-:W-:-:S07]  /*5360*/  LOP3.LUT R0, R3, R0, R4, 0xfe, !PT ;  /* 0x0000000003007212 */ /* 0x000fce00078efe04 */
.L_x_10861:
[----:B------:R-:W-:Y:S05]  /*5370*/  BSYNC B0 ;  /* 0x0000000000007941 */ /* 0x000fea0003800000 */
.L_x_10860:
[----:B------:R-:W-:Y:S01]  /*5380*/  F2FP.BF16.F32.PACK_AB R0, RZ, R0 ;  /* 0x00000000ff00723e */ /* 0x000fe200000010ff */
[----:B------:R-:W-:Y:S06]  /*5390*/  BRA `(.L_x_10841) ;  /* 0x0000000000a87947 */ /* 0x000fec0003800000 */
.L_x_10853:
        /* <DEDUP_REMOVED lines=14> */
.L_x_10867:
[----:B------:R-:W-:Y:S05]  /*5480*/  BSYNC B0 ;  /* 0x0000000000007941 */ /* 0x000fea0003800000 */
.L_x_10866:
[----:B------:R-:W-:Y:S01]  /*5490*/  F2FP.BF16.F32.PACK_AB R0, RZ, R0 ;  /* 0x00000000ff00723e */ /* 0x000fe200000010ff */
[----:B------:R-:W-:Y:S06]  /*54a0*/  BRA `(.L_x_10841) ;  /* 0x0000000000647947 */ /* 0x000fec0003800000 */
.L_x_10840:
        /* <DEDUP_REMOVED lines=16> */
.L_x_10868:
[----:B------:R-:W-:Y:S01]  /*55b0*/  PRMT R0, RZ, 0x7610, R0 ;  /* 0x00007610ff007816 */ /* 0x000fe20000000000 */
[----:B------:R-:W-:Y:S06]  /*55c0*/  BRA `(.L_x_10841) ;  /* 0x00000000001c7947 */ /* 0x000fec0003800000 */
.L_x_10865:
[----:B------:R-:W2:Y:S02]  /*55d0*/  LDG.E.64 R2, desc[UR36][R2.64] ;  /* 0x0000002402027981 */ /* 0x000ea4000c1e1b00 */
[----:B--2---:R-:W0:Y:S02]  /*55e0*/  I2F.U64 R0, R2 ;  /* 0x0000000200007312 */ /* 0x004e240000301000 */
[----:B0-----:R-:W-:Y:S01]  /*55f0*/  F2FP.BF16.F32.PACK_AB R0, RZ, R0 ;  /* 0x00000000ff00723e */ /* 0x001fe200000010ff */
[----:B------:R-:W-:Y:S06]  /*5600*/  BRA `(.L_x_10841) ;  /* 0x00000000000c7947 */ /* 0x000fec0003800000 */
.L_x_10864:
[----:B------:R-:W2:Y:S02]  /*5610*/  LDG.E R2, desc[UR36][R2.64] ;  /* 0x0000002402027981 */ /* 0x000ea4000c1e1900 */
[----:B--2---:R-:W-:-:S04]  /*5620*/  I2FP.F32.U32 R0, R2 ;  /* 0x0000000200007245 */ /* 0x004fc80000201000 */
[----:B------:R-:W-:-:S07]  /*5630*/  F2FP.BF16.F32.PACK_AB R0, RZ, R0 ;  /* 0x00000000ff00723e */ /* 0x000fce00000010ff */
.L_x_10841:
[----:B------:R-:W1:Y:S01]  /*5640*/  LDC.U8 R5, c[0x0][0x421] ;  /* 0x00010840ff057b82 */ /* 0x000e620000000000 */
[----:B-----5:R-:W-:-:S06]  /*5650*/  IMAD.U32 R0, R0, 0x10000, RZ ;  /* 0x0001000000007824 */ /* 0x020fcc00078e00ff */
[----:B------:R-:W0:Y:S01]  /*5660*/  MUFU.LG2 R0, R0 ;  /* 0x0000000000007308 */ /* 0x000e220000000c00 */
[----:B-1----:R-:W-:Y:S01]  /*5670*/  PRMT R4, R5, 0x9910, RZ ;  /* 0x0000991005047816 */ /* 0x002fe200000000ff */
[----:B0-----:R-:W-:-:S03]  /*5680*/  FMUL.FTZ R2, R0, 0.69314718246459960938 ;  /* 0x3f31721800027820 */ /* 0x001fc60000410000 */
        /* <DEDUP_REMOVED lines=15> */
.L_x_10872:
[----:B-1----:R-:W-:-:S06]  /*5780*/  IMAD.U32 R3, R3, 0x10000, RZ ;  /* 0x0001000003037824 */ /* 0x002fcc00078e00ff */
[----:B------:R-:W0:Y:S02]  /*5790*/  F2I.S64.TRUNC R2, R3 ;  /* 0x0000000300027311 */ /* 0x000e24000020d900 */
[----:B0-----:R0:W-:Y:S01]  /*57a0*/  STG.E.U8 desc[UR36][R16.64], R2 ;  /* 0x0000000210007986 */ /* 0x0011e2000c101124 */
[----:B------:R-:W-:Y:S05]  /*57b0*/  BRA `(.L_x_10874) ;  /* 0x0000000c00847947 */ /* 0x000fea0003800000 */
.L_x_10871:
        /* <DEDUP_REMOVED lines=10> */
.L_x_10876:
[----:B-1----:R-:W-:-:S06]  /*5860*/  IMAD.U32 R3, R3, 0x10000, RZ ;  /* 0x0001000003037824 */ /* 0x002fcc00078e00ff */
[----:B------:R-:W0:Y:S02]  /*5870*/  F2I.FTZ.TRUNC.NTZ R3, R3 ;  /* 0x0000000300037305 */ /* 0x000e24000021f100 */
[----:B0-----:R0:W-:Y:S01]  /*5880*/  STG.E desc[UR36][R16.64], R3 ;  /* 0x0000000310007986 */ /* 0x0011e2000c101924 */
[----:B------:R-:W-:Y:S05]  /*5890*/  BRA `(.L_x_10874) ;  /* 0x0000000c004c7947 */ /* 0x000fea0003800000 */
.L_x_10875:
[----:B-1----:R-:W-:-:S06]  /*58a0*/  IMAD.U32 R3, R3, 0x10000, RZ ;  /* 0x0001000003037824 */ /* 0x002fcc00078e00ff */
[----:B------:R-:W0:Y:S02]  /*58b0*/  F2I.FTZ.TRUNC.NTZ R3, R3 ;  /* 0x0000000300037305 */ /* 0x000e24000021f100 */
[----:B0-----:R0:W-:Y:S01]  /*58c0*/  STG.E.U16 desc[UR36][R16.64], R3 ;  /* 0x0000000310007986 */ /* 0x0011e2000c101524 */
[----:B------:R-:W-:Y:S05]  /*58d0*/  BRA `(.L_x_10874) ;  /* 0x0000000c003c7947 */ /* 0x000fea0003800000 */
.L_x_10870:
        /* <DEDUP_REMOVED lines=9> */
.L_x_10878:
[----:B-1----:R-:W-:-:S05]  /*5970*/  IMAD.U32 R0, R3, 0x10000, RZ ;  /* 0x0001000003007824 */ /* 0x002fca00078e00ff */
[----:B------:R-:W-:-:S05]  /*5980*/  F2FP.F16.F32.PACK_AB R0, RZ, R0 ;  /* 0x00000000ff00723e */ /* 0x000fca00000000ff */
[----:B------:R0:W-:Y:S01]  /*5990*/  STG.E.U16 desc[UR36][R16.64], R0 ;  /* 0x0000000010007986 */ /* 0x0001e2000c101524 */
[----:B------:R-:W-:Y:S05]  /*59a0*/  BRA `(.L_x_10874) ;  /* 0x0000000c00087947 */ /* 0x000fea0003800000 */
.L_x_10877:
        /* <DEDUP_REMOVED lines=10> */
.L_x_10880:
[----:B-1----:R-:W-:-:S05]  /*5a50*/  IMAD.U32 R3, R3, 0x10000, RZ ;  /* 0x0001000003037824 */ /* 0x002fca00078e00ff */
[----:B------:R-:W-:-:S04]  /*5a60*/  F2FP.F16.F32.PACK_AB R3, RZ, R3 ;  /* 0x00000003ff03723e */ /* 0x000fc800000000ff */
[----:B------:R-:W-:-:S05]  /*5a70*/  PRMT R3, R3, 0x5410, RZ ;  /* 0x0000541003037816 */ /* 0x000fca00000000ff */
[----:B------:R0:W-:Y:S01]  /*5a80*/  STG.E desc[UR36][R16.64], R3 ;  /* 0x0000000310007986 */ /* 0x0001e2000c101924 */
[----:B------:R-:W-:Y:S05]  /*5a90*/  BRA `(.L_x_10874) ;  /* 0x0000000800cc7947 */ /* 0x000fea0003800000 */
.L_x_10879:
[----:B-1----:R-:W-:-:S04]  /*5aa0*/  IMAD.U32 R2, R3, 0x10000, RZ ;  /* 0x0001000003027824 */ /* 0x002fc800078e00ff */
[----:B------:R-:W-:-:S06]  /*5ab0*/  FMUL.FTZ R2, R2, 1 ;  /* 0x3f80000002027820 */ /* 0x000fcc0000410000 */
[----:B------:R-:W0:Y:S02]  /*5ac0*/  F2F.F64.F32 R2, R2 ;  /* 0x0000000200027310 */ /* 0x000e240000201800 */
[----:B0-----:R0:W-:Y:S01]  /*5ad0*/  STG.E.64 desc[UR36][R16.64], R2 ;  /* 0x0000000210007986 */ /* 0x0011e2000c101b24 */
[----:B------:R-:W-:Y:S05]  /*5ae0*/  BRA `(.L_x_10874) ;  /* 0x0000000800b87947 */ /* 0x000fea0003800000 */
.L_x_10869:
        /* <DEDUP_REMOVED lines=13> */
.L_x_10883:
[----:B-1----:R-:W-:Y:S01]  /*5bc0*/  IMAD.U32 R3, R3, 0x10000, RZ ;  /* 0x0001000003037824 */ /* 0x002fe200078e00ff */
[----:B------:R-:W-:-:S03]  /*5bd0*/  CS2R R6, SRZ ;  /* 0x0000000000067805 */ /* 0x000fc6000001ff00 */
[----:B------:R-:W-:-:S04]  /*5be0*/  FMUL.FTZ R3, R3, 1 ;  /* 0x3f80000003037820 */ /* 0x000fc80000410000 */
[----:B------:R-:W0:Y:S02]  /*5bf0*/  F2F.F64.F32 R4, R3 ;  /* 0x0000000300047310 */ /* 0x000e240000201800 */
[----:B0-----:R0:W-:Y:S01]  /*5c00*/  STG.E.128 desc[UR36][R16.64], R4 ;  /* 0x0000000410007986 */ /* 0x0011e2000c101d24 */
[----:B------:R-:W-:Y:S05]  /*5c10*/  BRA `(.L_x_10874) ;  /* 0x00000008006c7947 */ /* 0x000fea0003800000 */
.L_x_10882:
        /* <DEDUP_REMOVED lines=21> */
.L_x_10887:
[----:B------:R-:W-:Y:S05]  /*5d70*/  BSYNC B0 ;  /* 0x0000000000007941 */ /* 0x000fea0003800000 */
.L_x_10886:
[----:B------:R-:W-:-:S05]  /*5d80*/  LOP3.LUT R3, R0, R3, RZ, 0xfc, !PT ;  /* 0x0000000300037212 */ /* 0x000fca00078efcff */
[----:B------:R0:W-:Y:S01]  /*5d90*/  STG.E.U8 desc[UR36][R16.64], R3 ;  /* 0x0000000310007986 */ /* 0x0001e2000c101124 */
[----:B------:R-:W-:Y:S05]  /*5da0*/  BRA `(.L_x_10874) ;  /* 0x0000000800087947 */ /* 0x000fea0003800000 */
.L_x_10885:
        /* <DEDUP_REMOVED lines=13> */
.L_x_10889:
[----:B------:R-:W-:Y:S01]  /*5e80*/  IMAD.MOV.U32 R0, RZ, RZ, 0x7f ;  /* 0x0000007fff007424 */ /* 0x000fe200078e00ff */
[----:B------:R-:W-:-:S04]  /*5e90*/  ISETP.GT.U32.AND P0, PT, R2, 0x7f800000, PT ;  /* 0x7f8000000200780c */ /* 0x000fc80003f04070 */
[----:B------:R-:W-:-:S09]  /*5ea0*/  SEL R0, R0, 0x7c, P0 ;  /* 0x0000007c00007807 */ /* 0x000fd20000000000 */
.L_x_10890:
[----:B------:R-:W-:Y:S05]  /*5eb0*/  BSYNC B0 ;  /* 0x0000000000007941 */ /* 0x000fea0003800000 */
.L_x_10888:
[----:B------:R-:W-:-:S04]  /*5ec0*/  LOP3.LUT R2, R3, 0x80000000, RZ, 0xc0, !PT ;  /* 0x8000000003027812 */ /* 0x000fc800078ec0ff */
[----:B------:R-:W-:-:S04]  /*5ed0*/  SHF.R.U32.HI R3, RZ, 0x18, R2 ;  /* 0x00000018ff037819 */ /* 0x000fc80000011602 */
[----:B------:R-:W-:-:S05]  /*5ee0*/  LOP3.LUT R3, R0, R3, RZ, 0xfc, !PT ;  /* 0x0000000300037212 */ /* 0x000fca00078efcff */
[----:B------:R0:W-:Y:S01]  /*5ef0*/  STG.E.U8 desc[UR36][R16.64], R3 ;  /* 0x0000000310007986 */ /* 0x0001e2000c101124 */
[----:B------:R-:W-:Y:S05]  /*5f00*/  BRA `(.L_x_10874) ;  /* 0x0000000400b07947 */ /* 0x000fea0003800000 */
.L_x_10884:
[----:B-1----:R0:W-:Y:S01]  /*5f10*/  STG.E.U16 desc[UR36][R16.64], R3 ;  /* 0x0000000310007986 */ /* 0x0021e2000c101524 */
[----:B------:R-:W-:Y:S05]  /*5f20*/  BRA `(.L_x_10874) ;  /* 0x0000000400a87947 */ /* 0x000fea0003800000 */
.L_x_10881:
        /* <DEDUP_REMOVED lines=12> */
.L_x_10893:
        /* <DEDUP_REMOVED lines=17> */
.L_x_10896:
[----:B------:R-:W-:-:S04]  /*6100*/  LOP3.LUT R2, R3, 0x80000000, RZ, 0xc0, !PT ;  /* 0x8000000003027812 */ /* 0x000fc800078ec0ff */
[----:B------:R-:W-:-:S04]  /*6110*/  SHF.R.U32.HI R3, RZ, 0x18, R2 ;  /* 0x00000018ff037819 */ /* 0x000fc80000011602 */
[----:B------:R-:W-:-:S04]  /*6120*/  LOP3.LUT R0, R0, R3, RZ, 0xfc, !PT ;  /* 0x0000000300007212 */ /* 0x000fc800078efcff */
[----:B------:R-:W-:-:S07]  /*6130*/  PRMT R8, R0, 0x7610, R8 ;  /* 0x0000761000087816 */ /* 0x000fce0000000008 */
.L_x_10895:
[----:B------:R-:W-:Y:S05]  /*6140*/  BSYNC B0 ;  /* 0x0000000000007941 */ /* 0x000fea0003800000 */
.L_x_10894:
[----:B------:R3:W-:Y:S01]  /*6150*/  STG.E.U8 desc[UR36][R16.64], R8 ;  /* 0x0000000810007986 */ /* 0x0007e2000c101124 */
[----:B------:R-:W-:Y:S05]  /*6160*/  BRA `(.L_x_10874) ;  /* 0x0000000400187947 */ /* 0x000fea0003800000 */
.L_x_10892:
        /* <DEDUP_REMOVED lines=17> */
.L_x_10899:
[----:B------:R-:W-:-:S04]  /*6280*/  LOP3.LUT R2, R3, 0x80000000, RZ, 0xc0, !PT ;  /* 0x8000000003027812 */ /* 0x000fc800078ec0ff */
[----:B------:R-:W-:-:S04]  /*6290*/  SHF.R.U32.HI R3, RZ, 0x18, R2 ;  /* 0x00000018ff037819 */ /* 0x000fc80000011602 */
[----:B------:R-:W-:-:S04]  /*62a0*/  LOP3.LUT R0, R0, R3, RZ, 0xfc, !PT ;  /* 0x0000000300007212 */ /* 0x000fc800078efcff */
[----:B------:R-:W-:-:S07]  /*62b0*/  PRMT R8, R0, 0x7610, R8 ;  /* 0x0000761000087816 */ /* 0x000fce0000000008 */
.L_x_10898:
[----:B------:R-:W-:Y:S05]  /*62c0*/  BSYNC B0 ;  /* 0x0000000000007941 */ /* 0x000fea0003800000 */
.L_x_10897:
[----:B------:R0:W-:Y:S01]  /*62d0*/  STG.E.U8 desc[UR36][R16.64], R8 ;  /* 0x0000000810007986 */ /* 0x0001e2000c101124 */
[----:B------:R-:W-:Y:S05]  /*62e0*/  BRA `(.L_x_10874) ;  /* 0x0000000000b87947 */ /* 0x000fea0003800000 */
.L_x_10891:
        /* <DEDUP_REMOVED lines=22> */
.L_x_10873:
        /* <DEDUP_REMOVED lines=16> */
.L_x_10902:
[----:B------:R-:W-:Y:S05]  /*6550*/  BRA `(.L_x_10874) ;  /* 0x00000000001c7947 */ /* 0x000fea0003800000 */
.L_x_10901:
[----:B-1----:R-:W-:-:S06]  /*6560*/  IMAD.U32 R3, R3, 0x10000, RZ ;  /* 0x0001000003037824 */ /* 0x002fcc00078e00ff */
[----:B------:R-:W0:Y:S02]  /*6570*/  F2I.U64.TRUNC R2, R3 ;  /* 0x0000000300027311 */ /* 0x000e24000020d800 */
[----:B0-----:R2:W-:Y:S01]  /*6580*/  STG.E.64 desc[UR36][R16.64], R2 ;  /* 0x0000000210007986 */ /* 0x0015e2000c101b24 */
[----:B------:R-:W-:Y:S05]  /*6590*/  BRA `(.L_x_10874) ;  /* 0x00000000000c7947 */ /* 0x000fea0003800000 */
.L_x_10900:
[----:B-1----:R-:W-:-:S06]  /*65a0*/  IMAD.U32 R3, R3, 0x10000, RZ ;  /* 0x0001000003037824 */ /* 0x002fcc00078e00ff */
[----:B------:R-:W0:Y:S02]  /*65b0*/  F2I.FTZ.U32.TRUNC.NTZ R3, R3 ;  /* 0x0000000300037305 */ /* 0x000e24000021f000 */
[----:B0-----:R0:W-:Y:S02]  /*65c0*/  STG.E desc[UR36][R16.64], R3 ;  /* 0x0000000310007986 */ /* 0x0011e4000c101924 */
.L_x_10874:
[----:B------:R-:W-:-:S07]  /*65d0*/  VIADD R19, R19, 0x80 ;  /* 0x0000008013137836 */ /* 0x000fce0000000000 */
.L_x_10834:
[----:B------:R-:W-:Y:S05]  /*65e0*/  BSYNC B6 ;  /* 0x0000000000067941 */ /* 0x000fea0003800000 */
.L_x_10833:
        /* <DEDUP_REMOVED lines=307> */
.L_x_10905:
        /* <DEDUP_REMOVED lines=22> */
.L_x_10909:
[----:B------:R-:W2:Y:S02]  /*7a80*/  LDG.E.U8 R2, desc[UR36][R2.64] ;  /* 0x0000002402027981 */ /* 0x000ea4000c1e1100 */
[----:B--2---:R-:W-:-:S04]  /*7a90*/  I2FP.F32.U32 R0, R2 ;  /* 0x0000000200007245 */ /* 0x004fc80000201000 */
[----:B------:R-:W-:Y:S01]  /*7aa0*/  F2FP.BF16.F32.PACK_AB R0, RZ, R0 ;  /* 0x00000000ff00723e */ /* 0x000fe200000010ff */
[----:B------:R-:W-:Y:S06]  /*7ab0*/  BRA `(.L_x_10911) ;  /* 0x0000000c00907947 */ /* 0x000fec0003800000 */
.L_x_10908:
        /* <DEDUP_REMOVED lines=10> */
.L_x_10913:
[----:B------:R-:W2:Y:S02]  /*7b60*/  LDG.E R2, desc[UR36][R2.64] ;  /* 0x0000002402027981 */ /* 0x000ea4000c1e1900 */
[----:B--2---:R-:W-:-:S04]  /*7b70*/  I2FP.F32.S32 R0, R2 ;  /* 0x0000000200007245 */ /* 0x004fc80000201400 */
[----:B------:R-:W-:Y:S01]  /*7b80*/  F2FP.BF16.F32.PACK_AB R0, RZ, R0 ;  /* 0x00000000ff00723e */ /* 0x000fe200000010ff */
[----:B------:R-:W-:Y:S06]  /*7b90*/  BRA `(.L_x_10911) ;  /* 0x0000000c00587947 */ /* 0x000fec0003800000 */
.L_x_10912:
[----:B------:R-:W2:Y:S02]  /*7ba0*/  LDG.E.U16 R2, desc[UR36][R2.64] ;  /* 0x0000002402027981 */ /* 0x000ea4000c1e1500 */
[----:B--2---:R-:W0:Y:S02]  /*7bb0*/  I2F.S16 R0, R2 ;  /* 0x0000000200007306 */ /* 0x004e240000101400 */
[----:B0-----:R-:W-:Y:S01]  /*7bc0*/  F2FP.BF16.F32.PACK_AB R0, RZ, R0 ;  /* 0x00000000ff00723e */ /* 0x001fe200000010ff */
[----:B------:R-:W-:Y:S06]  /*7bd0*/  BRA `(.L_x_10911) ;  /* 0x0000000c00487947 */ /* 0x000fec0003800000 */
.L_x_10907:
        /* <DEDUP_REMOVED lines=9> */
.L_x_10915:
[----:B------:R-:W2:Y:S02]  /*7c70*/  LDG.E.U16 R0, desc[UR36][R2.64] ;  /* 0x0000002402007981 */ /* 0x000ea4000c1e1500 */
[----:B--2---:R-:W-:-:S05]  /*7c80*/  HADD2.F32 R0, -RZ, R0.H0_H0 ;  /* 0x20000000ff007230 */ /* 0x004fca0000004100 */
[----:B------:R-:W-:Y:S01]  /*7c90*/  F2FP.BF16.F32.PACK_AB R0, RZ, R0 ;  /* 0x00000000ff00723e */ /* 0x000fe200000010ff */
[----:B------:R-:W-:Y:S06]  /*7ca0*/  BRA `(.L_x_10911) ;  /* 0x0000000c00147947 */ /* 0x000fec0003800000 */
.L_x_10914:
        /* <DEDUP_REMOVED lines=9> */
.L_x_10917:
[----:B------:R-:W2:Y:S02]  /*7d40*/  LDG.E.U16 R2, desc[UR36][R2.64] ;  /* 0x0000002402027981 */ /* 0x000ea4000c1e1500 */
[----:B--2---:R-:W-:-:S05]  /*7d50*/  HADD2.F32 R0, -RZ, R2.H0_H0 ;  /* 0x20000002ff007230 */ /* 0x004fca0000004100 */
[----:B------:R-:W-:Y:S01]  /*7d60*/  F2FP.BF16.F32.PACK_AB R0, RZ, R0 ;  /* 0x00000000ff00723e */ /* 0x000fe200000010ff */
[----:B------:R-:W-:Y:S06]  /*7d70*/  BRA `(.L_x_10911) ;  /* 0x0000000800e07947 */ /* 0x000fec0003800000 */
.L_x_10916:
        /* <DEDUP_REMOVED lines=8> */
.L_x_10906:
        /* <DEDUP_REMOVED lines=13> */
.L_x_10920:
        /* <DEDUP_REMOVED lines=8> */
.L_x_10919:
        /* <DEDUP_REMOVED lines=28> */
.L_x_10922:
        /* <DEDUP_REMOVED lines=15> */
.L_x_10921:
[----:B------:R0:W5:Y:S01]  /*8200*/  LDG.E.U16 R0, desc[UR36][R2.64] ;  /* 0x0000002402007981 */ /* 0x000162000c1e1500 */
[----:B------:R-:W-:Y:S05]  /*8210*/  BRA `(.L_x_10911) ;  /* 0x0000000400b87947 */ /* 0x000fea0003800000 */
.L_x_10918:
        /* <DEDUP_REMOVED lines=12> */
.L_x_10925:
        /* <DEDUP_REMOVED lines=21> */
.L_x_10929:
[----:B------:R-:W-:Y:S05]  /*8430*/  BSYNC B1 ;  /* 0x0000000000017941 */ /* 0x000fea0003800000 */
.L_x_10928:
[----:B------:R-:W-:Y:S01]  /*8440*/  LEA R3, R0, 0x3b800000, 0x17 ;  /* 0x3b80000000037811 */ /* 0x000fe200078eb8ff */
[----:B------:R-:W-:-:S05]  /*8450*/  IMAD.SHL.U32 R0, R2, 0x100000, RZ ;  /* 0x0010000002007824 */ /* 0x000fca00078e00ff */
[----:B------:R-:W-:-:S07]  /*8460*/  LOP3.LUT R0, R3, R0, R4, 0xfe, !PT ;  /* 0x0000000003007212 */ /* 0x000fce00078efe04 */
.L_x_10927:
[----:B------:R-:W-:Y:S05]  /*8470*/  BSYNC B0 ;  /* 0x0000000000007941 */ /* 0x000fea0003800000 */
.L_x_10926:
[----:B------:R-:W-:Y:S01]  /*8480*/  F2FP.BF16.F32.PACK_AB R0, RZ, R0 ;  /* 0x00000000ff00723e */ /* 0x000fe200000010ff */
[----:B------:R-:W-:Y:S06]  /*8490*/  BRA `(.L_x_10911) ;  /* 0x0000000400187947 */ /* 0x000fec0003800000 */
.L_x_10924:
        /* <DEDUP_REMOVED lines=21> */
.L_x_10933:
[----:B------:R-:W-:Y:S05]  /*85f0*/  BSYNC B1 ;  /* 0x0000000000017941 */ /* 0x000fea0003800000 */
.L_x_10932:
[----:B------:R-:W-:Y:S01]  /*8600*/  LEA R3, R0, 0x37800000, 0x17 ;  /* 0x3780000000037811 */ /* 0x000fe200078eb8ff */
[----:B------:R-:W-:-:S05]  /*8610*/  IMAD.SHL.U32 R0, R2, 0x200000, RZ ;  /* 0x0020000002007824 */ /* 0x000fca00078e00ff */
[----:B------:R-:W-:-:S07]  /*8620*/  LOP3.LUT R0, R3, R0, R4, 0xfe, !PT ;  /* 0x0000000003007212 */ /* 0x000fce00078efe04 */
.L_x_10931:
[----:B------:R-:W-:Y:S05]  /*8630*/  BSYNC B0 ;  /* 0x0000000000007941 */ /* 0x000fea0003800000 */
.L_x_10930:
[----:B------:R-:W-:Y:S01]  /*8640*/  F2FP.BF16.F32.PACK_AB R0, RZ, R0 ;  /* 0x00000000ff00723e */ /* 0x000fe200000010ff */
[----:B------:R-:W-:Y:S06]  /*8650*/  BRA `(.L_x_10911) ;  /* 0x0000000000a87947 */ /* 0x000fec0003800000 */
.L_x_10923:
        /* <DEDUP_REMOVED lines=14> */
.L_x_10937:
[----:B------:R-:W-:Y:S05]  /*8740*/  BSYNC B0 ;  /* 0x0000000000007941 */ /* 0x000fea0003800000 */
.L_x_10936:
[----:B------:R-:W-:Y:S01]  /*8750*/  F2FP.BF16.F32.PACK_AB R0, RZ, R0 ;  /* 0x00000000ff00723e */ /* 0x000fe200000010ff */
[----:B------:R-:W-:Y:S06]  /*8760*/  BRA `(.L_x_10911) ;  /* 0x0000000000647947 */ /* 0x000fec0003800000 */
.L_x_10910:
        /* <DEDUP_REMOVED lines=16> */
.L_x_10938:
[----:B------:R-:W-:Y:S01]  /*8870*/  PRMT R0, RZ, 0x7610, R0 ;  /* 0x00007610ff007816 */ /* 0x000fe20000000000 */
[----:B------:R-:W-:Y:S06]  /*8880*/  BRA `(.L_x_10911) ;  /* 0x00000000001c7947 */ /* 0x000fec0003800000 */
.L_x_10935:
[----:B------:R-:W2:Y:S02]  /*8890*/  LDG.E.64 R2, desc[UR36][R2.64] ;  /* 0x0000002402027981 */ /* 0x000ea4000c1e1b00 */
[----:B--2---:R-:W0:Y:S02]  /*88a0*/  I2F.U64 R0, R2 ;  /* 0x0000000200007312 */ /* 0x004e240000301000 */
[----:B0-----:R-:W-:Y:S01]  /*88b0*/  F2FP.BF16.F32.PACK_AB R0, RZ, R0 ;  /* 0x00000000ff00723e */ /* 0x001fe200000010ff */
[----:B------:R-:W-:Y:S06]  /*88c0*/  BRA `(.L_x_10911) ;  /* 0x00000000000c7947 */ /* 0x000fec0003800000 */
.L_x_10934:
[----:B------:R-:W2:Y:S02]  /*88d0*/  LDG.E R2, desc[UR36][R2.64] ;  /* 0x0000002402027981 */ /* 0x000ea4000c1e1900 */
[----:B--2---:R-:W-:-:S04]  /*88e0*/  I2FP.F32.U32 R0, R2 ;  /* 0x0000000200007245 */ /* 0x004fc80000201000 */
[----:B------:R-:W-:-:S07]  /*88f0*/  F2FP.BF16.F32.PACK_AB R0, RZ, R0 ;  /* 0x00000000ff00723e */ /* 0x000fce00000010ff */
.L_x_10911:
        /* <DEDUP_REMOVED lines=20> */
.L_x_10942:
[----:B-1----:R-:W-:-:S06]  /*8a40*/  IMAD.U32 R3, R3, 0x10000, RZ ;  /* 0x0001000003037824 */ /* 0x002fcc00078e00ff */
[----:B------:R-:W0:Y:S02]  /*8a50*/  F2I.S64.TRUNC R2, R3 ;  /* 0x0000000300027311 */ /* 0x000e24000020d900 */
[----:B0-----:R3:W-:Y:S01]  /*8a60*/  STG.E.U8 desc[UR36][R16.64], R2 ;  /* 0x0000000210007986 */ /* 0x0017e2000c101124 */
[----:B------:R-:W-:Y:S05]  /*8a70*/  BRA `(.L_x_10944) ;  /* 0x0000000c00847947 */ /* 0x000fea0003800000 */
.L_x_10941:
        /* <DEDUP_REMOVED lines=10> */
.L_x_10946:
[----:B-1----:R-:W-:-:S06]  /*8b20*/  IMAD.U32 R3, R3, 0x10000, RZ ;  /* 0x0001000003037824 */ /* 0x002fcc00078e00ff */
[----:B------:R-:W0:Y:S02]  /*8b30*/  F2I.FTZ.TRUNC.NTZ R3, R3 ;  /* 0x0000000300037305 */ /* 0x000e24000021f100 */
[----:B0-----:R2:W-:Y:S01]  /*8b40*/  STG.E desc[UR36][R16.64], R3 ;  /* 0x0000000310007986 */ /* 0x0015e2000c101924 */
[----:B------:R-:W-:Y:S05]  /*8b50*/  BRA `(.L_x_10944) ;  /* 0x0000000c004c7947 */ /* 0x000fea0003800000 */
.L_x_10945:
[----:B-1----:R-:W-:-:S06]  /*8b60*/  IMAD.U32 R3, R3, 0x10000, RZ ;  /* 0x0001000003037824 */ /* 0x002fcc00078e00ff */
[----:B------:R-:W0:Y:S02]  /*8b70*/  F2I.FTZ.TRUNC.NTZ R3, R3 ;  /* 0x0000000300037305 */ /* 0x000e24000021f100 */
[----:B0-----:R0:W-:Y:S01]  /*8b80*/  STG.E.U16 desc[UR36][R16.64], R3 ;  /* 0x0000000310007986 */ /* 0x0011e2000c101524 */
[----:B------:R-:W-:Y:S05]  /*8b90*/  BRA `(.L_x_10944) ;  /* 0x0000000c003c7947 */ /* 0x000fea0003800000 */
.L_x_10940:
        /* <DEDUP_REMOVED lines=9> */
.L_x_10948:
[----:B-1----:R-:W-:-:S05]  /*8c30*/  IMAD.U32 R0, R3, 0x10000, RZ ;  /* 0x0001000003007824 */ /* 0x002fca00078e00ff */
[----:B------:R-:W-:-:S05]  /*8c40*/  F2FP.F16.F32.PACK_AB R0, RZ, R0 ;  /* 0x00000000ff00723e */ /* 0x000fca00000000ff */
[----:B------:R0:W-:Y:S01]  /*8c50*/  STG.E.U16 desc[UR36][R16.64], R0 ;  /* 0x0000000010007986 */ /* 0x0001e2000c101524 */
[----:B------:R-:W-:Y:S05]  /*8c60*/  BRA `(.L_x_10944) ;  /* 0x0000000c00087947 */ /* 0x000fea0003800000 */
.L_x_10947:
        /* <DEDUP_REMOVED lines=10> */
.L_x_10950:
[----:B-1----:R-:W-:-:S05]  /*8d10*/  IMAD.U32 R3, R3, 0x10000, RZ ;  /* 0x0001000003037824 */ /* 0x002fca00078e00ff */
[----:B------:R-:W-:-:S04]  /*8d20*/  F2FP.F16.F32.PACK_AB R3, RZ, R3 ;  /* 0x00000003ff03723e */ /* 0x000fc800000000ff */
[----:B------:R-:W-:-:S05]  /*8d30*/  PRMT R3, R3, 0x5410, RZ ;  /* 0x0000541003037816 */ /* 0x000fca00000000ff */
[----:B------:R0:W-:Y:S01]  /*8d40*/  STG.E desc[UR36][R16.64], R3 ;  /* 0x0000000310007986 */ /* 0x0001e2000c101924 */
[----:B------:R-:W-:Y:S05]  /*8d50*/  BRA `(.L_x_10944) ;  /* 0x0000000800cc7947 */ /* 0x000fea0003800000 */
.L_x_10949:
[----:B-1----:R-:W-:-:S04]  /*8d60*/  IMAD.U32 R2, R3, 0x10000, RZ ;  /* 0x0001000003027824 */ /* 0x002fc800078e00ff */
[----:B------:R-:W-:-:S06]  /*8d70*/  FMUL.FTZ R2, R2, 1 ;  /* 0x3f80000002027820 */ /* 0x000fcc0000410000 */
[----:B------:R-:W0:Y:S02]  /*8d80*/  F2F.F64.F32 R2, R2 ;  /* 0x0000000200027310 */ /* 0x000e240000201800 */
[----:B0-----:R0:W-:Y:S01]  /*8d90*/  STG.E.64 desc[UR36][R16.64], R2 ;  /* 0x0000000210007986 */ /* 0x0011e2000c101b24 */
[----:B------:R-:W-:Y:S05]  /*8da0*/  BRA `(.L_x_10944) ;  /* 0x0000000800b87947 */ /* 0x000fea0003800000 */
.L_x_10939:
        /* <DEDUP_REMOVED lines=13> */
.L_x_10953:
[----:B-1----:R-:W-:Y:S01]  /*8e80*/  IMAD.U32 R3, R3, 0x10000, RZ ;  /* 0x0001000003037824 */ /* 0x002fe200078e00ff */
[----:B------:R-:W-:-:S03]  /*8e90*/  CS2R R6, SRZ ;  /* 0x0000000000067805 */ /* 0x000fc6000001ff00 */
[----:B------:R-:W-:-:S04]  /*8ea0*/  FMUL.FTZ R3, R3, 1 ;  /* 0x3f80000003037820 */ /* 0x000fc80000410000 */
[----:B------:R-:W0:Y:S02]  /*8eb0*/  F2F.F64.F32 R4, R3 ;  /* 0x0000000300047310 */ /* 0x000e240000201800 */
[----:B0-----:R0:W-:Y:S01]  /*8ec0*/  STG.E.128 desc[UR36][R16.64], R4 ;  /* 0x0000000410007986 */ /* 0x0011e2000c101d24 */
[----:B------:R-:W-:Y:S05]  /*8ed0*/  BRA `(.L_x_10944) ;  /* 0x00000008006c7947 */ /* 0x000fea0003800000 */
.L_x_10952:
        /* <DEDUP_REMOVED lines=21> */
.L_x_10957:
[----:B------:R-:W-:Y:S05]  /*9030*/  BSYNC B0 ;  /* 0x0000000000007941 */ /* 0x000fea0003800000 */
.L_x_10956:
[----:B------:R-:W-:-:S05]  /*9040*/  LOP3.LUT R3, R0, R3, RZ, 0xfc, !PT ;  /* 0x0000000300037212 */ /* 0x000fca00078efcff */
[----:B------:R0:W-:Y:S01]  /*9050*/  STG.E.U8 desc[UR36][R16.64], R3 ;  /* 0x0000000310007986 */ /* 0x0001e2000c101124 */
[----:B------:R-:W-:Y:S05]  /*9060*/  BRA `(.L_x_10944) ;  /* 0x0000000800087947 */ /* 0x000fea0003800000 */
.L_x_10955:
        /* <DEDUP_REMOVED lines=13> */
.L_x_10959:
[----:B------:R-:W-:Y:S01]  /*9140*/  IMAD.MOV.U32 R0, RZ, RZ, 0x7f ;  /* 0x0000007fff007424 */ /* 0x000fe200078e00ff */
[----:B------:R-:W-:-:S04]  /*9150*/  ISETP.GT.U32.AND P0, PT, R2, 0x7f800000, PT ;  /* 0x7f8000000200780c */ /* 0x000fc80003f04070 */
[----:B------:R-:W-:-:S09]  /*9160*/  SEL R0, R0, 0x7c, P0 ;  /* 0x0000007c00007807 */ /* 0x000fd20000000000 */
.L_x_10960:
[----:B------:R-:W-:Y:S05]  /*9170*/  BSYNC B0 ;  /* 0x0000000000007941 */ /* 0x000fea0003800000 */
.L_x_10958:
[----:B------:R-:W-:-:S04]  /*9180*/  LOP3.LUT R2, R3, 0x80000000, RZ, 0xc0, !PT ;  /* 0x8000000003027812 */ /* 0x000fc800078ec0ff */
[----:B------:R-:W-:-:S04]  /*9190*/  SHF.R.U32.HI R3, RZ, 0x18, R2 ;  /* 0x00000018ff037819 */ /* 0x000fc80000011602 */
[----:B------:R-:W-:-:S05]  /*91a0*/  LOP3.LUT R3, R0, R3, RZ, 0xfc, !PT ;  /* 0x0000000300037212 */ /* 0x000fca00078efcff */
[----:B------:R0:W-:Y:S01]  /*91b0*/  STG.E.U8 desc[UR36][R16.64], R3 ;  /* 0x0000000310007986 */ /* 0x0001e2000c101124 */
[----:B------:R-:W-:Y:S05]  /*91c0*/  BRA `(.L_x_10944) ;  /* 0x0000000400b07947 */ /* 0x000fea0003800000 */
.L_x_10954:
[----:B-1----:R0:W-:Y:S01]  /*91d0*/  STG.E.U16 desc[UR36][R16.64], R3 ;  /* 0x0000000310007986 */ /* 0x0021e2000c101524 */
[----:B------:R-:W-:Y:S05]  /*91e0*/  BRA `(.L_x_10944) ;  /* 0x0000000400a87947 */ /* 0x000fea0003800000 */
.L_x_10951:
        /* <DEDUP_REMOVED lines=12> */
.L_x_10963:
        /* <DEDUP_REMOVED lines=17> */
.L_x_10966:
[----:B------:R-:W-:-:S04]  /*93c0*/  LOP3.LUT R2, R3, 0x80000000, RZ, 0xc0, !PT ;  /* 0x8000000003027812 */ /* 0x000fc800078ec0ff */
[----:B------:R-:W-:-:S04]  /*93d0*/  SHF.R.U32.HI R3, RZ, 0x18, R2 ;  /* 0x00000018ff037819 */ /* 0x000fc80000011602 */
[----:B------:R-:W-:-:S04]  /*93e0*/  LOP3.LUT R0, R0, R3, RZ, 0xfc, !PT ;  /* 0x0000000300007212 */ /* 0x000fc800078efcff */
[----:B------:R-:W-:-:S07]  /*93f0*/  PRMT R8, R0, 0x7610, R8 ;  /* 0x0000761000087816 */ /* 0x000fce0000000008 */
.L_x_10965:
[----:B------:R-:W-:Y:S05]  /*9400*/  BSYNC B0 ;  /* 0x0000000000007941 */ /* 0x000fea0003800000 */
.L_x_10964:
[----:B------:R0:W-:Y:S01]  /*9410*/  STG.E.U8 desc[UR36][R16.64], R8 ;  /* 0x0000000810007986 */ /* 0x0001e2000c101124 */
[----:B------:R-:W-:Y:S05]  /*9420*/  BRA `(.L_x_10944) ;  /* 0x0000000400187947 */ /* 0x000fea0003800000 */
.L_x_10962:
        /* <DEDUP_REMOVED lines=17> */
.L_x_10969:
[----:B------:R-:W-:-:S04]  /*9540*/  LOP3.LUT R2, R3, 0x80000000, RZ, 0xc0, !PT ;  /* 0x8000000003027812 */ /* 0x000fc800078ec0ff */
[----:B------:R-:W-:-:S04]  /*9550*/  SHF.R.U32.HI R3, RZ, 0x18, R2 ;  /* 0x00000018ff037819 */ /* 0x000fc80000011602 */
[----:B------:R-:W-:-:S04]  /*9560*/  LOP3.LUT R0, R0, R3, RZ, 0xfc, !PT ;  /* 0x0000000300007212 */ /* 0x000fc800078efcff */
[----:B------:R-:W-:-:S07]  /*9570*/  PRMT R8, R0, 0x7610, R8 ;  /* 0x0000761000087816 */ /* 0x000fce0000000008 */
.L_x_10968:
[----:B------:R-:W-:Y:S05]  /*9580*/  BSYNC B0 ;  /* 0x0000000000007941 */ /* 0x000fea0003800000 */
.L_x_10967:
[----:B------:R0:W-:Y:S01]  /*9590*/  STG.E.U8 desc[UR36][R16.64], R8 ;  /* 0x0000000810007986 */ /* 0x0001e2000c101124 */
[----:B------:R-:W-:Y:S05]  /*95a0*/  BRA `(.L_x_10944) ;  /* 0x0000000000b87947 */ /* 0x000fea0003800000 */
.L_x_10961:
        /* <DEDUP_REMOVED lines=22> */
.L_x_10943:
        /* <DEDUP_REMOVED lines=16> */
.L_x_10972:
[----:B------:R-:W-:Y:S05]  /*9810*/  BRA `(.L_x_10944) ;  /* 0x00000000001c7947 */ /* 0x000fea0003800000 */
.L_x_10971:
[----:B-1----:R-:W-:-:S06]  /*9820*/  IMAD.U32 R3, R3, 0x10000, RZ ;  /* 0x0001000003037824 */ /* 0x002fcc00078e00ff */
[----:B------:R-:W0:Y:S02]  /*9830*/  F2I.U64.TRUNC R2, R3 ;  /* 0x0000000300027311 */ /* 0x000e24000020d800 */
[----:B0-----:R0:W-:Y:S01]  /*9840*/  STG.E.64 desc[UR36][R16.64], R2 ;  /* 0x0000000210007986 */ /* 0x0011e2000c101b24 */
[----:B------:R-:W-:Y:S05]  /*9850*/  BRA `(.L_x_10944) ;  /* 0x00000000000c7947 */ /* 0x000fea0003800000 */
.L_x_10970:
[----:B-1----:R-:W-:-:S06]  /*9860*/  IMAD.U32 R3, R3, 0x10000, RZ ;  /* 0x0001000003037824 */ /* 0x002fcc00078e00ff */
[----:B------:R-:W0:Y:S02]  /*9870*/  F2I.FTZ.U32.TRUNC.NTZ R3, R3 ;  /* 0x0000000300037305 */ /* 0x000e24000021f000 */
[----:B0-----:R0:W-:Y:S02]  /*9880*/  STG.E desc[UR36][R16.64], R3 ;  /* 0x0000000310007986 */ /* 0x0011e4000c101924 */
.L_x_10944:
[----:B------:R-:W-:-:S07]  /*9890*/  VIADD R19, R19, 0x80 ;  /* 0x0000008013137836 */ /* 0x000fce0000000000 */
.L_x_10904:
[----:B------:R-:W-:Y:S05]  /*98a0*/  BSYNC B6 ;  /* 0x0000000000067941 */ /* 0x000fea0003800000 */
.L_x_10903:
        /* <DEDUP_REMOVED lines=306> */
.L_x_10973:
        /* <DEDUP_REMOVED lines=22> */
.L_x_10977:
[----:B------:R-:W2:Y:S02]  /*ad30*/  LDG.E.U8 R2, desc[UR36][R2.64] ;  /* 0x0000002402027981 */ /* 0x000ea4000c1e1100 */
[----:B--2---:R-:W-:-:S04]  /*ad40*/  I2FP.F32.U32 R0, R2 ;  /* 0x0000000200007245 */ /* 0x004fc80000201000 */
[----:B------:R-:W-:Y:S01]  /*ad50*/  F2FP.BF16.F32.PACK_AB R0, RZ, R0 ;  /* 0x00000000ff00723e */ /* 0x000fe200000010ff */
[----:B------:R-:W-:Y:S06]  /*ad60*/  BRA `(.L_x_10979) ;  /* 0x0000000c00907947 */ /* 0x000fec0003800000 */
.L_x_10976:
        /* <DEDUP_REMOVED lines=10> */
.L_x_10981:
[----:B------:R-:W2:Y:S02]  /*ae10*/  LDG.E R2, desc[UR36][R2.64] ;  /* 0x0000002402027981 */ /* 0x000ea4000c1e1900 */
[----:B--2---:R-:W-:-:S04]  /*ae20*/  I2FP.F32.S32 R0, R2 ;  /* 0x0000000200007245 */ /* 0x004fc80000201400 */
[----:B------:R-:W-:Y:S01]  /*ae30*/  F2FP.BF16.F32.PACK_AB R0, RZ, R0 ;  /* 0x00000000ff00723e */ /* 0x000fe200000010ff */
[----:B------:R-:W-:Y:S06]  /*ae40*/  BRA `(.L_x_10979) ;  /* 0x0000000c00587947 */ /* 0x000fec0003800000 */
.L_x_10980:
[----:B------:R-:W2:Y:S02]  /*ae50*/  LDG.E.U16 R2, desc[UR36][R2.64] ;  /* 0x0000002402027981 */ /* 0x000ea4000c1e1500 */
[----:B--2---:R-:W0:Y:S02]  /*ae60*/  I2F.S16 R0, R2 ;  /* 0x0000000200007306 */ /* 0x004e240000101400 */
[----:B0-----:R-:W-:Y:S01]  /*ae70*/  F2FP.BF16.F32.PACK_AB R0, RZ, R0 ;  /* 0x00000000ff00723e */ /* 0x001fe200000010ff */
[----:B------:R-:W-:Y:S06]  /*ae80*/  BRA `(.L_x_10979) ;  /* 0x0000000c00487947 */ /* 0x000fec0003800000 */
.L_x_10975:
        /* <DEDUP_REMOVED lines=9> */
.L_x_10983:
[----:B------:R-:W2:Y:S02]  /*af20*/  LDG.E.U16 R0, desc[UR36][R2.64] ;  /* 0x0000002402007981 */ /* 0x000ea4000c1e1500 */
[----:B--2---:R-:W-:-:S05]  /*af30*/  HADD2.F32 R0, -RZ, R0.H0_H0 ;  /* 0x20000000ff007230 */ /* 0x004fca0000004100 */
[----:B------:R-:W-:Y:S01]  /*af40*/  F2FP.BF16.F32.PACK_AB R0, RZ, R0 ;  /* 0x00000000ff00723e */ /* 0x000fe200000010ff */
[----:B------:R-:W-:Y:S06]  /*af50*/  BRA `(.L_x_10979) ;  /* 0x0000000c00147947 */ /* 0x000fec0003800000 */
.L_x_10982:
        /* <DEDUP_REMOVED lines=9> */
.L_x_10985:
[----:B------:R-:W2:Y:S02]  /*aff0*/  LDG.E.U16 R2, desc[UR36][R2.64] ;  /* 0x0000002402027981 */ /* 0x000ea4000c1e1500 */
[----:B--2---:R-:W-:-:S05]  /*b000*/  HADD2.F32 R0, -RZ, R2.H0_H0 ;  /* 0x20000002ff007230 */ /* 0x004fca0000004100 */
[----:B------:R-:W-:Y:S01]  /*b010*/  F2FP.BF16.F32.PACK_AB R0, RZ, R0 ;  /* 0x00000000ff00723e */ /* 0x000fe200000010ff */
[----:B------:R-:W-:Y:S06]  /*b020*/  BRA `(.L_x_10979) ;  /* 0x0000000800e07947 */ /* 0x000fec0003800000 */
.L_x_10984:
        /* <DEDUP_REMOVED lines=8> */
.L_x_10974:
        /* <DEDUP_REMOVED lines=13> */
.L_x_10988:
        /* <DEDUP_REMOVED lines=8> */
.L_x_10987:
        /* <DEDUP_REMOVED lines=28> */
.L_x_10990:
        /* <DEDUP_REMOVED lines=15> */
.L_x_10989:
[----:B------:R0:W5:Y:S01]  /*b4b0*/  LDG.E.U16 R0, desc[UR36][R2.64] ;  /* 0x0000002402007981 */ /* 0x000162000c1e1500 */
[----:B------:R-:W-:Y:S05]  /*b4c0*/  BRA `(.L_x_10979) ;  /* 0x0000000400b87947 */ /* 0x000fea0003800000 */
.L_x_10986:
        /* <DEDUP_REMOVED lines=12> */
.L_x_10993:
        /* <DEDUP_REMOVED lines=21> */
.L_x_10997:
[----:B------:R-:W-:Y:S05]  /*b6e0*/  BSYNC B1 ;  /* 0x0000000000017941 */ /* 0x000fea0003800000 */
.L_x_10996:
[----:B------:R-:W-:Y:S01]  /*b6f0*/  LEA R3, R0, 0x3b800000, 0x17 ;  /* 0x3b80000000037811 */ /* 0x000fe200078eb8ff */
[----:B------:R-:W-:-:S05]  /*b700*/  IMAD.SHL.U32 R0, R2, 0x100000, RZ ;  /* 0x0010000002007824 */ /* 0x000fca00078e00ff */
[----:B------:R-:W-:-:S07]  /*b710*/  LOP3.LUT R0, R3, R0, R4, 0xfe, !PT ;  /* 0x0000000003007212 */ /* 0x000fce00078efe04 */
.L_x_10995:
[----:B------:R-:W-:Y:S05]  /*b720*/  BSYNC B0 ;  /* 0x0000000000007941 */ /* 0x000fea0003800000 */
.L_x_10994:
[----:B------:R-:W-:Y:S01]  /*b730*/  F2FP.BF16.F32.PACK_AB R0, RZ, R0 ;  /* 0x00000000ff00723e */ /* 0x000fe200000010ff */
[----:B------:R-:W-:Y:S06]  /*b740*/  BRA `(.L_x_10979) ;  /* 0x0000000400187947 */ /* 0x000fec0003800000 */
.L_x_10992:
        /* <DEDUP_REMOVED lines=21> */
.L_x_11001:
[----:B------:R-:W-:Y:S05]  /*b8a0*/  BSYNC B1 ;  /* 0x0000000000017941 */ /* 0x000fea0003800000 */
.L_x_11000:
[----:B------:R-:W-:Y:S01]  /*b8b0*/  LEA R3, R0, 0x37800000, 0x17 ;  /* 0x3780000000037811 */ /* 0x000fe200078eb8ff */
[----:B------:R-:W-:-:S05]  /*b8c0*/  IMAD.SHL.U32 R0, R2, 0x200000, RZ ;  /* 0x0020000002007824 */ /* 0x000fca00078e00ff */
[----:B------:R-:W-:-:S07]  /*b8d0*/  LOP3.LUT R0, R3, R0, R4, 0xfe, !PT ;  /* 0x0000000003007212 */ /* 0x000fce00078efe04 */
.L_x_10999:
[----:B------:R-:W-:Y:S05]  /*b8e0*/  BSYNC B0 ;  /* 0x0000000000007941 */ /* 0x000fea0003800000 */
.L_x_10998:
[----:B------:R-:W-:Y:S01]  /*b8f0*/  F2FP.BF16.F32.PACK_AB R0, RZ, R0 ;  /* 0x00000000ff00723e */ /* 0x000fe200000010ff */
[----:B------:R-:W-:Y:S06]  /*b900*/  BRA `(.L_x_10979) ;  /* 0x0000000000a87947 */ /* 0x000fec0003800000 */
.L_x_10991:
        /* <DEDUP_REMOVED lines=14> */
.L_x_11005:
[----:B------:R-:W-:Y:S05]  /*b9f0*/  BSYNC B0 ;  /* 0x0000000000007941 */ /* 0x000fea0003800000 */
.L_x_11004:
[----:B------:R-:W-:Y:S01]  /*ba00*/  F2FP.BF16.F32.PACK_AB R0, RZ, R0 ;  /* 0x00000000ff00723e */ /* 0x000fe200000010ff */
[----:B------:R-:W-:Y:S06]  /*ba10*/  BRA `(.L_x_10979) ;  /* 0x0000000000647947 */ /* 0x000fec0003800000 */
.L_x_10978:
        /* <DEDUP_REMOVED lines=16> */
.L_x_11006:
[----:B------:R-:W-:Y:S01]  /*bb20*/  PRMT R0, RZ, 0x7610, R0 ;  /* 0x00007610ff007816 */ /* 0x000fe20000000000 */
[----:B------:R-:W-:Y:S06]  /*bb30*/  BRA `(.L_x_10979) ;  /* 0x00000000001c7947 */ /* 0x000fec0003800000 */
.L_x_11003:
[----:B------:R-:W2:Y:S02]  /*bb40*/  LDG.E.64 R2, desc[UR36][R2.64] ;  /* 0x0000002402027981 */ /* 0x000ea4000c1e1b00 */
[----:B--2---:R-:W0:Y:S02]  /*bb50*/  I2F.U64 R0, R2 ;  /* 0x0000000200007312 */ /* 0x004e240000301000 */
[----:B0-----:R-:W-:Y:S01]  /*bb60*/  F2FP.BF16.F32.PACK_AB R0, RZ, R0 ;  /* 0x00000000ff00723e */ /* 0x001fe200000010ff */
[----:B------:R-:W-:Y:S06]  /*bb70*/  BRA `(.L_x_10979) ;  /* 0x00000000000c7947 */ /* 0x000fec0003800000 */
.L_x_11002:
[----:B------:R-:W2:Y:S02]  /*bb80*/  LDG.E R2, desc[UR36][R2.64] ;  /* 0x0000002402027981 */ /* 0x000ea4000c1e1900 */
[----:B--2---:R-:W-:-:S04]  /*bb90*/  I2FP.F32.U32 R0, R2 ;  /* 0x0000000200007245 */ /* 0x004fc80000201000 */
[----:B------:R-:W-:-:S07]  /*bba0*/  F2FP.BF16.F32.PACK_AB R0, RZ, R0 ;  /* 0x00000000ff00723e */ /* 0x000fce00000010ff */
.L_x_10979:
        /* <DEDUP_REMOVED lines=20> */
.L_x_11010:
[----:B-1----:R-:W-:-:S06]  /*bcf0*/  IMAD.U32 R3, R3, 0x10000, RZ ;  /* 0x0001000003037824 */ /* 0x002fcc00078e00ff */
[----:B------:R-:W0:Y:S02]  /*bd00*/  F2I.S64.TRUNC R2, R3 ;  /* 0x0000000300027311 */ /* 0x000e24000020d900 */
[----:B0-----:R-:W-:Y:S01]  /*bd10*/  STG.E.U8 desc[UR36][R16.64], R2 ;  /* 0x0000000210007986 */ /* 0x001fe2000c101124 */
[----:B------:R-:W-:Y:S05]  /*bd20*/  EXIT ;  /* 0x000000000000794d */ /* 0x000fea0003800000 */
.L_x_11009:
        /* <DEDUP_REMOVED lines=10> */
.L_x_11013:
[----:B-1----:R-:W-:-:S06]  /*bdd0*/  IMAD.U32 R3, R3, 0x10000, RZ ;  /* 0x0001000003037824 */ /* 0x002fcc00078e00ff */
[----:B------:R-:W0:Y:S02]  /*bde0*/  F2I.FTZ.TRUNC.NTZ R3, R3 ;  /* 0x0000000300037305 */ /* 0x000e24000021f100 */
[----:B0-----:R-:W-:Y:S01]  /*bdf0*/  STG.E desc[UR36][R16.64], R3 ;  /* 0x0000000310007986 */ /* 0x001fe2000c101924 */
[----:B------:R-:W-:Y:S05]  /*be00*/  EXIT ;  /* 0x000000000000794d */ /* 0x000fea0003800000 */
.L_x_11012:
[----:B-1----:R-:W-:-:S06]  /*be10*/  IMAD.U32 R3, R3, 0x10000, RZ ;  /* 0x0001000003037824 */ /* 0x002fcc00078e00ff */
[----:B------:R-:W0:Y:S02]  /*be20*/  F2I.FTZ.TRUNC.NTZ R3, R3 ;  /* 0x0000000300037305 */ /* 0x000e24000021f100 */
[----:B0-----:R-:W-:Y:S01]  /*be30*/  STG.E.U16 desc[UR36][R16.64], R3 ;  /* 0x0000000310007986 */ /* 0x001fe2000c101524 */
[----:B------:R-:W-:Y:S05]  /*be40*/  EXIT ;  /* 0x000000000000794d */ /* 0x000fea0003800000 */
.L_x_11008:
        /* <DEDUP_REMOVED lines=9> */
.L_x_11015:
[----:B-1----:R-:W-:-:S05]  /*bee0*/  IMAD.U32 R0, R3, 0x10000, RZ ;  /* 0x0001000003007824 */ /* 0x002fca00078e00ff */
[----:B------:R-:W-:-:S05]  /*bef0*/  F2FP.F16.F32.PACK_AB R0, RZ, R0 ;  /* 0x00000000ff00723e */ /* 0x000fca00000000ff */
[----:B------:R-:W-:Y:S01]  /*bf00*/  STG.E.U16 desc[UR36][R16.64], R0 ;  /* 0x0000000010007986 */ /* 0x000fe2000c101524 */
[----:B------:R-:W-:Y:S05]  /*bf10*/  EXIT ;  /* 0x000000000000794d */ /* 0x000fea0003800000 */
.L_x_11014:
        /* <DEDUP_REMOVED lines=10> */
.L_x_11017:
[----:B-1----:R-:W-:-:S05]  /*bfc0*/  IMAD.U32 R3, R3, 0x10000, RZ ;  /* 0x0001000003037824 */ /* 0x002fca00078e00ff */
[----:B------:R-:W-:-:S04]  /*bfd0*/  F2FP.F16.F32.PACK_AB R3, RZ, R3 ;  /* 0x00000003ff03723e */ /* 0x000fc800000000ff */
[----:B------:R-:W-:-:S05]  /*bfe0*/  PRMT R3, R3, 0x5410, RZ ;  /* 0x0000541003037816 */ /* 0x000fca00000000ff */
[----:B------:R-:W-:Y:S01]  /*bff0*/  STG.E desc[UR36][R16.64], R3 ;  /* 0x0000000310007986 */ /* 0x000fe2000c101924 */
[----:B------:R-:W-:Y:S05]  /*c000*/  EXIT ;  /* 0x000000000000794d */ /* 0x000fea0003800000 */
.L_x_11016:
[----:B-1----:R-:W-:-:S04]  /*c010*/  IMAD.U32 R2, R3, 0x10000, RZ ;  /* 0x0001000003027824 */ /* 0x002fc800078e00ff */
[----:B------:R-:W-:-:S06]  /*c020*/  FMUL.FTZ R2, R2, 1 ;  /* 0x3f80000002027820 */ /* 0x000fcc0000410000 */
[----:B------:R-:W0:Y:S02]  /*c030*/  F2F.F64.F32 R2, R2 ;  /* 0x0000000200027310 */ /* 0x000e240000201800 */
[----:B0-----:R-:W-:Y:S01]  /*c040*/  STG.E.64 desc[UR36][R16.64], R2 ;  /* 0x0000000210007986 */ /* 0x001fe2000c101b24 */
[----:B------:R-:W-:Y:S05]  /*c050*/  EXIT ;  /* 0x000000000000794d */ /* 0x000fea0003800000 */
.L_x_11007:
        /* <DEDUP_REMOVED lines=13> */
.L_x_11020:
[----:B-1----:R-:W-:Y:S01]  /*c130*/  IMAD.U32 R3, R3, 0x10000, RZ ;  /* 0x0001000003037824 */ /* 0x002fe200078e00ff */
[----:B------:R-:W-:-:S03]  /*c140*/  CS2R R6, SRZ ;  /* 0x0000000000067805 */ /* 0x000fc6000001ff00 */
[----:B------:R-:W-:-:S04]  /*c150*/  FMUL.FTZ R3, R3, 1 ;  /* 0x3f80000003037820 */ /* 0x000fc80000410000 */
[----:B------:R-:W0:Y:S02]  /*c160*/  F2F.F64.F32 R4, R3 ;  /* 0x0000000300047310 */ /* 0x000e240000201800 */
[----:B0-----:R-:W-:Y:S01]  /*c170*/  STG.E.128 desc[UR36][R16.64], R4 ;  /* 0x0000000410007986 */ /* 0x001fe2000c101d24 */
[----:B------:R-:W-:Y:S05]  /*c180*/  EXIT ;  /* 0x000000000000794d */ /* 0x000fea0003800000 */
.L_x_11019:
        /* <DEDUP_REMOVED lines=21> */
.L_x_11024:
[----:B------:R-:W-:Y:S05]  /*c2e0*/  BSYNC B0 ;  /* 0x0000000000007941 */ /* 0x000fea0003800000 */
.L_x_11023:
[----:B------:R-:W-:-:S05]  /*c2f0*/  LOP3.LUT R3, R0, R3, RZ, 0xfc, !PT ;  /* 0x0000000300037212 */ /* 0x000fca00078efcff */
[----:B------:R-:W-:Y:S01]  /*c300*/  STG.E.U8 desc[UR36][R16.64], R3 ;  /* 0x0000000310007986 */ /* 0x000fe2000c101124 */
[----:B------:R-:W-:Y:S05]  /*c310*/  EXIT ;  /* 0x000000000000794d */ /* 0x000fea0003800000 */
.L_x_11022:
        /* <DEDUP_REMOVED lines=13> */
.L_x_11026:
[----:B------:R-:W-:Y:S01]  /*c3f0*/  IMAD.MOV.U32 R0, RZ, RZ, 0x7f ;  /* 0x0000007fff007424 */ /* 0x000fe200078e00ff */
[----:B------:R-:W-:-:S04]  /*c400*/  ISETP.GT.U32.AND P0, PT, R2, 0x7f800000, PT ;  /* 0x7f8000000200780c */ /* 0x000fc80003f04070 */
[----:B------:R-:W-:-:S09]  /*c410*/  SEL R0, R0, 0x7c, P0 ;  /* 0x0000007c00007807 */ /* 0x000fd20000000000 */
.L_x_11027:
[----:B------:R-:W-:Y:S05]  /*c420*/  BSYNC B0 ;  /* 0x0000000000007941 */ /* 0x000fea0003800000 */
.L_x_11025:
[----:B------:R-:W-:-:S04]  /*c430*/  LOP3.LUT R2, R3, 0x80000000, RZ, 0xc0, !PT ;  /* 0x8000000003027812 */ /* 0x000fc800078ec0ff */
[----:B------:R-:W-:-:S04]  /*c440*/  SHF.R.U32.HI R3, RZ, 0x18, R2 ;  /* 0x00000018ff037819 */ /* 0x000fc80000011602 */
[----:B------:R-:W-:-:S05]  /*c450*/  LOP3.LUT R3, R0, R3, RZ, 0xfc, !PT ;  /* 0x0000000300037212 */ /* 0x000fca00078efcff */
[----:B------:R-:W-:Y:S01]  /*c460*/  STG.E.U8 desc[UR36][R16.64], R3 ;  /* 0x0000000310007986 */ /* 0x000fe2000c101124 */
[----:B------:R-:W-:Y:S05]  /*c470*/  EXIT ;  /* 0x000000000000794d */ /* 0x000fea0003800000 */
.L_x_11021:
[----:B-1----:R-:W-:Y:S01]  /*c480*/  STG.E.U16 desc[UR36][R16.64], R3 ;  /* 0x0000000310007986 */ /* 0x002fe2000c101524 */
[----:B------:R-:W-:Y:S05]  /*c490*/  EXIT ;  /* 0x000000000000794d */ /* 0x000fea0003800000 */
.L_x_11018:
        /* <DEDUP_REMOVED lines=12> */
.L_x_11030:
        /* <DEDUP_REMOVED lines=17> */
.L_x_11033:
[----:B------:R-:W-:-:S04]  /*c670*/  LOP3.LUT R2, R3, 0x80000000, RZ, 0xc0, !PT ;  /* 0x8000000003027812 */ /* 0x000fc800078ec0ff */
[----:B------:R-:W-:-:S04]  /*c680*/  SHF.R.U32.HI R3, RZ, 0x18, R2 ;  /* 0x00000018ff037819 */ /* 0x000fc80000011602 */
[----:B------:R-:W-:-:S04]  /*c690*/  LOP3.LUT R0, R0, R3, RZ, 0xfc, !PT ;  /* 0x0000000300007212 */ /* 0x000fc800078efcff */
[----:B------:R-:W-:-:S07]  /*c6a0*/  PRMT R8, R0, 0x7610, R8 ;  /* 0x0000761000087816 */ /* 0x000fce0000000008 */
.L_x_11032:
[----:B------:R-:W-:Y:S05]  /*c6b0*/  BSYNC B0 ;  /* 0x0000000000007941 */ /* 0x000fea0003800000 */
.L_x_11031:
[----:B------:R-:W-:Y:S01]  /*c6c0*/  STG.E.U8 desc[UR36][R16.64], R8 ;  /* 0x0000000810007986 */ /* 0x000fe2000c101124 */
[----:B------:R-:W-:Y:S05]  /*c6d0*/  EXIT ;  /* 0x000000000000794d */ /* 0x000fea0003800000 */
.L_x_11029:
        /* <DEDUP_REMOVED lines=17> */
.L_x_11036:
[----:B------:R-:W-:-:S04]  /*c7f0*/  LOP3.LUT R2, R3, 0x80000000, RZ, 0xc0, !PT ;  /* 0x8000000003027812 */ /* 0x000fc800078ec0ff */
[----:B------:R-:W-:-:S04]  /*c800*/  SHF.R.U32.HI R3, RZ, 0x18, R2 ;  /* 0x00000018ff037819 */ /* 0x000fc80000011602 */
[----:B------:R-:W-:-:S04]  /*c810*/  LOP3.LUT R0, R0, R3, RZ, 0xfc, !PT ;  /* 0x0000000300007212 */ /* 0x000fc800078efcff */
[----:B------:R-:W-:-:S07]  /*c820*/  PRMT R8, R0, 0x7610, R8 ;  /* 0x0000761000087816 */ /* 0x000fce0000000008 */
.L_x_11035:
[----:B------:R-:W-:Y:S05]  /*c830*/  BSYNC B0 ;  /* 0x0000000000007941 */ /* 0x000fea0003800000 */
.L_x_11034:
[----:B------:R-:W-:Y:S01]  /*c840*/  STG.E.U8 desc[UR36][R16.64], R8 ;  /* 0x0000000810007986 */ /* 0x000fe2000c101124 */
[----:B------:R-:W-:Y:S05]  /*c850*/  EXIT ;  /* 0x000000000000794d */ /* 0x000fea0003800000 */
.L_x_11028:
        /* <DEDUP_REMOVED lines=22> */
.L_x_11011:
        /* <DEDUP_REMOVED lines=16> */
.L_x_11039:
[----:B------:R-:W-:Y:S05]  /*cac0*/  EXIT ;  /* 0x000000000000794d */ /* 0x000fea0003800000 */
.L_x_11038:
[----:B-1----:R-:W-:-:S06]  /*cad0*/  IMAD.U32 R3, R3, 0x10000, RZ ;  /* 0x0001000003037824 */ /* 0x002fcc00078e00ff */
[----:B------:R-:W0:Y:S02]  /*cae0*/  F2I.U64.TRUNC R2, R3 ;  /* 0x0000000300027311 */ /* 0x000e24000020d800 */
[----:B0-----:R-:W-:Y:S01]  /*caf0*/  STG.E.64 desc[UR36][R16.64], R2 ;  /* 0x0000000210007986 */ /* 0x001fe2000c101b24 */
[----:B------:R-:W-:Y:S05]  /*cb00*/  EXIT ;  /* 0x000000000000794d */ /* 0x000fea0003800000 */
.L_x_11037:
[----:B-1----:R-:W-:-:S06]  /*cb10*/  IMAD.U32 R3, R3, 0x10000, RZ ;  /* 0x0001000003037824 */ /* 0x002fcc00078e00ff */
[----:B------:R-:W0:Y:S02]  /*cb20*/  F2I.FTZ.U32.TRUNC.NTZ R3, R3 ;  /* 0x0000000300037305 */ /* 0x000e24000021f000 */
[----:B0-----:R-:W-:Y:S01]  /*cb30*/  STG.E desc[UR36][R16.64], R3 ;  /* 0x0000000310007986 */ /* 0x001fe2000c101924 */
[----:B------:R-:W-:Y:S05]  /*cb40*/  EXIT ;  /* 0x000000000000794d */ /* 0x000fea0003800000 */
.L_x_11040:
        /* <DEDUP_REMOVED lines=11> */
.L_x_13349:


//--------------------- .text._ZN2at6native27unrolled_elementwise_kernelIZZZNS0_15log_kernel_cudaERNS_18TensorIteratorBaseEENKUlvE0_clEvENKUlvE2_clEvEUlN3c108BFloat16EE_St5arrayIPcLm2EELi4E23TrivialOffsetCalculatorILi1EjESD_NS0_6memory12LoadWithCastILi1EEENSE_13StoreWithCastILi1EEEEEviT_T0_T2_T3_T4_T5_ --------------------------
	.section	.text._ZN2at6native27unrolled_elementwise_kernelIZZZNS0_15log_kernel_cudaERNS_18TensorIteratorBaseEENKUlvE0_clEvENKUlvE2_clEvEUlN3c108BFloat16EE_St5arrayIPcLm2EELi4E23TrivialOffsetCalculatorILi1EjESD_NS0_6memory12LoadWithCastILi1EEENSE_13StoreWithCastILi1EEEEEviT_T0_T2_T3_T4_T5_,"ax",@progbits
	.align	128
        .global         _ZN2at6native27unrolled_elementwise_kernelIZZZNS0_15log_kernel_cudaERNS_18TensorIteratorBaseEENKUlvE0_clEvENKUlvE2_clEvEUlN3c108BFloat16EE_St5arrayIPcLm2EELi4E23TrivialOffsetCalculatorILi1EjESD_NS0_6memory12LoadWithCastILi1EEENSE_13StoreWithCastILi1EEEEEviT_T0_T2_T3_T4_T5_
        .type           _ZN2at6native27unrolled_elementwise_kernelIZZZNS0_15log_kernel_cudaERNS_18TensorIteratorBaseEENKUlvE0_clEvENKUlvE2_clEvEUlN3c108BFloat16EE_St5arrayIPcLm2EELi4E23TrivialOffsetCalculatorILi1EjESD_NS0_6memory12LoadWithCastILi1EEENSE_13StoreWithCastILi1EEEEEviT_T0_T2_T3_T4_T5_,@function
        .size           _ZN2at6native27unrolled_elementwise_kernelIZZZNS0_15log_kernel_cudaERNS_18TensorIteratorBaseEENKUlvE0_clEvENKUlvE2_clEvEUlN3c108BFloat16EE_St5arrayIPcLm2EELi4E23TrivialOffsetCalculatorILi1EjESD_NS0_6memory12LoadWithCastILi1EEENSE_13StoreWithCastILi1EEEEEviT_T0_T2_T3_T4_T5_,(.L_x_13350 - _ZN2at6native27unrolled_elementwise_kernelIZZZNS0_15log_kernel_cudaERNS_18TensorIteratorBaseEENKUlvE0_clEvENKUlvE2_clEvEUlN3c108BFloat16EE_St5arrayIPcLm2EELi4E23TrivialOffsetCalculatorILi1EjESD_NS0_6memory12LoadWithCastILi1EEENSE_13StoreWithCastILi1EEEEEviT_T0_T2_T3_T4_T5_)
        .other          _ZN2at6native27unrolled_elementwise_kernelIZZZNS0_15log_kernel_cudaERNS_18TensorIteratorBaseEENKUlvE0_clEvENKUlvE2_clEvEUlN3c108BFloat16EE_St5arrayIPcLm2EELi4E23TrivialOffsetCalculatorILi1EjESD_NS0_6memory12LoadWithCastILi1EEENSE_13StoreWithCastILi1EEEEEviT_T0_T2_T3_T4_T5_,@"STO_CUDA_ENTRY STV_DEFAULT"
_ZN2at6native27unrolled_elementwise_kernelIZZZNS0_15log_kernel_cudaERNS_18TensorIteratorBaseEENKUlvE0_clEvENKUlvE2_clEvEUlN3c108BFloat16EE_St5arrayIPcLm2EELi4E23TrivialOffsetCalculatorILi1EjESD_NS0_6memory12LoadWithCastILi1EEENSE_13StoreWithCastILi1EEEEEviT_T0_T2_T3_T4_T5_:
.text._ZN2at6native27unrolled_elementwise_kernelIZZZNS0_15log_kernel_cudaERNS_18TensorIteratorBaseEENKUlvE0_clEvENKUlvE2_clEvEUlN3c108BFloat16EE_St5arrayIPcLm2EELi4E23TrivialOffsetCalculatorILi1EjESD_NS0_6memory12LoadWithCastILi1EEENSE_13StoreWithCastILi1EEEEEviT_T0_T2_T3_T4_T5_:
        /* <DEDUP_REMOVED lines=34> */
.L_x_11046:
[----:B------:R-:W2:Y:S02]  /*0220*/  LDG.E.U8 R4, desc[UR36][R4.64] ;  /* 0x0000002404047981 */ /* 0x000ea4000c1e1100 */
[----:B--2---:R-:W-:-:S04]  /*0230*/  I2FP.F32.U32 R0, R4 ;  /* 0x0000000400007245 */ /* 0x004fc80000201000 */
[----:B------:R-:W-:-:S04]  /*0240*/  F2FP.BF16.F32.PACK_AB R0, RZ, R0 ;  /* 0x00000000ff00723e */ /* 0x000fc800000010ff */
[----:B------:R-:W-:Y:S01]  /*0250*/  PRMT R19, R0, 0x7610, R19 ;  /* 0x0000761000137816 */ /* 0x000fe20000000013 */
[----:B------:R-:W-:Y:S06]  /*0260*/  BRA `(.L_x_11048) ;  /* 0x0000000c00cc7947 */ /* 0x000fec0003800000 */
.L_x_11045:
        /* <DEDUP_REMOVED lines=11> */
.L_x_11050:
[----:B------:R-:W2:Y:S02]  /*0320*/  LDG.E R4, desc[UR36][R4.64] ;  /* 0x0000002404047981 */ /* 0x000ea4000c1e1900 */
[----:B--2---:R-:W-:-:S04]  /*0330*/  I2FP.F32.S32 R0, R4 ;  /* 0x0000000400007245 */ /* 0x004fc80000201400 */
[----:B------:R-:W-:-:S04]  /*0340*/  F2FP.BF16.F32.PACK_AB R0, RZ, R0 ;  /* 0x00000000ff00723e */ /* 0x000fc800000010ff */
[----:B------:R-:W-:Y:S01]  /*0350*/  PRMT R19, R0, 0x7610, R19 ;  /* 0x0000761000137816 */ /* 0x000fe20000000013 */
[----:B------:R-:W-:Y:S06]  /*0360*/  BRA `(.L_x_11048) ;  /* 0x0000000c008c7947 */ /* 0x000fec0003800000 */
.L_x_11049:
[----:B------:R-:W2:Y:S02]  /*0370*/  LDG.E.U16 R4, desc[UR36][R4.64] ;  /* 0x0000002404047981 */ /* 0x000ea4000c1e1500 */
[----:B--2---:R-:W0:Y:S02]  /*0380*/  I2F.S16 R0, R4 ;  /* 0x0000000400007306 */ /* 0x004e240000101400 */
[----:B0-----:R-:W-:-:S04]  /*0390*/  F2FP.BF16.F32.PACK_AB R0, RZ, R0 ;  /* 0x00000000ff00723e */ /* 0x001fc800000010ff */
[----:B------:R-:W-:Y:S01]  /*03a0*/  PRMT R19, R0, 0x7610, R19 ;  /* 0x0000761000137816 */ /* 0x000fe20000000013 */
[----:B------:R-:W-:Y:S06]  /*03b0*/  BRA `(.L_x_11048) ;  /* 0x0000000c00787947 */ /* 0x000fec0003800000 */
.L_x_11044:
        /* <DEDUP_REMOVED lines=9> */
.L_x_11052:
[----:B------:R-:W2:Y:S02]  /*0450*/  LDG.E.U16 R0, desc[UR36][R4.64] ;  /* 0x0000002404007981 */ /* 0x000ea4000c1e1500 */
[----:B--2---:R-:W-:-:S05]  /*0460*/  HADD2.F32 R0, -RZ, R0.H0_H0 ;  /* 0x20000000ff007230 */ /* 0x004fca0000004100 */
[----:B------:R-:W-:-:S04]  /*0470*/  F2FP.BF16.F32.PACK_AB R0, RZ, R0 ;  /* 0x00000000ff00723e */ /* 0x000fc800000010ff */
[----:B------:R-:W-:Y:S01]  /*0480*/  PRMT R19, R0, 0x7610, R19 ;  /* 0x0000761000137816 */ /* 0x000fe20000000013 */
[----:B------:R-:W-:Y:S06]  /*0490*/  BRA `(.L_x_11048) ;  /* 0x0000000c00407947 */ /* 0x000fec0003800000 */
.L_x_11051:
        /* <DEDUP_REMOVED lines=9> */
.L_x_11054:
[----:B------:R-:W2:Y:S02]  /*0530*/  LDG.E.U16 R4, desc[UR36][R4.64] ;  /* 0x0000002404047981 */ /* 0x000ea4000c1e1500 */
[----:B--2---:R-:W-:-:S05]  /*0540*/  HADD2.F32 R0, -RZ, R4.H0_H0 ;  /* 0x20000004ff007230 */ /* 0x004fca0000004100 */
[----:B------:R-:W-:-:S04]  /*0550*/  F2FP.BF16.F32.PACK_AB R0, RZ, R0 ;  /* 0x00000000ff00723e */ /* 0x000fc800000010ff */
[----:B------:R-:W-:Y:S01]  /*0560*/  PRMT R19, R0, 0x7610, R19 ;  /* 0x0000761000137816 */ /* 0x000fe20000000013 */
[----:B------:R-:W-:Y:S06]  /*0570*/  BRA `(.L_x_11048) ;  /* 0x0000000c00087947 */ /* 0x000fec0003800000 */
.L_x_11053:
        /* <DEDUP_REMOVED lines=9> */
.L_x_11043:
        /* <DEDUP_REMOVED lines=14> */
.L_x_11057:
        /* <DEDUP_REMOVED lines=9> */
.L_x_11056:
        /* <DEDUP_REMOVED lines=28> */
.L_x_11059:
        /* <DEDUP_REMOVED lines=16> */
.L_x_11058:
[----:B------:R0:W5:Y:S01]  /*0a40*/  LDG.E.U16 R19, desc[UR36][R4.64] ;  /* 0x0000002404137981 */ /* 0x000162000c1e1500 */
[----:B------:R-:W-:Y:S05]  /*0a50*/  BRA `(.L_x_11048) ;  /* 0x0000000400d07947 */ /* 0x000fea0003800000 */
.L_x_11055:
        /* <DEDUP_REMOVED lines=13> */
.L_x_11062:
        /* <DEDUP_REMOVED lines=21> */
.L_x_11066:
[----:B------:R-:W-:Y:S05]  /*0c80*/  BSYNC B1 ;  /* 0x0000000000017941 */ /* 0x000fea0003800000 */
.L_x_11065:
[----:B------:R-:W-:Y:S01]  /*0c90*/  LEA R5, R0, 0x3b800000, 0x17 ;  /* 0x3b80000000057811 */ /* 0x000fe200078eb8ff */
[----:B------:R-:W-:-:S05]  /*0ca0*/  IMAD.SHL.U32 R0, R3, 0x100000, RZ ;  /* 0x0010000003007824 */ /* 0x000fca00078e00ff */
[----:B------:R-:W-:-:S07]  /*0cb0*/  LOP3.LUT R0, R5, R0, R6, 0xfe, !PT ;  /* 0x0000000005007212 */ /* 0x000fce00078efe06 */
.L_x_11064:
[----:B------:R-:W-:Y:S05]  /*0cc0*/  BSYNC B0 ;  /* 0x0000000000007941 */ /* 0x000fea0003800000 */
.L_x_11063:
[----:B------:R-:W-:-:S04]  /*0cd0*/  F2FP.BF16.F32.PACK_AB R0, RZ, R0 ;  /* 0x00000000ff00723e */ /* 0x000fc800000010ff */
[----:B------:R-:W-:Y:S01]  /*0ce0*/  PRMT R19, R0, 0x7610, R19 ;  /* 0x0000761000137816 */ /* 0x000fe20000000013 */
[----:B------:R-:W-:Y:S06]  /*0cf0*/  BRA `(.L_x_11048) ;  /* 0x0000000400287947 */ /* 0x000fec0003800000 */
.L_x_11061:
        /* <DEDUP_REMOVED lines=21> */
.L_x_11070:
[----:B------:R-:W-:Y:S05]  /*0e50*/  BSYNC B1 ;  /* 0x0000000000017941 */ /* 0x000fea0003800000 */
.L_x_11069:
[----:B------:R-:W-:Y:S01]  /*0e60*/  LEA R5, R0, 0x37800000, 0x17 ;  /* 0x3780000000057811 */ /* 0x000fe200078eb8ff */
[----:B------:R-:W-:-:S05]  /*0e70*/  IMAD.SHL.U32 R0, R3, 0x200000, RZ ;  /* 0x0020000003007824 */ /* 0x000fca00078e00ff */
[----:B------:R-:W-:-:S07]  /*0e80*/  LOP3.LUT R0, R5, R0, R6, 0xfe, !PT ;  /* 0x0000000005007212 */ /* 0x000fce00078efe06 */
.L_x_11068:
[----:B------:R-:W-:Y:S05]  /*0e90*/  BSYNC B0 ;  /* 0x0000000000007941 */ /* 0x000fea0003800000 */
.L_x_11067:
[----:B------:R-:W-:-:S04]  /*0ea0*/  F2FP.BF16.F32.PACK_AB R0, RZ, R0 ;  /* 0x00000000ff00723e */ /* 0x000fc800000010ff */
[----:B------:R-:W-:Y:S01]  /*0eb0*/  PRMT R19, R0, 0x7610, R19 ;  /* 0x0000761000137816 */ /* 0x000fe20000000013 */
[----:B------:R-:W-:Y:S06]  /*0ec0*/  BRA `(.L_x_11048) ;  /* 0x0000000000b47947 */ /* 0x000fec0003800000 */
.L_x_11060:
        /* <DEDUP_REMOVED lines=14> */
.L_x_11074:
[----:B------:R-:W-:Y:S05]  /*0fb0*/  BSYNC B0 ;  /* 0x0000000000007941 */ /* 0x000fea0003800000 */
.L_x_11073:
[----:B------:R-:W-:-:S04]  /*0fc0*/  F2FP.BF16.F32.PACK_AB R0, RZ, R0 ;  /* 0x00000000ff00723e */ /* 0x000fc800000010ff */
[----:B------:R-:W-:Y:S01]  /*0fd0*/  PRMT R19, R0, 0x7610, R19 ;  /* 0x0000761000137816 */ /* 0x000fe20000000013 */
[----:B------:R-:W-:Y:S06]  /*0fe0*/  BRA `(.L_x_11048) ;  /* 0x00000000006c7947 */ /* 0x000fec0003800000 */
.L_x_11047:
        /* <DEDUP_REMOVED lines=16> */
.L_x_11075:
[----:B------:R-:W-:Y:S01]  /*10f0*/  PRMT R19, RZ, 0x7610, R19 ;  /* 0x00007610ff137816 */ /* 0x000fe20000000013 */
[----:B------:R-:W-:Y:S06]  /*1100*/  BRA `(.L_x_11048) ;  /* 0x0000000000247947 */ /* 0x000fec0003800000 */
.L_x_11072:
[----:B------:R-:W2:Y:S02]  /*1110*/  LDG.E.64 R4, desc[UR36][R4.64] ;  /* 0x0000002404047981 */ /* 0x000ea4000c1e1b00 */
[----:B--2---:R-:W0:Y:S02]  /*1120*/  I2F.U64 R0, R4 ;  /* 0x0000000400007312 */ /* 0x004e240000301000 */
[----:B0-----:R-:W-:-:S04]  /*1130*/  F2FP.BF16.F32.PACK_AB R0, RZ, R0 ;  /* 0x00000000ff00723e */ /* 0x001fc800000010ff */
[----:B------:R-:W-:Y:S01]  /*1140*/  PRMT R19, R0, 0x7610, R19 ;  /* 0x0000761000137816 */ /* 0x000fe20000000013 */
[----:B------:R-:W-:Y:S06]  /*1150*/  BRA `(.L_x_11048) ;  /* 0x0000000000107947 */ /* 0x000fec0003800000 */
.L_x_11071:
[----:B------:R-:W2:Y:S02]  /*1160*/  LDG.E R4, desc[UR36][R4.64] ;  /* 0x0000002404047981 */ /* 0x000ea4000c1e1900 */
[----:B--2---:R-:W-:-:S04]  /*1170*/  I2FP.F32.U32 R0, R4 ;  /* 0x0000000400007245 */ /* 0x004fc80000201000 */
[----:B------:R-:W-:-:S04]  /*1180*/  F2FP.BF16.F32.PACK_AB R0, RZ, R0 ;  /* 0x00000000ff00723e */ /* 0x000fc800000010ff */
[----:B------:R-:W-:-:S07]  /*1190*/  PRMT R19, R0, 0x7610, R19 ;  /* 0x0000761000137816 */ /* 0x000fce0000000013 */
.L_x_11048:
[----:B------:R-:W1:Y:S02]  /*11a0*/  S2R R23, SR_TID.X ;  /* 0x0000000000177919 */ /* 0x000e640000002100 */
[----:B-1----:R-:W-:-:S07]  /*11b0*/  VIADD R23, R23, 0x80 ;  /* 0x0000008017177836 */ /* 0x002fce0000000000 */
.L_x_11042:
[----:B------:R-:W-:Y:S05]  /*11c0*/  BSYNC B6 ;  /* 0x0000000000067941 */ /* 0x000fea0003800000 */
.L_x_11041:
        /* <DEDUP_REMOVED lines=26> */
.L_x_11081:
[----:B------:R-:W2:Y:S02]  /*1370*/  LDG.E.U8 R4, desc[UR36][R4.64] ;  /* 0x0000002404047981 */ /* 0x000ea4000c1e1100 */
[----:B--2---:R-:W-:-:S04]  /*1380*/  I2FP.F32.U32 R0, R4 ;  /* 0x0000000400007245 */ /* 0x004fc80000201000 */
[----:B------:R-:W-:-:S04]  /*1390*/  F2FP.BF16.F32.PACK_AB R0, RZ, R0 ;  /* 0x00000000ff00723e */ /* 0x000fc800000010ff */
[----:B------:R-:W-:Y:S01]  /*13a0*/  PRMT R17, R0, 0x7610, R17 ;  /* 0x0000761000117816 */ /* 0x000fe20000000011 */
[----:B------:R-:W-:Y:S06]  /*13b0*/  BRA `(.L_x_11083) ;  /* 0x0000000c00c87947 */ /* 0x000fec0003800000 */
.L_x_11080:
        /* <DEDUP_REMOVED lines=11> */
.L_x_11085:
[----:B------:R-:W2:Y:S02]  /*1470*/  LDG.E R4, desc[UR36][R4.64] ;  /* 0x0000002404047981 */ /* 0x000ea4000c1e1900 */
[----:B--2---:R-:W-:-:S04]  /*1480*/  I2FP.F32.S32 R0, R4 ;  /* 0x0000000400007245 */ /* 0x004fc80000201400 */
[----:B------:R-:W-:-:S04]  /*1490*/  F2FP.BF16.F32.PACK_AB R0, RZ, R0 ;  /* 0x00000000ff00723e */ /* 0x000fc800000010ff */
[----:B------:R-:W-:Y:S01]  /*14a0*/  PRMT R17, R0, 0x7610, R17 ;  /* 0x0000761000117816 */ /* 0x000fe20000000011 */
[----:B------:R-:W-:Y:S06]  /*14b0*/  BRA `(.L_x_11083) ;  /* 0x0000000c00887947 */ /* 0x000fec0003800000 */
.L_x_11084:
[----:B------:R-:W2:Y:S02]  /*14c0*/  LDG.E.U16 R4, desc[UR36][R4.64] ;  /* 0x0000002404047981 */ /* 0x000ea4000c1e1500 */
[----:B--2---:R-:W0:Y:S02]  /*14d0*/  I2F.S16 R0, R4 ;  /* 0x0000000400007306 */ /* 0x004e240000101400 */
[----:B0-----:R-:W-:-:S04]  /*14e0*/  F2FP.BF16.F32.PACK_AB R0, RZ, R0 ;  /* 0x00000000ff00723e */ /* 0x001fc800000010ff */
[----:B------:R-:W-:Y:S01]  /*14f0*/  PRMT R17, R0, 0x7610, R17 ;  /* 0x0000761000117816 */ /* 0x000fe20000000011 */
[----:B------:R-:W-:Y:S06]  /*1500*/  BRA `(.L_x_11083) ;  /* 0x0000000c00747947 */ /* 0x000fec0003800000 */
.L_x_11079:
        /* <DEDUP_REMOVED lines=9> */
.L_x_11087:
[----:B------:R-:W2:Y:S02]  /*15a0*/  LDG.E.U16 R0, desc[UR36][R4.64] ;  /* 0x0000002404007981 */ /* 0x000ea4000c1e1500 */
[----:B--2---:R-:W-:-:S05]  /*15b0*/  HADD2.F32 R0, -RZ, R0.H0_H0 ;  /* 0x20000000ff007230 */ /* 0x004fca0000004100 */
[----:B------:R-:W-:-:S04]  /*15c0*/  F2FP.BF16.F32.PACK_AB R0, RZ, R0 ;  /* 0x00000000ff00723e */ /* 0x000fc800000010ff */
[----:B------:R-:W-:Y:S01]  /*15d0*/  PRMT R17, R0, 0x7610, R17 ;  /* 0x0000761000117816 */ /* 0x000fe20000000011 */
[----:B------:R-:W-:Y:S06]  /*15e0*/  BRA `(.L_x_11083) ;  /* 0x0000000c003c7947 */ /* 0x000fec0003800000 */
.L_x_11086:
        /* <DEDUP_REMOVED lines=9> */
.L_x_11089:
[----:B------:R-:W2:Y:S02]  /*1680*/  LDG.E.U16 R4, desc[UR36][R4.64] ;  /* 0x0000002404047981 */ /* 0x000ea4000c1e1500 */
[----:B--2---:R-:W-:-:S05]  /*1690*/  HADD2.F32 R0, -RZ, R4.H0_H0 ;  /* 0x20000004ff007230 */ /* 0x004fca0000004100 */
[----:B------:R-:W-:-:S04]  /*16a0*/  F2FP.BF16.F32.PACK_AB R0, RZ, R0 ;  /* 0x00000000ff00723e */ /* 0x000fc800000010ff */
[----:B------:R-:W-:Y:S01]  /*16b0*/  PRMT R17, R0, 0x7610, R17 ;  /* 0x0000761000117816 */ /* 0x000fe20000000011 */
[----:B------:R-:W-:Y:S06]  /*16c0*/  BRA `(.L_x_11083) ;  /* 0x0000000c00047947 */ /* 0x000fec0003800000 */
.L_x_11088:
        /* <DEDUP_REMOVED lines=9> */
.L_x_11078:
        /* <DEDUP_REMOVED lines=14> */
.L_x_11092:
        /* <DEDUP_REMOVED lines=9> */
.L_x_11091:
        /* <DEDUP_REMOVED lines=28> */
.L_x_11094:
        /* <DEDUP_REMOVED lines=15> */
.L_x_11093:
[----:B------:R0:W5:Y:S01]  /*1b80*/  LDG.E.U16 R17, desc[UR36][R4.64] ;  /* 0x0000002404117981 */ /* 0x000162000c1e1500 */
[----:B------:R-:W-:Y:S05]  /*1b90*/  BRA `(.L_x_11083) ;  /* 0x0000000400d07947 */ /* 0x000fea0003800000 */
.L_x_11090:
        /* <DEDUP_REMOVED lines=13> */
.L_x_11097:
        /* <DEDUP_REMOVED lines=21> */
.L_x_11101:
[----:B------:R-:W-:Y:S05]  /*1dc0*/  BSYNC B1 ;  /* 0x0000000000017941 */ /* 0x000fea0003800000 */
.L_x_11100:
[----:B------:R-:W-:Y:S01]  /*1dd0*/  LEA R5, R0, 0x3b800000, 0x17 ;  /* 0x3b80000000057811 */ /* 0x000fe200078eb8ff */
[----:B------:R-:W-:-:S05]  /*1de0*/  IMAD.SHL.U32 R0, R3, 0x100000, RZ ;  /* 0x0010000003007824 */ /* 0x000fca00078e00ff */
[----:B------:R-:W-:-:S07]  /*1df0*/  LOP3.LUT R0, R5, R0, R6, 0xfe, !PT ;  /* 0x0000000005007212 */ /* 0x000fce00078efe06 */
.L_x_11099:
[----:B------:R-:W-:Y:S05]  /*1e00*/  BSYNC B0 ;  /* 0x0000000000007941 */ /* 0x000fea0003800000 */
.L_x_11098:
[----:B------:R-:W-:-:S04]  /*1e10*/  F2FP.BF16.F32.PACK_AB R0, RZ, R0 ;  /* 0x00000000ff00723e */ /* 0x000fc800000010ff */
[----:B------:R-:W-:Y:S01]  /*1e20*/  PRMT R17, R0, 0x7610, R17 ;  /* 0x0000761000117816 */ /* 0x000fe20000000011 */
[----:B------:R-:W-:Y:S06]  /*1e30*/  BRA `(.L_x_11083) ;  /* 0x0000000400287947 */ /* 0x000fec0003800000 */
.L_x_11096:
        /* <DEDUP_REMOVED lines=21> */
.L_x_11105:
[----:B------:R-:W-:Y:S05]  /*1f90*/  BSYNC B1 ;  /* 0x0000000000017941 */ /* 0x000fea0003800000 */
.L_x_11104:
[----:B------:R-:W-:Y:S01]  /*1fa0*/  LEA R5, R0, 0x37800000, 0x17 ;  /* 0x3780000000057811 */ /* 0x000fe200078eb8ff */
[----:B------:R-:W-:-:S05]  /*1fb0*/  IMAD.SHL.U32 R0, R3, 0x200000, RZ ;  /* 0x0020000003007824 */ /* 0x000fca00078e00ff */
[----:B------:R-:W-:-:S07]  /*1fc0*/  LOP3.LUT R0, R5, R0, R6, 0xfe, !PT ;  /* 0x0000000005007212 */ /* 0x000fce00078efe06 */
.L_x_11103:
[----:B------:R-:W-:Y:S05]  /*1fd0*/  BSYNC B0 ;  /* 0x0000000000007941 */ /* 0x000fea0003800000 */
.L_x_11102:
[----:B------:R-:W-:-:S04]  /*1fe0*/  F2FP.BF16.F32.PACK_AB R0, RZ, R0 ;  /* 0x00000000ff00723e */ /* 0x000fc800000010ff */
[----:B------:R-:W-:Y:S01]  /*1ff0*/  PRMT R17, R0, 0x7610, R17 ;  /* 0x0000761000117816 */ /* 0x000fe20000000011 */
[----:B------:R-:W-:Y:S06]  /*2000*/  BRA `(.L_x_11083) ;  /* 0x0000000000b47947 */ /* 0x000fec0003800000 */
.L_x_11095:
        /* <DEDUP_REMOVED lines=14> */
.L_x_11109:
[----:B------:R-:W-:Y:S05]  /*20f0*/  BSYNC B0 ;  /* 0x0000000000007941 */ /* 0x000fea0003800000 */
.L_x_11108:
[----:B------:R-:W-:-:S04]  /*2100*/  F2FP.BF16.F32.PACK_AB R0, RZ, R0 ;  /* 0x00000000ff00723e */ /* 0x000fc800000010ff */
[----:B------:R-:W-:Y:S01]  /*2110*/  PRMT R17, R0, 0x7610, R17 ;  /* 0x0000761000117816 */ /* 0x000fe20000000011 */
[----:B------:R-:W-:Y:S06]  /*2120*/  BRA `(.L_x_11083) ;  /* 0x00000000006c7947 */ /* 0x000fec0003800000 */
.L_x_11082:
        /* <DEDUP_REMOVED lines=16> */
.L_x_11110:
[----:B------:R-:W-:Y:S01]  /*2230*/  PRMT R17, RZ, 0x7610, R17 ;  /* 0x00007610ff117816 */ /* 0x000fe20000000011 */
[----:B------:R-:W-:Y:S06]  /*2240*/  BRA `(.L_x_11083) ;  /* 0x0000000000247947 */ /* 0x000fec0003800000 */
.L_x_11107:
[----:B------:R-:W2:Y:S02]  /*2250*/  LDG.E.64 R4, desc[UR36][R4.64] ;  /* 0x0000002404047981 */ /* 0x000ea4000c1e1b00 */
[----:B--2---:R-:W0:Y:S02]  /*2260*/  I2F.U64 R0, R4 ;  /* 0x0000000400007312 */ /* 0x004e240000301000 */
[----:B0-----:R-:W-:-:S04]  /*2270*/  F2FP.BF16.F32.PACK_AB R0, RZ, R0 ;  /* 0x00000000ff00723e */ /* 0x001fc800000010ff */
[----:B------:R-:W-:Y:S01]  /*2280*/  PRMT R17, R0, 0x7610, R17 ;  /* 0x0000761000117816 */ /* 0x000fe20000000011 */
[----:B------:R-:W-:Y:S06]  /*2290*/  BRA `(.L_x_11083) ;  /* 0x0000000000107947 */ /* 0x000fec0003800000 */
.L_x_11106:
[----:B------:R-:W2:Y:S02]  /*22a0*/  LDG.E R4, desc[UR36][R4.64] ;  /* 0x0000002404047981 */ /* 0x000ea4000c1e1900 */
[----:B--2---:R-:W-:-:S04]  /*22b0*/  I2FP.F32.U32 R0, R4 ;  /* 0x0000000400007245 */ /* 0x004fc80000201000 */
[----:B------:R-:W-:-:S04]  /*22c0*/  F2FP.BF16.F32.PACK_AB R0, RZ, R0 ;  /* 0x00000000ff00723e */ /* 0x000fc800000010ff */
[----:B------:R-:W-:-:S07]  /*22d0*/  PRMT R17, R0, 0x7610, R17 ;  /* 0x0000761000117816 */ /* 0x000fce0000000011 */
.L_x_11083:
[----:B------:R-:W-:-:S07]  /*22e0*/  VIADD R23, R23, 0x80 ;  /* 0x0000008017177836 */ /* 0x000fce0000000000 */
.L_x_11077:
[----:B------:R-:W-:Y:S05]  /*22f0*/  BSYNC B6 ;  /* 0x0000000000067941 */ /* 0x000fea0003800000 */
.L_x_11076:
        /* <DEDUP_REMOVED lines=28> */
.L_x_11116:
[----:B------:R-:W2:Y:S02]  /*24c0*/  LDG.E.U8 R4, desc[UR36][R4.64] ;  /* 0x0000002404047981 */ /* 0x000ea4000c1e1100 */
[----:B--2---:R-:W-:-:S04]  /*24d0*/  I2FP.F32.U32 R0, R4 ;  /* 0x0000000400007245 */ /* 0x004fc80000201000 */
[----:B------:R-:W-:-:S04]  /*24e0*/  F2FP.BF16.F32.PACK_AB R0, RZ, R0 ;  /* 0x00000000ff00723e */ /* 0x000fc800000010ff */
[----:B------:R-:W-:Y:S01]  /*24f0*/  PRMT R24, R0, 0x7610, R24 ;  /* 0x0000761000187816 */ /* 0x000fe20000000018 */
[----:B------:R-:W-:Y:S06]  /*2500*/  BRA `(.L_x_11118) ;  /* 0x0000000c00c87947 */ /* 0x000fec0003800000 */
.L_x_11115:
        /* <DEDUP_REMOVED lines=11> */
.L_x_11120:
[----:B------:R-:W2:Y:S02]  /*25c0*/  LDG.E R4, desc[UR36][R4.64] ;  /* 0x0000002404047981 */ /* 0x000ea4000c1e1900 */
[----:B--2---:R-:W-:-:S04]  /*25d0*/  I2FP.F32.S32 R0, R4 ;  /* 0x0000000400007245 */ /* 0x004fc80000201400 */
[----:B------:R-:W-:-:S04]  /*25e0*/  F2FP.BF16.F32.PACK_AB R0, RZ, R0 ;  /* 0x00000000ff00723e */ /* 0x000fc800000010ff */
[----:B------:R-:W-:Y:S01]  /*25f0*/  PRMT R24, R0, 0x7610, R24 ;  /* 0x0000761000187816 */ /* 0x000fe20000000018 */
[----:B------:R-:W-:Y:S06]  /*2600*/  BRA `(.L_x_11118) ;  /* 0x0000000c00887947 */ /* 0x000fec0003800000 */
.L_x_11119:
[----:B------:R-:W2:Y:S02]  /*2610*/  LDG.E.U16 R4, desc[UR36][R4.64] ;  /* 0x0000002404047981 */ /* 0x000ea4000c1e1500 */
[----:B--2---:R-:W0:Y:S02]  /*2620*/  I2F.S16 R0, R4 ;  /* 0x0000000400007306 */ /* 0x004e240000101400 */
[----:B0-----:R-:W-:-:S04]  /*2630*/  F2FP.BF16.F32.PACK_AB R0, RZ, R0 ;  /* 0x00000000ff00723e */ /* 0x001fc800000010ff */
[----:B------:R-:W-:Y:S01]  /*2640*/  PRMT R24, R0, 0x7610, R24 ;  /* 0x0000761000187816 */ /* 0x000fe20000000018 */
[----:B------:R-:W-:Y:S06]  /*2650*/  BRA `(.L_x_11118) ;  /* 0x0000000c00747947 */ /* 0x000fec0003800000 */
.L_x_11114:
        /* <DEDUP_REMOVED lines=9> */
.L_x_11122:
[----:B------:R-:W2:Y:S02]  /*26f0*/  LDG.E.U16 R0, desc[UR36][R4.64] ;  /* 0x0000002404007981 */ /* 0x000ea4000c1e1500 */
[----:B--2---:R-:W-:-:S05]  /*2700*/  HADD2.F32 R0, -RZ, R0.H0_H0 ;  /* 0x20000000ff007230 */ /* 0x004fca0000004100 */
[----:B------:R-:W-:-:S04]  /*2710*/  F2FP.BF16.F32.PACK_AB R0, RZ, R0 ;  /* 0x00000000ff00723e */ /* 0x000fc800000010ff */
[----:B------:R-:W-:Y:S01]  /*2720*/  PRMT R24, R0, 0x7610, R24 ;  /* 0x0000761000187816 */ /* 0x000fe20000000018 */
[----:B------:R-:W-:Y:S06]  /*2730*/  BRA `(.L_x_11118) ;  /* 0x0000000c003c7947 */ /* 0x000fec0003800000 */
.L_x_11121:
        /* <DEDUP_REMOVED lines=9> */
.L_x_11124:
[----:B------:R-:W2:Y:S02]  /*27d0*/  LDG.E.U16 R4, desc[UR36][R4.64] ;  /* 0x0000002404047981 */ /* 0x000ea4000c1e1500 */
[----:B--2---:R-:W-:-:S05]  /*27e0*/  HADD2.F32 R0, -RZ, R4.H0_H0 ;  /* 0x20000004ff007230 */ /* 0x004fca0000004100 */
[----:B------:R-:W-:-:S04]  /*27f0*/  F2FP.BF16.F32.PACK_AB R0, RZ, R0 ;  /* 0x00000000ff00723e */ /* 0x000fc800000010ff */
[----:B------:R-:W-:Y:S01]  /*2800*/  PRMT R24, R0, 0x7610, R24 ;  /* 0x0000761000187816 */ /* 0x000fe20000000018 */
[----:B------:R-:W-:Y:S06]  /*2810*/  BRA `(.L_x_11118) ;  /* 0x0000000c00047947 */ /* 0x000fec0003800000 */
.L_x_11123:
        /* <DEDUP_REMOVED lines=9> */
.L_x_11113:
        /* <DEDUP_REMOVED lines=14> */
.L_x_11127:
        /* <DEDUP_REMOVED lines=9> */
.L_x_11126:
        /* <DEDUP_REMOVED lines=28> */
.L_x_11129:
        /* <DEDUP_REMOVED lines=15> */
.L_x_11128:
[----:B------:R0:W5:Y:S01]  /*2cd0*/  LDG.E.U16 R24, desc[UR36][R4.64] ;  /* 0x0000002404187981 */ /* 0x000162000c1e1500 */
[----:B------:R-:W-:Y:S05]  /*2ce0*/  BRA `(.L_x_11118) ;  /* 0x0000000400d07947 */ /* 0x000fea0003800000 */
.L_x_11125:
        /* <DEDUP_REMOVED lines=13> */
.L_x_11132:
        /* <DEDUP_REMOVED lines=21> */
.L_x_11136:
[----:B------:R-:W-:Y:S05]  /*2f10*/  BSYNC B1 ;  /* 0x0000000000017941 */ /* 0x000fea0003800000 */
.L_x_11135:
[----:B------:R-:W-:Y:S01]  /*2f20*/  LEA R5, R0, 0x3b800000, 0x17 ;  /* 0x3b80000000057811 */ /* 0x000fe200078eb8ff */
[----:B------:R-:W-:-:S05]  /*2f30*/  IMAD.SHL.U32 R0, R3, 0x100000, RZ ;  /* 0x0010000003007824 */ /* 0x000fca00078e00ff */
[----:B------:R-:W-:-:S07]  /*2f40*/  LOP3.LUT R0, R5, R0, R6, 0xfe, !PT ;  /* 0x0000000005007212 */ /* 0x000fce00078efe06 */
.L_x_11134:
[----:B------:R-:W-:Y:S05]  /*2f50*/  BSYNC B0 ;  /* 0x0000000000007941 */ /* 0x000fea0003800000 */
.L_x_11133:
[----:B------:R-:W-:-:S04]  /*2f60*/  F2FP.BF16.F32.PACK_AB R0, RZ, R0 ;  /* 0x00000000ff00723e */ /* 0x000fc800000010ff */
[----:B------:R-:W-:Y:S01]  /*2f70*/  PRMT R24, R0, 0x7610, R24 ;  /* 0x0000761000187816 */ /* 0x000fe20000000018 */
[----:B------:R-:W-:Y:S06]  /*2f80*/  BRA `(.L_x_11118) ;  /* 0x0000000400287947 */ /* 0x000fec0003800000 */
.L_x_11131:
        /* <DEDUP_REMOVED lines=21> */
.L_x_11140:
[----:B------:R-:W-:Y:S05]  /*30e0*/  BSYNC B1 ;  /* 0x0000000000017941 */ /* 0x000fea0003800000 */
.L_x_11139:
[----:B------:R-:W-:Y:S01]  /*30f0*/  LEA R5, R0, 0x37800000, 0x17 ;  /* 0x3780000000057811 */ /* 0x000fe200078eb8ff */
[----:B------:R-:W-:-:S05]  /*3100*/  IMAD.SHL.U32 R0, R3, 0x200000, RZ ;  /* 0x0020000003007824 */ /* 0x000fca00078e00ff */
[----:B------:R-:W-:-:S07]  /*3110*/  LOP3.LUT R0, R5, R0, R6, 0xfe, !PT ;  /* 0x0000000005007212 */ /* 0x000fce00078efe06 */
.L_x_11138:
[----:B------:R-:W-:Y:S05]  /*3120*/  BSYNC B0 ;  /* 0x0000000000007941 */ /* 0x000fea0003800000 */
.L_x_11137:
[----:B------:R-:W-:-:S04]  /*3130*/  F2FP.BF16.F32.PACK_AB R0, RZ, R0 ;  /* 0x00000000ff00723e */ /* 0x000fc800000010ff */
[----:B------:R-:W-:Y:S01]  /*3140*/  PRMT R24, R0, 0x7610, R24 ;  /* 0x0000761000187816 */ /* 0x000fe20000000018 */
[----:B------:R-:W-:Y:S06]  /*3150*/  BRA `(.L_x_11118) ;  /* 0x0000000000b47947 */ /* 0x000fec0003800000 */
.L_x_11130:
        /* <DEDUP_REMOVED lines=14> */
.L_x_11144:
[----:B------:R-:W-:Y:S05]  /*3240*/  BSYNC B0 ;  /* 0x0000000000007941 */ /* 0x000fea0003800000 */
.L_x_11143:
[----:B------:R-:W-:-:S04]  /*3250*/  F2FP.BF16.F32.PACK_AB R0, RZ, R0 ;  /* 0x00000000ff00723e */ /* 0x000fc800000010ff */
[----:B------:R-:W-:Y:S01]  /*3260*/  PRMT R24, R0, 0x7610, R24 ;  /* 0x0000761000187816 */ /* 0x000fe20000000018 */
[----:B------:R-:W-:Y:S06]  /*3270*/  BRA `(.L_x_11118) ;  /* 0x00000000006c7947 */ /* 0x000fec0003800000 */
.L_x_11117:
        /* <DEDUP_REMOVED lines=16> */
.L_x_11145:
[----:B------:R-:W-:Y:S01]  /*3380*/  PRMT R24, RZ, 0x7610, R24 ;  /* 0x00007610ff187816 */ /* 0x000fe20000000018 */
[----:B------:R-:W-:Y:S06]  /*3390*/  BRA `(.L_x_11118) ;  /* 0x0000000000247947 */ /* 0x000fec0003800000 */
.L_x_11142:
[----:B------:R-:W2:Y:S02]  /*33a0*/  LDG.E.64 R4, desc[UR36][R4.64] ;  /* 0x0000002404047981 */ /* 0x000ea4000c1e1b00 */
[----:B--2---:R-:W0:Y:S02]  /*33b0*/  I2F.U64 R0, R4 ;  /* 0x0000000400007312 */ /* 0x004e240000301000 */
[----:B0-----:R-:W-:-:S04]  /*33c0*/  F2FP.BF16.F32.PACK_AB R0, RZ, R0 ;  /* 0x00000000ff00723e */ /* 0x001fc800000010ff */
[----:B------:R-:W-:Y:S01]  /*33d0*/  PRMT R24, R0, 0x7610, R24 ;  /* 0x0000761000187816 */ /* 0x000fe20000000018 */
[----:B------:R-:W-:Y:S06]  /*33e0*/  BRA `(.L_x_11118) ;  /* 0x0000000000107947 */ /* 0x000fec0003800000 */
.L_x_11141:
[----:B------:R-:W2:Y:S02]  /*33f0*/  LDG.E R4, desc[UR36][R4.64] ;  /* 0x0000002404047981 */ /* 0x000ea4000c1e1900 */
[----:B--2---:R-:W-:-:S04]  /*3400*/  I2FP.F32.U32 R0, R4 ;  /* 0x0000000400007245 */ /* 0x004fc80000201000 */
[----:B------:R-:W-:-:S04]  /*3410*/  F2FP.BF16.F32.PACK_AB R0, RZ, R0 ;  /* 0x00000000ff00723e */ /* 0x000fc800000010ff */
[----:B------:R-:W-:-:S07]  /*3420*/  PRMT R24, R0, 0x7610, R24 ;  /* 0x0000761000187816 */ /* 0x000fce0000000018 */
.L_x_11118:
[----:B------:R-:W-:-:S07]  /*3430*/  VIADD R23, R23, 0x80 ;  /* 0x0000008017177836 */ /* 0x000fce0000000000 */
.L_x_11112:
[----:B------:R-:W-:Y:S05]  /*3440*/  BSYNC B6 ;  /* 0x0000000000067941 */ /* 0x000fea0003800000 */
.L_x_11111:
        /* <DEDUP_REMOVED lines=25> */
.L_x_11151:
[----:B------:R-:W2:Y:S02]  /*35e0*/  LDG.E.U8 R4, desc[UR36][R4.64] ;  /* 0x0000002404047981 */ /* 0x000ea4000c1e1100 */
[----:B--2---:R-:W-:-:S04]  /*35f0*/  I2FP.F32.U32 R0, R4 ;  /* 0x0000000400007245 */ /* 0x004fc80000201000 */
[----:B------:R-:W-:-:S04]  /*3600*/  F2FP.BF16.F32.PACK_AB R0, RZ, R0 ;  /* 0x00000000ff00723e */ /* 0x000fc800000010ff */
[----:B------:R-:W-:Y:S01]  /*3610*/  PRMT R18, R0, 0x7610, R18 ;  /* 0x0000761000127816 */ /* 0x000fe20000000012 */
[----:B------:R-:W-:Y:S06]  /*3620*/  BRA `(.L_x_11147) ;  /* 0x0000000c00c87947 */ /* 0x000fec0003800000 */
.L_x_11150:
        /* <DEDUP_REMOVED lines=11> */
.L_x_11154:
[----:B------:R-:W2:Y:S02]  /*36e0*/  LDG.E R4, desc[UR36][R4.64] ;  /* 0x0000002404047981 */ /* 0x000ea4000c1e1900 */
[----:B--2---:R-:W-:-:S04]  /*36f0*/  I2FP.F32.S32 R0, R4 ;  /* 0x0000000400007245 */ /* 0x004fc80000201400 */
[----:B------:R-:W-:-:S04]  /*3700*/  F2FP.BF16.F32.PACK_AB R0, RZ, R0 ;  /* 0x00000000ff00723e */ /* 0x000fc800000010ff */
[----:B------:R-:W-:Y:S01]  /*3710*/  PRMT R18, R0, 0x7610, R18 ;  /* 0x0000761000127816 */ /* 0x000fe20000000012 */
[----:B------:R-:W-:Y:S06]  /*3720*/  BRA `(.L_x_11147) ;  /* 0x0000000c00887947 */ /* 0x000fec0003800000 */
.L_x_11153:
[----:B------:R-:W2:Y:S02]  /*3730*/  LDG.E.U16 R4, desc[UR36][R4.64] ;  /* 0x0000002404047981 */ /* 0x000ea4000c1e1500 */
[----:B--2---:R-:W0:Y:S02]  /*3740*/  I2F.S16 R0, R4 ;  /* 0x0000000400007306 */ /* 0x004e240000101400 */
[----:B0-----:R-:W-:-:S04]  /*3750*/  F2FP.BF16.F32.PACK_AB R0, RZ, R0 ;  /* 0x00000000ff00723e */ /* 0x001fc800000010ff */
[----:B------:R-:W-:Y:S01]  /*3760*/  PRMT R18, R0, 0x7610, R18 ;  /* 0x0000761000127816 */ /* 0x000fe20000000012 */
[----:B------:R-:W-:Y:S06]  /*3770*/  BRA `(.L_x_11147) ;  /* 0x0000000c00747947 */ /* 0x000fec0003800000 */
.L_x_11149:
        /* <DEDUP_REMOVED lines=9> */
.L_x_11156:
[----:B------:R-:W2:Y:S02]  /*3810*/  LDG.E.U16 R0, desc[UR36][R4.64] ;  /* 0x0000002404007981 */ /* 0x000ea4000c1e1500 */
[----:B--2---:R-:W-:-:S05]  /*3820*/  HADD2.F32 R0, -RZ, R0.H0_H0 ;  /* 0x20000000ff007230 */ /* 0x004fca0000004100 */
[----:B------:R-:W-:-:S04]  /*3830*/  F2FP.BF16.F32.PACK_AB R0, RZ, R0 ;  /* 0x00000000ff00723e */ /* 0x000fc800000010ff */
[----:B------:R-:W-:Y:S01]  /*3840*/  PRMT R18, R0, 0x7610, R18 ;  /* 0x0000761000127816 */ /* 0x000fe20000000012 */
[----:B------:R-:W-:Y:S06]  /*3850*/  BRA `(.L_x_11147) ;  /* 0x0000000c003c7947 */ /* 0x000fec0003800000 */
.L_x_11155:
        /* <DEDUP_REMOVED lines=9> */
.L_x_11158:
[----:B------:R-:W2:Y:S02]  /*38f0*/  LDG.E.U16 R4, desc[UR36][R4.64] ;  /* 0x0000002404047981 */ /* 0x000ea4000c1e1500 */
[----:B--2---:R-:W-:-:S05]  /*3900*/  HADD2.F32 R0, -RZ, R4.H0_H0 ;  /* 0x20000004ff007230 */ /* 0x004fca0000004100 */
[----:B------:R-:W-:-:S04]  /*3910*/  F2FP.BF16.F32.PACK_AB R0, RZ, R0 ;  /* 0x00000000ff00723e */ /* 0x000fc800000010ff */
[----:B------:R-:W-:Y:S01]  /*3920*/  PRMT R18, R0, 0x7610, R18 ;  /* 0x0000761000127816 */ /* 0x000fe20000000012 */
[----:B------:R-:W-:Y:S06]  /*3930*/  BRA `(.L_x_11147) ;  /* 0x0000000c00047947 */ /* 0x000fec0003800000 */
.L_x_11157:
        /* <DEDUP_REMOVED lines=9> */
.L_x_11148:
        /* <DEDUP_REMOVED lines=14> */
.L_x_11161:
        /* <DEDUP_REMOVED lines=9> */
.L_x_11160:
        /* <DEDUP_REMOVED lines=28> */
.L_x_11163:
        /* <DEDUP_REMOVED lines=15> */
.L_x_11162:
[----:B------:R1:W5:Y:S01]  /*3df0*/  LDG.E.U16 R18, desc[UR36][R4.64] ;  /* 0x0000002404127981 */ /* 0x000362000c1e1500 */
[----:B------:R-:W-:Y:S05]  /*3e00*/  BRA `(.L_x_11147) ;  /* 0x0000000400d07947 */ /* 0x000fea0003800000 */
.L_x_11159:
        /* <DEDUP_REMOVED lines=13> */
.L_x_11166:
        /* <DEDUP_REMOVED lines=21> */
.L_x_11170:
[----:B------:R-:W-:Y:S05]  /*4030*/  BSYNC B1 ;  /* 0x0000000000017941 */ /* 0x000fea0003800000 */
.L_x_11169:
[----:B------:R-:W-:Y:S01]  /*4040*/  LEA R5, R0, 0x3b800000, 0x17 ;  /* 0x3b80000000057811 */ /* 0x000fe200078eb8ff */
[----:B------:R-:W-:-:S05]  /*4050*/  IMAD.SHL.U32 R0, R3, 0x100000, RZ ;  /* 0x0010000003007824 */ /* 0x000fca00078e00ff */
[----:B------:R-:W-:-:S07]  /*4060*/  LOP3.LUT R0, R5, R0, R6, 0xfe, !PT ;  /* 0x0000000005007212 */ /* 0x000fce00078efe06 */
.L_x_11168:
[----:B------:R-:W-:Y:S05]  /*4070*/  BSYNC B0 ;  /* 0x0000000000007941 */ /* 0x000fea0003800000 */
.L_x_11167:
[----:B------:R-:W-:-:S04]  /*4080*/  F2FP.BF16.F32.PACK_AB R0, RZ, R0 ;  /* 0x00000000ff00723e */ /* 0x000fc800000010ff */
[----:B------:R-:W-:Y:S01]  /*4090*/  PRMT R18, R0, 0x7610, R18 ;  /* 0x0000761000127816 */ /* 0x000fe20000000012 */
[----:B------:R-:W-:Y:S06]  /*40a0*/  BRA `(.L_x_11147) ;  /* 0x0000000400287947 */ /* 0x000fec0003800000 */
.L_x_11165:
        /* <DEDUP_REMOVED lines=21> */
.L_x_11174:
[----:B------:R-:W-:Y:S05]  /*4200*/  BSYNC B1 ;  /* 0x0000000000017941 */ /* 0x000fea0003800000 */
.L_x_11173:
[----:B------:R-:W-:Y:S01]  /*4210*/  LEA R5, R0, 0x37800000, 0x17 ;  /* 0x3780000000057811 */ /* 0x000fe200078eb8ff */
[----:B------:R-:W-:-:S05]  /*4220*/  IMAD.SHL.U32 R0, R3, 0x200000, RZ ;  /* 0x0020000003007824 */ /* 0x000fca00078e00ff */
[----:B------:R-:W-:-:S07]  /*4230*/  LOP3.LUT R0, R5, R0, R6, 0xfe, !PT ;  /* 0x0000000005007212 */ /* 0x000fce00078efe06 */
.L_x_11172:
[----:B------:R-:W-:Y:S05]  /*4240*/  BSYNC B0 ;  /* 0x0000000000007941 */ /* 0x000fea0003800000 */
.L_x_11171:
[----:B------:R-:W-:-:S04]  /*4250*/  F2FP.BF16.F32.PACK_AB R0, RZ, R0 ;  /* 0x00000000ff00723e */ /* 0x000fc800000010ff */
[----:B------:R-:W-:Y:S01]  /*4260*/  PRMT R18, R0, 0x7610, R18 ;  /* 0x0000761000127816 */ /* 0x000fe20000000012 */
[----:B------:R-:W-:Y:S06]  /*4270*/  BRA `(.L_x_11147) ;  /* 0x0000000000b47947 */ /* 0x000fec0003800000 */
.L_x_11164:
        /* <DEDUP_REMOVED lines=14> */
.L_x_11178:
[----:B------:R-:W-:Y:S05]  /*4360*/  BSYNC B0 ;  /* 0x0000000000007941 */ /* 0x000fea0003800000 */
.L_x_11177:
[----:B------:R-:W-:-:S04]  /*4370*/  F2FP.BF16.F32.PACK_AB R0, RZ, R0 ;  /* 0x00000000ff00723e */ /* 0x000fc800000010ff */
[----:B------:R-:W-:Y:S01]  /*4380*/  PRMT R18, R0, 0x7610, R18 ;  /* 0x0000761000127816 */ /* 0x000fe20000000012 */
[----:B------:R-:W-:Y:S06]  /*4390*/  BRA `(.L_x_11147) ;  /* 0x00000000006c7947 */ /* 0x000fec0003800000 */
.L_x_11152:
        /* <DEDUP_REMOVED lines=16> */
.L_x_11179:
[----:B------:R-:W-:Y:S01]  /*44a0*/  PRMT R18, RZ, 0x7610, R18 ;  /* 0x00007610ff127816 */ /* 0x000fe20000000012 */
[----:B------:R-:W-:Y:S06]  /*44b0*/  BRA `(.L_x_11147) ;  /* 0x0000000000247947 */ /* 0x000fec0003800000 */
.L_x_11176:
[----:B------:R-:W2:Y:S02]  /*44c0*/  LDG.E.64 R4, desc[UR36][R4.64] ;  /* 0x0000002404047981 */ /* 0x000ea4000c1e1b00 */
[----:B--2---:R-:W0:Y:S02]  /*44d0*/  I2F.U64 R0, R4 ;  /* 0x0000000400007312 */ /* 0x004e240000301000 */
[----:B0-----:R-:W-:-:S04]  /*44e0*/  F2FP.BF16.F32.PACK_AB R0, RZ, R0 ;  /* 0x00000000ff00723e */ /* 0x001fc800000010ff */
[----:B------:R-:W-:Y:S01]  /*44f0*/  PRMT R18, R0, 0x7610, R18 ;  /* 0x0000761000127816 */ /* 0x000fe20000000012 */
[----:B------:R-:W-:Y:S06]  /*4500*/  BRA `(.L_x_11147) ;  /* 0x0000000000107947 */ /* 0x000fec0003800000 */
.L_x_11175:
[----:B------:R-:W2:Y:S02]  /*4510*/  LDG.E R4, desc[UR36][R4.64] ;  /* 0x0000002404047981 */ /* 0x000ea4000c1e1900 */
[----:B--2---:R-:W-:-:S04]  /*4520*/  I2FP.F32.U32 R0, R4 ;  /* 0x0000000400007245 */ /* 0x004fc80000201000 */
[----:B------:R-:W-:-:S04]  /*4530*/  F2FP.BF16.F32.PACK_AB R0, RZ, R0 ;  /* 0x00000000ff00723e */ /* 0x000fc800000010ff */
[----:B------:R-:W-:-:S07]  /*4540*/  PRMT R18, R0, 0x7610, R18 ;  /* 0x0000761000127816 */ /* 0x000fce0000000012 */
.L_x_11147:
[----:B------:R-:W-:Y:S05]  /*4550*/  BSYNC B6 ;  /* 0x0000000000067941 */ /* 0x000fea0003800000 */
.L_x_11146:
        /* <DEDUP_REMOVED lines=17> */
[----:B0-----:R-:W-:-:S07]  /*4670*/  @!P3 FMUL.FTZ R4, R0, 0.69314718246459960938 ;  /* 0x3f3172180004b820 */ /* 0x001fce0000410000 */
[----:B------:R-:W0:Y:S01]  /*4680*/  @!P0 MUFU.LG2 R5, R5 ;  /* 0x0000000500058308 */ /* 0x000e220000000c00 */
[----:B--2---:R-:W-:-:S07]  /*4690*/  @!P1 FMUL.FTZ R6, R24, 0.69314718246459960938 ;  /* 0x3f31721818069820 */ /* 0x004fce0000410000 */
[----:B------:R2:W4:Y:S01]  /*46a0*/  @!P3 F2F.BF16.F32 R3, R4 ;  /* 0x000000040003b304 */ /* 0x0005220000202000 */
[----:B---3--:R-:W-:-:S07]  /*46b0*/  @!P2 FMUL.FTZ R8, R7, 0.69314718246459960938 ;  /* 0x3f3172180708a820 */ /* 0x008fce0000410000 */
[----:B------:R2:W3:Y:S01]  /*46c0*/  @!P1 F2F.BF16.F32 R17, R6 ;  /* 0x0000000600119304 */ /* 0x0004e20000202000 */
[----:B0-----:R-:W-:-:S07]  /*46d0*/  @!P0 FMUL.FTZ R0, R5, 0.69314718246459960938 ;  /* 0x3f31721805008820 */ /* 0x001fce0000410000 */
        /* <DEDUP_REMOVED lines=26> */
.L_x_11185:
[----:B------:R-:W-:Y:S02]  /*4880*/  IMAD.U32 R5, R3, 0x10000, RZ ;  /* 0x0001000003057824 */ /* 0x000fe400078e00ff */
[----:B------:R-:W-:-:S04]  /*4890*/  IMAD.MOV.U32 R25, RZ, RZ, R23 ;  /* 0x000000ffff197224 */ /* 0x000fc800078e0017 */
[----:B------:R-:W1:Y:S02]  /*48a0*/  F2I.S64.TRUNC R4, R5 ;  /* 0x0000000500047311 */ /* 0x000e64000020d900 */
[----:B-1----:R1:W-:Y:S01]  /*48b0*/  STG.E.U8 desc[UR36][R8.64], R4 ;  /* 0x0000000408007986 */ /* 0x0023e2000c101124 */
[----:B------:R-:W-:Y:S05]  /*48c0*/  BRA `(.L_x_11181) ;  /* 0x0000000c00d47947 */ /* 0x000fea0003800000 */
.L_x_11184:
        /* <DEDUP_REMOVED lines=11> */
.L_x_11188:
[----:B------:R-:W-:Y:S02]  /*4980*/  IMAD.U32 R3, R3, 0x10000, RZ ;  /* 0x0001000003037824 */ /* 0x000fe400078e00ff */
[----:B------:R-:W-:-:S04]  /*4990*/  IMAD.MOV.U32 R25, RZ, RZ, R23 ;  /* 0x000000ffff197224 */ /* 0x000fc800078e0017 */
[----:B------:R-:W1:Y:S02]  /*49a0*/  F2I.FTZ.TRUNC.NTZ R3, R3 ;  /* 0x0000000300037305 */ /* 0x000e64000021f100 */
[----:B-1----:R1:W-:Y:S01]  /*49b0*/  STG.E desc[UR36][R8.64], R3 ;  /* 0x0000000308007986 */ /* 0x0023e2000c101924 */
[----:B------:R-:W-:Y:S05]  /*49c0*/  BRA `(.L_x_11181) ;  /* 0x0000000c00947947 */ /* 0x000fea0003800000 */
.L_x_11187:
[----:B------:R-:W-:Y:S02]  /*49d0*/  IMAD.U32 R3, R3, 0x10000, RZ ;  /* 0x0001000003037824 */ /* 0x000fe400078e00ff */
[----:B------:R-:W-:-:S04]  /*49e0*/  IMAD.MOV.U32 R25, RZ, RZ, R23 ;  /* 0x000000ffff197224 */ /* 0x000fc800078e0017 */
[----:B------:R-:W1:Y:S02]  /*49f0*/  F2I.FTZ.TRUNC.NTZ R3, R3 ;  /* 0x0000000300037305 */ /* 0x000e64000021f100 */
[----:B-1----:R1:W-:Y:S01]  /*4a00*/  STG.E.U16 desc[UR36][R8.64], R3 ;  /* 0x0000000308007986 */ /* 0x0023e2000c101524 */
[----:B------:R-:W-:Y:S05]  /*4a10*/  BRA `(.L_x_11181) ;  /* 0x0000000c00807947 */ /* 0x000fea0003800000 */
.L_x_11183:
        /* <DEDUP_REMOVED lines=10> */
.L_x_11190:
[----:B------:R-:W-:Y:S02]  /*4ac0*/  IMAD.U32 R0, R3, 0x10000, RZ ;  /* 0x0001000003007824 */ /* 0x000fe400078e00ff */
[----:B------:R-:W-:-:S03]  /*4ad0*/  IMAD.MOV.U32 R25, RZ, RZ, R23 ;  /* 0x000000ffff197224 */ /* 0x000fc600078e0017 */
[----:B------:R-:W-:-:S05]  /*4ae0*/  F2FP.F16.F32.PACK_AB R0, RZ, R0 ;  /* 0x00000000ff00723e */ /* 0x000fca00000000ff */
[----:B------:R1:W-:Y:S01]  /*4af0*/  STG.E.U16 desc[UR36][R8.64], R0 ;  /* 0x0000000008007986 */ /* 0x0003e2000c101524 */
[----:B------:R-:W-:Y:S05]  /*4b00*/  BRA `(.L_x_11181) ;  /* 0x0000000c00447947 */ /* 0x000fea0003800000 */
.L_x_11189:
        /* <DEDUP_REMOVED lines=11> */
.L_x_11192:
[----:B------:R-:W-:Y:S02]  /*4bc0*/  IMAD.U32 R3, R3, 0x10000, RZ ;  /* 0x0001000003037824 */ /* 0x000fe400078e00ff */
[----:B------:R-:W-:-:S03]  /*4bd0*/  IMAD.MOV.U32 R25, RZ, RZ, R23 ;  /* 0x000000ffff197224 */ /* 0x000fc600078e0017 */
[----:B------:R-:W-:-:S04]  /*4be0*/  F2FP.F16.F32.PACK_AB R3, RZ, R3 ;  /* 0x00000003ff03723e */ /* 0x000fc800000000ff */
[----:B------:R-:W-:-:S05]  /*4bf0*/  PRMT R3, R3, 0x5410, RZ ;  /* 0x0000541003037816 */ /* 0x000fca00000000ff */
[----:B------:R1:W-:Y:S01]  /*4c00*/  STG.E desc[UR36][R8.64], R3 ;  /* 0x0000000308007986 */ /* 0x0003e2000c101924 */
[----:B------:R-:W-:Y:S05]  /*4c10*/  BRA `(.L_x_11181) ;  /* 0x0000000c00007947 */ /* 0x000fea0003800000 */
.L_x_11191:
[----:B------:R-:W-:Y:S02]  /*4c20*/  IMAD.U32 R4, R3, 0x10000, RZ ;  /* 0x0001000003047824 */ /* 0x000fe400078e00ff */
[----:B------:R-:W-:Y:S02]  /*4c30*/  IMAD.MOV.U32 R25, RZ, RZ, R23 ;  /* 0x000000ffff197224 */ /* 0x000fe400078e0017 */
[----:B------:R-:W-:-:S06]  /*4c40*/  FMUL.FTZ R4, R4, 1 ;  /* 0x3f80000004047820 */ /* 0x000fcc0000410000 */
[----:B------:R-:W1:Y:S02]  /*4c50*/  F2F.F64.F32 R4, R4 ;  /* 0x0000000400047310 */ /* 0x000e640000201800 */
[----:B-1----:R1:W-:Y:S01]  /*4c60*/  STG.E.64 desc[UR36][R8.64], R4 ;  /* 0x0000000408007986 */ /* 0x0023e2000c101b24 */
[----:B------:R-:W-:Y:S05]  /*4c70*/  BRA `(.L_x_11181) ;  /* 0x0000000800e87947 */ /* 0x000fea0003800000 */
.L_x_11182:
        /* <DEDUP_REMOVED lines=14> */
.L_x_11195:
[----:B------:R-:W-:Y:S01]  /*4d60*/  IMAD.U32 R3, R3, 0x10000, RZ ;  /* 0x0001000003037824 */ /* 0x000fe200078e00ff */
[----:B------:R-:W-:Y:S01]  /*4d70*/  CS2R R6, SRZ ;  /* 0x0000000000067805 */ /* 0x000fe2000001ff00 */
[----:B------:R-:W-:Y:S02]  /*4d80*/  IMAD.MOV.U32 R25, RZ, RZ, R23 ;  /* 0x000000ffff197224 */ /* 0x000fe400078e0017 */
[----:B------:R-:W-:-:S04]  /*4d90*/  FMUL.FTZ R3, R3, 1 ;  /* 0x3f80000003037820 */ /* 0x000fc80000410000 */
[----:B------:R-:W1:Y:S02]  /*4da0*/  F2F.F64.F32 R4, R3 ;  /* 0x0000000300047310 */ /* 0x000e640000201800 */
[----:B-1----:R1:W-:Y:S01]  /*4db0*/  STG.E.128 desc[UR36][R8.64], R4 ;  /* 0x0000000408007986 */ /* 0x0023e2000c101d24 */
[----:B------:R-:W-:Y:S05]  /*4dc0*/  BRA `(.L_x_11181) ;  /* 0x0000000800947947 */ /* 0x000fea0003800000 */
.L_x_11194:
        /* <DEDUP_REMOVED lines=21> */
.L_x_11199:
[----:B------:R-:W-:Y:S05]  /*4f20*/  BSYNC B0 ;  /* 0x0000000000007941 */ /* 0x000fea0003800000 */
.L_x_11198:
[----:B------:R-:W-:Y:S01]  /*4f30*/  LOP3.LUT R5, R0, R5, RZ, 0xfc, !PT ;  /* 0x0000000500057212 */ /* 0x000fe200078efcff */
[----:B------:R-:W-:-:S04]  /*4f40*/  IMAD.MOV.U32 R25, RZ, RZ, R23 ;  /* 0x000000ffff197224 */ /* 0x000fc800078e0017 */
[----:B------:R1:W-:Y:S01]  /*4f50*/  STG.E.U8 desc[UR36][R8.64], R5 ;  /* 0x0000000508007986 */ /* 0x0003e2000c101124 */
[----:B------:R-:W-:Y:S05]  /*4f60*/  BRA `(.L_x_11181) ;  /* 0x00000008002c7947 */ /* 0x000fea0003800000 */
.L_x_11197:
        /* <DEDUP_REMOVED lines=13> */
.L_x_11201:
[----:B------:R-:W-:Y:S01]  /*5040*/  IMAD.MOV.U32 R0, RZ, RZ, 0x7f ;  /* 0x0000007fff007424 */ /* 0x000fe200078e00ff */
[----:B------:R-:W-:-:S04]  /*5050*/  ISETP.GT.U32.AND P0, PT, R3, 0x7f800000, PT ;  /* 0x7f8000000300780c */ /* 0x000fc80003f04070 */
[----:B------:R-:W-:-:S09]  /*5060*/  SEL R0, R0, 0x7c, P0 ;  /* 0x0000007c00007807 */ /* 0x000fd20000000000 */
.L_x_11202:
[----:B------:R-:W-:Y:S05]  /*5070*/  BSYNC B0 ;  /* 0x0000000000007941 */ /* 0x000fea0003800000 */
.L_x_11200:
[----:B------:R-:W-:Y:S01]  /*5080*/  LOP3.LUT R3, R5, 0x80000000, RZ, 0xc0, !PT ;  /* 0x8000000005037812 */ /* 0x000fe200078ec0ff */
[----:B------:R-:W-:-:S03]  /*5090*/  IMAD.MOV.U32 R25, RZ, RZ, R23 ;  /* 0x000000ffff197224 */ /* 0x000fc600078e0017 */
[----:B------:R-:W-:-:S04]  /*50a0*/  SHF.R.U32.HI R3, RZ, 0x18, R3 ;  /* 0x00000018ff037819 */ /* 0x000fc80000011603 */
[----:B------:R-:W-:-:S05]  /*50b0*/  LOP3.LUT R3, R0, R3, RZ, 0xfc, !PT ;  /* 0x0000000300037212 */ /* 0x000fca00078efcff */
[----:B------:R1:W-:Y:S01]  /*50c0*/  STG.E.U8 desc[UR36][R8.64], R3 ;  /* 0x0000000308007986 */ /* 0x0003e2000c101124 */
[----:B------:R-:W-:Y:S05]  /*50d0*/  BRA `(.L_x_11181) ;  /* 0x0000000400d07947 */ /* 0x000fea0003800000 */
.L_x_11196:
[----:B------:R1:W-:Y:S01]  /*50e0*/  STG.E.U16 desc[UR36][R8.64], R3 ;  /* 0x0000000308007986 */ /* 0x0003e2000c101524 */
[----:B------:R-:W-:Y:S01]  /*50f0*/  IMAD.MOV.U32 R25, RZ, RZ, R23 ;  /* 0x000000ffff197224 */ /* 0x000fe200078e0017 */
[----:B------:R-:W-:Y:S06]  /*5100*/  BRA `(.L_x_11181) ;  /* 0x0000000400c47947 */ /* 0x000fec0003800000 */
.L_x_11193:
        /* <DEDUP_REMOVED lines=13> */
.L_x_11205:
        /* <DEDUP_REMOVED lines=17> */
.L_x_11208:
[----:B------:R-:W-:-:S04]  /*52f0*/  LOP3.LUT R3, R5, 0x80000000, RZ, 0xc0, !PT ;  /* 0x8000000005037812 */ /* 0x000fc800078ec0ff */
[----:B------:R-:W-:-:S04]  /*5300*/  SHF.R.U32.HI R3, RZ, 0x18, R3 ;  /* 0x00000018ff037819 */ /* 0x000fc80000011603 */
[----:B------:R-:W-:-:S04]  /*5310*/  LOP3.LUT R0, R0, R3, RZ, 0xfc, !PT ;  /* 0x0000000300007212 */ /* 0x000fc800078efcff */
[----:B------:R-:W-:-:S07]  /*5320*/  PRMT R4, R0, 0x7610, R4 ;  /* 0x0000761000047816 */ /* 0x000fce0000000004 */
.L_x_11207:
[----:B------:R-:W-:Y:S05]  /*5330*/  BSYNC B0 ;  /* 0x0000000000007941 */ /* 0x000fea0003800000 */
.L_x_11206:
[----:B------:R1:W-:Y:S01]  /*5340*/  STG.E.U8 desc[UR36][R8.64], R4 ;  /* 0x0000000408007986 */ /* 0x0003e2000c101124 */
[----:B------:R-:W-:Y:S01]  /*5350*/  IMAD.MOV.U32 R25, RZ, RZ, R23 ;  /* 0x000000ffff197224 */ /* 0x000fe200078e0017 */
[----:B------:R-:W-:Y:S06]  /*5360*/  BRA `(.L_x_11181) ;  /* 0x00000004002c7947 */ /* 0x000fec0003800000 */
.L_x_11204:
        /* <DEDUP_REMOVED lines=17> */
.L_x_11211:
[----:B------:R-:W-:-:S04]  /*5480*/  LOP3.LUT R3, R5, 0x80000000, RZ, 0xc0, !PT ;  /* 0x8000000005037812 */ /* 0x000fc800078ec0ff */
[----:B------:R-:W-:-:S04]  /*5490*/  SHF.R.U32.HI R3, RZ, 0x18, R3 ;  /* 0x00000018ff037819 */ /* 0x000fc80000011603 */
[----:B------:R-:W-:-:S04]  /*54a0*/  LOP3.LUT R0, R0, R3, RZ, 0xfc, !PT ;  /* 0x0000000300007212 */ /* 0x000fc800078efcff */
[----:B------:R-:W-:-:S07]  /*54b0*/  PRMT R4, R0, 0x7610, R4 ;  /* 0x0000761000047816 */ /* 0x000fce0000000004 */
.L_x_11210:
[----:B------:R-:W-:Y:S05]  /*54c0*/  BSYNC B0 ;  /* 0x0000000000007941 */ /* 0x000fea0003800000 */
.L_x_11209:
[----:B------:R1:W-:Y:S01]  /*54d0*/  STG.E.U8 desc[UR36][R8.64], R4 ;  /* 0x0000000408007986 */ /* 0x0003e2000c101124 */
[----:B------:R-:W-:Y:S01]  /*54e0*/  IMAD.MOV.U32 R25, RZ, RZ, R23 ;  /* 0x000000ffff197224 */ /* 0x000fe200078e0017 */
[----:B------:R-:W-:Y:S06]  /*54f0*/  BRA `(.L_x_11181) ;  /* 0x0000000000c87947 */ /* 0x000fec0003800000 */
.L_x_11203:
        /* <DEDUP_REMOVED lines=23> */
.L_x_11186:
        /* <DEDUP_REMOVED lines=16> */
.L_x_11214:
[----:B------:R-:W-:Y:S01]  /*5770*/  IMAD.MOV.U32 R25, RZ, RZ, R23 ;  /* 0x000000ffff197224 */ /* 0x000fe200078e0017 */
[----:B------:R-:W-:Y:S06]  /*5780*/  BRA `(.L_x_11181) ;  /* 0x0000000000247947 */ /* 0x000fec0003800000 */
.L_x_11213:
[----:B------:R-:W-:Y:S02]  /*5790*/  IMAD.U32 R4, R3, 0x10000, RZ ;  /* 0x0001000003047824 */ /* 0x000fe400078e00ff */
[----:B------:R-:W-:-:S04]  /*57a0*/  IMAD.MOV.U32 R25, RZ, RZ, R23 ;  /* 0x000000ffff197224 */ /* 0x000fc800078e0017 */
[----:B------:R-:W1:Y:S02]  /*57b0*/  F2I.U64.TRUNC R4, R4 ;  /* 0x0000000400047311 */ /* 0x000e64000020d800 */
[----:B-1----:R4:W-:Y:S01]  /*57c0*/  STG.E.64 desc[UR36][R8.64], R4 ;  /* 0x0000000408007986 */ /* 0x0029e2000c101b24 */
[----:B------:R-:W-:Y:S05]  /*57d0*/  BRA `(.L_x_11181) ;  /* 0x0000000000107947 */ /* 0x000fea0003800000 */
.L_x_11212:
[----:B------:R-:W-:Y:S02]  /*57e0*/  IMAD.U32 R3, R3, 0x10000, RZ ;  /* 0x0001000003037824 */ /* 0x000fe400078e00ff */
[----:B------:R-:W-:-:S04]  /*57f0*/  IMAD.MOV.U32 R25, RZ, RZ, R23 ;  /* 0x000000ffff197224 */ /* 0x000fc800078e0017 */
[----:B------:R-:W1:Y:S02]  /*5800*/  F2I.FTZ.U32.TRUNC.NTZ R3, R3 ;  /* 0x0000000300037305 */ /* 0x000e64000021f000 */
[----:B-1----:R1:W-:Y:S02]  /*5810*/  STG.E desc[UR36][R8.64], R3 ;  /* 0x0000000308007986 */ /* 0x0023e4000c101924 */
.L_x_11181:
[----:B------:R-:W-:Y:S05]  /*5820*/  BSYNC B6 ;  /* 0x0000000000067941 */ /* 0x000fea0003800000 */
.L_x_11180:
        /* <DEDUP_REMOVED lines=25> */
.L_x_11220:
[----:B0-----:R-:W-:-:S06]  /*59c0*/  IMAD.U32 R5, R22, 0x10000, RZ ;  /* 0x0001000016057824 */ /* 0x001fcc00078e00ff */
[----:B------:R-:W0:Y:S02]  /*59d0*/  F2I.S64.TRUNC R4, R5 ;  /* 0x0000000500047311 */ /* 0x000e24000020d900 */
[----:B0-----:R0:W-:Y:S01]  /*59e0*/  STG.E.U8 desc[UR36][R8.64], R4 ;  /* 0x0000000408007986 */ /* 0x0011e2000c101124 */
[----:B------:R-:W-:Y:S05]  /*59f0*/  BRA `(.L_x_11222) ;  /* 0x0000000c00847947 */ /* 0x000fea0003800000 */
.L_x_11219:
        /* <DEDUP_REMOVED lines=10> */
.L_x_11224:
[----:B0-----:R-:W-:-:S04]  /*5aa0*/  IMAD.U32 R22, R22, 0x10000, RZ ;  /* 0x0001000016167824 */ /* 0x001fc800078e00ff */
[----:B------:R-:W0:Y:S02]  /*5ab0*/  F2I.FTZ.TRUNC.NTZ R3, R22 ;  /* 0x0000001600037305 */ /* 0x000e24000021f100 */
[----:B0-----:R0:W-:Y:S01]  /*5ac0*/  STG.E desc[UR36][R8.64], R3 ;  /* 0x0000000308007986 */ /* 0x0011e2000c101924 */
[----:B------:R-:W-:Y:S05]  /*5ad0*/  BRA `(.L_x_11222) ;  /* 0x0000000c004c7947 */ /* 0x000fea0003800000 */
.L_x_11223:
[----:B0-----:R-:W-:-:S04]  /*5ae0*/  IMAD.U32 R22, R22, 0x10000, RZ ;  /* 0x0001000016167824 */ /* 0x001fc800078e00ff */
[----:B------:R-:W0:Y:S02]  /*5af0*/  F2I.FTZ.TRUNC.NTZ R3, R22 ;  /* 0x0000001600037305 */ /* 0x000e24000021f100 */
[----:B0-----:R0:W-:Y:S01]  /*5b00*/  STG.E.U16 desc[UR36][R8.64], R3 ;  /* 0x0000000308007986 */ /* 0x0011e2000c101524 */
[----:B------:R-:W-:Y:S05]  /*5b10*/  BRA `(.L_x_11222) ;  /* 0x0000000c003c7947 */ /* 0x000fea0003800000 */
.L_x_11218:
        /* <DEDUP_REMOVED lines=9> */
.L_x_11226:
[----:B0-----:R-:W-:-:S05]  /*5bb0*/  IMAD.U32 R0, R22, 0x10000, RZ ;  /* 0x0001000016007824 */ /* 0x001fca00078e00ff */
[----:B------:R-:W-:-:S05]  /*5bc0*/  F2FP.F16.F32.PACK_AB R0, RZ, R0 ;  /* 0x00000000ff00723e */ /* 0x000fca00000000ff */
[----:B------:R0:W-:Y:S01]  /*5bd0*/  STG.E.U16 desc[UR36][R8.64], R0 ;  /* 0x0000000008007986 */ /* 0x0001e2000c101524 */
[----:B------:R-:W-:Y:S05]  /*5be0*/  BRA `(.L_x_11222) ;  /* 0x0000000c00087947 */ /* 0x000fea0003800000 */
.L_x_11225:
        /* <DEDUP_REMOVED lines=10> */
.L_x_11228:
[----:B0-----:R-:W-:-:S05]  /*5c90*/  IMAD.U32 R22, R22, 0x10000, RZ ;  /* 0x0001000016167824 */ /* 0x001fca00078e00ff */
[----:B------:R-:W-:-:S04]  /*5ca0*/  F2FP.F16.F32.PACK_AB R3, RZ, R22 ;  /* 0x00000016ff03723e */ /* 0x000fc800000000ff */
[----:B------:R-:W-:-:S05]  /*5cb0*/  PRMT R3, R3, 0x5410, RZ ;  /* 0x0000541003037816 */ /* 0x000fca00000000ff */
[----:B------:R0:W-:Y:S01]  /*5cc0*/  STG.E desc[UR36][R8.64], R3 ;  /* 0x0000000308007986 */ /* 0x0001e2000c101924 */
[----:B------:R-:W-:Y:S05]  /*5cd0*/  BRA `(.L_x_11222) ;  /* 0x0000000800cc7947 */ /* 0x000fea0003800000 */
.L_x_11227:
[----:B0-----:R-:W-:-:S04]  /*5ce0*/  IMAD.U32 R4, R22, 0x10000, RZ ;  /* 0x0001000016047824 */ /* 0x001fc800078e00ff */
[----:B------:R-:W-:-:S06]  /*5cf0*/  FMUL.FTZ R4, R4, 1 ;  /* 0x3f80000004047820 */ /* 0x000fcc0000410000 */
[----:B------:R-:W0:Y:S02]  /*5d00*/  F2F.F64.F32 R4, R4 ;  /* 0x0000000400047310 */ /* 0x000e240000201800 */
[----:B0-----:R0:W-:Y:S01]  /*5d10*/  STG.E.64 desc[UR36][R8.64], R4 ;  /* 0x0000000408007986 */ /* 0x0011e2000c101b24 */
[----:B------:R-:W-:Y:S05]  /*5d20*/  BRA `(.L_x_11222) ;  /* 0x0000000800b87947 */ /* 0x000fea0003800000 */
.L_x_11217:
        /* <DEDUP_REMOVED lines=13> */
.L_x_11231:
[----:B0-----:R-:W-:Y:S01]  /*5e00*/  IMAD.U32 R22, R22, 0x10000, RZ ;  /* 0x0001000016167824 */ /* 0x001fe200078e00ff */
[----:B------:R-:W-:-:S03]  /*5e10*/  CS2R R6, SRZ ;  /* 0x0000000000067805 */ /* 0x000fc6000001ff00 */
[----:B------:R-:W-:-:S06]  /*5e20*/  FMUL.FTZ R4, R22, 1 ;  /* 0x3f80000016047820 */ /* 0x000fcc0000410000 */
[----:B------:R-:W0:Y:S02]  /*5e30*/  F2F.F64.F32 R4, R4 ;  /* 0x0000000400047310 */ /* 0x000e240000201800 */
[----:B0-----:R0:W-:Y:S01]  /*5e40*/  STG.E.128 desc[UR36][R8.64], R4 ;  /* 0x0000000408007986 */ /* 0x0011e2000c101d24 */
[----:B------:R-:W-:Y:S05]  /*5e50*/  BRA `(.L_x_11222) ;  /* 0x00000008006c7947 */ /* 0x000fea0003800000 */
.L_x_11230:
        /* <DEDUP_REMOVED lines=21> */
.L_x_11235:
[----:B------:R-:W-:Y:S05]  /*5fb0*/  BSYNC B0 ;  /* 0x0000000000007941 */ /* 0x000fea0003800000 */
.L_x_11234:
[----:B------:R-:W-:-:S05]  /*5fc0*/  LOP3.LUT R5, R0, R5, RZ, 0xfc, !PT ;  /* 0x0000000500057212 */ /* 0x000fca00078efcff */
[----:B------:R0:W-:Y:S01]  /*5fd0*/  STG.E.U8 desc[UR36][R8.64], R5 ;  /* 0x0000000508007986 */ /* 0x0001e2000c101124 */
[----:B------:R-:W-:Y:S05]  /*5fe0*/  BRA `(.L_x_11222) ;  /* 0x0000000800087947 */ /* 0x000fea0003800000 */
.L_x_11233:
        /* <DEDUP_REMOVED lines=13> */
.L_x_11237:
[----:B------:R-:W-:Y:S01]  /*60c0*/  IMAD.MOV.U32 R0, RZ, RZ, 0x7f ;  /* 0x0000007fff007424 */ /* 0x000fe200078e00ff */
[----:B------:R-:W-:-:S04]  /*60d0*/  ISETP.GT.U32.AND P0, PT, R3, 0x7f800000, PT ;  /* 0x7f8000000300780c */ /* 0x000fc80003f04070 */
[----:B------:R-:W-:-:S09]  /*60e0*/  SEL R0, R0, 0x7c, P0 ;  /* 0x0000007c00007807 */ /* 0x000fd20000000000 */
.L_x_11238:
[----:B------:R-:W-:Y:S05]  /*60f0*/  BSYNC B0 ;  /* 0x0000000000007941 */ /* 0x000fea0003800000 */
.L_x_11236:
[----:B------:R-:W-:-:S04]  /*6100*/  LOP3.LUT R3, R5, 0x80000000, RZ, 0xc0, !PT ;  /* 0x8000000005037812 */ /* 0x000fc800078ec0ff */
[----:B------:R-:W-:-:S04]  /*6110*/  SHF.R.U32.HI R3, RZ, 0x18, R3 ;  /* 0x00000018ff037819 */ /* 0x000fc80000011603 */
[----:B------:R-:W-:-:S05]  /*6120*/  LOP3.LUT R3, R0, R3, RZ, 0xfc, !PT ;  /* 0x0000000300037212 */ /* 0x000fca00078efcff */
[----:B------:R0:W-:Y:S01]  /*6130*/  STG.E.U8 desc[UR36][R8.64], R3 ;  /* 0x0000000308007986 */ /* 0x0001e2000c101124 */
[----:B------:R-:W-:Y:S05]  /*6140*/  BRA `(.L_x_11222) ;  /* 0x0000000400b07947 */ /* 0x000fea0003800000 */
.L_x_11232:
[----:B0-----:R0:W-:Y:S01]  /*6150*/  STG.E.U16 desc[UR36][R8.64], R22 ;  /* 0x0000001608007986 */ /* 0x0011e2000c101524 */
[----:B------:R-:W-:Y:S05]  /*6160*/  BRA `(.L_x_11222) ;  /* 0x0000000400a87947 */ /* 0x000fea0003800000 */
.L_x_11229:
        /* <DEDUP_REMOVED lines=12> */
.L_x_11241:
        /* <DEDUP_REMOVED lines=17> */
.L_x_11244:
[----:B------:R-:W-:-:S04]  /*6340*/  LOP3.LUT R3, R5, 0x80000000, RZ, 0xc0, !PT ;  /* 0x8000000005037812 */ /* 0x000fc800078ec0ff */
[----:B------:R-:W-:-:S04]  /*6350*/  SHF.R.U32.HI R3, RZ, 0x18, R3 ;  /* 0x00000018ff037819 */ /* 0x000fc80000011603 */
[----:B------:R-:W-:-:S04]  /*6360*/  LOP3.LUT R0, R0, R3, RZ, 0xfc, !PT ;  /* 0x0000000300007212 */ /* 0x000fc800078efcff */
[----:B------:R-:W-:-:S07]  /*6370*/  PRMT R4, R0, 0x7610, R4 ;  /* 0x0000761000047816 */ /* 0x000fce0000000004 */
.L_x_11243:
[----:B------:R-:W-:Y:S05]  /*6380*/  BSYNC B0 ;  /* 0x0000000000007941 */ /* 0x000fea0003800000 */
.L_x_11242:
[----:B------:R3:W-:Y:S01]  /*6390*/  STG.E.U8 desc[UR36][R8.64], R4 ;  /* 0x0000000408007986 */ /* 0x0007e2000c101124 */
[----:B------:R-:W-:Y:S05]  /*63a0*/  BRA `(.L_x_11222) ;  /* 0x0000000400187947 */ /* 0x000fea0003800000 */
.L_x_11240:
        /* <DEDUP_REMOVED lines=17> */
.L_x_11247:
[----:B------:R-:W-:-:S04]  /*64c0*/  LOP3.LUT R3, R5, 0x80000000, RZ, 0xc0, !PT ;  /* 0x8000000005037812 */ /* 0x000fc800078ec0ff */
[----:B------:R-:W-:-:S04]  /*64d0*/  SHF.R.U32.HI R3, RZ, 0x18, R3 ;  /* 0x00000018ff037819 */ /* 0x000fc80000011603 */
[----:B------:R-:W-:-:S04]  /*64e0*/  LOP3.LUT R0, R0, R3, RZ, 0xfc, !PT ;  /* 0x0000000300007212 */ /* 0x000fc800078efcff */
[----:B------:R-:W-:-:S07]  /*64f0*/  PRMT R4, R0, 0x7610, R4 ;  /* 0x0000761000047816 */ /* 0x000fce0000000004 */
.L_x_11246:
[----:B------:R-:W-:Y:S05]  /*6500*/  BSYNC B0 ;  /* 0x0000000000007941 */ /* 0x000fea0003800000 */
.L_x_11245:
[----:B------:R0:W-:Y:S01]  /*6510*/  STG.E.U8 desc[UR36][R8.64], R4 ;  /* 0x0000000408007986 */ /* 0x0001e2000c101124 */
[----:B------:R-:W-:Y:S05]  /*6520*/  BRA `(.L_x_11222) ;  /* 0x0000000000b87947 */ /* 0x000fea0003800000 */
.L_x_11239:
        /* <DEDUP_REMOVED lines=22> */
.L_x_11221:
        /* <DEDUP_REMOVED lines=16> */
.L_x_11250:
[----:B------:R-:W-:Y:S05]  /*6790*/  BRA `(.L_x_11222) ;  /* 0x00000000001c7947 */ /* 0x000fea0003800000 */
.L_x_11249:
[----:B0-----:R-:W-:-:S06]  /*67a0*/  IMAD.U32 R4, R22, 0x10000, RZ ;  /* 0x0001000016047824 */ /* 0x001fcc00078e00ff */
[----:B------:R-:W0:Y:S02]  /*67b0*/  F2I.U64.TRUNC R4, R4 ;  /* 0x0000000400047311 */ /* 0x000e24000020d800 */
[----:B0-----:R2:W-:Y:S01]  /*67c0*/  STG.E.64 desc[UR36][R8.64], R4 ;  /* 0x0000000408007986 */ /* 0x0015e2000c101b24 */
[----:B------:R-:W-:Y:S05]  /*67d0*/  BRA `(.L_x_11222) ;  /* 0x00000000000c7947 */ /* 0x000fea0003800000 */
.L_x_11248:
[----:B0-----:R-:W-:-:S04]  /*67e0*/  IMAD.U32 R22, R22, 0x10000, RZ ;  /* 0x0001000016167824 */ /* 0x001fc800078e00ff */
[----:B------:R-:W0:Y:S02]  /*67f0*/  F2I.FTZ.U32.TRUNC.NTZ R3, R22 ;  /* 0x0000001600037305 */ /* 0x000e24000021f000 */
[----:B0-----:R0:W-:Y:S02]  /*6800*/  STG.E desc[UR36][R8.64], R3 ;  /* 0x0000000308007986 */ /* 0x0011e4000c101924 */
.L_x_11222:
        /* <DEDUP_REMOVED lines=25> */
.L_x_11254:
[----:B------:R-:W-:-:S06]  /*69a0*/  IMAD.U32 R5, R17, 0x10000, RZ ;  /* 0x0001000011057824 */ /* 0x000fcc00078e00ff */
[----:B------:R-:W0:Y:S02]  /*69b0*/  F2I.S64.TRUNC R4, R5 ;  /* 0x0000000500047311 */ /* 0x000e24000020d900 */
[----:B0-----:R3:W-:Y:S01]  /*69c0*/  STG.E.U8 desc[UR36][R8.64], R4 ;  /* 0x0000000408007986 */ /* 0x0017e2000c101124 */
[----:B------:R-:W-:Y:S05]  /*69d0*/  BRA `(.L_x_11256) ;  /* 0x0000000c00847947 */ /* 0x000fea0003800000 */
.L_x_11253:
        /* <DEDUP_REMOVED lines=10> */
.L_x_11258:
[----:B------:R-:W-:-:S06]  /*6a80*/  IMAD.U32 R17, R17, 0x10000, RZ ;  /* 0x0001000011117824 */ /* 0x000fcc00078e00ff */
[----:B------:R-:W0:Y:S02]  /*6a90*/  F2I.FTZ.TRUNC.NTZ R17, R17 ;  /* 0x0000001100117305 */ /* 0x000e24000021f100 */
[----:B0-----:R2:W-:Y:S01]  /*6aa0*/  STG.E desc[UR36][R8.64], R17 ;  /* 0x0000001108007986 */ /* 0x0015e2000c101924 */
[----:B------:R-:W-:Y:S05]  /*6ab0*/  BRA `(.L_x_11256) ;  /* 0x0000000c004c7947 */ /* 0x000fea0003800000 */
.L_x_11257:
[----:B------:R-:W-:-:S06]  /*6ac0*/  IMAD.U32 R17, R17, 0x10000, RZ ;  /* 0x0001000011117824 */ /* 0x000fcc00078e00ff */
[----:B------:R-:W0:Y:S02]  /*6ad0*/  F2I.FTZ.TRUNC.NTZ R17, R17 ;  /* 0x0000001100117305 */ /* 0x000e24000021f100 */
[----:B0-----:R0:W-:Y:S01]  /*6ae0*/  STG.E.U16 desc[UR36][R8.64], R17 ;  /* 0x0000001108007986 */ /* 0x0011e2000c101524 */
[----:B------:R-:W-:Y:S05]  /*6af0*/  BRA `(.L_x_11256) ;  /* 0x0000000c003c7947 */ /* 0x000fea0003800000 */
.L_x_11252:
        /* <DEDUP_REMOVED lines=9> */
.L_x_11260:
[----:B------:R-:W-:-:S05]  /*6b90*/  IMAD.U32 R0, R17, 0x10000, RZ ;  /* 0x0001000011007824 */ /* 0x000fca00078e00ff */
[----:B------:R-:W-:-:S05]  /*6ba0*/  F2FP.F16.F32.PACK_AB R0, RZ, R0 ;  /* 0x00000000ff00723e */ /* 0x000fca00000000ff */
[----:B------:R0:W-:Y:S01]  /*6bb0*/  STG.E.U16 desc[UR36][R8.64], R0 ;  /* 0x0000000008007986 */ /* 0x0001e2000c101524 */
[----:B------:R-:W-:Y:S05]  /*6bc0*/  BRA `(.L_x_11256) ;  /* 0x0000000c00087947 */ /* 0x000fea0003800000 */
.L_x_11259:
        /* <DEDUP_REMOVED lines=10> */
.L_x_11262:
[----:B------:R-:W-:-:S05]  /*6c70*/  IMAD.U32 R17, R17, 0x10000, RZ ;  /* 0x0001000011117824 */ /* 0x000fca00078e00ff */
[----:B------:R-:W-:-:S04]  /*6c80*/  F2FP.F16.F32.PACK_AB R3, RZ, R17 ;  /* 0x00000011ff03723e */ /* 0x000fc800000000ff */
[----:B------:R-:W-:-:S05]  /*6c90*/  PRMT R3, R3, 0x5410, RZ ;  /* 0x0000541003037816 */ /* 0x000fca00000000ff */
[----:B------:R0:W-:Y:S01]  /*6ca0*/  STG.E desc[UR36][R8.64], R3 ;  /* 0x0000000308007986 */ /* 0x0001e2000c101924 */
[----:B------:R-:W-:Y:S05]  /*6cb0*/  BRA `(.L_x_11256) ;  /* 0x0000000800cc7947 */ /* 0x000fea0003800000 */
.L_x_11261:
[----:B------:R-:W-:-:S04]  /*6cc0*/  IMAD.U32 R4, R17, 0x10000, RZ ;  /* 0x0001000011047824 */ /* 0x000fc800078e00ff */
[----:B------:R-:W-:-:S06]  /*6cd0*/  FMUL.FTZ R4, R4, 1 ;  /* 0x3f80000004047820 */ /* 0x000fcc0000410000 */
[----:B------:R-:W0:Y:S02]  /*6ce0*/  F2F.F64.F32 R4, R4 ;  /* 0x0000000400047310 */ /* 0x000e240000201800 */
[----:B0-----:R0:W-:Y:S01]  /*6cf0*/  STG.E.64 desc[UR36][R8.64], R4 ;  /* 0x0000000408007986 */ /* 0x0011e2000c101b24 */
[----:B------:R-:W-:Y:S05]  /*6d00*/  BRA `(.L_x_11256) ;  /* 0x0000000800b87947 */ /* 0x000fea0003800000 */
.L_x_11251:
        /* <DEDUP_REMOVED lines=13> */
.L_x_11265:
[----:B------:R-:W-:Y:S01]  /*6de0*/  IMAD.U32 R17, R17, 0x10000, RZ ;  /* 0x0001000011117824 */ /* 0x000fe200078e00ff */
[----:B------:R-:W-:-:S03]  /*6df0*/  CS2R R6, SRZ ;  /* 0x0000000000067805 */ /* 0x000fc6000001ff00 */
[----:B------:R-:W-:-:S06]  /*6e00*/  FMUL.FTZ R4, R17, 1 ;  /* 0x3f80000011047820 */ /* 0x000fcc0000410000 */
[----:B------:R-:W0:Y:S02]  /*6e10*/  F2F.F64.F32 R4, R4 ;  /* 0x0000000400047310 */ /* 0x000e240000201800 */
[----:B0-----:R0:W-:Y:S01]  /*6e20*/  STG.E.128 desc[UR36][R8.64], R4 ;  /* 0x0000000408007986 */ /* 0x0011e2000c101d24 */
[----:B------:R-:W-:Y:S05]  /*6e30*/  BRA `(.L_x_11256) ;  /* 0x00000008006c7947 */ /* 0x000fea0003800000 */
.L_x_11264:
        /* <DEDUP_REMOVED lines=21> */
.L_x_11269:
[----:B------:R-:W-:Y:S05]  /*6f90*/  BSYNC B0 ;  /* 0x0000000000007941 */ /* 0x000fea0003800000 */
.L_x_11268:
[----:B------:R-:W-:-:S05]  /*6fa0*/  LOP3.LUT R5, R0, R5, RZ, 0xfc, !PT ;  /* 0x0000000500057212 */ /* 0x000fca00078efcff */
[----:B------:R0:W-:Y:S01]  /*6fb0*/  STG.E.U8 desc[UR36][R8.64], R5 ;  /* 0x0000000508007986 */ /* 0x0001e2000c101124 */
[----:B------:R-:W-:Y:S05]  /*6fc0*/  BRA `(.L_x_11256) ;  /* 0x0000000800087947 */ /* 0x000fea0003800000 */
.L_x_11267:
        /* <DEDUP_REMOVED lines=13> */
.L_x_11271:
[----:B------:R-:W-:Y:S01]  /*70a0*/  IMAD.MOV.U32 R0, RZ, RZ, 0x7f ;  /* 0x0000007fff007424 */ /* 0x000fe200078e00ff */
[----:B------:R-:W-:-:S04]  /*70b0*/  ISETP.GT.U32.AND P0, PT, R3, 0x7f800000, PT ;  /* 0x7f8000000300780c */ /* 0x000fc80003f04070 */
[----:B------:R-:W-:-:S09]  /*70c0*/  SEL R0, R0, 0x7c, P0 ;  /* 0x0000007c00007807 */ /* 0x000fd20000000000 */
.L_x_11272:
[----:B------:R-:W-:Y:S05]  /*70d0*/  BSYNC B0 ;  /* 0x0000000000007941 */ /* 0x000fea0003800000 */
.L_x_11270:
[----:B------:R-:W-:-:S04]  /*70e0*/  LOP3.LUT R3, R17, 0x80000000, RZ, 0xc0, !PT ;  /* 0x8000000011037812 */ /* 0x000fc800078ec0ff */
[----:B------:R-:W-:-:S04]  /*70f0*/  SHF.R.U32.HI R3, RZ, 0x18, R3 ;  /* 0x00000018ff037819 */ /* 0x000fc80000011603 */
[----:B------:R-:W-:-:S05]  /*7100*/  LOP3.LUT R3, R0, R3, RZ, 0xfc, !PT ;  /* 0x0000000300037212 */ /* 0x000fca00078efcff */
[----:B------:R0:W-:Y:S01]  /*7110*/  STG.E.U8 desc[UR36][R8.64], R3 ;  /* 0x0000000308007986 */ /* 0x0001e2000c101124 */
[----:B------:R-:W-:Y:S05]  /*7120*/  BRA `(.L_x_11256) ;  /* 0x0000000400b07947 */ /* 0x000fea0003800000 */
.L_x_11266:
[----:B------:R0:W-:Y:S01]  /*7130*/  STG.E.U16 desc[UR36][R8.64], R17 ;  /* 0x0000001108007986 */ /* 0x0001e2000c101524 */
[----:B------:R-:W-:Y:S05]  /*7140*/  BRA `(.L_x_11256) ;  /* 0x0000000400a87947 */ /* 0x000fea0003800000 */
.L_x_11263:
        /* <DEDUP_REMOVED lines=12> */
.L_x_11275:
        /* <DEDUP_REMOVED lines=17> */
.L_x_11278:
[----:B------:R-:W-:-:S04]  /*7320*/  LOP3.LUT R3, R17, 0x80000000, RZ, 0xc0, !PT ;  /* 0x8000000011037812 */ /* 0x000fc800078ec0ff */
[----:B------:R-:W-:-:S04]  /*7330*/  SHF.R.U32.HI R3, RZ, 0x18, R3 ;  /* 0x00000018ff037819 */ /* 0x000fc80000011603 */
[----:B------:R-:W-:-:S04]  /*7340*/  LOP3.LUT R0, R0, R3, RZ, 0xfc, !PT ;  /* 0x0000000300007212 */ /* 0x000fc800078efcff */
[----:B------:R-:W-:-:S07]  /*7350*/  PRMT R4, R0, 0x7610, R4 ;  /* 0x0000761000047816 */ /* 0x000fce0000000004 */
.L_x_11277:
[----:B------:R-:W-:Y:S05]  /*7360*/  BSYNC B0 ;  /* 0x0000000000007941 */ /* 0x000fea0003800000 */
.L_x_11276:
[----:B------:R0:W-:Y:S01]  /*7370*/  STG.E.U8 desc[UR36][R8.64], R4 ;  /* 0x0000000408007986 */ /* 0x0001e2000c101124 */
[----:B------:R-:W-:Y:S05]  /*7380*/  BRA `(.L_x_11256) ;  /* 0x0000000400187947 */ /* 0x000fea0003800000 */
.L_x_11274:
        /* <DEDUP_REMOVED lines=17> */
.L_x_11281:
[----:B------:R-:W-:-:S04]  /*74a0*/  LOP3.LUT R3, R17, 0x80000000, RZ, 0xc0, !PT ;  /* 0x8000000011037812 */ /* 0x000fc800078ec0ff */
[----:B------:R-:W-:-:S04]  /*74b0*/  SHF.R.U32.HI R3, RZ, 0x18, R3 ;  /* 0x00000018ff037819 */ /* 0x000fc80000011603 */
[----:B------:R-:W-:-:S04]  /*74c0*/  LOP3.LUT R0, R0, R3, RZ, 0xfc, !PT ;  /* 0x0000000300007212 */ /* 0x000fc800078efcff */
[----:B------:R-:W-:-:S07]  /*74d0*/  PRMT R4, R0, 0x7610, R4 ;  /* 0x0000761000047816 */ /* 0x000fce0000000004 */
.L_x_11280:
[----:B------:R-:W-:Y:S05]  /*74e0*/  BSYNC B0 ;  /* 0x0000000000007941 */ /* 0x000fea0003800000 */
.L_x_11279:
[----:B------:R0:W-:Y:S01]  /*74f0*/  STG.E.U8 desc[UR36][R8.64], R4 ;  /* 0x0000000408007986 */ /* 0x0001e2000c101124 */
[----:B------:R-:W-:Y:S05]  /*7500*/  BRA `(.L_x_11256) ;  /* 0x0000000000b87947 */ /* 0x000fea0003800000 */
.L_x_11273:
        /* <DEDUP_REMOVED lines=22> */
.L_x_11255:
        /* <DEDUP_REMOVED lines=16> */
.L_x_11284:
[----:B------:R-:W-:Y:S05]  /*7770*/  BRA `(.L_x_11256) ;  /* 0x00000000001c7947 */ /* 0x000fea0003800000 */
.L_x_11283:
[----:B------:R-:W-:-:S06]  /*7780*/  IMAD.U32 R4, R17, 0x10000, RZ ;  /* 0x0001000011047824 */ /* 0x000fcc00078e00ff */
[----:B------:R-:W0:Y:S02]  /*7790*/  F2I.U64.TRUNC R4, R4 ;  /* 0x0000000400047311 */ /* 0x000e24000020d800 */
[----:B0-----:R0:W-:Y:S01]  /*77a0*/  STG.E.64 desc[UR36][R8.64], R4 ;  /* 0x0000000408007986 */ /* 0x0011e2000c101b24 */
[----:B------:R-:W-:Y:S05]  /*77b0*/  BRA `(.L_x_11256) ;  /* 0x00000000000c7947 */ /* 0x000fea0003800000 */
.L_x_11282:
[----:B------:R-:W-:-:S06]  /*77c0*/  IMAD.U32 R17, R17, 0x10000, RZ ;  /* 0x0001000011117824 */ /* 0x000fcc00078e00ff */
[----:B------:R-:W0:Y:S02]  /*77d0*/  F2I.FTZ.U32.TRUNC.NTZ R17, R17 ;  /* 0x0000001100117305 */ /* 0x000e24000021f000 */
[----:B0-----:R0:W-:Y:S02]  /*77e0*/  STG.E desc[UR36][R8.64], R17 ;  /* 0x0000001108007986 */ /* 0x0011e4000c101924 */
.L_x_11256:
[----:B------:R-:W-:-:S07]  /*77f0*/  VIADD R25, R25, 0x80 ;  /* 0x0000008019197836 */ /* 0x000fce0000000000 */
.L_x_11216:
[----:B------:R-:W-:Y:S05]  /*7800*/  BSYNC B6 ;  /* 0x0000000000067941 */ /* 0x000fea0003800000 */
.L_x_11215:
        /* <DEDUP_REMOVED lines=23> */
.L_x_11288:
[----:B------:R-:W-:-:S06]  /*7980*/  IMAD.U32 R5, R19, 0x10000, RZ ;  /* 0x0001000013057824 */ /* 0x000fcc00078e00ff */
[----:B------:R-:W0:Y:S02]  /*7990*/  F2I.S64.TRUNC R4, R5 ;  /* 0x0000000500047311 */ /* 0x000e24000020d900 */
[----:B0-----:R-:W-:Y:S01]  /*79a0*/  STG.E.U8 desc[UR36][R2.64], R4 ;  /* 0x0000000402007986 */ /* 0x001fe2000c101124 */
[----:B------:R-:W-:Y:S05]  /*79b0*/  EXIT ;  /* 0x000000000000794d */ /* 0x000fea0003800000 */
.L_x_11287:
        /* <DEDUP_REMOVED lines=10> */
.L_x_11291:
[----:B------:R-:W-:-:S06]  /*7a60*/  IMAD.U32 R19, R19, 0x10000, RZ ;  /* 0x0001000013137824 */ /* 0x000fcc00078e00ff */
[----:B------:R-:W0:Y:S02]  /*7a70*/  F2I.FTZ.TRUNC.NTZ R19, R19 ;  /* 0x0000001300137305 */ /* 0x000e24000021f100 */
[----:B0-----:R-:W-:Y:S01]  /*7a80*/  STG.E desc[UR36][R2.64], R19 ;  /* 0x0000001302007986 */ /* 0x001fe2000c101924 */
[----:B------:R-:W-:Y:S05]  /*7a90*/  EXIT ;  /* 0x000000000000794d */ /* 0x000fea0003800000 */
.L_x_11290:
[----:B------:R-:W-:-:S06]  /*7aa0*/  IMAD.U32 R19, R19, 0x10000, RZ ;  /* 0x0001000013137824 */ /* 0x000fcc00078e00ff */
[----:B------:R-:W0:Y:S02]  /*7ab0*/  F2I.FTZ.TRUNC.NTZ R19, R19 ;  /* 0x0000001300137305 */ /* 0x000e24000021f100 */
[----:B0-----:R-:W-:Y:S01]  /*7ac0*/  STG.E.U16 desc[UR36][R2.64], R19 ;  /* 0x0000001302007986 */ /* 0x001fe2000c101524 */
[----:B------:R-:W-:Y:S05]  /*7ad0*/  EXIT ;  /* 0x000000000000794d */ /* 0x000fea0003800000 */
.L_x_11286:
        /* <DEDUP_REMOVED lines=9> */
.L_x_11293:
[----:B------:R-:W-:-:S05]  /*7b70*/  IMAD.U32 R0, R19, 0x10000, RZ ;  /* 0x0001000013007824 */ /* 0x000fca00078e00ff */
[----:B------:R-:W-:-:S05]  /*7b80*/  F2FP.F16.F32.PACK_AB R0, RZ, R0 ;  /* 0x00000000ff00723e */ /* 0x000fca00000000ff */
[----:B------:R-:W-:Y:S01]  /*7b90*/  STG.E.U16 desc[UR36][R2.64], R0 ;  /* 0x0000000002007986 */ /* 0x000fe2000c101524 */
[----:B------:R-:W-:Y:S05]  /*7ba0*/  EXIT ;  /* 0x000000000000794d */ /* 0x000fea0003800000 */
.L_x_11292:
        /* <DEDUP_REMOVED lines=10> */
.L_x_11295:
[----:B------:R-:W-:-:S05]  /*7c50*/  IMAD.U32 R19, R19, 0x10000, RZ ;  /* 0x0001000013137824 */ /* 0x000fca00078e00ff */
[----:B------:R-:W-:-:S04]  /*7c60*/  F2FP.F16.F32.PACK_AB R5, RZ, R19 ;  /* 0x00000013ff05723e */ /* 0x000fc800000000ff */
[----:B------:R-:W-:-:S05]  /*7c70*/  PRMT R5, R5, 0x5410, RZ ;  /* 0x0000541005057816 */ /* 0x000fca00000000ff */
[----:B------:R-:W-:Y:S01]  /*7c80*/  STG.E desc[UR36][R2.64], R5 ;  /* 0x0000000502007986 */ /* 0x000fe2000c101924 */
[----:B------:R-:W-:Y:S05]  /*7c90*/  EXIT ;  /* 0x000000000000794d */ /* 0x000fea0003800000 */
.L_x_11294:
[----:B------:R-:W-:-:S04]  /*7ca0*/  IMAD.U32 R4, R19, 0x10000, RZ ;  /* 0x0001000013047824 */ /* 0x000fc800078e00ff */
[----:B------:R-:W-:-:S06]  /*7cb0*/  FMUL.FTZ R4, R4, 1 ;  /* 0x3f80000004047820 */ /* 0x000fcc0000410000 */
[----:B------:R-:W0:Y:S02]  /*7cc0*/  F2F.F64.F32 R4, R4 ;  /* 0x0000000400047310 */ /* 0x000e240000201800 */
[----:B0-----:R-:W-:Y:S01]  /*7cd0*/  STG.E.64 desc[UR36][R2.64], R4 ;  /* 0x0000000402007986 */ /* 0x001fe2000c101b24 */
[----:B------:R-:W-:Y:S05]  /*7ce0*/  EXIT ;  /* 0x000000000000794d */ /* 0x000fea0003800000 */
.L_x_11285:
        /* <DEDUP_REMOVED lines=13> */
.L_x_11298:
[----:B------:R-:W-:Y:S01]  /*7dc0*/  IMAD.U32 R19, R19, 0x10000, RZ ;  /* 0x0001000013137824 */ /* 0x000fe200078e00ff */
[----:B------:R-:W-:-:S03]  /*7dd0*/  CS2R R6, SRZ ;  /* 0x0000000000067805 */ /* 0x000fc6000001ff00 */
[----:B------:R-:W-:-:S06]  /*7de0*/  FMUL.FTZ R4, R19, 1 ;  /* 0x3f80000013047820 */ /* 0x000fcc0000410000 */
[----:B------:R-:W0:Y:S02]  /*7df0*/  F2F.F64.F32 R4, R4 ;  /* 0x0000000400047310 */ /* 0x000e240000201800 */
[----:B0-----:R-:W-:Y:S01]  /*7e00*/  STG.E.128 desc[UR36][R2.64], R4 ;  /* 0x0000000402007986 */ /* 0x001fe2000c101d24 */
[----:B------:R-:W-:Y:S05]  /*7e10*/  EXIT ;  /* 0x000000000000794d */ /* 0x000fea0003800000 */
.L_x_11297:
        /* <DEDUP_REMOVED lines=21> */
.L_x_11302:
[----:B------:R-:W-:Y:S05]  /*7f70*/  BSYNC B0 ;  /* 0x0000000000007941 */ /* 0x000fea0003800000 */
.L_x_11301:
[----:B------:R-:W-:-:S05]  /*7f80*/  LOP3.LUT R5, R0, R5, RZ, 0xfc, !PT ;  /* 0x0000000500057212 */ /* 0x000fca00078efcff */
[----:B------:R-:W-:Y:S01]  /*7f90*/  STG.E.U8 desc[UR36][R2.64], R5 ;  /* 0x0000000502007986 */ /* 0x000fe2000c101124 */
[----:B------:R-:W-:Y:S05]  /*7fa0*/  EXIT ;  /* 0x000000000000794d */ /* 0x000fea0003800000 */
.L_x_11300:
        /* <DEDUP_REMOVED lines=13> */
.L_x_11304:
[----:B------:R-:W-:Y:S01]  /*8080*/  IMAD.MOV.U32 R0, RZ, RZ, 0x7f ;  /* 0x0000007fff007424 */ /* 0x000fe200078e00ff */
[----:B------:R-:W-:-:S04]  /*8090*/  ISETP.GT.U32.AND P0, PT, R4, 0x7f800000, PT ;  /* 0x7f8000000400780c */ /* 0x000fc80003f04070 */
[----:B------:R-:W-:-:S09]  /*80a0*/  SEL R0, R0, 0x7c, P0 ;  /* 0x0000007c00007807 */ /* 0x000fd20000000000 */
.L_x_11305:
[----:B------:R-:W-:Y:S05]  /*80b0*/  BSYNC B0 ;  /* 0x0000000000007941 */ /* 0x000fea0003800000 */
.L_x_11303:
[----:B------:R-:W-:-:S04]  /*80c0*/  LOP3.LUT R4, R19, 0x80000000, RZ, 0xc0, !PT ;  /* 0x8000000013047812 */ /* 0x000fc800078ec0ff */
[----:B------:R-:W-:-:S04]  /*80d0*/  SHF.R.U32.HI R5, RZ, 0x18, R4 ;  /* 0x00000018ff057819 */ /* 0x000fc80000011604 */
[----:B------:R-:W-:-:S05]  /*80e0*/  LOP3.LUT R5, R0, R5, RZ, 0xfc, !PT ;  /* 0x0000000500057212 */ /* 0x000fca00078efcff */
[----:B------:R-:W-:Y:S01]  /*80f0*/  STG.E.U8 desc[UR36][R2.64], R5 ;  /* 0x0000000502007986 */ /* 0x000fe2000c101124 */
[----:B------:R-:W-:Y:S05]  /*8100*/  EXIT ;  /* 0x000000000000794d */ /* 0x000fea0003800000 */
.L_x_11299:
[----:B------:R-:W-:Y:S01]  /*8110*/  STG.E.U16 desc[UR36][R2.64], R19 ;  /* 0x0000001302007986 */ /* 0x000fe2000c101524 */
[----:B------:R-:W-:Y:S05]  /*8120*/  EXIT ;  /* 0x000000000000794d */ /* 0x000fea0003800000 */
.L_x_11296:
        /* <DEDUP_REMOVED lines=12> */
.L_x_11308:
        /* <DEDUP_REMOVED lines=17> */
.L_x_11311:
[----:B------:R-:W-:-:S04]  /*8300*/  LOP3.LUT R0, R19, 0x80000000, RZ, 0xc0, !PT ;  /* 0x8000000013007812 */ /* 0x000fc800078ec0ff */
[----:B------:R-:W-:-:S04]  /*8310*/  SHF.R.U32.HI R5, RZ, 0x18, R0 ;  /* 0x00000018ff057819 */ /* 0x000fc80000011600 */
[----:B------:R-:W-:-:S04]  /*8320*/  LOP3.LUT R4, R4, R5, RZ, 0xfc, !PT ;  /* 0x0000000504047212 */ /* 0x000fc800078efcff */
[----:B------:R-:W-:-:S07]  /*8330*/  PRMT R0, R4, 0x7610, R0 ;  /* 0x0000761004007816 */ /* 0x000fce0000000000 */
.L_x_11310:
[----:B------:R-:W-:Y:S05]  /*8340*/  BSYNC B0 ;  /* 0x0000000000007941 */ /* 0x000fea0003800000 */
.L_x_11309:
[----:B------:R-:W-:Y:S01]  /*8350*/  STG.E.U8 desc[UR36][R2.64], R0 ;  /* 0x0000000002007986 */ /* 0x000fe2000c101124 */
[----:B------:R-:W-:Y:S05]  /*8360*/  EXIT ;  /* 0x000000000000794d */ /* 0x000fea0003800000 */
.L_x_11307:
        /* <DEDUP_REMOVED lines=17> */
.L_x_11314:
[----:B------:R-:W-:-:S04]  /*8480*/  LOP3.LUT R0, R19, 0x80000000, RZ, 0xc0, !PT ;  /* 0x8000000013007812 */ /* 0x000fc800078ec0ff */
[----:B------:R-:W-:-:S04]  /*8490*/  SHF.R.U32.HI R5, RZ, 0x18, R0 ;  /* 0x00000018ff057819 */ /* 0x000fc80000011600 */
[----:B------:R-:W-:-:S04]  /*84a0*/  LOP3.LUT R4, R4, R5, RZ, 0xfc, !PT ;  /* 0x0000000504047212 */ /* 0x000fc800078efcff */
[----:B------:R-:W-:-:S07]  /*84b0*/  PRMT R0, R4, 0x7610, R0 ;  /* 0x0000761004007816 */ /* 0x000fce0000000000 */
.L_x_11313:
[----:B------:R-:W-:Y:S05]  /*84c0*/  BSYNC B0 ;  /* 0x0000000000007941 */ /* 0x000fea0003800000 */
.L_x_11312:
[----:B------:R-:W-:Y:S01]  /*84d0*/  STG.E.U8 desc[UR36][R2.64], R0 ;  /* 0x0000000002007986 */ /* 0x000fe2000c101124 */
[----:B------:R-:W-:Y:S05]  /*84e0*/  EXIT ;  /* 0x000000000000794d */ /* 0x000fea0003800000 */
.L_x_11306:
        /* <DEDUP_REMOVED lines=22> */
.L_x_11289:
        /* <DEDUP_REMOVED lines=16> */
.L_x_11317:
[----:B------:R-:W-:Y:S05]  /*8750*/  EXIT ;  /* 0x000000000000794d */ /* 0x000fea0003800000 */
.L_x_11316:
[----:B------:R-:W-:-:S06]  /*8760*/  IMAD.U32 R4, R19, 0x10000, RZ ;  /* 0x0001000013047824 */ /* 0x000fcc00078e00ff */
[----:B------:R-:W0:Y:S02]  /*8770*/  F2I.U64.TRUNC R4, R4 ;  /* 0x0000000400047311 */ /* 0x000e24000020d800 */
[----:B0-----:R-:W-:Y:S01]  /*8780*/  STG.E.64 desc[UR36][R2.64], R4 ;  /* 0x0000000402007986 */ /* 0x001fe2000c101b24 */
[----:B------:R-:W-:Y:S05]  /*8790*/  EXIT ;  /* 0x000000000000794d */ /* 0x000fea0003800000 */
.L_x_11315:
[----:B------:R-:W-:-:S06]  /*87a0*/  IMAD.U32 R19, R19, 0x10000, RZ ;  /* 0x0001000013137824 */ /* 0x000fcc00078e00ff */
[----:B------:R-:W0:Y:S02]  /*87b0*/  F2I.FTZ.U32.TRUNC.NTZ R19, R19 ;  /* 0x0000001300137305 */ /* 0x000e24000021f000 */
[----:B0-----:R-:W-:Y:S01]  /*87c0*/  STG.E desc[UR36][R2.64], R19 ;  /* 0x0000001302007986 */ /* 0x001fe2000c101924 */
[----:B------:R-:W-:Y:S05]  /*87d0*/  EXIT ;  /* 0x000000000000794d */ /* 0x000fea0003800000 */
.L_x_11318:
        /* <DEDUP_REMOVED lines=10> */
.L_x_13350:


//--------------------- .text._ZN2at6native18elementwise_kernelILi128ELi4EZNS0_22gpu_kernel_impl_nocastIZZZNS0_15log_kernel_cudaERNS_18TensorIteratorBaseEENKUlvE0_clEvENKUlvE2_clEvEUlN3c108BFloat16EE_EEvS4_RKT_EUliE_EEviT1_ --------------------------
	.section	.text._ZN2at6native18elementwise_kernelILi128ELi4EZNS0_22gpu_kernel_impl_nocastIZZZNS0_15log_kernel_cudaERNS_18TensorIteratorBaseEENKUlvE0_clEvENKUlvE2_clEvEUlN3c108BFloat16EE_EEvS4_RKT_EUliE_EEviT1_,"ax",@progbits
	.align	128
        .global         _ZN2at6native18elementwise_kernelILi128ELi4EZNS0_22gpu_kernel_impl_nocastIZZZNS0_15log_kernel_cudaERNS_18TensorIteratorBaseEENKUlvE0_clEvENKUlvE2_clEvEUlN3c108BFloat16EE_EEvS4_RKT_EUliE_EEviT1_
        .type           _ZN2at6native18elementwise_kernelILi128ELi4EZNS0_22gpu_kernel_impl_nocastIZZZNS0_15log_kernel_cudaERNS_18TensorIteratorBaseEENKUlvE0_clEvENKUlvE2_clEvEUlN3c108BFloat16EE_EEvS4_RKT_EUliE_EEviT1_,@function
        .size           _ZN2at6native18elementwise_kernelILi128ELi4EZNS0_22gpu_kernel_impl_nocastIZZZNS0_15log_kernel_cudaERNS_18TensorIteratorBaseEENKUlvE0_clEvENKUlvE2_clEvEUlN3c108BFloat16EE_EEvS4_RKT_EUliE_EEviT1_,(.L_x_13351 - _ZN2at6native18elementwise_kernelILi128ELi4EZNS0_22gpu_kernel_impl_nocastIZZZNS0_15log_kernel_cudaERNS_18TensorIteratorBaseEENKUlvE0_clEvENKUlvE2_clEvEUlN3c108BFloat16EE_EEvS4_RKT_EUliE_EEviT1_)
        .other          _ZN2at6native18elementwise_kernelILi128ELi4EZNS0_22gpu_kernel_impl_nocastIZZZNS0_15log_kernel_cudaERNS_18TensorIteratorBaseEENKUlvE0_clEvENKUlvE2_clEvEUlN3c108BFloat16EE_EEvS4_RKT_EUliE_EEviT1_,@"STO_CUDA_ENTRY STV_DEFAULT"
_ZN2at6native18elementwise_kernelILi128ELi4EZNS0_22gpu_kernel_impl_nocastIZZZNS0_15log_kernel_cudaERNS_18TensorIteratorBaseEENKUlvE0_clEvENKUlvE2_clEvEUlN3c108BFloat16EE_EEvS4_RKT_EUliE_EEviT1_:
.text._ZN2at6native18elementwise_kernelILi128ELi4EZNS0_22gpu_kernel_impl_nocastIZZZNS0_15log_kernel_cudaERNS_18TensorIteratorBaseEENKUlvE0_clEvENKUlvE2_clEvEUlN3c108BFloat16EE_EEvS4_RKT_EUliE_EEviT1_:
        /* <DEDUP_REMOVED lines=311> */
.L_x_11321:
        /* <DEDUP_REMOVED lines=10> */
[----:B0-----:R-:W-:-:S05]  /*1410*/  FMUL.FTZ R7, R6, 0.69314718246459960938 ;  /* 0x3f31721806077820 */ /* 0x001fca0000410000 */
[----:B------:R-:W-:-:S05]  /*1420*/  F2FP.BF16.F32.PACK_AB R7, RZ, R7 ;  /* 0x00000007ff07723e */ /* 0x000fca00000010ff */
[----:B------:R0:W-:Y:S02]  /*1430*/  STG.E.U16 desc[UR4][R2.64], R7 ;  /* 0x0000000702007986 */ /* 0x0001e4000c101504 */
.L_x_11320:
[----:B------:R-:W-:Y:S05]  /*1440*/  BSYNC B0 ;  /* 0x0000000000007941 */ /* 0x000fea0003800000 */
.L_x_11319:
        /* <DEDUP_REMOVED lines=305> */
.L_x_11324:
        /* <DEDUP_REMOVED lines=11> */
[----:B0-----:R-:W-:-:S05]  /*2810*/  FMUL.FTZ R7, R6, 0.69314718246459960938 ;  /* 0x3f31721806077820 */ /* 0x001fca0000410000 */
        /* <DEDUP_REMOVED lines=305> */
.L_x_11325:
        /* <DEDUP_REMOVED lines=10> */
[----:B0-----:R-:W-:-:S05]  /*3bd0*/  FMUL.FTZ R7, R6, 0.69314718246459960938 ;  /* 0x3f31721806077820 */ /* 0x001fca0000410000 */
[----:B------:R-:W-:-:S05]  /*3be0*/  F2FP.BF16.F32.PACK_AB R7, RZ, R7 ;  /* 0x00000007ff07723e */ /* 0x000fca00000010ff */
[----:B------:R2:W-:Y:S02]  /*3bf0*/  STG.E.U16 desc[UR4][R2.64], R7 ;  /* 0x0000000702007986 */ /* 0x0005e4000c101504 */
.L_x_11323:
[----:B------:R-:W-:Y:S05]  /*3c00*/  BSYNC B0 ;  /* 0x0000000000007941 */ /* 0x000fea0003800000 */
.L_x_11322:
        /* <DEDUP_REMOVED lines=304> */
.L_x_11326:
        /* <DEDUP_REMOVED lines=9> */
[----:B0-----:R-:W-:-:S05]  /*4fa0*/  FMUL.FTZ R6, R0, 0.69314718246459960938 ;  /* 0x3f31721800067820 */ /* 0x001fca0000410000 */
[----:B------:R-:W-:-:S05]  /*4fb0*/  F2FP.BF16.F32.PACK_AB R6, RZ, R6 ;  /* 0x00000006ff06723e */ /* 0x000fca00000010ff */
[----:B------:R-:W-:Y:S01]  /*4fc0*/  STG.E.U16 desc[UR4][R2.64], R6 ;  /* 0x0000000602007986 */ /* 0x000fe2000c101504 */
[----:B------:R-:W-:Y:S05]  /*4fd0*/  EXIT ;  /* 0x000000000000794d */ /* 0x000fea0003800000 */
.L_x_11327:
        /* <DEDUP_REMOVED lines=10> */
.L_x_13351:


//--------------------- .text._ZN2at6native27unrolled_elementwise_kernelIZZZNS0_15log_kernel_cudaERNS_18TensorIteratorBaseEENKUlvE0_clEvENKUlvE2_clEvEUlN3c108BFloat16EE_St5arrayIPcLm2EELi4E23TrivialOffsetCalculatorILi1EjESD_NS0_6memory15LoadWithoutCastENSE_16StoreWithoutCastEEEviT_T0_T2_T3_T4_T5_ --------------------------
	.section	.text._ZN2at6native27unrolled_elementwise_kernelIZZZNS0_15log_kernel_cudaERNS_18TensorIteratorBaseEENKUlvE0_clEvENKUlvE2_clEvEUlN3c108BFloat16EE_St5arrayIPcLm2EELi4E23TrivialOffsetCalculatorILi1EjESD_NS0_6memory15LoadWithoutCastENSE_16StoreWithoutCastEEEviT_T0_T2_T3_T4_T5_,"ax",@progbits
	.align	128
        .global         _ZN2at6native27unrolled_elementwise_kernelIZZZNS0_15log_kernel_cudaERNS_18TensorIteratorBaseEENKUlvE0_clEvENKUlvE2_clEvEUlN3c108BFloat16EE_St5arrayIPcLm2EELi4E23TrivialOffsetCalculatorILi1EjESD_NS0_6memory15LoadWithoutCastENSE_16StoreWithoutCastEEEviT_T0_T2_T3_T4_T5_
        .type           _ZN2at6native27unrolled_elementwise_kernelIZZZNS0_15log_kernel_cudaERNS_18TensorIteratorBaseEENKUlvE0_clEvENKUlvE2_clEvEUlN3c108BFloat16EE_St5arrayIPcLm2EELi4E23TrivialOffsetCalculatorILi1EjESD_NS0_6memory15LoadWithoutCastENSE_16StoreWithoutCastEEEviT_T0_T2_T3_T4_T5_,@function
        .size           _ZN2at6native27unrolled_elementwise_kernelIZZZNS0_15log_kernel_cudaERNS_18TensorIteratorBaseEENKUlvE0_clEvENKUlvE2_clEvEUlN3c108BFloat16EE_St5arrayIPcLm2EELi4E23TrivialOffsetCalculatorILi1EjESD_NS0_6memory15LoadWithoutCastENSE_16StoreWithoutCastEEEviT_T0_T2_T3_T4_T5_,(.L_x_13352 - _ZN2at6native27unrolled_elementwise_kernelIZZZNS0_15log_kernel_cudaERNS_18TensorIteratorBaseEENKUlvE0_clEvENKUlvE2_clEvEUlN3c108BFloat16EE_St5arrayIPcLm2EELi4E23TrivialOffsetCalculatorILi1EjESD_NS0_6memory15LoadWithoutCastENSE_16StoreWithoutCastEEEviT_T0_T2_T3_T4_T5_)
        .other          _ZN2at6native27unrolled_elementwise_kernelIZZZNS0_15log_kernel_cudaERNS_18TensorIteratorBaseEENKUlvE0_clEvENKUlvE2_clEvEUlN3c108BFloat16EE_St5arrayIPcLm2EELi4E23TrivialOffsetCalculatorILi1EjESD_NS0_6memory15LoadWithoutCastENSE_16StoreWithoutCastEEEviT_T0_T2_T3_T4_T5_,@"STO_CUDA_ENTRY STV_DEFAULT"
_ZN2at6native27unrolled_elementwise_kernelIZZZNS0_15log_kernel_cudaERNS_18TensorIteratorBaseEENKUlvE0_clEvENKUlvE2_clEvEUlN3c108BFloat16EE_St5arrayIPcLm2EELi4E23TrivialOffsetCalculatorILi1EjESD_NS0_6memory15LoadWithoutCastENSE_16StoreWithoutCastEEEviT_T0_T2_T3_T4_T5_:
.text._ZN2at6native27unrolled_elementwise_kernelIZZZNS0_15log_kernel_cudaERNS_18TensorIteratorBaseEENKUlvE0_clEvENKUlvE2_clEvEUlN3c108BFloat16EE_St5arrayIPcLm2EELi4E23TrivialOffsetCalculatorILi1EjESD_NS0_6memory15LoadWithoutCastENSE_16StoreWithoutCastEEEviT_T0_T2_T3_T4_T5_:
        /* <DEDUP_REMOVED lines=49> */
[----:B0-----:R-:W-:-:S06]  /*0310*/  @!P0 FMUL.FTZ R11, R10, 0.69314718246459960938 ;  /* 0x3f3172180a0b8820 */ /* 0x001fcc0000410000 */
[----:B------:R-:W0:Y:S01]  /*0320*/  @!P2 MUFU.LG2 R14, R14 ;  /* 0x0000000e000ea308 */ /* 0x000e220000000c00 */
[----:B------:R-:W-:Y:S01]  /*0330*/  @!P0 F2FP.BF16.F32.PACK_AB R5, RZ, R11 ;  /* 0x0000000bff05823e */ /* 0x000fe200000010ff */
[----:B----4-:R-:W-:-:S04]  /*0340*/  @!P3 IMAD.U32 R18, R18, 0x10000, RZ ;  /* 0x000100001212b824 */ /* 0x010fc800078e00ff */
[----:B------:R1:W-:Y:S02]  /*0350*/  @!P0 STG.E.U16 desc[UR4][R6.64], R5 ;  /* 0x0000000506008986 */ /* 0x0003e4000c101504 */
[----:B------:R-:W2:Y:S01]  /*0360*/  @!P3 MUFU.LG2 R18, R18 ;  /* 0x000000120012b308 */ /* 0x000ea20000000c00 */
[----:B0-----:R-:W-:-:S05]  /*0370*/  @!P2 FMUL.FTZ R14, R14, 0.69314718246459960938 ;  /* 0x3f3172180e0ea820 */ /* 0x001fca0000410000 */
[----:B------:R-:W-:Y:S01]  /*0380*/  @!P2 F2FP.BF16.F32.PACK_AB R4, RZ, R14 ;  /* 0x0000000eff04a23e */ /* 0x000fe200000010ff */
[----:B--2---:R-:W-:-:S05]  /*0390*/  @!P3 FMUL.FTZ R18, R18, 0.69314718246459960938 ;  /* 0x3f3172181212b820 */ /* 0x004fca0000410000 */
        /* <DEDUP_REMOVED lines=13> */
.L_x_11329:
[----:B------:R-:W-:Y:S05]  /*0470*/  BSYNC B0 ;  /* 0x0000000000007941 */ /* 0x000fea0003800000 */
.L_x_11328:
[----:B-----5:R-:W-:Y:S01]  /*0480*/  @!P1 IMAD.U32 R8, R8, 0x10000, RZ ;  /* 0x0001000008089824 */ /* 0x020fe200078e00ff */
[----:B------:R-:W-:-:S05]  /*0490*/  ISETP.GE.AND P0, PT, R9, R2, PT ;  /* 0x000000020900720c */ /* 0x000fca0003f06270 */
[----:B------:R-:W1:Y:S08]  /*04a0*/  @!P1 MUFU.LG2 R8, R8 ;  /* 0x0000000800089308 */ /* 0x000e700000000c00 */
[----:B------:R-:W-:Y:S05]  /*04b0*/  @P0 EXIT ;  /* 0x000000000000094d */ /* 0x000fea0003800000 */
[----:B0-----:R-:W0:Y:S01]  /*04c0*/  LDC.64 R2, c[0x0][0x218] ;  /* 0x00008600ff027b82 */ /* 0x001e220000000a00 */
[----:B-1----:R-:W-:Y:S01]  /*04d0*/  @!P1 FMUL.FTZ R8, R8, 0.69314718246459960938 ;  /* 0x3f31721808089820 */ /* 0x002fe20000410000 */
[----:B------:R-:W-:-:S04]  /*04e0*/  LEA R9, R0, R9, 0x9 ;  /* 0x0000000900097211 */ /* 0x000fc800078e48ff */
[----:B------:R-:W-:Y:S01]  /*04f0*/  @!P1 F2FP.BF16.F32.PACK_AB R4, RZ, R8 ;  /* 0x00000008ff04923e */ /* 0x000fe200000010ff */
[----:B0-----:R-:W-:-:S05]  /*0500*/  IMAD.WIDE.U32 R2, R9, 0x2, R2 ;  /* 0x0000000209027825 */ /* 0x001fca00078e0002 */
[----:B------:R-:W-:Y:S01]  /*0510*/  STG.E.U16 desc[UR4][R2.64], R4 ;  /* 0x0000000402007986 */ /* 0x000fe2000c101504 */
[----:B------:R-:W-:Y:S05]  /*0520*/  EXIT ;  /* 0x000000000000794d */ /* 0x000fea0003800000 */
.L_x_11330:
        /* <DEDUP_REMOVED lines=13> */
.L_x_13352:


//--------------------- .text._ZN2at6native29vectorized_elementwise_kernelILi2EZZZNS0_15log_kernel_cudaERNS_18TensorIteratorBaseEENKUlvE0_clEvENKUlvE2_clEvEUlN3c108BFloat16EE_St5arrayIPcLm2EEEEviT0_T1_ --------------------------
	.section	.text._ZN2at6native29vectorized_elementwise_kernelILi2EZZZNS0_15log_kernel_cudaERNS_18TensorIteratorBaseEENKUlvE0_clEvENKUlvE2_clEvEUlN3c108BFloat16EE_St5arrayIPcLm2EEEEviT0_T1_,"ax",@progbits
	.align	128
        .global         _ZN2at6native29vectorized_elementwise_kernelILi2EZZZNS0_15log_kernel_cudaERNS_18TensorIteratorBaseEENKUlvE0_clEvENKUlvE2_clEvEUlN3c108BFloat16EE_St5arrayIPcLm2EEEEviT0_T1_
        .type           _ZN2at6native29vectorized_elementwise_kernelILi2EZZZNS0_15log_kernel_cudaERNS_18TensorIteratorBaseEENKUlvE0_clEvENKUlvE2_clEvEUlN3c108BFloat16EE_St5arrayIPcLm2EEEEviT0_T1_,@function
        .size           _ZN2at6native29vectorized_elementwise_kernelILi2EZZZNS0_15log_kernel_cudaERNS_18TensorIteratorBaseEENKUlvE0_clEvENKUlvE2_clEvEUlN3c108BFloat16EE_St5arrayIPcLm2EEEEviT0_T1_,(.L_x_13353 - _ZN2at6native29vectorized_elementwise_kernelILi2EZZZNS0_15log_kernel_cudaERNS_18TensorIteratorBaseEENKUlvE0_clEvENKUlvE2_clEvEUlN3c108BFloat16EE_St5arrayIPcLm2EEEEviT0_T1_)
        .other          _ZN2at6native29vectorized_elementwise_kernelILi2EZZZNS0_15log_kernel_cudaERNS_18TensorIteratorBaseEENKUlvE0_clEvENKUlvE2_clEvEUlN3c108BFloat16EE_St5arrayIPcLm2EEEEviT0_T1_,@"STO_CUDA_ENTRY STV_DEFAULT"
_ZN2at6native29vectorized_elementwise_kernelILi2EZZZNS0_15log_kernel_cudaERNS_18TensorIteratorBaseEENKUlvE0_clEvENKUlvE2_clEvEUlN3c108BFloat16EE_St5arrayIPcLm2EEEEviT0_T1_:
.text._ZN2at6native29vectorized_elementwise_kernelILi2EZZZNS0_15log_kernel_cudaERNS_18TensorIteratorBaseEENKUlvE0_clEvENKUlvE2_clEvEUlN3c108BFloat16EE_St5arrayIPcLm2EEEEviT0_T1_:
        /* <DEDUP_REMOVED lines=34> */
[----:B0-----:R-:W-:-:S06]  /*0220*/  FMUL.FTZ R6, R6, 0.69314718246459960938 ;  /* 0x3f31721806067820 */ /* 0x001fcc0000410000 */
[----:B------:R-:W0:Y:S01]  /*0230*/  MUFU.LG2 R11, R11 ;  /* 0x0000000b000b7308 */ /* 0x000e220000000c00 */
[----:B-1----:R-:W-:-:S07]  /*0240*/  FMUL.FTZ R8, R8, 0.69314718246459960938 ;  /* 0x3f31721808087820 */ /* 0x002fce0000410000 */
[----:B------:R-:W1:Y:S01]  /*0250*/  MUFU.LG2 R12, R12 ;  /* 0x0000000c000c7308 */ /* 0x000e620000000c00 */
[----:B--2---:R-:W-:-:S07]  /*0260*/  FMUL.FTZ R10, R10, 0.69314718246459960938 ;  /* 0x3f3172180a0a7820 */ /* 0x004fce0000410000 */
[----:B------:R-:W2:Y:S01]  /*0270*/  MUFU.LG2 R7, R7 ;  /* 0x0000000700077308 */ /* 0x000ea20000000c00 */
[----:B0-----:R-:W-:-:S05]  /*0280*/  FMUL.FTZ R3, R11, 0.69314718246459960938 ;  /* 0x3f3172180b037820 */ /* 0x001fca0000410000 */
[----:B------:R-:W-:Y:S02]  /*0290*/  F2FP.BF16.F32.PACK_AB R3, R3, R10 ;  /* 0x0000000a0303723e */ /* 0x000fe400000010ff */
[----:B------:R-:W0:Y:S01]  /*02a0*/  MUFU.LG2 R9, R9 ;  /* 0x0000000900097308 */ /* 0x000e220000000c00 */
[----:B-1----:R-:W-:Y:S02]  /*02b0*/  FMUL.FTZ R12, R12, 0.69314718246459960938 ;  /* 0x3f3172180c0c7820 */ /* 0x002fe40000410000 */
[----:B------:R-:W-:Y:S05]  /*02c0*/  STG.E desc[UR4][R4.64+0x400], R3 ;  /* 0x0004000304007986 */ /* 0x000fea000c101904 */
[----:B------:R-:W1:Y:S01]  /*02d0*/  MUFU.LG2 R13, R13 ;  /* 0x0000000d000d7308 */ /* 0x000e620000000c00 */
[----:B--2---:R-:W-:-:S05]  /*02e0*/  FMUL.FTZ R7, R7, 0.69314718246459960938 ;  /* 0x3f31721807077820 */ /* 0x004fca0000410000 */
[----:B------:R-:W-:Y:S01]  /*02f0*/  F2FP.BF16.F32.PACK_AB R7, R7, R6 ;  /* 0x000000060707723e */ /* 0x000fe200000010ff */
[----:B0-----:R-:W-:-:S04]  /*0300*/  FMUL.FTZ R9, R9, 0.69314718246459960938 ;  /* 0x3f31721809097820 */ /* 0x001fc80000410000 */
[----:B------:R-:W-:Y:S01]  /*0310*/  STG.E desc[UR4][R4.64], R7 ;  /* 0x0000000704007986 */ /* 0x000fe2000c101904 */
[----:B------:R-:W-:Y:S01]  /*0320*/  F2FP.BF16.F32.PACK_AB R9, R9, R8 ;  /* 0x000000080909723e */ /* 0x000fe200000010ff */
[----:B-1----:R-:W-:-:S04]  /*0330*/  FMUL.FTZ R11, R13, 0.69314718246459960938 ;  /* 0x3f3172180d0b7820 */ /* 0x002fc80000410000 */
[----:B------:R-:W-:Y:S01]  /*0340*/  STG.E desc[UR4][R4.64+0x200], R9 ;  /* 0x0002000904007986 */ /* 0x000fe2000c101904 */
[----:B------:R-:W-:-:S05]  /*0350*/  F2FP.BF16.F32.PACK_AB R11, R11, R12 ;  /* 0x0000000c0b0b723e */ /* 0x000fca00000010ff */
[----:B------:R-:W-:Y:S01]  /*0360*/  STG.E desc[UR4][R4.64+0x600], R11 ;  /* 0x0006000b04007986 */ /* 0x000fe2000c101904 */
[----:B------:R-:W-:Y:S05]  /*0370*/  EXIT ;  /* 0x000000000000794d */ /* 0x000fea0003800000 */
.L_x_11331:
        /* <DEDUP_REMOVED lines=77> */
[----:B-1----:R-:W-:-:S05]  /*0850*/  @!P6 FMUL.FTZ R17, R15, 0.69314718246459960938 ;  /* 0x3f3172180f11e820 */ /* 0x002fca0000410000 */
[----:B------:R-:W-:Y:S02]  /*0860*/  @!P6 F2FP.BF16.F32.PACK_AB R4, RZ, R17 ;  /* 0x00000011ff04e23e */ /* 0x000fe400000010ff */
[----:B------:R-:W-:Y:S01]  /*0870*/  ISETP.GE.AND P6, PT, R29, R2, PT ;  /* 0x000000021d00720c */ /* 0x000fe20003fc6270 */
[----:B-----5:R-:W-:Y:S02]  /*0880*/  @!P1 IMAD.U32 R3, R22, 0x10000, RZ ;  /* 0x0001000016039824 */ /* 0x020fe400078e00ff */
[----:B--2---:R-:W-:-:S04]  /*0890*/  @!P0 FMUL.FTZ R18, R16, 0.69314718246459960938 ;  /* 0x3f31721810128820 */ /* 0x004fc80000410000 */
[----:B------:R-:W1:Y:S01]  /*08a0*/  @!P1 MUFU.LG2 R3, R3 ;  /* 0x0000000300039308 */ /* 0x000e620000000c00 */
[----:B------:R-:W-:Y:S01]  /*08b0*/  @!P0 F2FP.BF16.F32.PACK_AB R11, RZ, R18 ;  /* 0x00000012ff0b823e */ /* 0x000fe200000010ff */
[----:B-1----:R-:W-:-:S05]  /*08c0*/  @!P1 FMUL.FTZ R3, R3, 0.69314718246459960938 ;  /* 0x3f31721803039820 */ /* 0x002fca0000410000 */
        /* <DEDUP_REMOVED lines=16> */
[----:B-1----:R-:W-:Y:S01]  /*09d0*/  @!P2 FMUL.FTZ R14, R14, 0.69314718246459960938 ;  /* 0x3f3172180e0ea820 */ /* 0x002fe20000410000 */
[----:B0-----:R-:W-:Y:S01]  /*09e0*/  @!P3 FMUL.FTZ R15, R15, 0.69314718246459960938 ;  /* 0x3f3172180f0fb820 */ /* 0x001fe20000410000 */
[----:B---3--:R-:W-:Y:S01]  /*09f0*/  @!P4 FMUL.FTZ R17, R17, 0.69314718246459960938 ;  /* 0x3f3172181111c820 */ /* 0x008fe20000410000 */
[----:B----4-:R-:W-:-:S02]  /*0a00*/  @!P5 FMUL.FTZ R16, R16, 0.69314718246459960938 ;  /* 0x3f3172181010d820 */ /* 0x010fc40000410000 */
[----:B------:R-:W-:Y:S02]  /*0a10*/  @!P2 F2FP.BF16.F32.PACK_AB R6, RZ, R14 ;  /* 0x0000000eff06a23e */ /* 0x000fe400000010ff */
[----:B------:R-:W-:Y:S01]  /*0a20*/  @!P3 F2FP.BF16.F32.PACK_AB R7, RZ, R15 ;  /* 0x0000000fff07b23e */ /* 0x000fe200000010ff */
[----:B-----5:R-:W-:Y:S01]  /*0a30*/  @!P6 FMUL.FTZ R3, R23, 0.69314718246459960938 ;  /* 0x3f3172181703e820 */ /* 0x020fe20000410000 */
        /* <DEDUP_REMOVED lines=16> */
.L_x_11334:
[----:B------:R-:W-:-:S13]  /*0b40*/  ISETP.GE.AND P0, PT, R21, R2, PT ;  /* 0x000000021500720c */ /* 0x000fda0003f06270 */
[----:B------:R-:W-:Y:S05]  /*0b50*/  @P0 BRA `(.L_x_11336) ;  /* 0x0000000000300947 */ /* 0x000fea0003800000 */
[----:B0-----:R-:W0:Y:S01]  /*0b60*/  LDC.64 R4, c[0x0][0x218] ;  /* 0x00008600ff047b82 */ /* 0x001e220000000a00 */
[----:B------:R-:W-:Y:S01]  /*0b70*/  IADD3 R3, R0, R21, RZ ;  /* 0x0000001500037210 */ /* 0x000fe20007ffe0ff */
[----:B------:R-:W-:-:S04]  /*0b80*/  VIADD R21, R21, 0x80 ;  /* 0x0000008015157836 */ /* 0x000fc80000000000 */
[----:B0-----:R-:W-:-:S05]  /*0b90*/  IMAD.WIDE.U32 R4, R3, 0x2, R4 ;  /* 0x0000000203047825 */ /* 0x001fca00078e0004 */
[----:B------:R1:W-:Y:S02]  /*0ba0*/  STG.E.U16 desc[UR4][R4.64], R6 ;  /* 0x0000000604007986 */ /* 0x0003e4000c101504 */
.L_x_11335:
[----:B------:R-:W-:-:S13]  /*0bb0*/  ISETP.GE.AND P0, PT, R21, R2, PT ;  /* 0x000000021500720c */ /* 0x000fda0003f06270 */
[----:B------:R-:W-:Y:S05]  /*0bc0*/  @P0 BRA `(.L_x_11337) ;  /* 0x0000000000340947 */ /* 0x000fea0003800000 */
[----:B01----:R-:W0:Y:S01]  /*0bd0*/  LDC.64 R4, c[0x0][0x218] ;  /* 0x00008600ff047b82 */ /* 0x003e220000000a00 */
[----:B------:R-:W-:Y:S01]  /*0be0*/  IADD3 R3, R0, R21, RZ ;  /* 0x0000001500037210 */ /* 0x000fe20007ffe0ff */
[----:B------:R-:W-:-:S04]  /*0bf0*/  VIADD R21, R21, 0x80 ;  /* 0x0000008015157836 */ /* 0x000fc80000000000 */
[----:B0-----:R-:W-:-:S05]  /*0c00*/  IMAD.WIDE.U32 R4, R3, 0x2, R4 ;  /* 0x0000000203047825 */ /* 0x001fca00078e0004 */
[----:B------:R1:W-:Y:S02]  /*0c10*/  STG.E.U16 desc[UR4][R4.64], R7 ;  /* 0x0000000704007986 */ /* 0x0003e4000c101504 */
.L_x_11336:
        /* <DEDUP_REMOVED lines=8> */
.L_x_11337:
[----:B------:R-:W-:Y:S05]  /*0ca0*/  BSYNC B1 ;  /* 0x0000000000017941 */ /* 0x000fea0003800000 */
.L_x_11333:
[----:B------:R-:W-:-:S13]  /*0cb0*/  ISETP.GE.AND P0, PT, R21, R2, PT ;  /* 0x000000021500720c */ /* 0x000fda0003f06270 */
[----:B012---:R-:W0:Y:S01]  /*0cc0*/  @!P0 LDC.64 R4, c[0x0][0x218] ;  /* 0x00008600ff048b82 */ /* 0x007e220000000a00 */
[----:B------:R-:W-:Y:S01]  /*0cd0*/  @!P0 IADD3 R3, R0, R21, RZ ;  /* 0x0000001500038210 */ /* 0x000fe20007ffe0ff */
[----:B------:R-:W-:-:S04]  /*0ce0*/  @!P0 VIADD R21, R21, 0x80 ;  /* 0x0000008015158836 */ /* 0x000fc80000000000 */
[----:B0-----:R-:W-:-:S05]  /*0cf0*/  @!P0 IMAD.WIDE.U32 R4, R3, 0x2, R4 ;  /* 0x0000000203048825 */ /* 0x001fca00078e0004 */
[----:B------:R2:W-:Y:S02]  /*0d00*/  @!P0 STG.E.U16 desc[UR4][R4.64], R9 ;  /* 0x0000000904008986 */ /* 0x0005e4000c101504 */
.L_x_11338:
[----:B------:R-:W-:Y:S05]  /*0d10*/  BSYNC B0 ;  /* 0x0000000000007941 */ /* 0x000fea0003800000 */
.L_x_11332:
        /* <DEDUP_REMOVED lines=8> */
.L_x_11339:
        /* <DEDUP_REMOVED lines=14> */
.L_x_13353:


//--------------------- .text._ZN2at6native29vectorized_elementwise_kernelILi4EZZZNS0_15log_kernel_cudaERNS_18TensorIteratorBaseEENKUlvE0_clEvENKUlvE2_clEvEUlN3c108BFloat16EE_St5arrayIPcLm2EEEEviT0_T1_ --------------------------
	.section	.text._ZN2at6native29vectorized_elementwise_kernelILi4EZZZNS0_15log_kernel_cudaERNS_18TensorIteratorBaseEENKUlvE0_clEvENKUlvE2_clEvEUlN3c108BFloat16EE_St5arrayIPcLm2EEEEviT0_T1_,"ax",@progbits
	.align	128
        .global         _ZN2at6native29vectorized_elementwise_kernelILi4EZZZNS0_15log_kernel_cudaERNS_18TensorIteratorBaseEENKUlvE0_clEvENKUlvE2_clEvEUlN3c108BFloat16EE_St5arrayIPcLm2EEEEviT0_T1_
        .type           _ZN2at6native29vectorized_elementwise_kernelILi4EZZZNS0_15log_kernel_cudaERNS_18TensorIteratorBaseEENKUlvE0_clEvENKUlvE2_clEvEUlN3c108BFloat16EE_St5arrayIPcLm2EEEEviT0_T1_,@function
        .size           _ZN2at6native29vectorized_elementwise_kernelILi4EZZZNS0_15log_kernel_cudaERNS_18TensorIteratorBaseEENKUlvE0_clEvENKUlvE2_clEvEUlN3c108BFloat16EE_St5arrayIPcLm2EEEEviT0_T1_,(.L_x_13354 - _ZN2at6native29vectorized_elementwise_kernelILi4EZZZNS0_15log_kernel_cudaERNS_18TensorIteratorBaseEENKUlvE0_clEvENKUlvE2_clEvEUlN3c108BFloat16EE_St5arrayIPcLm2EEEEviT0_T1_)
        .other          _ZN2at6native29vectorized_elementwise_kernelILi4EZZZNS0_15log_kernel_cudaERNS_18TensorIteratorBaseEENKUlvE0_clEvENKUlvE2_clEvEUlN3c108BFloat16EE_St5arrayIPcLm2EEEEviT0_T1_,@"STO_CUDA_ENTRY STV_DEFAULT"
_ZN2at6native29vectorized_elementwise_kernelILi4EZZZNS0_15log_kernel_cudaERNS_18TensorIteratorBaseEENKUlvE0_clEvENKUlvE2_clEvEUlN3c108BFloat16EE_St5arrayIPcLm2EEEEviT0_T1_:
.text._ZN2at6native29vectorized_elementwise_kernelILi4EZZZNS0_15log_kernel_cudaERNS_18TensorIteratorBaseEENKUlvE0_clEvENKUlvE2_clEvEUlN3c108BFloat16EE_St5arrayIPcLm2EEEEviT0_T1_:
        /* <DEDUP_REMOVED lines=32> */
[----:B0-----:R-:W-:-:S07]  /*0200*/  FMUL.FTZ R8, R8, 0.69314718246459960938 ;  /* 0x3f31721808087820 */ /* 0x001fce0000410000 */
[----:B------:R-:W0:Y:S01]  /*0210*/  MUFU.LG2 R12, R12 ;  /* 0x0000000c000c7308 */ /* 0x000e220000000c00 */
[----:B-1----:R-:W-:-:S07]  /*0220*/  FMUL.FTZ R10, R10, 0.69314718246459960938 ;  /* 0x3f3172180a0a7820 */ /* 0x002fce0000410000 */
[----:B------:R-:W1:Y:S01]  /*0230*/  MUFU.LG2 R9, R9 ;  /* 0x0000000900097308 */ /* 0x000e620000000c00 */
[----:B--2---:R-:W-:-:S07]  /*0240*/  FMUL.FTZ R11, R11, 0.69314718246459960938 ;  /* 0x3f3172180b0b7820 */ /* 0x004fce0000410000 */
[----:B------:R-:W2:Y:S01]  /*0250*/  MUFU.LG2 R3, R3 ;  /* 0x0000000300037308 */ /* 0x000ea20000000c00 */
[----:B0-----:R-:W-:-:S07]  /*0260*/  FMUL.FTZ R12, R12, 0.69314718246459960938 ;  /* 0x3f3172180c0c7820 */ /* 0x001fce0000410000 */
[----:B------:R-:W0:Y:S01]  /*0270*/  MUFU.LG2 R4, R4 ;  /* 0x0000000400047308 */ /* 0x000e220000000c00 */
[----:B-1----:R-:W-:-:S05]  /*0280*/  FMUL.FTZ R9, R9, 0.69314718246459960938 ;  /* 0x3f31721809097820 */ /* 0x002fca0000410000 */
[----:B------:R-:W-:Y:S02]  /*0290*/  F2FP.BF16.F32.PACK_AB R2, R9, R8 ;  /* 0x000000080902723e */ /* 0x000fe400000010ff */
[----:B------:R-:W1:Y:S01]  /*02a0*/  MUFU.LG2 R5, R5 ;  /* 0x0000000500057308 */ /* 0x000e620000000c00 */
[----:B--2---:R-:W-:-:S05]  /*02b0*/  FMUL.FTZ R3, R3, 0.69314718246459960938 ;  /* 0x3f31721803037820 */ /* 0x004fca0000410000 */
[----:B------:R-:W-:Y:S01]  /*02c0*/  F2FP.BF16.F32.PACK_AB R3, R3, R10 ;  /* 0x0000000a0303723e */ /* 0x000fe200000010ff */
[----:B0-----:R-:W-:-:S04]  /*02d0*/  FMUL.FTZ R0, R4, 0.69314718246459960938 ;  /* 0x3f31721804007820 */ /* 0x001fc80000410000 */
[----:B------:R-:W-:Y:S01]  /*02e0*/  STG.E.64 desc[UR4][R6.64], R2 ;  /* 0x0000000206007986 */ /* 0x000fe2000c101b04 */
[----:B------:R-:W-:Y:S01]  /*02f0*/  F2FP.BF16.F32.PACK_AB R4, R0, R11 ;  /* 0x0000000b0004723e */ /* 0x000fe200000010ff */
[----:B-1----:R-:W-:-:S05]  /*0300*/  FMUL.FTZ R13, R5, 0.69314718246459960938 ;  /* 0x3f317218050d7820 */ /* 0x002fca0000410000 */
[----:B------:R-:W-:-:S05]  /*0310*/  F2FP.BF16.F32.PACK_AB R5, R13, R12 ;  /* 0x0000000c0d05723e */ /* 0x000fca00000010ff */
[----:B------:R-:W-:Y:S01]  /*0320*/  STG.E.64 desc[UR4][R6.64+0x400], R4 ;  /* 0x0004000406007986 */ /* 0x000fe2000c101b04 */
[----:B------:R-:W-:Y:S05]  /*0330*/  EXIT ;  /* 0x000000000000794d */ /* 0x000fea0003800000 */
.L_x_11340:
        /* <DEDUP_REMOVED lines=124> */
.L_x_11343:
[----:B------:R-:W-:-:S13]  /*0b00*/  ISETP.GE.AND P0, PT, R21, R2, PT ;  /* 0x000000021500720c */ /* 0x000fda0003f06270 */
[----:B------:R-:W-:Y:S05]  /*0b10*/  @P0 BRA `(.L_x_11345) ;  /* 0x0000000000300947 */ /* 0x000fea0003800000 */
[----:B0-----:R-:W0:Y:S01]  /*0b20*/  LDC.64 R4, c[0x0][0x218] ;  /* 0x00008600ff047b82 */ /* 0x001e220000000a00 */
[----:B------:R-:W-:Y:S01]  /*0b30*/  IADD3 R3, R0, R21, RZ ;  /* 0x0000001500037210 */ /* 0x000fe20007ffe0ff */
[----:B------:R-:W-:-:S04]  /*0b40*/  VIADD R21, R21, 0x80 ;  /* 0x0000008015157836 */ /* 0x000fc80000000000 */
[----:B0-----:R-:W-:-:S05]  /*0b50*/  IMAD.WIDE.U32 R4, R3, 0x2, R4 ;  /* 0x0000000203047825 */ /* 0x001fca00078e0004 */
[----:B------:R1:W-:Y:S02]  /*0b60*/  STG.E.U16 desc[UR4][R4.64], R6 ;  /* 0x0000000604007986 */ /* 0x0003e4000c101504 */
.L_x_11344:
[----:B------:R-:W-:-:S13]  /*0b70*/  ISETP.GE.AND P0, PT, R21, R2, PT ;  /* 0x000000021500720c */ /* 0x000fda0003f06270 */
[----:B------:R-:W-:Y:S05]  /*0b80*/  @P0 BRA `(.L_x_11346) ;  /* 0x0000000000340947 */ /* 0x000fea0003800000 */
[----:B01----:R-:W0:Y:S01]  /*0b90*/  LDC.64 R4, c[0x0][0x218] ;  /* 0x00008600ff047b82 */ /* 0x003e220000000a00 */
[----:B------:R-:W-:Y:S01]  /*0ba0*/  IADD3 R3, R0, R21, RZ ;  /* 0x0000001500037210 */ /* 0x000fe20007ffe0ff */
[----:B------:R-:W-:-:S04]  /*0bb0*/  VIADD R21, R21, 0x80 ;  /* 0x0000008015157836 */ /* 0x000fc80000000000 */
[----:B0-----:R-:W-:-:S05]  /*0bc0*/  IMAD.WIDE.U32 R4, R3, 0x2, R4 ;  /* 0x0000000203047825 */ /* 0x001fca00078e0004 */
[----:B------:R1:W-:Y:S02]  /*0bd0*/  STG.E.U16 desc[UR4][R4.64], R7 ;  /* 0x0000000704007986 */ /* 0x0003e4000c101504 */
.L_x_11345:
        /* <DEDUP_REMOVED lines=8> */
.L_x_11346:
[----:B------:R-:W-:Y:S05]  /*0c60*/  BSYNC B1 ;  /* 0x0000000000017941 */ /* 0x000fea0003800000 */
.L_x_11342:
[----:B------:R-:W-:-:S13]  /*0c70*/  ISETP.GE.AND P0, PT, R21, R2, PT ;  /* 0x000000021500720c */ /* 0x000fda0003f06270 */
[----:B012---:R-:W0:Y:S01]  /*0c80*/  @!P0 LDC.64 R4, c[0x0][0x218] ;  /* 0x00008600ff048b82 */ /* 0x007e220000000a00 */
[----:B------:R-:W-:Y:S01]  /*0c90*/  @!P0 IADD3 R3, R0, R21, RZ ;  /* 0x0000001500038210 */ /* 0x000fe20007ffe0ff */
[----:B------:R-:W-:-:S04]  /*0ca0*/  @!P0 VIADD R21, R21, 0x80 ;  /* 0x0000008015158836 */ /* 0x000fc80000000000 */
[----:B0-----:R-:W-:-:S05]  /*0cb0*/  @!P0 IMAD.WIDE.U32 R4, R3, 0x2, R4 ;  /* 0x0000000203048825 */ /* 0x001fca00078e0004 */
[----:B------:R2:W-:Y:S02]  /*0cc0*/  @!P0 STG.E.U16 desc[UR4][R4.64], R9 ;  /* 0x0000000904008986 */ /* 0x0005e4000c101504 */
.L_x_11347:
[----:B------:R-:W-:Y:S05]  /*0cd0*/  BSYNC B0 ;  /* 0x0000000000007941 */ /* 0x000fea0003800000 */
.L_x_11341:
        /* <DEDUP_REMOVED lines=8> */
.L_x_11348:
        /* <DEDUP_REMOVED lines=10> */
.L_x_13354:


//--------------------- .text._ZN2at6native29vectorized_elementwise_kernelILi8EZZZNS0_15log_kernel_cudaERNS_18TensorIteratorBaseEENKUlvE0_clEvENKUlvE2_clEvEUlN3c108BFloat16EE_St5arrayIPcLm2EEEEviT0_T1_ --------------------------
	.section	.text._ZN2at6native29vectorized_elementwise_kernelILi8EZZZNS0_15log_kernel_cudaERNS_18TensorIteratorBaseEENKUlvE0_clEvENKUlvE2_clEvEUlN3c108BFloat16EE_St5arrayIPcLm2EEEEviT0_T1_,"ax",@progbits
	.align	128
        .global         _ZN2at6native29vectorized_elementwise_kernelILi8EZZZNS0_15log_kernel_cudaERNS_18TensorIteratorBaseEENKUlvE0_clEvENKUlvE2_clEvEUlN3c108BFloat16EE_St5arrayIPcLm2EEEEviT0_T1_
        .type           _ZN2at6native29vectorized_elementwise_kernelILi8EZZZNS0_15log_kernel_cudaERNS_18TensorIteratorBaseEENKUlvE0_clEvENKUlvE2_clEvEUlN3c108BFloat16EE_St5arrayIPcLm2EEEEviT0_T1_,@function
        .size           _ZN2at6native29vectorized_elementwise_kernelILi8EZZZNS0_15log_kernel_cudaERNS_18TensorIteratorBaseEENKUlvE0_clEvENKUlvE2_clEvEUlN3c108BFloat16EE_St5arrayIPcLm2EEEEviT0_T1_,(.L_x_13355 - _ZN2at6native29vectorized_elementwise_kernelILi8EZZZNS0_15log_kernel_cudaERNS_18TensorIteratorBaseEENKUlvE0_clEvENKUlvE2_clEvEUlN3c108BFloat16EE_St5arrayIPcLm2EEEEviT0_T1_)
        .other          _ZN2at6native29vectorized_elementwise_kernelILi8EZZZNS0_15log_kernel_cudaERNS_18TensorIteratorBaseEENKUlvE0_clEvENKUlvE2_clEvEUlN3c108BFloat16EE_St5arrayIPcLm2EEEEviT0_T1_,@"STO_CUDA_ENTRY STV_DEFAULT"
_ZN2at6native29vectorized_elementwise_kernelILi8EZZZNS0_15log_kernel_cudaERNS_18TensorIteratorBaseEENKUlvE0_clEvENKUlvE2_clEvEUlN3c108BFloat16EE_St5arrayIPcLm2EEEEviT0_T1_:
.text._ZN2at6native29vectorized_elementwise_kernelILi8EZZZNS0_15log_kernel_cudaERNS_18TensorIteratorBaseEENKUlvE0_clEvENKUlvE2_clEvEUlN3c108BFloat16EE_St5arrayIPcLm2EEEEviT0_T1_:
        /* <DEDUP_REMOVED lines=29> */
[----:B0-----:R-:W-:-:S07]  /*01d0*/  FMUL.FTZ R6, R11, 0.69314718246459960938 ;  /* 0x3f3172180b067820 */ /* 0x001fce0000410000 */
[----:B------:R-:W0:Y:S01]  /*01e0*/  MUFU.LG2 R8, R8 ;  /* 0x0000000800087308 */ /* 0x000e220000000c00 */
[----:B--2---:R-:W-:Y:S01]  /*01f0*/  FMUL.FTZ R10, R10, 0.69314718246459960938 ;  /* 0x3f3172180a0a7820 */ /* 0x004fe20000410000 */
[----:B-1----:R-:W-:-:S06]  /*0200*/  IMAD.WIDE.U32 R4, R0, 0x2, R4 ;  /* 0x0000000200047825 */ /* 0x002fcc00078e0004 */
[----:B------:R-:W1:Y:S01]  /*0210*/  MUFU.LG2 R13, R13 ;  /* 0x0000000d000d7308 */ /* 0x000e620000000c00 */
[----:B---3--:R-:W-:Y:S01]  /*0220*/  FMUL.FTZ R7, R3, 0.69314718246459960938 ;  /* 0x3f31721803077820 */ /* 0x008fe20000410000 */
[----:B------:R-:W-:-:S04]  /*0230*/  IMAD.WIDE R2, R2, 0x10, R4 ;  /* 0x0000001002027825 */ /* 0x000fc800078e0204 */
[----:B------:R-:W-:Y:S02]  /*0240*/  F2FP.BF16.F32.PACK_AB R5, R7, R10 ;  /* 0x0000000a0705723e */ /* 0x000fe400000010ff */
[----:B------:R-:W2:Y:S01]  /*0250*/  MUFU.LG2 R9, R9 ;  /* 0x0000000900097308 */ /* 0x000ea20000000c00 */
[----:B0-----:R-:W-:-:S07]  /*0260*/  FMUL.FTZ R8, R8, 0.69314718246459960938 ;  /* 0x3f31721808087820 */ /* 0x001fce0000410000 */
[----:B------:R-:W0:Y:S01]  /*0270*/  MUFU.LG2 R12, R12 ;  /* 0x0000000c000c7308 */ /* 0x000e220000000c00 */
[----:B-1----:R-:W-:-:S07]  /*0280*/  FMUL.FTZ R13, R13, 0.69314718246459960938 ;  /* 0x3f3172180d0d7820 */ /* 0x002fce0000410000 */
[----:B------:R-:W1:Y:S01]  /*0290*/  MUFU.LG2 R14, R14 ;  /* 0x0000000e000e7308 */ /* 0x000e620000000c00 */
[----:B--2---:R-:W-:-:S05]  /*02a0*/  FMUL.FTZ R9, R9, 0.69314718246459960938 ;  /* 0x3f31721809097820 */ /* 0x004fca0000410000 */
[----:B------:R-:W-:Y:S01]  /*02b0*/  F2FP.BF16.F32.PACK_AB R4, R9, R8 ;  /* 0x000000080904723e */ /* 0x000fe200000010ff */
[----:B0-----:R-:W-:-:S05]  /*02c0*/  FMUL.FTZ R11, R12, 0.69314718246459960938 ;  /* 0x3f3172180c0b7820 */ /* 0x001fca0000410000 */
[----:B------:R-:W-:Y:S01]  /*02d0*/  F2FP.BF16.F32.PACK_AB R6, R11, R6 ;  /* 0x000000060b06723e */ /* 0x000fe200000010ff */
[----:B-1----:R-:W-:-:S05]  /*02e0*/  FMUL.FTZ R0, R14, 0.69314718246459960938 ;  /* 0x3f3172180e007820 */ /* 0x002fca0000410000 */
[----:B------:R-:W-:-:S05]  /*02f0*/  F2FP.BF16.F32.PACK_AB R7, R0, R13 ;  /* 0x0000000d0007723e */ /* 0x000fca00000010ff */
[----:B------:R-:W-:Y:S01]  /*0300*/  STG.E.128 desc[UR4][R2.64], R4 ;  /* 0x0000000402007986 */ /* 0x000fe2000c101d04 */
[----:B------:R-:W-:Y:S05]  /*0310*/  EXIT ;  /* 0x000000000000794d */ /* 0x000fea0003800000 */
.L_x_11349:
        /* <DEDUP_REMOVED lines=124> */
.L_x_11352:
[----:B------:R-:W-:-:S13]  /*0ae0*/  ISETP.GE.AND P0, PT, R21, R2, PT ;  /* 0x000000021500720c */ /* 0x000fda0003f06270 */
[----:B------:R-:W-:Y:S05]  /*0af0*/  @P0 BRA `(.L_x_11354) ;  /* 0x0000000000300947 */ /* 0x000fea0003800000 */
[----:B0-----:R-:W0:Y:S01]  /*0b00*/  LDC.64 R4, c[0x0][0x218] ;  /* 0x00008600ff047b82 */ /* 0x001e220000000a00 */
[----:B------:R-:W-:Y:S01]  /*0b10*/  IADD3 R3, R0, R21, RZ ;  /* 0x0000001500037210 */ /* 0x000fe20007ffe0ff */
[----:B------:R-:W-:-:S04]  /*0b20*/  VIADD R21, R21, 0x80 ;  /* 0x0000008015157836 */ /* 0x000fc80000000000 */
[----:B0-----:R-:W-:-:S05]  /*0b30*/  IMAD.WIDE.U32 R4, R3, 0x2, R4 ;  /* 0x0000000203047825 */ /* 0x001fca00078e0004 */
[----:B------:R1:W-:Y:S02]  /*0b40*/  STG.E.U16 desc[UR4][R4.64], R6 ;  /* 0x0000000604007986 */ /* 0x0003e4000c101504 */
.L_x_11353:
[----:B------:R-:W-:-:S13]  /*0b50*/  ISETP.GE.AND P0, PT, R21, R2, PT ;  /* 0x000000021500720c */ /* 0x000fda0003f06270 */
[----:B------:R-:W-:Y:S05]  /*0b60*/  @P0 BRA `(.L_x_11355) ;  /* 0x0000000000340947 */ /* 0x000fea0003800000 */
[----:B01----:R-:W0:Y:S01]  /*0b70*/  LDC.64 R4, c[0x0][0x218] ;  /* 0x00008600ff047b82 */ /* 0x003e220000000a00 */
[----:B------:R-:W-:Y:S01]  /*0b80*/  IADD3 R3, R0, R21, RZ ;  /* 0x0000001500037210 */ /* 0x000fe20007ffe0ff */
[----:B------:R-:W-:-:S04]  /*0b90*/  VIADD R21, R21, 0x80 ;  /* 0x0000008015157836 */ /* 0x000fc80000000000 */
[----:B0-----:R-:W-:-:S05]  /*0ba0*/  IMAD.WIDE.U32 R4, R3, 0x2, R4 ;  /* 0x0000000203047825 */ /* 0x001fca00078e0004 */
[----:B------:R1:W-:Y:S02]  /*0bb0*/  STG.E.U16 desc[UR4][R4.64], R7 ;  /* 0x0000000704007986 */ /* 0x0003e4000c101504 */
.L_x_11354:
        /* <DEDUP_REMOVED lines=8> */
.L_x_11355:
[----:B------:R-:W-:Y:S05]  /*0c40*/  BSYNC B1 ;  /* 0x0000000000017941 */ /* 0x000fea0003800000 */
.L_x_11351:
[----:B------:R-:W-:-:S13]  /*0c50*/  ISETP.GE.AND P0, PT, R21, R2, PT ;  /* 0x000000021500720c */ /* 0x000fda0003f06270 */
[----:B012---:R-:W0:Y:S01]  /*0c60*/  @!P0 LDC.64 R4, c[0x0][0x218] ;  /* 0x00008600ff048b82 */ /* 0x007e220000000a00 */
[----:B------:R-:W-:Y:S01]  /*0c70*/  @!P0 IADD3 R3, R0, R21, RZ ;  /* 0x0000001500038210 */ /* 0x000fe20007ffe0ff */
[----:B------:R-:W-:-:S04]  /*0c80*/  @!P0 VIADD R21, R21, 0x80 ;  /* 0x0000008015158836 */ /* 0x000fc80000000000 */
[----:B0-----:R-:W-:-:S05]  /*0c90*/  @!P0 IMAD.WIDE.U32 R4, R3, 0x2, R4 ;  /* 0x0000000203048825 */ /* 0x001fca00078e0004 */
[----:B------:R2:W-:Y:S02]  /*0ca0*/  @!P0 STG.E.U16 desc[UR4][R4.64], R9 ;  /* 0x0000000904008986 */ /* 0x0005e4000c101504 */
.L_x_11356:
[----:B------:R-:W-:Y:S05]  /*0cb0*/  BSYNC B0 ;  /* 0x0000000000007941 */ /* 0x000fea0003800000 */
.L_x_11350:
        /* <DEDUP_REMOVED lines=8> */
.L_x_11357:
        /* <DEDUP_REMOVED lines=12> */
.L_x_13355:


//--------------------- .text._ZN2at6native18elementwise_kernelILi128ELi4EZNS0_15gpu_kernel_implIZZZNS0_15log_kernel_cudaERNS_18TensorIteratorBaseEENKUlvE0_clEvENKUlvE1_clEvEUlN3c104HalfEE_EEvS4_RKT_EUliE_EEviT1_ --------------------------
	.section	.text._ZN2at6native18elementwise_kernelILi128ELi4EZNS0_15gpu_kernel_implIZZZNS0_15log_kernel_cudaERNS_18TensorIteratorBaseEENKUlvE0_clEvENKUlvE1_clEvEUlN3c104HalfEE_EEvS4_RKT_EUliE_EEviT1_,"ax",@progbits
	.align	128
        .global         _ZN2at6native18elementwise_kernelILi128ELi4EZNS0_15gpu_kernel_implIZZZNS0_15log_kernel_cudaERNS_18TensorIteratorBaseEENKUlvE0_clEvENKUlvE1_clEvEUlN3c104HalfEE_EEvS4_RKT_EUliE_EEviT1_
        .type           _ZN2at6native18elementwise_kernelILi128ELi4EZNS0_15gpu_kernel_implIZZZNS0_15log_kernel_cudaERNS_18TensorIteratorBaseEENKUlvE0_clEvENKUlvE1_clEvEUlN3c104HalfEE_EEvS4_RKT_EUliE_EEviT1_,@function
        .size           _ZN2at6native18elementwise_kernelILi128ELi4EZNS0_15gpu_kernel_implIZZZNS0_15log_kernel_cudaERNS_18TensorIteratorBaseEENKUlvE0_clEvENKUlvE1_clEvEUlN3c104HalfEE_EEvS4_RKT_EUliE_EEviT1_,(.L_x_13356 - _ZN2at6native18elementwise_kernelILi128ELi4EZNS0_15gpu_kernel_implIZZZNS0_15log_kernel_cudaERNS_18TensorIteratorBaseEENKUlvE0_clEvENKUlvE1_clEvEUlN3c104HalfEE_EEvS4_RKT_EUliE_EEviT1_)
        .other          _ZN2at6native18elementwise_kernelILi128ELi4EZNS0_15gpu_kernel_implIZZZNS0_15log_kernel_cudaERNS_18TensorIteratorBaseEENKUlvE0_clEvENKUlvE1_clEvEUlN3c104HalfEE_EEvS4_RKT_EUliE_EEviT1_,@"STO_CUDA_ENTRY STV_DEFAULT"
_ZN2at6native18elementwise_kernelILi128ELi4EZNS0_15gpu_kernel_implIZZZNS0_15log_kernel_cudaERNS_18TensorIteratorBaseEENKUlvE0_clEvENKUlvE1_clEvEUlN3c104HalfEE_EEvS4_RKT_EUliE_EEviT1_:
.text._ZN2at6native18elementwise_kernelILi128ELi4EZNS0_15gpu_kernel_implIZZZNS0_15log_kernel_cudaERNS_18TensorIteratorBaseEENKUlvE0_clEvENKUlvE1_clEvEUlN3c104HalfEE_EEvS4_RKT_EUliE_EEviT1_:
        /* <DEDUP_REMOVED lines=313> */
.L_x_11360:
        /* <DEDUP_REMOVED lines=22> */
.L_x_11364:
[----:B------:R-:W2:Y:S02]  /*14f0*/  LDG.E.U8 R2, desc[UR36][R2.64] ;  /* 0x0000002402027981 */ /* 0x000ea4000c1e1100 */
[----:B--2---:R-:W-:-:S04]  /*1500*/  I2FP.F32.U32 R0, R2 ;  /* 0x0000000200007245 */ /* 0x004fc80000201000 */
[----:B------:R-:W-:Y:S01]  /*1510*/  F2FP.F16.F32.PACK_AB R0, RZ, R0 ;  /* 0x00000000ff00723e */ /* 0x000fe200000000ff */
[----:B------:R-:W-:Y:S06]  /*1520*/  BRA `(.L_x_11366) ;  /* 0x0000000c00887947 */ /* 0x000fec0003800000 */
.L_x_11363:
        /* <DEDUP_REMOVED lines=10> */
.L_x_11368:
[----:B------:R-:W2:Y:S02]  /*15d0*/  LDG.E R2, desc[UR36][R2.64] ;  /* 0x0000002402027981 */ /* 0x000ea4000c1e1900 */
[----:B--2---:R-:W-:-:S04]  /*15e0*/  I2FP.F32.S32 R0, R2 ;  /* 0x0000000200007245 */ /* 0x004fc80000201400 */
[----:B------:R-:W-:Y:S01]  /*15f0*/  F2FP.F16.F32.PACK_AB R0, RZ, R0 ;  /* 0x00000000ff00723e */ /* 0x000fe200000000ff */
[----:B------:R-:W-:Y:S06]  /*1600*/  BRA `(.L_x_11366) ;  /* 0x0000000c00507947 */ /* 0x000fec0003800000 */
.L_x_11367:
[----:B------:R-:W2:Y:S02]  /*1610*/  LDG.E.U16 R2, desc[UR36][R2.64] ;  /* 0x0000002402027981 */ /* 0x000ea4000c1e1500 */
[----:B--2---:R-:W0:Y:S02]  /*1620*/  I2F.S16 R0, R2 ;  /* 0x0000000200007306 */ /* 0x004e240000101400 */
[----:B0-----:R-:W-:Y:S01]  /*1630*/  F2FP.F16.F32.PACK_AB R0, RZ, R0 ;  /* 0x00000000ff00723e */ /* 0x001fe200000000ff */
[----:B------:R-:W-:Y:S06]  /*1640*/  BRA `(.L_x_11366) ;  /* 0x0000000c00407947 */ /* 0x000fec0003800000 */
.L_x_11362:
        /* <DEDUP_REMOVED lines=9> */
.L_x_11370:
[----:B------:R0:W5:Y:S01]  /*16e0*/  LDG.E.U16 R0, desc[UR36][R2.64] ;  /* 0x0000002402007981 */ /* 0x000162000c1e1500 */
[----:B------:R-:W-:Y:S05]  /*16f0*/  BRA `(.L_x_11366) ;  /* 0x0000000c00147947 */ /* 0x000fea0003800000 */
.L_x_11369:
        /* <DEDUP_REMOVED lines=9> */
.L_x_11372:
[----:B------:R1:W5:Y:S01]  /*1790*/  LDG.E.U16 R0, desc[UR36][R2.64] ;  /* 0x0000002402007981 */ /* 0x000362000c1e1500 */
[----:B------:R-:W-:Y:S05]  /*17a0*/  BRA `(.L_x_11366) ;  /* 0x0000000800e87947 */ /* 0x000fea0003800000 */
.L_x_11371:
        /* <DEDUP_REMOVED lines=8> */
.L_x_11361:
        /* <DEDUP_REMOVED lines=13> */
.L_x_11375:
        /* <DEDUP_REMOVED lines=8> */
.L_x_11374:
        /* <DEDUP_REMOVED lines=28> */
.L_x_11377:
        /* <DEDUP_REMOVED lines=15> */
.L_x_11376:
[----:B------:R-:W2:Y:S02]  /*1c30*/  LDG.E.U16 R0, desc[UR36][R2.64] ;  /* 0x0000002402007981 */ /* 0x000ea4000c1e1500 */
[----:B--2---:R-:W-:-:S05]  /*1c40*/  IMAD.U32 R0, R0, 0x10000, RZ ;  /* 0x0001000000007824 */ /* 0x004fca00078e00ff */
[----:B------:R-:W-:Y:S01]  /*1c50*/  F2FP.F16.F32.PACK_AB R0, RZ, R0 ;  /* 0x00000000ff00723e */ /* 0x000fe200000000ff */
[----:B------:R-:W-:Y:S06]  /*1c60*/  BRA `(.L_x_11366) ;  /* 0x0000000400b87947 */ /* 0x000fec0003800000 */
.L_x_11373:
        /* <DEDUP_REMOVED lines=12> */
.L_x_11380:
        /* <DEDUP_REMOVED lines=21> */
.L_x_11384:
[----:B------:R-:W-:Y:S05]  /*1e80*/  BSYNC B1 ;  /* 0x0000000000017941 */ /* 0x000fea0003800000 */
.L_x_11383:
[----:B------:R-:W-:Y:S01]  /*1e90*/  LEA R3, R0, 0x3b800000, 0x17 ;  /* 0x3b80000000037811 */ /* 0x000fe200078eb8ff */
[----:B------:R-:W-:-:S05]  /*1ea0*/  IMAD.SHL.U32 R0, R2, 0x100000, RZ ;  /* 0x0010000002007824 */ /* 0x000fca00078e00ff */
[----:B------:R-:W-:-:S07]  /*1eb0*/  LOP3.LUT R0, R3, R0, R4, 0xfe, !PT ;  /* 0x0000000003007212 */ /* 0x000fce00078efe04 */
.L_x_11382:
[----:B------:R-:W-:Y:S05]  /*1ec0*/  BSYNC B0 ;  /* 0x0000000000007941 */ /* 0x000fea0003800000 */
.L_x_11381:
[----:B------:R-:W-:Y:S01]  /*1ed0*/  F2FP.F16.F32.PACK_AB R0, RZ, R0 ;  /* 0x00000000ff00723e */ /* 0x000fe200000000ff */
[----:B------:R-:W-:Y:S06]  /*1ee0*/  BRA `(.L_x_11366) ;  /* 0x0000000400187947 */ /* 0x000fec0003800000 */
.L_x_11379:
        /* <DEDUP_REMOVED lines=21> */
.L_x_11388:
[----:B------:R-:W-:Y:S05]  /*2040*/  BSYNC B1 ;  /* 0x0000000000017941 */ /* 0x000fea0003800000 */
.L_x_11387:
[----:B------:R-:W-:Y:S01]  /*2050*/  LEA R3, R0, 0x37800000, 0x17 ;  /* 0x3780000000037811 */ /* 0x000fe200078eb8ff */
[----:B------:R-:W-:-:S05]  /*2060*/  IMAD.SHL.U32 R0, R2, 0x200000, RZ ;  /* 0x0020000002007824 */ /* 0x000fca00078e00ff */
[----:B------:R-:W-:-:S07]  /*2070*/  LOP3.LUT R0, R3, R0, R4, 0xfe, !PT ;  /* 0x0000000003007212 */ /* 0x000fce00078efe04 */
.L_x_11386:
[----:B------:R-:W-:Y:S05]  /*2080*/  BSYNC B0 ;  /* 0x0000000000007941 */ /* 0x000fea0003800000 */
.L_x_11385:
[----:B------:R-:W-:Y:S01]  /*2090*/  F2FP.F16.F32.PACK_AB R0, RZ, R0 ;  /* 0x00000000ff00723e */ /* 0x000fe200000000ff */
[----:B------:R-:W-:Y:S06]  /*20a0*/  BRA `(.L_x_11366) ;  /* 0x0000000000a87947 */ /* 0x000fec0003800000 */
.L_x_11378:
        /* <DEDUP_REMOVED lines=14> */
.L_x_11392:
[----:B------:R-:W-:Y:S05]  /*2190*/  BSYNC B0 ;  /* 0x0000000000007941 */ /* 0x000fea0003800000 */
.L_x_11391:
[----:B------:R-:W-:Y:S01]  /*21a0*/  F2FP.F16.F32.PACK_AB R0, RZ, R0 ;  /* 0x00000000ff00723e */ /* 0x000fe200000000ff */
[----:B------:R-:W-:Y:S06]  /*21b0*/  BRA `(.L_x_11366) ;  /* 0x0000000000647947 */ /* 0x000fec0003800000 */
.L_x_11365:
        /* <DEDUP_REMOVED lines=16> */
.L_x_11393:
[----:B------:R-:W-:Y:S01]  /*22c0*/  PRMT R0, RZ, 0x7610, R0 ;  /* 0x00007610ff007816 */ /* 0x000fe20000000000 */
[----:B------:R-:W-:Y:S06]  /*22d0*/  BRA `(.L_x_11366) ;  /* 0x00000000001c7947 */ /* 0x000fec0003800000 */
.L_x_11390:
[----:B------:R-:W2:Y:S02]  /*22e0*/  LDG.E.64 R2, desc[UR36][R2.64] ;  /* 0x0000002402027981 */ /* 0x000ea4000c1e1b00 */
[----:B--2---:R-:W0:Y:S02]  /*22f0*/  I2F.U64 R0, R2 ;  /* 0x0000000200007312 */ /* 0x004e240000301000 */
[----:B0-----:R-:W-:Y:S01]  /*2300*/  F2FP.F16.F32.PACK_AB R0, RZ, R0 ;  /* 0x00000000ff00723e */ /* 0x001fe200000000ff */
[----:B------:R-:W-:Y:S06]  /*2310*/  BRA `(.L_x_11366) ;  /* 0x00000000000c7947 */ /* 0x000fec0003800000 */
.L_x_11389:
[----:B------:R-:W2:Y:S02]  /*2320*/  LDG.E R2, desc[UR36][R2.64] ;  /* 0x0000002402027981 */ /* 0x000ea4000c1e1900 */
[----:B--2---:R-:W-:-:S04]  /*2330*/  I2FP.F32.U32 R0, R2 ;  /* 0x0000000200007245 */ /* 0x004fc80000201000 */
[----:B------:R-:W-:-:S07]  /*2340*/  F2FP.F16.F32.PACK_AB R0, RZ, R0 ;  /* 0x00000000ff00723e */ /* 0x000fce00000000ff */
.L_x_11366:
[----:B------:R-:W0:Y:S01]  /*2350*/  LDC.U8 R4, c[0x0][0x421] ;  /* 0x00010840ff047b82 */ /* 0x000e220000000000 */
[----:B-----5:R-:W-:-:S06]  /*2360*/  HADD2.F32 R0, -RZ, R0.H0_H0 ;  /* 0x20000000ff007230 */ /* 0x020fcc0000004100 */
[----:B------:R-:W2:Y:S01]  /*2370*/  MUFU.LG2 R0, R0 ;  /* 0x0000000000007308 */ /* 0x000ea20000000c00 */
[----:B01----:R-:W-:Y:S01]  /*2380*/  PRMT R3, R4, 0x9910, RZ ;  /* 0x0000991004037816 */ /* 0x003fe200000000ff */
[----:B--2---:R-:W-:-:S03]  /*2390*/  FMUL.FTZ R2, R0, 0.69314718246459960938 ;  /* 0x3f31721800027820 */ /* 0x004fc60000410000 */
        /* <DEDUP_REMOVED lines=15> */
.L_x_11397:
[----:B------:R-:W-:-:S06]  /*2490*/  HADD2.F32 R3, -RZ, R2.H0_H0 ;  /* 0x20000002ff037230 */ /* 0x000fcc0000004100 */
[----:B------:R-:W0:Y:S02]  /*24a0*/  F2I.S64.TRUNC R2, R3 ;  /* 0x0000000300027311 */ /* 0x000e24000020d900 */
[----:B0-----:R3:W-:Y:S01]  /*24b0*/  STG.E.U8 desc[UR36][R16.64], R2 ;  /* 0x0000000210007986 */ /* 0x0017e2000c101124 */
[----:B------:R-:W-:Y:S05]  /*24c0*/  BRA `(.L_x_11399) ;  /* 0x0000000c00847947 */ /* 0x000fea0003800000 */
.L_x_11396:
        /* <DEDUP_REMOVED lines=10> */
.L_x_11401:
[----:B------:R-:W-:-:S04]  /*2570*/  HADD2.F32 R2, -RZ, R2.H0_H0 ;  /* 0x20000002ff027230 */ /* 0x000fc80000004100 */
[----:B------:R-:W0:Y:S02]  /*2580*/  F2I.FTZ.TRUNC.NTZ R3, R2 ;  /* 0x0000000200037305 */ /* 0x000e24000021f100 */
[----:B0-----:R1:W-:Y:S01]  /*2590*/  STG.E desc[UR36][R16.64], R3 ;  /* 0x0000000310007986 */ /* 0x0013e2000c101924 */
[----:B------:R-:W-:Y:S05]  /*25a0*/  BRA `(.L_x_11399) ;  /* 0x0000000c004c7947 */ /* 0x000fea0003800000 */
.L_x_11400:
[----:B------:R-:W-:-:S04]  /*25b0*/  HADD2.F32 R2, -RZ, R2.H0_H0 ;  /* 0x20000002ff027230 */ /* 0x000fc80000004100 */
[----:B------:R-:W0:Y:S02]  /*25c0*/  F2I.FTZ.TRUNC.NTZ R3, R2 ;  /* 0x0000000200037305 */ /* 0x000e24000021f100 */
[----:B0-----:R2:W-:Y:S01]  /*25d0*/  STG.E.U16 desc[UR36][R16.64], R3 ;  /* 0x0000000310007986 */ /* 0x0015e2000c101524 */
[----:B------:R-:W-:Y:S05]  /*25e0*/  BRA `(.L_x_11399) ;  /* 0x0000000c003c7947 */ /* 0x000fea0003800000 */
.L_x_11395:
        /* <DEDUP_REMOVED lines=9> */
.L_x_11403:
[----:B------:R0:W-:Y:S01]  /*2680*/  STG.E.U16 desc[UR36][R16.64], R2 ;  /* 0x0000000210007986 */ /* 0x0001e2000c101524 */
[----:B------:R-:W-:Y:S05]  /*2690*/  BRA `(.L_x_11399) ;  /* 0x0000000c00107947 */ /* 0x000fea0003800000 */
.L_x_11402:
        /* <DEDUP_REMOVED lines=10> */
.L_x_11405:
[----:B------:R-:W-:-:S05]  /*2740*/  HADD2.F32 R0, -RZ, R2.H0_H0 ;  /* 0x20000002ff007230 */ /* 0x000fca0000004100 */
[----:B------:R-:W-:-:S04]  /*2750*/  F2FP.F16.F32.PACK_AB R0, RZ, R0 ;  /* 0x00000000ff00723e */ /* 0x000fc800000000ff */
[----:B------:R-:W-:-:S05]  /*2760*/  PRMT R0, R0, 0x5410, RZ ;  /* 0x0000541000007816 */ /* 0x000fca00000000ff */
[----:B------:R0:W-:Y:S01]  /*2770*/  STG.E desc[UR36][R16.64], R0 ;  /* 0x0000000010007986 */ /* 0x0001e2000c101924 */
[----:B------:R-:W-:Y:S05]  /*2780*/  BRA `(.L_x_11399) ;  /* 0x0000000800d47947 */ /* 0x000fea0003800000 */
.L_x_11404:
[----:B------:R-:W-:-:S05]  /*2790*/  HADD2.F32 R2, -RZ, R2.H0_H0 ;  /* 0x20000002ff027230 */ /* 0x000fca0000004100 */
[----:B------:R-:W-:-:S06]  /*27a0*/  FMUL.FTZ R2, R2, 1 ;  /* 0x3f80000002027820 */ /* 0x000fcc0000410000 */
[----:B------:R-:W0:Y:S02]  /*27b0*/  F2F.F64.F32 R2, R2 ;  /* 0x0000000200027310 */ /* 0x000e240000201800 */
[----:B0-----:R0:W-:Y:S01]  /*27c0*/  STG.E.64 desc[UR36][R16.64], R2 ;  /* 0x0000000210007986 */ /* 0x0011e2000c101b24 */
[----:B------:R-:W-:Y:S05]  /*27d0*/  BRA `(.L_x_11399) ;  /* 0x0000000800c07947 */ /* 0x000fea0003800000 */
.L_x_11394:
        /* <DEDUP_REMOVED lines=13> */
.L_x_11408:
[----:B------:R-:W-:Y:S01]  /*28b0*/  HADD2.F32 R2, -RZ, R2.H0_H0 ;  /* 0x20000002ff027230 */ /* 0x000fe20000004100 */
[----:B------:R-:W-:-:S04]  /*28c0*/  CS2R R6, SRZ ;  /* 0x0000000000067805 */ /* 0x000fc8000001ff00 */
[----:B------:R-:W-:-:S04]  /*28d0*/  FMUL.FTZ R2, R2, 1 ;  /* 0x3f80000002027820 */ /* 0x000fc80000410000 */
[----:B------:R-:W0:Y:S02]  /*28e0*/  F2F.F64.F32 R4, R2 ;  /* 0x0000000200047310 */ /* 0x000e240000201800 */
[----:B0-----:R0:W-:Y:S01]  /*28f0*/  STG.E.128 desc[UR36][R16.64], R4 ;  /* 0x0000000410007986 */ /* 0x0011e2000c101d24 */
[----:B------:R-:W-:Y:S05]  /*2900*/  BRA `(.L_x_11399) ;  /* 0x0000000800747947 */ /* 0x000fea0003800000 */
.L_x_11407:
        /* <DEDUP_REMOVED lines=21> */
.L_x_11412:
[----:B------:R-:W-:Y:S05]  /*2a60*/  BSYNC B0 ;  /* 0x0000000000007941 */ /* 0x000fea0003800000 */
.L_x_11411:
[----:B------:R-:W-:-:S05]  /*2a70*/  LOP3.LUT R3, R0, R3, RZ, 0xfc, !PT ;  /* 0x0000000300037212 */ /* 0x000fca00078efcff */
[----:B------:R0:W-:Y:S01]  /*2a80*/  STG.E.U8 desc[UR36][R16.64], R3 ;  /* 0x0000000310007986 */ /* 0x0001e2000c101124 */
[----:B------:R-:W-:Y:S05]  /*2a90*/  BRA `(.L_x_11399) ;  /* 0x0000000800107947 */ /* 0x000fea0003800000 */
.L_x_11410:
        /* <DEDUP_REMOVED lines=13> */
.L_x_11414:
[----:B------:R-:W-:Y:S01]  /*2b70*/  IMAD.MOV.U32 R0, RZ, RZ, 0x7f ;  /* 0x0000007fff007424 */ /* 0x000fe200078e00ff */
[----:B------:R-:W-:-:S04]  /*2b80*/  ISETP.GT.U32.AND P0, PT, R2, 0x7f800000, PT ;  /* 0x7f8000000200780c */ /* 0x000fc80003f04070 */
[----:B------:R-:W-:-:S09]  /*2b90*/  SEL R0, R0, 0x7c, P0 ;  /* 0x0000007c00007807 */ /* 0x000fd20000000000 */
.L_x_11415:
[----:B------:R-:W-:Y:S05]  /*2ba0*/  BSYNC B0 ;  /* 0x0000000000007941 */ /* 0x000fea0003800000 */
.L_x_11413:
[----:B------:R-:W-:-:S04]  /*2bb0*/  LOP3.LUT R2, R3, 0x80000000, RZ, 0xc0, !PT ;  /* 0x8000000003027812 */ /* 0x000fc800078ec0ff */
[----:B------:R-:W-:-:S04]  /*2bc0*/  SHF.R.U32.HI R3, RZ, 0x18, R2 ;  /* 0x00000018ff037819 */ /* 0x000fc80000011602 */
[----:B------:R-:W-:-:S05]  /*2bd0*/  LOP3.LUT R3, R0, R3, RZ, 0xfc, !PT ;  /* 0x0000000300037212 */ /* 0x000fca00078efcff */
[----:B------:R0:W-:Y:S01]  /*2be0*/  STG.E.U8 desc[UR36][R16.64], R3 ;  /* 0x0000000310007986 */ /* 0x0001e2000c101124 */
[----:B------:R-:W-:Y:S05]  /*2bf0*/  BRA `(.L_x_11399) ;  /* 0x0000000400b87947 */ /* 0x000fea0003800000 */
.L_x_11409:
[----:B------:R-:W-:-:S05]  /*2c00*/  HADD2.F32 R0, -RZ, R2.H0_H0 ;  /* 0x20000002ff007230 */ /* 0x000fca0000004100 */
[----:B------:R-:W-:-:S05]  /*2c10*/  F2FP.BF16.F32.PACK_AB R0, RZ, R0 ;  /* 0x00000000ff00723e */ /* 0x000fca00000010ff */
[----:B------:R0:W-:Y:S01]  /*2c20*/  STG.E.U16 desc[UR36][R16.64], R0 ;  /* 0x0000000010007986 */ /* 0x0001e2000c101524 */
[----:B------:R-:W-:Y:S05]  /*2c30*/  BRA `(.L_x_11399) ;  /* 0x0000000400a87947 */ /* 0x000fea0003800000 */
.L_x_11406:
        /* <DEDUP_REMOVED lines=12> */
.L_x_11418:
        /* <DEDUP_REMOVED lines=17> */
.L_x_11421:
[----:B------:R-:W-:-:S04]  /*2e10*/  LOP3.LUT R2, R3, 0x80000000, RZ, 0xc0, !PT ;  /* 0x8000000003027812 */ /* 0x000fc800078ec0ff */
[----:B------:R-:W-:-:S04]  /*2e20*/  SHF.R.U32.HI R3, RZ, 0x18, R2 ;  /* 0x00000018ff037819 */ /* 0x000fc80000011602 */
[----:B------:R-:W-:-:S04]  /*2e30*/  LOP3.LUT R0, R0, R3, RZ, 0xfc, !PT ;  /* 0x0000000300007212 */ /* 0x000fc800078efcff */
[----:B------:R-:W-:-:S07]  /*2e40*/  PRMT R8, R0, 0x7610, R8 ;  /* 0x0000761000087816 */ /* 0x000fce0000000008 */
.L_x_11420:
[----:B------:R-:W-:Y:S05]  /*2e50*/  BSYNC B0 ;  /* 0x0000000000007941 */ /* 0x000fea0003800000 */
.L_x_11419:
[----:B------:R0:W-:Y:S01]  /*2e60*/  STG.E.U8 desc[UR36][R16.64], R8 ;  /* 0x0000000810007986 */ /* 0x0001e2000c101124 */
[----:B------:R-:W-:Y:S05]  /*2e70*/  BRA `(.L_x_11399) ;  /* 0x0000000400187947 */ /* 0x000fea0003800000 */
.L_x_11417:
        /* <DEDUP_REMOVED lines=17> */
.L_x_11424:
[----:B------:R-:W-:-:S04]  /*2f90*/  LOP3.LUT R2, R3, 0x80000000, RZ, 0xc0, !PT ;  /* 0x8000000003027812 */ /* 0x000fc800078ec0ff */
[----:B------:R-:W-:-:S04]  /*2fa0*/  SHF.R.U32.HI R3, RZ, 0x18, R2 ;  /* 0x00000018ff037819 */ /* 0x000fc80000011602 */
[----:B------:R-:W-:-:S04]  /*2fb0*/  LOP3.LUT R0, R0, R3, RZ, 0xfc, !PT ;  /* 0x0000000300007212 */ /* 0x000fc800078efcff */
[----:B------:R-:W-:-:S07]  /*2fc0*/  PRMT R8, R0, 0x7610, R8 ;  /* 0x0000761000087816 */ /* 0x000fce0000000008 */
.L_x_11423:
[----:B------:R-:W-:Y:S05]  /*2fd0*/  BSYNC B0 ;  /* 0x0000000000007941 */ /* 0x000fea0003800000 */
.L_x_11422:
[----:B------:R0:W-:Y:S01]  /*2fe0*/  STG.E.U8 desc[UR36][R16.64], R8 ;  /* 0x0000000810007986 */ /* 0x0001e2000c101124 */
[----:B------:R-:W-:Y:S05]  /*2ff0*/  BRA `(.L_x_11399) ;  /* 0x0000000000b87947 */ /* 0x000fea0003800000 */
.L_x_11416:
        /* <DEDUP_REMOVED lines=22> */
.L_x_11398:
        /* <DEDUP_REMOVED lines=16> */
.L_x_11427:
[----:B------:R-:W-:Y:S05]  /*3260*/  BRA `(.L_x_11399) ;  /* 0x00000000001c7947 */ /* 0x000fea0003800000 */
.L_x_11426:
[----:B------:R-:W-:-:S06]  /*3270*/  HADD2.F32 R2, -RZ, R2.H0_H0 ;  /* 0x20000002ff027230 */ /* 0x000fcc0000004100 */
[----:B------:R-:W0:Y:S02]  /*3280*/  F2I.U64.TRUNC R2, R2 ;  /* 0x0000000200027311 */ /* 0x000e24000020d800 */
[----:B0-----:R0:W-:Y:S01]  /*3290*/  STG.E.64 desc[UR36][R16.64], R2 ;  /* 0x0000000210007986 */ /* 0x0011e2000c101b24 */
[----:B------:R-:W-:Y:S05]  /*32a0*/  BRA `(.L_x_11399) ;  /* 0x00000000000c7947 */ /* 0x000fea0003800000 */
.L_x_11425:
[----:B------:R-:W-:-:S04]  /*32b0*/  HADD2.F32 R2, -RZ, R2.H0_H0 ;  /* 0x20000002ff027230 */ /* 0x000fc80000004100 */
[----:B------:R-:W0:Y:S02]  /*32c0*/  F2I.FTZ.U32.TRUNC.NTZ R3, R2 ;  /* 0x0000000200037305 */ /* 0x000e24000021f000 */
[----:B0-----:R0:W-:Y:S02]  /*32d0*/  STG.E desc[UR36][R16.64], R3 ;  /* 0x0000000310007986 */ /* 0x0011e4000c101924 */
.L_x_11399:
[----:B------:R-:W-:-:S04]  /*32e0*/  IMAD R18, R23, 0x200, R18 ;  /* 0x0000020017127824 */ /* 0x000fc800078e0212 */
[----:B------:R-:W-:-:S07]  /*32f0*/  VIADD R19, R18, 0x80 ;  /* 0x0000008012137836 */ /* 0x000fce0000000000 */
.L_x_11359:
[----:B------:R-:W-:Y:S05]  /*3300*/  BSYNC B6 ;  /* 0x0000000000067941 */ /* 0x000fea0003800000 */
.L_x_11358:
        /* <DEDUP_REMOVED lines=307> */
.L_x_11430:
        /* <DEDUP_REMOVED lines=22> */
.L_x_11434:
[----:B------:R-:W2:Y:S02]  /*47a0*/  LDG.E.U8 R2, desc[UR36][R2.64] ;  /* 0x0000002402027981 */ /* 0x000ea4000c1e1100 */
[----:B--2---:R-:W-:-:S04]  /*47b0*/  I2FP.F32.U32 R0, R2 ;  /* 0x0000000200007245 */ /* 0x004fc80000201000 */
[----:B------:R-:W-:Y:S01]  /*47c0*/  F2FP.F16.F32.PACK_AB R0, RZ, R0 ;  /* 0x00000000ff00723e */ /* 0x000fe200000000ff */
[----:B------:R-:W-:Y:S06]  /*47d0*/  BRA `(.L_x_11436) ;  /* 0x0000000c00887947 */ /* 0x000fec0003800000 */
.L_x_11433:
        /* <DEDUP_REMOVED lines=10> */
.L_x_11438:
[----:B------:R-:W2:Y:S02]  /*4880*/  LDG.E R2, desc[UR36][R2.64] ;  /* 0x0000002402027981 */ /* 0x000ea4000c1e1900 */
[----:B--2---:R-:W-:-:S04]  /*4890*/  I2FP.F32.S32 R0, R2 ;  /* 0x0000000200007245 */ /* 0x004fc80000201400 */
[----:B------:R-:W-:Y:S01]  /*48a0*/  F2FP.F16.F32.PACK_AB R0, RZ, R0 ;  /* 0x00000000ff00723e */ /* 0x000fe200000000ff */
[----:B------:R-:W-:Y:S06]  /*48b0*/  BRA `(.L_x_11436) ;  /* 0x0000000c00507947 */ /* 0x000fec0003800000 */
.L_x_11437:
[----:B------:R-:W2:Y:S02]  /*48c0*/  LDG.E.U16 R2, desc[UR36][R2.64] ;  /* 0x0000002402027981 */ /* 0x000ea4000c1e1500 */
[----:B--2---:R-:W0:Y:S02]  /*48d0*/  I2F.S16 R0, R2 ;  /* 0x0000000200007306 */ /* 0x004e240000101400 */
[----:B0-----:R-:W-:Y:S01]  /*48e0*/  F2FP.F16.F32.PACK_AB R0, RZ, R0 ;  /* 0x00000000ff00723e */ /* 0x001fe200000000ff */
[----:B------:R-:W-:Y:S06]  /*48f0*/  BRA `(.L_x_11436) ;  /* 0x0000000c00407947 */ /* 0x000fec0003800000 */
.L_x_11432:
        /* <DEDUP_REMOVED lines=9> */
.L_x_11440:
[----:B------:R0:W5:Y:S01]  /*4990*/  LDG.E.U16 R0, desc[UR36][R2.64] ;  /* 0x0000002402007981 */ /* 0x000162000c1e1500 */
[----:B------:R-:W-:Y:S05]  /*49a0*/  BRA `(.L_x_11436) ;  /* 0x0000000c00147947 */ /* 0x000fea0003800000 */
.L_x_11439:
        /* <DEDUP_REMOVED lines=9> */
.L_x_11442:
[----:B------:R1:W5:Y:S01]  /*4a40*/  LDG.E.U16 R0, desc[UR36][R2.64] ;  /* 0x0000002402007981 */ /* 0x000362000c1e1500 */
[----:B------:R-:W-:Y:S05]  /*4a50*/  BRA `(.L_x_11436) ;  /* 0x0000000800e87947 */ /* 0x000fea0003800000 */
.L_x_11441:
        /* <DEDUP_REMOVED lines=8> */
.L_x_11431:
        /* <DEDUP_REMOVED lines=13> */
.L_x_11445:
        /* <DEDUP_REMOVED lines=8> */
.L_x_11444:
        /* <DEDUP_REMOVED lines=28> */
.L_x_11447:
        /* <DEDUP_REMOVED lines=15> */
.L_x_11446:
[----:B------:R-:W2:Y:S02]  /*4ee0*/  LDG.E.U16 R0, desc[UR36][R2.64] ;  /* 0x0000002402007981 */ /* 0x000ea4000c1e1500 */
[----:B--2---:R-:W-:-:S05]  /*4ef0*/  IMAD.U32 R0, R0, 0x10000, RZ ;  /* 0x0001000000007824 */ /* 0x004fca00078e00ff */
[----:B------:R-:W-:Y:S01]  /*4f00*/  F2FP.F16.F32.PACK_AB R0, RZ, R0 ;  /* 0x00000000ff00723e */ /* 0x000fe200000000ff */
[----:B------:R-:W-:Y:S06]  /*4f10*/  BRA `(.L_x_11436) ;  /* 0x0000000400b87947 */ /* 0x000fec0003800000 */
.L_x_11443:
        /* <DEDUP_REMOVED lines=12> */
.L_x_11450:
        /* <DEDUP_REMOVED lines=21> */
.L_x_11454:
[----:B------:R-:W-:Y:S05]  /*5130*/  BSYNC B1 ;  /* 0x0000000000017941 */ /* 0x000fea0003800000 */
.L_x_11453:
[----:B------:R-:W-:Y:S01]  /*5140*/  LEA R3, R0, 0x3b800000, 0x17 ;  /* 0x3b80000000037811 */ /* 0x000fe200078eb8ff */
[----:B------:R-:W-:-:S05]  /*5150*/  IMAD.SHL.U32 R0, R2, 0x100000, RZ ;  /* 0x0010000002007824 */ /* 0x000fca00078e00ff */
[----:B------:R-:W-:-:S07]  /*5160*/  LOP3.LUT R0, R3, R0, R4, 0xfe, !PT ;  /* 0x0000000003007212 */ /* 0x000fce00078efe04 */
.L_x_11452:
[----:B------:R-:W-:Y:S05]  /*5170*/  BSYNC B0 ;  /* 0x0000000000007941 */ /* 0x000fea0003800000 */
.L_x_11451:
[----:B------:R-:W-:Y:S01]  /*5180*/  F2FP.F16.F32.PACK_AB R0, RZ, R0 ;  /* 0x00000000ff00723e */ /* 0x000fe200000000ff */
[----:B------:R-:W-:Y:S06]  /*5190*/  BRA `(.L_x_11436) ;  /* 0x0000000400187947 */ /* 0x000fec0003800000 */
.L_x_11449:
        /* <DEDUP_REMOVED lines=21> */
.L_x_11458:
[----:B------:R-:W-:Y:S05]  /*52f0*/  BSYNC B1 ;  /* 0x0000000000017941 */ /* 0x000fea0003800000 */
.L_x_11457:
[----:B------:R-:W-:Y:S01]  /*5300*/  LEA R3, R0, 0x37800000, 0x17 ;  /* 0x3780000000037811 */ /* 0x000fe200078eb8ff */
[----:B------:R-:W-:-:S05]  /*5310*/  IMAD.SHL.U32 R0, R2, 0x200000, RZ ;  /* 0x0020000002007824 */ /* 0x000fca00078e00ff */
[----:B------:R-:W-:-:S07]  /*5320*/  LOP3.LUT R0, R3, R0, R4, 0xfe, !PT ;  /* 0x0000000003007212 */ /* 0x000fce00078efe04 */
.L_x_11456:
[----:B------:R-:W-:Y:S05]  /*5330*/  BSYNC B0 ;  /* 0x0000000000007941 */ /* 0x000fea0003800000 */
.L_x_11455:
[----:B------:R-:W-:Y:S01]  /*5340*/  F2FP.F16.F32.PACK_AB R0, RZ, R0 ;  /* 0x00000000ff00723e */ /* 0x000fe200000000ff */
[----:B------:R-:W-:Y:S06]  /*5350*/  BRA `(.L_x_11436) ;  /* 0x0000000000a87947 */ /* 0x000fec0003800000 */
.L_x_11448:
        /* <DEDUP_REMOVED lines=14> */
.L_x_11462:
[----:B------:R-:W-:Y:S05]  /*5440*/  BSYNC B0 ;  /* 0x0000000000007941 */ /* 0x000fea0003800000 */
.L_x_11461:
[----:B------:R-:W-:Y:S01]  /*5450*/  F2FP.F16.F32.PACK_AB R0, RZ, R0 ;  /* 0x00000000ff00723e */ /* 0x000fe200000000ff */
[----:B------:R-:W-:Y:S06]  /*5460*/  BRA `(.L_x_11436) ;  /* 0x0000000000647947 */ /* 0x000fec0003800000 */
.L_x_11435:
        /* <DEDUP_REMOVED lines=16> */
.L_x_11463:
[----:B------:R-:W-:Y:S01]  /*5570*/  PRMT R0, RZ, 0x7610, R0 ;  /* 0x00007610ff007816 */ /* 0x000fe20000000000 */
[----:B------:R-:W-:Y:S06]  /*5580*/  BRA `(.L_x_11436) ;  /* 0x00000000001c7947 */ /* 0x000fec0003800000 */
.L_x_11460:
[----:B------:R-:W2:Y:S02]  /*5590*/  LDG.E.64 R2, desc[UR36][R2.64] ;  /* 0x0000002402027981 */ /* 0x000ea4000c1e1b00 */
[----:B--2---:R-:W0:Y:S02]  /*55a0*/  I2F.U64 R0, R2 ;  /* 0x0000000200007312 */ /* 0x004e240000301000 */
[----:B0-----:R-:W-:Y:S01]  /*55b0*/  F2FP.F16.F32.PACK_AB R0, RZ, R0 ;  /* 0x00000000ff00723e */ /* 0x001fe200000000ff */
[----:B------:R-:W-:Y:S06]  /*55c0*/  BRA `(.L_x_11436) ;  /* 0x00000000000c7947 */ /* 0x000fec0003800000 */
.L_x_11459:
[----:B------:R-:W2:Y:S02]  /*55d0*/  LDG.E R2, desc[UR36][R2.64] ;  /* 0x0000002402027981 */ /* 0x000ea4000c1e1900 */
[----:B--2---:R-:W-:-:S04]  /*55e0*/  I2FP.F32.U32 R0, R2 ;  /* 0x0000000200007245 */ /* 0x004fc80000201000 */
[----:B------:R-:W-:-:S07]  /*55f0*/  F2FP.F16.F32.PACK_AB R0, RZ, R0 ;  /* 0x00000000ff00723e */ /* 0x000fce00000000ff */
.L_x_11436:
        /* <DEDUP_REMOVED lines=20> */
.L_x_11467:
[----:B------:R-:W-:-:S06]  /*5740*/  HADD2.F32 R3, -RZ, R2.H0_H0 ;  /* 0x20000002ff037230 */ /* 0x000fcc0000004100 */
[----:B------:R-:W0:Y:S02]  /*5750*/  F2I.S64.TRUNC R2, R3 ;  /* 0x0000000300027311 */ /* 0x000e24000020d900 */
[----:B0-----:R0:W-:Y:S01]  /*5760*/  STG.E.U8 desc[UR36][R16.64], R2 ;  /* 0x0000000210007986 */ /* 0x0011e2000c101124 */
[----:B------:R-:W-:Y:S05]  /*5770*/  BRA `(.L_x_11469) ;  /* 0x0000000c00847947 */ /* 0x000fea0003800000 */
.L_x_11466:
        /* <DEDUP_REMOVED lines=10> */
.L_x_11471:
[----:B------:R-:W-:-:S04]  /*5820*/  HADD2.F32 R2, -RZ, R2.H0_H0 ;  /* 0x20000002ff027230 */ /* 0x000fc80000004100 */
[----:B------:R-:W0:Y:S02]  /*5830*/  F2I.FTZ.TRUNC.NTZ R3, R2 ;  /* 0x0000000200037305 */ /* 0x000e24000021f100 */
[----:B0-----:R0:W-:Y:S01]  /*5840*/  STG.E desc[UR36][R16.64], R3 ;  /* 0x0000000310007986 */ /* 0x0011e2000c101924 */
[----:B------:R-:W-:Y:S05]  /*5850*/  BRA `(.L_x_11469) ;  /* 0x0000000c004c7947 */ /* 0x000fea0003800000 */
.L_x_11470:
[----:B------:R-:W-:-:S04]  /*5860*/  HADD2.F32 R2, -RZ, R2.H0_H0 ;  /* 0x20000002ff027230 */ /* 0x000fc80000004100 */
[----:B------:R-:W0:Y:S02]  /*5870*/  F2I.FTZ.TRUNC.NTZ R3, R2 ;  /* 0x0000000200037305 */ /* 0x000e24000021f100 */
[----:B0-----:R0:W-:Y:S01]  /*5880*/  STG.E.U16 desc[UR36][R16.64], R3 ;  /* 0x0000000310007986 */ /* 0x0011e2000c101524 */
[----:B------:R-:W-:Y:S05]  /*5890*/  BRA `(.L_x_11469) ;  /* 0x0000000c003c7947 */ /* 0x000fea0003800000 */
.L_x_11465:
        /* <DEDUP_REMOVED lines=9> */
.L_x_11473:
[----:B------:R0:W-:Y:S01]  /*5930*/  STG.E.U16 desc[UR36][R16.64], R2 ;  /* 0x0000000210007986 */ /* 0x0001e2000c101524 */
[----:B------:R-:W-:Y:S05]  /*5940*/  BRA `(.L_x_11469) ;  /* 0x0000000c00107947 */ /* 0x000fea0003800000 */
.L_x_11472:
        /* <DEDUP_REMOVED lines=10> */
.L_x_11475:
[----:B------:R-:W-:-:S05]  /*59f0*/  HADD2.F32 R0, -RZ, R2.H0_H0 ;  /* 0x20000002ff007230 */ /* 0x000fca0000004100 */
[----:B------:R-:W-:-:S04]  /*5a00*/  F2FP.F16.F32.PACK_AB R0, RZ, R0 ;  /* 0x00000000ff00723e */ /* 0x000fc800000000ff */
[----:B------:R-:W-:-:S05]  /*5a10*/  PRMT R0, R0, 0x5410, RZ ;  /* 0x0000541000007816 */ /* 0x000fca00000000ff */
[----:B------:R0:W-:Y:S01]  /*5a20*/  STG.E desc[UR36][R16.64], R0 ;  /* 0x0000000010007986 */ /* 0x0001e2000c101924 */
[----:B------:R-:W-:Y:S05]  /*5a30*/  BRA `(.L_x_11469) ;  /* 0x0000000800d47947 */ /* 0x000fea0003800000 */
.L_x_11474:
[----:B------:R-:W-:-:S05]  /*5a40*/  HADD2.F32 R2, -RZ, R2.H0_H0 ;  /* 0x20000002ff027230 */ /* 0x000fca0000004100 */
[----:B------:R-:W-:-:S06]  /*5a50*/  FMUL.FTZ R2, R2, 1 ;  /* 0x3f80000002027820 */ /* 0x000fcc0000410000 */
[----:B------:R-:W0:Y:S02]  /*5a60*/  F2F.F64.F32 R2, R2 ;  /* 0x0000000200027310 */ /* 0x000e240000201800 */
[----:B0-----:R0:W-:Y:S01]  /*5a70*/  STG.E.64 desc[UR36][R16.64], R2 ;  /* 0x0000000210007986 */ /* 0x0011e2000c101b24 */
[----:B------:R-:W-:Y:S05]  /*5a80*/  BRA `(.L_x_11469) ;  /* 0x0000000800c07947 */ /* 0x000fea0003800000 */
.L_x_11464:
        /* <DEDUP_REMOVED lines=13> */
.L_x_11478:
[----:B------:R-:W-:Y:S01]  /*5b60*/  HADD2.F32 R2, -RZ, R2.H0_H0 ;  /* 0x20000002ff027230 */ /* 0x000fe20000004100 */
[----:B------:R-:W-:-:S04]  /*5b70*/  CS2R R6, SRZ ;  /* 0x0000000000067805 */ /* 0x000fc8000001ff00 */
[----:B------:R-:W-:-:S04]  /*5b80*/  FMUL.FTZ R2, R2, 1 ;  /* 0x3f80000002027820 */ /* 0x000fc80000410000 */
[----:B------:R-:W0:Y:S02]  /*5b90*/  F2F.F64.F32 R4, R2 ;  /* 0x0000000200047310 */ /* 0x000e240000201800 */
[----:B0-----:R0:W-:Y:S01]  /*5ba0*/  STG.E.128 desc[UR36][R16.64], R4 ;  /* 0x0000000410007986 */ /* 0x0011e2000c101d24 */
[----:B------:R-:W-:Y:S05]  /*5bb0*/  BRA `(.L_x_11469) ;  /* 0x0000000800747947 */ /* 0x000fea0003800000 */
.L_x_11477:
        /* <DEDUP_REMOVED lines=21> */
.L_x_11482:
[----:B------:R-:W-:Y:S05]  /*5d10*/  BSYNC B0 ;  /* 0x0000000000007941 */ /* 0x000fea0003800000 */
.L_x_11481:
[----:B------:R-:W-:-:S05]  /*5d20*/  LOP3.LUT R3, R0, R3, RZ, 0xfc, !PT ;  /* 0x0000000300037212 */ /* 0x000fca00078efcff */
[----:B------:R0:W-:Y:S01]  /*5d30*/  STG.E.U8 desc[UR36][R16.64], R3 ;  /* 0x0000000310007986 */ /* 0x0001e2000c101124 */
[----:B------:R-:W-:Y:S05]  /*5d40*/  BRA `(.L_x_11469) ;  /* 0x0000000800107947 */ /* 0x000fea0003800000 */
.L_x_11480:
        /* <DEDUP_REMOVED lines=13> */
.L_x_11484:
[----:B------:R-:W-:Y:S01]  /*5e20*/  IMAD.MOV.U32 R0, RZ, RZ, 0x7f ;  /* 0x0000007fff007424 */ /* 0x000fe200078e00ff */
[----:B------:R-:W-:-:S04]  /*5e30*/  ISETP.GT.U32.AND P0, PT, R2, 0x7f800000, PT ;  /* 0x7f8000000200780c */ /* 0x000fc80003f04070 */
[----:B------:R-:W-:-:S09]  /*5e40*/  SEL R0, R0, 0x7c, P0 ;  /* 0x0000007c00007807 */ /* 0x000fd20000000000 */
.L_x_11485:
[----:B------:R-:W-:Y:S05]  /*5e50*/  BSYNC B0 ;  /* 0x0000000000007941 */ /* 0x000fea0003800000 */
.L_x_11483:
[----:B------:R-:W-:-:S04]  /*5e60*/  LOP3.LUT R2, R3, 0x80000000, RZ, 0xc0, !PT ;  /* 0x8000000003027812 */ /* 0x000fc800078ec0ff */
[----:B------:R-:W-:-:S04]  /*5e70*/  SHF.R.U32.HI R3, RZ, 0x18, R2 ;  /* 0x00000018ff037819 */ /* 0x000fc80000011602 */
[----:B------:R-:W-:-:S05]  /*5e80*/  LOP3.LUT R3, R0, R3, RZ, 0xfc, !PT ;  /* 0x0000000300037212 */ /* 0x000fca00078efcff */
[----:B------:R0:W-:Y:S01]  /*5e90*/  STG.E.U8 desc[UR36][R16.64], R3 ;  /* 0x0000000310007986 */ /* 0x0001e2000c101124 */
[----:B------:R-:W-:Y:S05]  /*5ea0*/  BRA `(.L_x_11469) ;  /* 0x0000000400b87947 */ /* 0x000fea0003800000 */
.L_x_11479:
[----:B------:R-:W-:-:S05]  /*5eb0*/  HADD2.F32 R0, -RZ, R2.H0_H0 ;  /* 0x20000002ff007230 */ /* 0x000fca0000004100 */
[----:B------:R-:W-:-:S05]  /*5ec0*/  F2FP.BF16.F32.PACK_AB R0, RZ, R0 ;  /* 0x00000000ff00723e */ /* 0x000fca00000010ff */
[----:B------:R0:W-:Y:S01]  /*5ed0*/  STG.E.U16 desc[UR36][R16.64], R0 ;  /* 0x0000000010007986 */ /* 0x0001e2000c101524 */
[----:B------:R-:W-:Y:S05]  /*5ee0*/  BRA `(.L_x_11469) ;  /* 0x0000000400a87947 */ /* 0x000fea0003800000 */
.L_x_11476:
        /* <DEDUP_REMOVED lines=12> */
.L_x_11488:
        /* <DEDUP_REMOVED lines=17> */
.L_x_11491:
[----:B------:R-:W-:-:S04]  /*60c0*/  LOP3.LUT R2, R3, 0x80000000, RZ, 0xc0, !PT ;  /* 0x8000000003027812 */ /* 0x000fc800078ec0ff */
[----:B------:R-:W-:-:S04]  /*60d0*/  SHF.R.U32.HI R3, RZ, 0x18, R2 ;  /* 0x00000018ff037819 */ /* 0x000fc80000011602 */
[----:B------:R-:W-:-:S04]  /*60e0*/  LOP3.LUT R0, R0, R3, RZ, 0xfc, !PT ;  /* 0x0000000300007212 */ /* 0x000fc800078efcff */
[----:B------:R-:W-:-:S07]  /*60f0*/  PRMT R8, R0, 0x7610, R8 ;  /* 0x0000761000087816 */ /* 0x000fce0000000008 */
.L_x_11490:
[----:B------:R-:W-:Y:S05]  /*6100*/  BSYNC B0 ;  /* 0x0000000000007941 */ /* 0x000fea0003800000 */
.L_x_11489:
[----:B------:R3:W-:Y:S01]  /*6110*/  STG.E.U8 desc[UR36][R16.64], R8 ;  /* 0x0000000810007986 */ /* 0x0007e2000c101124 */
[----:B------:R-:W-:Y:S05]  /*6120*/  BRA `(.L_x_11469) ;  /* 0x0000000400187947 */ /* 0x000fea0003800000 */
.L_x_11487:
        /* <DEDUP_REMOVED lines=17> */
.L_x_11494:
[----:B------:R-:W-:-:S04]  /*6240*/  LOP3.LUT R2, R3, 0x80000000, RZ, 0xc0, !PT ;  /* 0x8000000003027812 */ /* 0x000fc800078ec0ff */
[----:B------:R-:W-:-:S04]  /*6250*/  SHF.R.U32.HI R3, RZ, 0x18, R2 ;  /* 0x00000018ff037819 */ /* 0x000fc80000011602 */
[----:B------:R-:W-:-:S04]  /*6260*/  LOP3.LUT R0, R0, R3, RZ, 0xfc, !PT ;  /* 0x0000000300007212 */ /* 0x000fc800078efcff */
[----:B------:R-:W-:-:S07]  /*6270*/  PRMT R8, R0, 0x7610, R8 ;  /* 0x0000761000087816 */ /* 0x000fce0000000008 */
.L_x_11493:
[----:B------:R-:W-:Y:S05]  /*6280*/  BSYNC B0 ;  /* 0x0000000000007941 */ /* 0x000fea0003800000 */
.L_x_11492:
[----:B------:R0:W-:Y:S01]  /*6290*/  STG.E.U8 desc[UR36][R16.64], R8 ;  /* 0x0000000810007986 */ /* 0x0001e2000c101124 */
[----:B------:R-:W-:Y:S05]  /*62a0*/  BRA `(.L_x_11469) ;  /* 0x0000000000b87947 */ /* 0x000fea0003800000 */
.L_x_11486:
        /* <DEDUP_REMOVED lines=22> */
.L_x_11468:
        /* <DEDUP_REMOVED lines=16> */
.L_x_11497:
[----:B------:R-:W-:Y:S05]  /*6510*/  BRA `(.L_x_11469) ;  /* 0x00000000001c7947 */ /* 0x000fea0003800000 */
.L_x_11496:
[----:B------:R-:W-:-:S06]  /*6520*/  HADD2.F32 R2, -RZ, R2.H0_H0 ;  /* 0x20000002ff027230 */ /* 0x000fcc0000004100 */
[----:B------:R-:W0:Y:S02]  /*6530*/  F2I.U64.TRUNC R2, R2 ;  /* 0x0000000200027311 */ /* 0x000e24000020d800 */
[----:B0-----:R2:W-:Y:S01]  /*6540*/  STG.E.64 desc[UR36][R16.64], R2 ;  /* 0x0000000210007986 */ /* 0x0015e2000c101b24 */
[----:B------:R-:W-:Y:S05]  /*6550*/  BRA `(.L_x_11469) ;  /* 0x00000000000c7947 */ /* 0x000fea0003800000 */
.L_x_11495:
[----:B------:R-:W-:-:S04]  /*6560*/  HADD2.F32 R2, -RZ, R2.H0_H0 ;  /* 0x20000002ff027230 */ /* 0x000fc80000004100 */
[----:B------:R-:W0:Y:S02]  /*6570*/  F2I.FTZ.U32.TRUNC.NTZ R3, R2 ;  /* 0x0000000200037305 */ /* 0x000e24000021f000 */
[----:B0-----:R0:W-:Y:S02]  /*6580*/  STG.E desc[UR36][R16.64], R3 ;  /* 0x0000000310007986 */ /* 0x0011e4000c101924 */
.L_x_11469:
[----:B------:R-:W-:-:S07]  /*6590*/  VIADD R19, R19, 0x80 ;  /* 0x0000008013137836 */ /* 0x000fce0000000000 */
.L_x_11429:
[----:B------:R-:W-:Y:S05]  /*65a0*/  BSYNC B6 ;  /* 0x0000000000067941 */ /* 0x000fea0003800000 */
.L_x_11428:
        /* <DEDUP_REMOVED lines=307> */
.L_x_11500:
        /* <DEDUP_REMOVED lines=22> */
.L_x_11504:
[----:B------:R-:W2:Y:S02]  /*7a40*/  LDG.E.U8 R2, desc[UR36][R2.64] ;  /* 0x0000002402027981 */ /* 0x000ea4000c1e1100 */
[----:B--2---:R-:W-:-:S04]  /*7a50*/  I2FP.F32.U32 R0, R2 ;  /* 0x0000000200007245 */ /* 0x004fc80000201000 */
[----:B------:R-:W-:Y:S01]  /*7a60*/  F2FP.F16.F32.PACK_AB R0, RZ, R0 ;  /* 0x00000000ff00723e */ /* 0x000fe200000000ff */
[----:B------:R-:W-:Y:S06]  /*7a70*/  BRA `(.L_x_11506) ;  /* 0x0000000c00887947 */ /* 0x000fec0003800000 */
.L_x_11503:
        /* <DEDUP_REMOVED lines=10> */
.L_x_11508:
[----:B------:R-:W2:Y:S02]  /*7b20*/  LDG.E R2, desc[UR36][R2.64] ;  /* 0x0000002402027981 */ /* 0x000ea4000c1e1900 */
[----:B--2---:R-:W-:-:S04]  /*7b30*/  I2FP.F32.S32 R0, R2 ;  /* 0x0000000200007245 */ /* 0x004fc80000201400 */
[----:B------:R-:W-:Y:S01]  /*7b40*/  F2FP.F16.F32.PACK_AB R0, RZ, R0 ;  /* 0x00000000ff00723e */ /* 0x000fe200000000ff */
[----:B------:R-:W-:Y:S06]  /*7b50*/  BRA `(.L_x_11506) ;  /* 0x0000000c00507947 */ /* 0x000fec0003800000 */
.L_x_11507:
[----:B------:R-:W2:Y:S02]  /*7b60*/  LDG.E.U16 R2, desc[UR36][R2.64] ;  /* 0x0000002402027981 */ /* 0x000ea4000c1e1500 */
[----:B--2---:R-:W0:Y:S02]  /*7b70*/  I2F.S16 R0, R2 ;  /* 0x0000000200007306 */ /* 0x004e240000101400 */
[----:B0-----:R-:W-:Y:S01]  /*7b80*/  F2FP.F16.F32.PACK_AB R0, RZ, R0 ;  /* 0x00000000ff00723e */ /* 0x001fe200000000ff */
[----:B------:R-:W-:Y:S06]  /*7b90*/  BRA `(.L_x_11506) ;  /* 0x0000000c00407947 */ /* 0x000fec0003800000 */
.L_x_11502:
        /* <DEDUP_REMOVED lines=9> */
.L_x_11510:
[----:B------:R1:W5:Y:S01]  /*7c30*/  LDG.E.U16 R0, desc[UR36][R2.64] ;  /* 0x0000002402007981 */ /* 0x000362000c1e1500 */
[----:B------:R-:W-:Y:S05]  /*7c40*/  BRA `(.L_x_11506) ;  /* 0x0000000c00147947 */ /* 0x000fea0003800000 */
.L_x_11509:
        /* <DEDUP_REMOVED lines=9> */
.L_x_11512:
[----:B------:R0:W5:Y:S01]  /*7ce0*/  LDG.E.U16 R0, desc[UR36][R2.64] ;  /* 0x0000002402007981 */ /* 0x000162000c1e1500 */
[----:B------:R-:W-:Y:S05]  /*7cf0*/  BRA `(.L_x_11506) ;  /* 0x0000000800e87947 */ /* 0x000fea0003800000 */
.L_x_11511:
        /* <DEDUP_REMOVED lines=8> */
.L_x_11501:
        /* <DEDUP_REMOVED lines=13> */
.L_x_11515:
        /* <DEDUP_REMOVED lines=8> */
.L_x_11514:
        /* <DEDUP_REMOVED lines=28> */
.L_x_11517:
        /* <DEDUP_REMOVED lines=15> */
.L_x_11516:
[----:B------:R-:W2:Y:S02]  /*8180*/  LDG.E.U16 R0, desc[UR36][R2.64] ;  /* 0x0000002402007981 */ /* 0x000ea4000c1e1500 */
[----:B--2---:R-:W-:-:S05]  /*8190*/  IMAD.U32 R0, R0, 0x10000, RZ ;  /* 0x0001000000007824 */ /* 0x004fca00078e00ff */
[----:B------:R-:W-:Y:S01]  /*81a0*/  F2FP.F16.F32.PACK_AB R0, RZ, R0 ;  /* 0x00000000ff00723e */ /* 0x000fe200000000ff */
[----:B------:R-:W-:Y:S06]  /*81b0*/  BRA `(.L_x_11506) ;  /* 0x0000000400b87947 */ /* 0x000fec0003800000 */
.L_x_11513:
        /* <DEDUP_REMOVED lines=12> */
.L_x_11520:
        /* <DEDUP_REMOVED lines=21> */
.L_x_11524:
[----:B------:R-:W-:Y:S05]  /*83d0*/  BSYNC B1 ;  /* 0x0000000000017941 */ /* 0x000fea0003800000 */
.L_x_11523:
[----:B------:R-:W-:Y:S01]  /*83e0*/  LEA R3, R0, 0x3b800000, 0x17 ;  /* 0x3b80000000037811 */ /* 0x000fe200078eb8ff */
[----:B------:R-:W-:-:S05]  /*83f0*/  IMAD.SHL.U32 R0, R2, 0x100000, RZ ;  /* 0x0010000002007824 */ /* 0x000fca00078e00ff */
[----:B------:R-:W-:-:S07]  /*8400*/  LOP3.LUT R0, R3, R0, R4, 0xfe, !PT ;  /* 0x0000000003007212 */ /* 0x000fce00078efe04 */
.L_x_11522:
[----:B------:R-:W-:Y:S05]  /*8410*/  BSYNC B0 ;  /* 0x0000000000007941 */ /* 0x000fea0003800000 */
.L_x_11521:
[----:B------:R-:W-:Y:S01]  /*8420*/  F2FP.F16.F32.PACK_AB R0, RZ, R0 ;  /* 0x00000000ff00723e */ /* 0x000fe200000000ff */
[----:B------:R-:W-:Y:S06]  /*8430*/  BRA `(.L_x_11506) ;  /* 0x0000000400187947 */ /* 0x000fec0003800000 */
.L_x_11519:
        /* <DEDUP_REMOVED lines=21> */
.L_x_11528:
[----:B------:R-:W-:Y:S05]  /*8590*/  BSYNC B1 ;  /* 0x0000000000017941 */ /* 0x000fea0003800000 */
.L_x_11527:
[----:B------:R-:W-:Y:S01]  /*85a0*/  LEA R3, R0, 0x37800000, 0x17 ;  /* 0x3780000000037811 */ /* 0x000fe200078eb8ff */
[----:B------:R-:W-:-:S05]  /*85b0*/  IMAD.SHL.U32 R0, R2, 0x200000, RZ ;  /* 0x0020000002007824 */ /* 0x000fca00078e00ff */
[----:B------:R-:W-:-:S07]  /*85c0*/  LOP3.LUT R0, R3, R0, R4, 0xfe, !PT ;  /* 0x0000000003007212 */ /* 0x000fce00078efe04 */
.L_x_11526:
[----:B------:R-:W-:Y:S05]  /*85d0*/  BSYNC B0 ;  /* 0x0000000000007941 */ /* 0x000fea0003800000 */
.L_x_11525:
[----:B------:R-:W-:Y:S01]  /*85e0*/  F2FP.F16.F32.PACK_AB R0, RZ, R0 ;  /* 0x00000000ff00723e */ /* 0x000fe200000000ff */
[----:B------:R-:W-:Y:S06]  /*85f0*/  BRA `(.L_x_11506) ;  /* 0x0000000000a87947 */ /* 0x000fec0003800000 */
.L_x_11518:
        /* <DEDUP_REMOVED lines=14> */
.L_x_11532:
[----:B------:R-:W-:Y:S05]  /*86e0*/  BSYNC B0 ;  /* 0x0000000000007941 */ /* 0x000fea0003800000 */
.L_x_11531:
[----:B------:R-:W-:Y:S01]  /*86f0*/  F2FP.F16.F32.PACK_AB R0, RZ, R0 ;  /* 0x00000000ff00723e */ /* 0x000fe200000000ff */
[----:B------:R-:W-:Y:S06]  /*8700*/  BRA `(.L_x_11506) ;  /* 0x0000000000647947 */ /* 0x000fec0003800000 */
.L_x_11505:
        /* <DEDUP_REMOVED lines=16> */
.L_x_11533:
[----:B------:R-:W-:Y:S01]  /*8810*/  PRMT R0, RZ, 0x7610, R0 ;  /* 0x00007610ff007816 */ /* 0x000fe20000000000 */
[----:B------:R-:W-:Y:S06]  /*8820*/  BRA `(.L_x_11506) ;  /* 0x00000000001c7947 */ /* 0x000fec0003800000 */
.L_x_11530:
[----:B------:R-:W2:Y:S02]  /*8830*/  LDG.E.64 R2, desc[UR36][R2.64] ;  /* 0x0000002402027981 */ /* 0x000ea4000c1e1b00 */
[----:B--2---:R-:W0:Y:S02]  /*8840*/  I2F.U64 R0, R2 ;  /* 0x0000000200007312 */ /* 0x004e240000301000 */
[----:B0-----:R-:W-:Y:S01]  /*8850*/  F2FP.F16.F32.PACK_AB R0, RZ, R0 ;  /* 0x00000000ff00723e */ /* 0x001fe200000000ff */
[----:B------:R-:W-:Y:S06]  /*8860*/  BRA `(.L_x_11506) ;  /* 0x00000000000c7947 */ /* 0x000fec0003800000 */
.L_x_11529:
[----:B------:R-:W2:Y:S02]  /*8870*/  LDG.E R2, desc[UR36][R2.64] ;  /* 0x0000002402027981 */ /* 0x000ea4000c1e1900 */
[----:B--2---:R-:W-:-:S04]  /*8880*/  I2FP.F32.U32 R0, R2 ;  /* 0x0000000200007245 */ /* 0x004fc80000201000 */
[----:B------:R-:W-:-:S07]  /*8890*/  F2FP.F16.F32.PACK_AB R0, RZ, R0 ;  /* 0x00000000ff00723e */ /* 0x000fce00000000ff */
.L_x_11506:
        /* <DEDUP_REMOVED lines=20> */
.L_x_11537:
[----:B------:R-:W-:-:S06]  /*89e0*/  HADD2.F32 R3, -RZ, R2.H0_H0 ;  /* 0x20000002ff037230 */ /* 0x000fcc0000004100 */
[----:B------:R-:W0:Y:S02]  /*89f0*/  F2I.S64.TRUNC R2, R3 ;  /* 0x0000000300027311 */ /* 0x000e24000020d900 */
[----:B0-----:R3:W-:Y:S01]  /*8a00*/  STG.E.U8 desc[UR36][R16.64], R2 ;  /* 0x0000000210007986 */ /* 0x0017e2000c101124 */
[----:B------:R-:W-:Y:S05]  /*8a10*/  BRA `(.L_x_11539) ;  /* 0x0000000c00847947 */ /* 0x000fea0003800000 */
.L_x_11536:
        /* <DEDUP_REMOVED lines=10> */
.L_x_11541:
[----:B------:R-:W-:-:S04]  /*8ac0*/  HADD2.F32 R2, -RZ, R2.H0_H0 ;  /* 0x20000002ff027230 */ /* 0x000fc80000004100 */
[----:B------:R-:W0:Y:S02]  /*8ad0*/  F2I.FTZ.TRUNC.NTZ R3, R2 ;  /* 0x0000000200037305 */ /* 0x000e24000021f100 */
[----:B0-----:R2:W-:Y:S01]  /*8ae0*/  STG.E desc[UR36][R16.64], R3 ;  /* 0x0000000310007986 */ /* 0x0015e2000c101924 */
[----:B------:R-:W-:Y:S05]  /*8af0*/  BRA `(.L_x_11539) ;  /* 0x0000000c004c7947 */ /* 0x000fea0003800000 */
.L_x_11540:
[----:B------:R-:W-:-:S04]  /*8b00*/  HADD2.F32 R2, -RZ, R2.H0_H0 ;  /* 0x20000002ff027230 */ /* 0x000fc80000004100 */
[----:B------:R-:W0:Y:S02]  /*8b10*/  F2I.FTZ.TRUNC.NTZ R3, R2 ;  /* 0x0000000200037305 */ /* 0x000e24000021f100 */
[----:B0-----:R0:W-:Y:S01]  /*8b20*/  STG.E.U16 desc[UR36][R16.64], R3 ;  /* 0x0000000310007986 */ /* 0x0011e2000c101524 */
[----:B------:R-:W-:Y:S05]  /*8b30*/  BRA `(.L_x_11539) ;  /* 0x0000000c003c7947 */ /* 0x000fea0003800000 */
.L_x_11535:
        /* <DEDUP_REMOVED lines=9> */
.L_x_11543:
[----:B------:R0:W-:Y:S01]  /*8bd0*/  STG.E.U16 desc[UR36][R16.64], R2 ;  /* 0x0000000210007986 */ /* 0x0001e2000c101524 */
[----:B------:R-:W-:Y:S05]  /*8be0*/  BRA `(.L_x_11539) ;  /* 0x0000000c00107947 */ /* 0x000fea0003800000 */
.L_x_11542:
        /* <DEDUP_REMOVED lines=10> */
.L_x_11545:
[----:B------:R-:W-:-:S05]  /*8c90*/  HADD2.F32 R0, -RZ, R2.H0_H0 ;  /* 0x20000002ff007230 */ /* 0x000fca0000004100 */
[----:B------:R-:W-:-:S04]  /*8ca0*/  F2FP.F16.F32.PACK_AB R0, RZ, R0 ;  /* 0x00000000ff00723e */ /* 0x000fc800000000ff */
[----:B------:R-:W-:-:S05]  /*8cb0*/  PRMT R0, R0, 0x5410, RZ ;  /* 0x0000541000007816 */ /* 0x000fca00000000ff */
[----:B------:R0:W-:Y:S01]  /*8cc0*/  STG.E desc[UR36][R16.64], R0 ;  /* 0x0000000010007986 */ /* 0x0001e2000c101924 */
[----:B------:R-:W-:Y:S05]  /*8cd0*/  BRA `(.L_x_11539) ;  /* 0x0000000800d47947 */ /* 0x000fea0003800000 */
.L_x_11544:
[----:B------:R-:W-:-:S05]  /*8ce0*/  HADD2.F32 R2, -RZ, R2.H0_H0 ;  /* 0x20000002ff027230 */ /* 0x000fca0000004100 */
[----:B------:R-:W-:-:S06]  /*8cf0*/  FMUL.FTZ R2, R2, 1 ;  /* 0x3f80000002027820 */ /* 0x000fcc0000410000 */
[----:B------:R-:W0:Y:S02]  /*8d00*/  F2F.F64.F32 R2, R2 ;  /* 0x0000000200027310 */ /* 0x000e240000201800 */
[----:B0-----:R0:W-:Y:S01]  /*8d10*/  STG.E.64 desc[UR36][R16.64], R2 ;  /* 0x0000000210007986 */ /* 0x0011e2000c101b24 */
[----:B------:R-:W-:Y:S05]  /*8d20*/  BRA `(.L_x_11539) ;  /* 0x0000000800c07947 */ /* 0x000fea0003800000 */
.L_x_11534:
        /* <DEDUP_REMOVED lines=13> */
.L_x_11548:
[----:B------:R-:W-:Y:S01]  /*8e00*/  HADD2.F32 R2, -RZ, R2.H0_H0 ;  /* 0x20000002ff027230 */ /* 0x000fe20000004100 */
[----:B------:R-:W-:-:S04]  /*8e10*/  CS2R R6, SRZ ;  /* 0x0000000000067805 */ /* 0x000fc8000001ff00 */
[----:B------:R-:W-:-:S04]  /*8e20*/  FMUL.FTZ R2, R2, 1 ;  /* 0x3f80000002027820 */ /* 0x000fc80000410000 */
[----:B------:R-:W0:Y:S02]  /*8e30*/  F2F.F64.F32 R4, R2 ;  /* 0x0000000200047310 */ /* 0x000e240000201800 */
[----:B0-----:R0:W-:Y:S01]  /*8e40*/  STG.E.128 desc[UR36][R16.64], R4 ;  /* 0x0000000410007986 */ /* 0x0011e2000c101d24 */
[----:B------:R-:W-:Y:S05]  /*8e50*/  BRA `(.L_x_11539) ;  /* 0x0000000800747947 */ /* 0x000fea0003800000 */
.L_x_11547:
        /* <DEDUP_REMOVED lines=21> */
.L_x_11552:
[----:B------:R-:W-:Y:S05]  /*8fb0*/  BSYNC B0 ;  /* 0x0000000000007941 */ /* 0x000fea0003800000 */
.L_x_11551:
[----:B------:R-:W-:-:S05]  /*8fc0*/  LOP3.LUT R3, R0, R3, RZ, 0xfc, !PT ;  /* 0x0000000300037212 */ /* 0x000fca00078efcff */
[----:B------:R0:W-:Y:S01]  /*8fd0*/  STG.E.U8 desc[UR36][R16.64], R3 ;  /* 0x0000000310007986 */ /* 0x0001e2000c101124 */
[----:B------:R-:W-:Y:S05]  /*8fe0*/  BRA `(.L_x_11539) ;  /* 0x0000000800107947 */ /* 0x000fea0003800000 */
.L_x_11550:
        /* <DEDUP_REMOVED lines=13> */
.L_x_11554:
[----:B------:R-:W-:Y:S01]  /*90c0*/  IMAD.MOV.U32 R0, RZ, RZ, 0x7f ;  /* 0x0000007fff007424 */ /* 0x000fe200078e00ff */
[----:B------:R-:W-:-:S04]  /*90d0*/  ISETP.GT.U32.AND P0, PT, R2, 0x7f800000, PT ;  /* 0x7f8000000200780c */ /* 0x000fc80003f04070 */
[----:B------:R-:W-:-:S09]  /*90e0*/  SEL R0, R0, 0x7c, P0 ;  /* 0x0000007c00007807 */ /* 0x000fd20000000000 */
.L_x_11555:
[----:B------:R-:W-:Y:S05]  /*90f0*/  BSYNC B0 ;  /* 0x0000000000007941 */ /* 0x000fea0003800000 */
.L_x_11553:
[----:B------:R-:W-:-:S04]  /*9100*/  LOP3.LUT R2, R3, 0x80000000, RZ, 0xc0, !PT ;  /* 0x8000000003027812 */ /* 0x000fc800078ec0ff */
[----:B------:R-:W-:-:S04]  /*9110*/  SHF.R.U32.HI R3, RZ, 0x18, R2 ;  /* 0x00000018ff037819 */ /* 0x000fc80000011602 */
[----:B------:R-:W-:-:S05]  /*9120*/  LOP3.LUT R3, R0, R3, RZ, 0xfc, !PT ;  /* 0x0000000300037212 */ /* 0x000fca00078efcff */
[----:B------:R0:W-:Y:S01]  /*9130*/  STG.E.U8 desc[UR36][R16.64], R3 ;  /* 0x0000000310007986 */ /* 0x0001e2000c101124 */
[----:B------:R-:W-:Y:S05]  /*9140*/  BRA `(.L_x_11539) ;  /* 0x0000000400b87947 */ /* 0x000fea0003800000 */
.L_x_11549:
[----:B------:R-:W-:-:S05]  /*9150*/  HADD2.F32 R0, -RZ, R2.H0_H0 ;  /* 0x20000002ff007230 */ /* 0x000fca0000004100 */
[----:B------:R-:W-:-:S05]  /*9160*/  F2FP.BF16.F32.PACK_AB R0, RZ, R0 ;  /* 0x00000000ff00723e */ /* 0x000fca00000010ff */
[----:B------:R0:W-:Y:S01]  /*9170*/  STG.E.U16 desc[UR36][R16.64], R0 ;  /* 0x0000000010007986 */ /* 0x0001e2000c101524 */
[----:B------:R-:W-:Y:S05]  /*9180*/  BRA `(.L_x_11539) ;  /* 0x0000000400a87947 */ /* 0x000fea0003800000 */
.L_x_11546:
        /* <DEDUP_REMOVED lines=12> */
.L_x_11558:
        /* <DEDUP_REMOVED lines=17> */
.L_x_11561:
[----:B------:R-:W-:-:S04]  /*9360*/  LOP3.LUT R2, R3, 0x80000000, RZ, 0xc0, !PT ;  /* 0x8000000003027812 */ /* 0x000fc800078ec0ff */
[----:B------:R-:W-:-:S04]  /*9370*/  SHF.R.U32.HI R3, RZ, 0x18, R2 ;  /* 0x00000018ff037819 */ /* 0x000fc80000011602 */
[----:B------:R-:W-:-:S04]  /*9380*/  LOP3.LUT R0, R0, R3, RZ, 0xfc, !PT ;  /* 0x0000000300007212 */ /* 0x000fc800078efcff */
[----:B------:R-:W-:-:S07]  /*9390*/  PRMT R8, R0, 0x7610, R8 ;  /* 0x0000761000087816 */ /* 0x000fce0000000008 */
.L_x_11560:
[----:B------:R-:W-:Y:S05]  /*93a0*/  BSYNC B0 ;  /* 0x0000000000007941 */ /* 0x000fea0003800000 */
.L_x_11559:
[----:B------:R0:W-:Y:S01]  /*93b0*/  STG.E.U8 desc[UR36][R16.64], R8 ;  /* 0x0000000810007986 */ /* 0x0001e2000c101124 */
[----:B------:R-:W-:Y:S05]  /*93c0*/  BRA `(.L_x_11539) ;  /* 0x0000000400187947 */ /* 0x000fea0003800000 */
.L_x_11557:
        /* <DEDUP_REMOVED lines=17> */
.L_x_11564:
[----:B------:R-:W-:-:S04]  /*94e0*/  LOP3.LUT R2, R3, 0x80000000, RZ, 0xc0, !PT ;  /* 0x8000000003027812 */ /* 0x000fc800078ec0ff */
[----:B------:R-:W-:-:S04]  /*94f0*/  SHF.R.U32.HI R3, RZ, 0x18, R2 ;  /* 0x00000018ff037819 */ /* 0x000fc80000011602 */
[----:B------:R-:W-:-:S04]  /*9500*/  LOP3.LUT R0, R0, R3, RZ, 0xfc, !PT ;  /* 0x0000000300007212 */ /* 0x000fc800078efcff */
[----:B------:R-:W-:-:S07]  /*9510*/  PRMT R8, R0, 0x7610, R8 ;  /* 0x0000761000087816 */ /* 0x000fce0000000008 */
.L_x_11563:
[----:B------:R-:W-:Y:S05]  /*9520*/  BSYNC B0 ;  /* 0x0000000000007941 */ /* 0x000fea0003800000 */
.L_x_11562:
[----:B------:R0:W-:Y:S01]  /*9530*/  STG.E.U8 desc[UR36][R16.64], R8 ;  /* 0x0000000810007986 */ /* 0x0001e2000c101124 */
[----:B------:R-:W-:Y:S05]  /*9540*/  BRA `(.L_x_11539) ;  /* 0x0000000000b87947 */ /* 0x000fea0003800000 */
.L_x_11556:
        /* <DEDUP_REMOVED lines=22> */
.L_x_11538:
        /* <DEDUP_REMOVED lines=16> */
.L_x_11567:
[----:B------:R-:W-:Y:S05]  /*97b0*/  BRA `(.L_x_11539) ;  /* 0x00000000001c7947 */ /* 0x000fea0003800000 */
.L_x_11566:
[----:B------:R-:W-:-:S06]  /*97c0*/  HADD2.F32 R2, -RZ, R2.H0_H0 ;  /* 0x20000002ff027230 */ /* 0x000fcc0000004100 */
[----:B------:R-:W0:Y:S02]  /*97d0*/  F2I.U64.TRUNC R2, R2 ;  /* 0x0000000200027311 */ /* 0x000e24000020d800 */
[----:B0-----:R0:W-:Y:S01]  /*97e0*/  STG.E.64 desc[UR36][R16.64], R2 ;  /* 0x0000000210007986 */ /* 0x0011e2000c101b24 */
[----:B------:R-:W-:Y:S05]  /*97f0*/  BRA `(.L_x_11539) ;  /* 0x00000000000c7947 */ /* 0x000fea0003800000 */
.L_x_11565:
[----:B------:R-:W-:-:S04]  /*9800*/  HADD2.F32 R2, -RZ, R2.H0_H0 ;  /* 0x20000002ff027230 */ /* 0x000fc80000004100 */
[----:B------:R-:W0:Y:S02]  /*9810*/  F2I.FTZ.U32.TRUNC.NTZ R3, R2 ;  /* 0x0000000200037305 */ /* 0x000e24000021f000 */
[----:B0-----:R0:W-:Y:S02]  /*9820*/  STG.E desc[UR36][R16.64], R3 ;  /* 0x0000000310007986 */ /* 0x0011e4000c101924 */
.L_x_11539:
[----:B------:R-:W-:-:S07]  /*9830*/  VIADD R19, R19, 0x80 ;  /* 0x0000008013137836 */ /* 0x000fce0000000000 */
.L_x_11499:
[----:B------:R-:W-:Y:S05]  /*9840*/  BSYNC B6 ;  /* 0x0000000000067941 */ /* 0x000fea0003800000 */
.L_x_11498:
        /* <DEDUP_REMOVED lines=306> */
.L_x_11568:
        /* <DEDUP_REMOVED lines=22> */
.L_x_11572:
[----:B------:R-:W2:Y:S02]  /*acd0*/  LDG.E.U8 R2, desc[UR36][R2.64] ;  /* 0x0000002402027981 */ /* 0x000ea4000c1e1100 */
[----:B--2---:R-:W-:-:S04]  /*ace0*/  I2FP.F32.U32 R0, R2 ;  /* 0x0000000200007245 */ /* 0x004fc80000201000 */
[----:B------:R-:W-:Y:S01]  /*acf0*/  F2FP.F16.F32.PACK_AB R0, RZ, R0 ;  /* 0x00000000ff00723e */ /* 0x000fe200000000ff */
[----:B------:R-:W-:Y:S06]  /*ad00*/  BRA `(.L_x_11574) ;  /* 0x0000000c00887947 */ /* 0x000fec0003800000 */
.L_x_11571:
        /* <DEDUP_REMOVED lines=10> */
.L_x_11576:
[----:B------:R-:W2:Y:S02]  /*adb0*/  LDG.E R2, desc[UR36][R2.64] ;  /* 0x0000002402027981 */ /* 0x000ea4000c1e1900 */
[----:B--2---:R-:W-:-:S04]  /*adc0*/  I2FP.F32.S32 R0, R2 ;  /* 0x0000000200007245 */ /* 0x004fc80000201400 */
[----:B------:R-:W-:Y:S01]  /*add0*/  F2FP.F16.F32.PACK_AB R0, RZ, R0 ;  /* 0x00000000ff00723e */ /* 0x000fe200000000ff */
[----:B------:R-:W-:Y:S06]  /*ade0*/  BRA `(.L_x_11574) ;  /* 0x0000000c00507947 */ /* 0x000fec0003800000 */
.L_x_11575:
[----:B------:R-:W2:Y:S02]  /*adf0*/  LDG.E.U16 R2, desc[UR36][R2.64] ;  /* 0x0000002402027981 */ /* 0x000ea4000c1e1500 */
[----:B--2---:R-:W0:Y:S02]  /*ae00*/  I2F.S16 R0, R2 ;  /* 0x0000000200007306 */ /* 0x004e240000101400 */
[----:B0-----:R-:W-:Y:S01]  /*ae10*/  F2FP.F16.F32.PACK_AB R0, RZ, R0 ;  /* 0x00000000ff00723e */ /* 0x001fe200000000ff */
[----:B------:R-:W-:Y:S06]  /*ae20*/  BRA `(.L_x_11574) ;  /* 0x0000000c00407947 */ /* 0x000fec0003800000 */
.L_x_11570:
        /* <DEDUP_REMOVED lines=9> */
.L_x_11578:
[----:B------:R1:W5:Y:S01]  /*aec0*/  LDG.E.U16 R0, desc[UR36][R2.64] ;  /* 0x0000002402007981 */ /* 0x000362000c1e1500 */
[----:B------:R-:W-:Y:S05]  /*aed0*/  BRA `(.L_x_11574) ;  /* 0x0000000c00147947 */ /* 0x000fea0003800000 */
.L_x_11577:
        /* <DEDUP_REMOVED lines=9> */
.L_x_11580:
[----:B------:R0:W5:Y:S01]  /*af70*/  LDG.E.U16 R0, desc[UR36][R2.64] ;  /* 0x0000002402007981 */ /* 0x000162000c1e1500 */
[----:B------:R-:W-:Y:S05]  /*af80*/  BRA `(.L_x_11574) ;  /* 0x0000000800e87947 */ /* 0x000fea0003800000 */
.L_x_11579:
        /* <DEDUP_REMOVED lines=8> */
.L_x_11569:
        /* <DEDUP_REMOVED lines=13> */
.L_x_11583:
        /* <DEDUP_REMOVED lines=8> */
.L_x_11582:
        /* <DEDUP_REMOVED lines=28> */
.L_x_11585:
        /* <DEDUP_REMOVED lines=15> */
.L_x_11584:
[----:B------:R-:W2:Y:S02]  /*b410*/  LDG.E.U16 R0, desc[UR36][R2.64] ;  /* 0x0000002402007981 */ /* 0x000ea4000c1e1500 */
[----:B--2---:R-:W-:-:S05]  /*b420*/  IMAD.U32 R0, R0, 0x10000, RZ ;  /* 0x0001000000007824 */ /* 0x004fca00078e00ff */
[----:B------:R-:W-:Y:S01]  /*b430*/  F2FP.F16.F32.PACK_AB R0, RZ, R0 ;  /* 0x00000000ff00723e */ /* 0x000fe200000000ff */
[----:B------:R-:W-:Y:S06]  /*b440*/  BRA `(.L_x_11574) ;  /* 0x0000000400b87947 */ /* 0x000fec0003800000 */
.L_x_11581:
        /* <DEDUP_REMOVED lines=12> */
.L_x_11588:
        /* <DEDUP_REMOVED lines=21> */
.L_x_11592:
[----:B------:R-:W-:Y:S05]  /*b660*/  BSYNC B1 ;  /* 0x0000000000017941 */ /* 0x000fea0003800000 */
.L_x_11591:
[----:B------:R-:W-:Y:S01]  /*b670*/  LEA R3, R0, 0x3b800000, 0x17 ;  /* 0x3b80000000037811 */ /* 0x000fe200078eb8ff */
[----:B------:R-:W-:-:S05]  /*b680*/  IMAD.SHL.U32 R0, R2, 0x100000, RZ ;  /* 0x0010000002007824 */ /* 0x000fca00078e00ff */
[----:B------:R-:W-:-:S07]  /*b690*/  LOP3.LUT R0, R3, R0, R4, 0xfe, !PT ;  /* 0x0000000003007212 */ /* 0x000fce00078efe04 */
.L_x_11590:
[----:B------:R-:W-:Y:S05]  /*b6a0*/  BSYNC B0 ;  /* 0x0000000000007941 */ /* 0x000fea0003800000 */
.L_x_11589:
[----:B------:R-:W-:Y:S01]  /*b6b0*/  F2FP.F16.F32.PACK_AB R0, RZ, R0 ;  /* 0x00000000ff00723e */ /* 0x000fe200000000ff */
[----:B------:R-:W-:Y:S06]  /*b6c0*/  BRA `(.L_x_11574) ;  /* 0x0000000400187947 */ /* 0x000fec0003800000 */
.L_x_11587:
        /* <DEDUP_REMOVED lines=21> */
.L_x_11596:
[----:B------:R-:W-:Y:S05]  /*b820*/  BSYNC B1 ;  /* 0x0000000000017941 */ /* 0x000fea0003800000 */
.L_x_11595:
[----:B------:R-:W-:Y:S01]  /*b830*/  LEA R3, R0, 0x37800000, 0x17 ;  /* 0x3780000000037811 */ /* 0x000fe200078eb8ff */
[----:B------:R-:W-:-:S05]  /*b840*/  IMAD.SHL.U32 R0, R2, 0x200000, RZ ;  /* 0x0020000002007824 */ /* 0x000fca00078e00ff */
[----:B------:R-:W-:-:S07]  /*b850*/  LOP3.LUT R0, R3, R0, R4, 0xfe, !PT ;  /* 0x0000000003007212 */ /* 0x000fce00078efe04 */
.L_x_11594:
[----:B------:R-:W-:Y:S05]  /*b860*/  BSYNC B0 ;  /* 0x0000000000007941 */ /* 0x000fea0003800000 */
.L_x_11593:
[----:B------:R-:W-:Y:S01]  /*b870*/  F2FP.F16.F32.PACK_AB R0, RZ, R0 ;  /* 0x00000000ff00723e */ /* 0x000fe200000000ff */
[----:B------:R-:W-:Y:S06]  /*b880*/  BRA `(.L_x_11574) ;  /* 0x0000000000a87947 */ /* 0x000fec0003800000 */
.L_x_11586:
        /* <DEDUP_REMOVED lines=14> */
.L_x_11600:
[----:B------:R-:W-:Y:S05]  /*b970*/  BSYNC B0 ;  /* 0x0000000000007941 */ /* 0x000fea0003800000 */
.L_x_11599:
[----:B------:R-:W-:Y:S01]  /*b980*/  F2FP.F16.F32.PACK_AB R0, RZ, R0 ;  /* 0x00000000ff00723e */ /* 0x000fe200000000ff */
[----:B------:R-:W-:Y:S06]  /*b990*/  BRA `(.L_x_11574) ;  /* 0x0000000000647947 */ /* 0x000fec0003800000 */
.L_x_11573:
        /* <DEDUP_REMOVED lines=16> */
.L_x_11601:
[----:B------:R-:W-:Y:S01]  /*baa0*/  PRMT R0, RZ, 0x7610, R0 ;  /* 0x00007610ff007816 */ /* 0x000fe20000000000 */
[----:B------:R-:W-:Y:S06]  /*bab0*/  BRA `(.L_x_11574) ;  /* 0x00000000001c7947 */ /* 0x000fec0003800000 */
.L_x_11598:
[----:B------:R-:W2:Y:S02]  /*bac0*/  LDG.E.64 R2, desc[UR36][R2.64] ;  /* 0x0000002402027981 */ /* 0x000ea4000c1e1b00 */
[----:B--2---:R-:W0:Y:S02]  /*bad0*/  I2F.U64 R0, R2 ;  /* 0x0000000200007312 */ /* 0x004e240000301000 */
[----:B0-----:R-:W-:Y:S01]  /*bae0*/  F2FP.F16.F32.PACK_AB R0, RZ, R0 ;  /* 0x00000000ff00723e */ /* 0x001fe200000000ff */
[----:B------:R-:W-:Y:S06]  /*baf0*/  BRA `(.L_x_11574) ;  /* 0x00000000000c7947 */ /* 0x000fec0003800000 */
.L_x_11597:
[----:B------:R-:W2:Y:S02]  /*bb00*/  LDG.E R2, desc[UR36][R2.64] ;  /* 0x0000002402027981 */ /* 0x000ea4000c1e1900 */
[----:B--2---:R-:W-:-:S04]  /*bb10*/  I2FP.F32.U32 R0, R2 ;  /* 0x0000000200007245 */ /* 0x004fc80000201000 */
[----:B------:R-:W-:-:S07]  /*bb20*/  F2FP.F16.F32.PACK_AB R0, RZ, R0 ;  /* 0x00000000ff00723e */ /* 0x000fce00000000ff */
.L_x_11574:
        /* <DEDUP_REMOVED lines=20> */
.L_x_11605:
[----:B------:R-:W-:-:S06]  /*bc70*/  HADD2.F32 R3, -RZ, R2.H0_H0 ;  /* 0x20000002ff037230 */ /* 0x000fcc0000004100 */
[----:B------:R-:W0:Y:S02]  /*bc80*/  F2I.S64.TRUNC R2, R3 ;  /* 0x0000000300027311 */ /* 0x000e24000020d900 */
[----:B0-----:R-:W-:Y:S01]  /*bc90*/  STG.E.U8 desc[UR36][R16.64], R2 ;  /* 0x0000000210007986 */ /* 0x001fe2000c101124 */
[----:B------:R-:W-:Y:S05]  /*bca0*/  EXIT ;  /* 0x000000000000794d */ /* 0x000fea0003800000 */
.L_x_11604:
        /* <DEDUP_REMOVED lines=10> */
.L_x_11608:
[----:B------:R-:W-:-:S04]  /*bd50*/  HADD2.F32 R2, -RZ, R2.H0_H0 ;  /* 0x20000002ff027230 */ /* 0x000fc80000004100 */
[----:B------:R-:W0:Y:S02]  /*bd60*/  F2I.FTZ.TRUNC.NTZ R3, R2 ;  /* 0x0000000200037305 */ /* 0x000e24000021f100 */
[----:B0-----:R-:W-:Y:S01]  /*bd70*/  STG.E desc[UR36][R16.64], R3 ;  /* 0x0000000310007986 */ /* 0x001fe2000c101924 */
[----:B------:R-:W-:Y:S05]  /*bd80*/  EXIT ;  /* 0x000000000000794d */ /* 0x000fea0003800000 */
.L_x_11607:
[----:B------:R-:W-:-:S04]  /*bd90*/  HADD2.F32 R2, -RZ, R2.H0_H0 ;  /* 0x20000002ff027230 */ /* 0x000fc80000004100 */
[----:B------:R-:W0:Y:S02]  /*bda0*/  F2I.FTZ.TRUNC.NTZ R3, R2 ;  /* 0x0000000200037305 */ /* 0x000e24000021f100 */
[----:B0-----:R-:W-:Y:S01]  /*bdb0*/  STG.E.U16 desc[UR36][R16.64], R3 ;  /* 0x0000000310007986 */ /* 0x001fe2000c101524 */
[----:B------:R-:W-:Y:S05]  /*bdc0*/  EXIT ;  /* 0x000000000000794d */ /* 0x000fea0003800000 */
.L_x_11603:
        /* <DEDUP_REMOVED lines=9> */
.L_x_11610:
[----:B------:R-:W-:Y:S01]  /*be60*/  STG.E.U16 desc[UR36][R16.64], R2 ;  /* 0x0000000210007986 */ /* 0x000fe2000c101524 */
[----:B------:R-:W-:Y:S05]  /*be70*/  EXIT ;  /* 0x000000000000794d */ /* 0x000fea0003800000 */
.L_x_11609:
        /* <DEDUP_REMOVED lines=10> */
.L_x_11612:
[----:B------:R-:W-:-:S05]  /*bf20*/  HADD2.F32 R0, -RZ, R2.H0_H0 ;  /* 0x20000002ff007230 */ /* 0x000fca0000004100 */
[----:B------:R-:W-:-:S04]  /*bf30*/  F2FP.F16.F32.PACK_AB R0, RZ, R0 ;  /* 0x00000000ff00723e */ /* 0x000fc800000000ff */
[----:B------:R-:W-:-:S05]  /*bf40*/  PRMT R0, R0, 0x5410, RZ ;  /* 0x0000541000007816 */ /* 0x000fca00000000ff */
[----:B------:R-:W-:Y:S01]  /*bf50*/  STG.E desc[UR36][R16.64], R0 ;  /* 0x0000000010007986 */ /* 0x000fe2000c101924 */
[----:B------:R-:W-:Y:S05]  /*bf60*/  EXIT ;  /* 0x000000000000794d */ /* 0x000fea0003800000 */
.L_x_11611:
[----:B------:R-:W-:-:S05]  /*bf70*/  HADD2.F32 R2, -RZ, R2.H0_H0 ;  /* 0x20000002ff027230 */ /* 0x000fca0000004100 */
[----:B------:R-:W-:-:S06]  /*bf80*/  FMUL.FTZ R2, R2, 1 ;  /* 0x3f80000002027820 */ /* 0x000fcc0000410000 */
[----:B------:R-:W0:Y:S02]  /*bf90*/  F2F.F64.F32 R2, R2 ;  /* 0x0000000200027310 */ /* 0x000e240000201800 */
[----:B0-----:R-:W-:Y:S01]  /*bfa0*/  STG.E.64 desc[UR36][R16.64], R2 ;  /* 0x0000000210007986 */ /* 0x001fe2000c101b24 */
[----:B------:R-:W-:Y:S05]  /*bfb0*/  EXIT ;  /* 0x000000000000794d */ /* 0x000fea0003800000 */
.L_x_11602:
        /* <DEDUP_REMOVED lines=13> */
.L_x_11615:
[----:B------:R-:W-:Y:S01]  /*c090*/  HADD2.F32 R2, -RZ, R2.H0_H0 ;  /* 0x20000002ff027230 */ /* 0x000fe20000004100 */
[----:B------:R-:W-:-:S04]  /*c0a0*/  CS2R R6, SRZ ;  /* 0x0000000000067805 */ /* 0x000fc8000001ff00 */
[----:B------:R-:W-:-:S04]  /*c0b0*/  FMUL.FTZ R2, R2, 1 ;  /* 0x3f80000002027820 */ /* 0x000fc80000410000 */
[----:B------:R-:W0:Y:S02]  /*c0c0*/  F2F.F64.F32 R4, R2 ;  /* 0x0000000200047310 */ /* 0x000e240000201800 */
[----:B0-----:R-:W-:Y:S01]  /*c0d0*/  STG.E.128 desc[UR36][R16.64], R4 ;  /* 0x0000000410007986 */ /* 0x001fe2000c101d24 */
[----:B------:R-:W-:Y:S05]  /*c0e0*/  EXIT ;  /* 0x000000000000794d */ /* 0x000fea0003800000 */
.L_x_11614:
        /* <DEDUP_REMOVED lines=21> */
.L_x_11619:
[----:B------:R-:W-:Y:S05]  /*c240*/  BSYNC B0 ;  /* 0x0000000000007941 */ /* 0x000fea0003800000 */
.L_x_11618:
[----:B------:R-:W-:-:S05]  /*c250*/  LOP3.LUT R3, R0, R3, RZ, 0xfc, !PT ;  /* 0x0000000300037212 */ /* 0x000fca00078efcff */
[----:B------:R-:W-:Y:S01]  /*c260*/  STG.E.U8 desc[UR36][R16.64], R3 ;  /* 0x0000000310007986 */ /* 0x000fe2000c101124 */
[----:B------:R-:W-:Y:S05]  /*c270*/  EXIT ;  /* 0x000000000000794d */ /* 0x000fea0003800000 */
.L_x_11617:
        /* <DEDUP_REMOVED lines=13> */
.L_x_11621:
[----:B------:R-:W-:Y:S01]  /*c350*/  IMAD.MOV.U32 R0, RZ, RZ, 0x7f ;  /* 0x0000007fff007424 */ /* 0x000fe200078e00ff */
[----:B------:R-:W-:-:S04]  /*c360*/  ISETP.GT.U32.AND P0, PT, R2, 0x7f800000, PT ;  /* 0x7f8000000200780c */ /* 0x000fc80003f04070 */
[----:B------:R-:W-:-:S09]  /*c370*/  SEL R0, R0, 0x7c, P0 ;  /* 0x0000007c00007807 */ /* 0x000fd20000000000 */
.L_x_11622:
[----:B------:R-:W-:Y:S05]  /*c380*/  BSYNC B0 ;  /* 0x0000000000007941 */ /* 0x000fea0003800000 */
.L_x_11620:
[----:B------:R-:W-:-:S04]  /*c390*/  LOP3.LUT R2, R3, 0x80000000, RZ, 0xc0, !PT ;  /* 0x8000000003027812 */ /* 0x000fc800078ec0ff */
[----:B------:R-:W-:-:S04]  /*c3a0*/  SHF.R.U32.HI R3, RZ, 0x18, R2 ;  /* 0x00000018ff037819 */ /* 0x000fc80000011602 */
[----:B------:R-:W-:-:S05]  /*c3b0*/  LOP3.LUT R3, R0, R3, RZ, 0xfc, !PT ;  /* 0x0000000300037212 */ /* 0x000fca00078efcff */
[----:B------:R-:W-:Y:S01]  /*c3c0*/  STG.E.U8 desc[UR36][R16.64], R3 ;  /* 0x0000000310007986 */ /* 0x000fe2000c101124 */
[----:B------:R-:W-:Y:S05]  /*c3d0*/  EXIT ;  /* 0x000000000000794d */ /* 0x000fea0003800000 */
.L_x_11616:
[----:B------:R-:W-:-:S05]  /*c3e0*/  HADD2.F32 R0, -RZ, R2.H0_H0 ;  /* 0x20000002ff007230 */ /* 0x000fca0000004100 */
[----:B------:R-:W-:-:S05]  /*c3f0*/  F2FP.BF16.F32.PACK_AB R0, RZ, R0 ;  /* 0x00000000ff00723e */ /* 0x000fca00000010ff */
[----:B------:R-:W-:Y:S01]  /*c400*/  STG.E.U16 desc[UR36][R16.64], R0 ;  /* 0x0000000010007986 */ /* 0x000fe2000c101524 */
[----:B------:R-:W-:Y:S05]  /*c410*/  EXIT ;  /* 0x000000000000794d */ /* 0x000fea0003800000 */
.L_x_11613:
        /* <DEDUP_REMOVED lines=12> */
.L_x_11625:
        /* <DEDUP_REMOVED lines=17> */
.L_x_11628:
[----:B------:R-:W-:-:S04]  /*c5f0*/  LOP3.LUT R2, R3, 0x80000000, RZ, 0xc0, !PT ;  /* 0x8000000003027812 */ /* 0x000fc800078ec0ff */
[----:B------:R-:W-:-:S04]  /*c600*/  SHF.R.U32.HI R3, RZ, 0x18, R2 ;  /* 0x00000018ff037819 */ /* 0x000fc80000011602 */
[----:B------:R-:W-:-:S04]  /*c610*/  LOP3.LUT R0, R0, R3, RZ, 0xfc, !PT ;  /* 0x0000000300007212 */ /* 0x000fc800078efcff */
[----:B------:R-:W-:-:S07]  /*c620*/  PRMT R8, R0, 0x7610, R8 ;  /* 0x0000761000087816 */ /* 0x000fce0000000008 */
.L_x_11627:
[----:B------:R-:W-:Y:S05]  /*c630*/  BSYNC B0 ;  /* 0x0000000000007941 */ /* 0x000fea0003800000 */
.L_x_11626:
[----:B------:R-:W-:Y:S01]  /*c640*/  STG.E.U8 desc[UR36][R16.64], R8 ;  /* 0x0000000810007986 */ /* 0x000fe2000c101124 */
[----:B------:R-:W-:Y:S05]  /*c650*/  EXIT ;  /* 0x000000000000794d */ /* 0x000fea0003800000 */
.L_x_11624:
        /* <DEDUP_REMOVED lines=17> */
.L_x_11631:
[----:B------:R-:W-:-:S04]  /*c770*/  LOP3.LUT R2, R3, 0x80000000, RZ, 0xc0, !PT ;  /* 0x8000000003027812 */ /* 0x000fc800078ec0ff */
[----:B------:R-:W-:-:S04]  /*c780*/  SHF.R.U32.HI R3, RZ, 0x18, R2 ;  /* 0x00000018ff037819 */ /* 0x000fc80000011602 */
[----:B------:R-:W-:-:S04]  /*c790*/  LOP3.LUT R0, R0, R3, RZ, 0xfc, !PT ;  /* 0x0000000300007212 */ /* 0x000fc800078efcff */
[----:B------:R-:W-:-:S07]  /*c7a0*/  PRMT R8, R0, 0x7610, R8 ;  /* 0x0000761000087816 */ /* 0x000fce0000000008 */
.L_x_11630:
[----:B------:R-:W-:Y:S05]  /*c7b0*/  BSYNC B0 ;  /* 0x0000000000007941 */ /* 0x000fea0003800000 */
.L_x_11629:
[----:B------:R-:W-:Y:S01]  /*c7c0*/  STG.E.U8 desc[UR36][R16.64], R8 ;  /* 0x0000000810007986 */ /* 0x000fe2000c101124 */
[----:B------:R-:W-:Y:S05]  /*c7d0*/  EXIT ;  /* 0x000000000000794d */ /* 0x000fea0003800000 */
.L_x_11623:
        /* <DEDUP_REMOVED lines=22> */
.L_x_11606:
        /* <DEDUP_REMOVED lines=16> */
.L_x_11634:
[----:B------:R-:W-:Y:S05]  /*ca40*/  EXIT ;  /* 0x000000000000794d */ /* 0x000fea0003800000 */
.L_x_11633:
[----:B------:R-:W-:-:S06]  /*ca50*/  HADD2.F32 R2, -RZ, R2.H0_H0 ;  /* 0x20000002ff027230 */ /* 0x000fcc0000004100 */
[----:B------:R-:W0:Y:S02]  /*ca60*/  F2I.U64.TRUNC R2, R2 ;  /* 0x0000000200027311 */ /* 0x000e24000020d800 */
[----:B0-----:R-:W-:Y:S01]  /*ca70*/  STG.E.64 desc[UR36][R16.64], R2 ;  /* 0x0000000210007986 */ /* 0x001fe2000c101b24 */
[----:B------:R-:W-:Y:S05]  /*ca80*/  EXIT ;  /* 0x000000000000794d */ /* 0x000fea0003800000 */
.L_x_11632:
[----:B------:R-:W-:-:S04]  /*ca90*/  HADD2.F32 R2, -RZ, R2.H0_H0 ;  /* 0x20000002ff027230 */ /* 0x000fc80000004100 */
[----:B------:R-:W0:Y:S02]  /*caa0*/  F2I.FTZ.U32.TRUNC.NTZ R3, R2 ;  /* 0x0000000200037305 */ /* 0x000e24000021f000 */
[----:B0-----:R-:W-:Y:S01]  /*cab0*/  STG.E desc[UR36][R16.64], R3 ;  /* 0x0000000310007986 */ /* 0x001fe2000c101924 */
[----:B------:R-:W-:Y:S05]  /*cac0*/  EXIT ;  /* 0x000000000000794d */ /* 0x000fea0003800000 */
.L_x_11635:
        /* <DEDUP_REMOVED lines=11> */
.L_x_13356:


//--------------------- .text._ZN2at6native27unrolled_elementwise_kernelIZZZNS0_15log_kernel_cudaERNS_18TensorIteratorBaseEENKUlvE0_clEvENKUlvE1_clEvEUlN3c104HalfEE_St5arrayIPcLm2EELi4E23TrivialOffsetCalculatorILi1EjESD_NS0_6memory12LoadWithCastILi1EEENSE_13StoreWithCastILi1EEEEEviT_T0_T2_T3_T4_T5_ --------------------------
	.section	.text._ZN2at6native27unrolled_elementwise_kernelIZZZNS0_15log_kernel_cudaERNS_18TensorIteratorBaseEENKUlvE0_clEvENKUlvE1_clEvEUlN3c104HalfEE_St5arrayIPcLm2EELi4E23TrivialOffsetCalculatorILi1EjESD_NS0_6memory12LoadWithCastILi1EEENSE_13StoreWithCastILi1EEEEEviT_T0_T2_T3_T4_T5_,"ax",@progbits
	.align	128
        .global         _ZN2at6native27unrolled_elementwise_kernelIZZZNS0_15log_kernel_cudaERNS_18TensorIteratorBaseEENKUlvE0_clEvENKUlvE1_clEvEUlN3c104HalfEE_St5arrayIPcLm2EELi4E23TrivialOffsetCalculatorILi1EjESD_NS0_6memory12LoadWithCastILi1EEENSE_13StoreWithCastILi1EEEEEviT_T0_T2_T3_T4_T5_
        .type           _ZN2at6native27unrolled_elementwise_kernelIZZZNS0_15log_kernel_cudaERNS_18TensorIteratorBaseEENKUlvE0_clEvENKUlvE1_clEvEUlN3c104HalfEE_St5arrayIPcLm2EELi4E23TrivialOffsetCalculatorILi1EjESD_NS0_6memory12LoadWithCastILi1EEENSE_13StoreWithCastILi1EEEEEviT_T0_T2_T3_T4_T5_,@function
        .size           _ZN2at6native27unrolled_elementwise_kernelIZZZNS0_15log_kernel_cudaERNS_18TensorIteratorBaseEENKUlvE0_clEvENKUlvE1_clEvEUlN3c104HalfEE_St5arrayIPcLm2EELi4E23TrivialOffsetCalculatorILi1EjESD_NS0_6memory12LoadWithCastILi1EEENSE_13StoreWithCastILi1EEEEEviT_T0_T2_T3_T4_T5_,(.L_x_13357 - _ZN2at6native27unrolled_elementwise_kernelIZZZNS0_15log_kernel_cudaERNS_18TensorIteratorBaseEENKUlvE0_clEvENKUlvE1_clEvEUlN3c104HalfEE_St5arrayIPcLm2EELi4E23TrivialOffsetCalculatorILi1EjESD_NS0_6memory12LoadWithCastILi1EEENSE_13StoreWithCastILi1EEEEEviT_T0_T2_T3_T4_T5_)
        .other          _ZN2at6native27unrolled_elementwise_kernelIZZZNS0_15log_kernel_cudaERNS_18TensorIteratorBaseEENKUlvE0_clEvENKUlvE1_clEvEUlN3c104HalfEE_St5arrayIPcLm2EELi4E23TrivialOffsetCalculatorILi1EjESD_NS0_6memory12LoadWithCastILi1EEENSE_13StoreWithCastILi1EEEEEviT_T0_T2_T3_T4_T5_,@"STO_CUDA_ENTRY STV_DEFAULT"
_ZN2at6native27unrolled_elementwise_kernelIZZZNS0_15log_kernel_cudaERNS_18TensorIteratorBaseEENKUlvE0_clEvENKUlvE1_clEvEUlN3c104HalfEE_St5arrayIPcLm2EELi4E23TrivialOffsetCalculatorILi1EjESD_NS0_6memory12LoadWithCastILi1EEENSE_13StoreWithCastILi1EEEEEviT_T0_T2_T3_T4_T5_:
.text._ZN2at6native27unrolled_elementwise_kernelIZZZNS0_15log_kernel_cudaERNS_18TensorIteratorBaseEENKUlvE0_clEvENKUlvE1_clEvEUlN3c104HalfEE_St5arrayIPcLm2EELi4E23TrivialOffsetCalculatorILi1EjESD_NS0_6memory12LoadWithCastILi1EEENSE_13StoreWithCastILi1EEEEEviT_T0_T2_T3_T4_T5_:
        /* <DEDUP_REMOVED lines=34> */
.L_x_11641:
[----:B------:R-:W2:Y:S02]  /*0220*/  LDG.E.U8 R2, desc[UR36][R2.64] ;  /* 0x0000002402027981 */ /* 0x000ea4000c1e1100 */
[----:B--2---:R-:W-:-:S04]  /*0230*/  I2FP.F32.U32 R0, R2 ;  /* 0x0000000200007245 */ /* 0x004fc80000201000 */
[----:B------:R-:W-:-:S04]  /*0240*/  F2FP.F16.F32.PACK_AB R0, RZ, R0 ;  /* 0x00000000ff00723e */ /* 0x000fc800000000ff */
[----:B------:R-:W-:Y:S01]  /*0250*/  PRMT R22, R0, 0x7610, R22 ;  /* 0x0000761000167816 */ /* 0x000fe20000000016 */
[----:B------:R-:W-:Y:S06]  /*0260*/  BRA `(.L_x_11643) ;  /* 0x0000000c00c07947 */ /* 0x000fec0003800000 */
.L_x_11640:
        /* <DEDUP_REMOVED lines=11> */
.L_x_11645:
[----:B------:R-:W2:Y:S02]  /*0320*/  LDG.E R2, desc[UR36][R2.64] ;  /* 0x0000002402027981 */ /* 0x000ea4000c1e1900 */
[----:B--2---:R-:W-:-:S04]  /*0330*/  I2FP.F32.S32 R0, R2 ;  /* 0x0000000200007245 */ /* 0x004fc80000201400 */
[----:B------:R-:W-:-:S04]  /*0340*/  F2FP.F16.F32.PACK_AB R0, RZ, R0 ;  /* 0x00000000ff00723e */ /* 0x000fc800000000ff */
[----:B------:R-:W-:Y:S01]  /*0350*/  PRMT R22, R0, 0x7610, R22 ;  /* 0x0000761000167816 */ /* 0x000fe20000000016 */
[----:B------:R-:W-:Y:S06]  /*0360*/  BRA `(.L_x_11643) ;  /* 0x0000000c00807947 */ /* 0x000fec0003800000 */
.L_x_11644:
[----:B------:R-:W2:Y:S02]  /*0370*/  LDG.E.U16 R2, desc[UR36][R2.64] ;  /* 0x0000002402027981 */ /* 0x000ea4000c1e1500 */
[----:B--2---:R-:W0:Y:S02]  /*0380*/  I2F.S16 R0, R2 ;  /* 0x0000000200007306 */ /* 0x004e240000101400 */
[----:B0-----:R-:W-:-:S04]  /*0390*/  F2FP.F16.F32.PACK_AB R0, RZ, R0 ;  /* 0x00000000ff00723e */ /* 0x001fc800000000ff */
[----:B------:R-:W-:Y:S01]  /*03a0*/  PRMT R22, R0, 0x7610, R22 ;  /* 0x0000761000167816 */ /* 0x000fe20000000016 */
[----:B------:R-:W-:Y:S06]  /*03b0*/  BRA `(.L_x_11643) ;  /* 0x0000000c006c7947 */ /* 0x000fec0003800000 */
.L_x_11639:
        /* <DEDUP_REMOVED lines=9> */
.L_x_11647:
[----:B------:R1:W5:Y:S01]  /*0450*/  LDG.E.U16 R22, desc[UR36][R2.64] ;  /* 0x0000002402167981 */ /* 0x000362000c1e1500 */
[----:B------:R-:W-:Y:S05]  /*0460*/  BRA `(.L_x_11643) ;  /* 0x0000000c00407947 */ /* 0x000fea0003800000 */
.L_x_11646:
        /* <DEDUP_REMOVED lines=9> */
.L_x_11649:
[----:B------:R0:W5:Y:S01]  /*0500*/  LDG.E.U16 R22, desc[UR36][R2.64] ;  /* 0x0000002402167981 */ /* 0x000162000c1e1500 */
[----:B------:R-:W-:Y:S05]  /*0510*/  BRA `(.L_x_11643) ;  /* 0x0000000c00147947 */ /* 0x000fea0003800000 */
.L_x_11648:
        /* <DEDUP_REMOVED lines=9> */
.L_x_11638:
        /* <DEDUP_REMOVED lines=14> */
.L_x_11652:
        /* <DEDUP_REMOVED lines=9> */
.L_x_11651:
        /* <DEDUP_REMOVED lines=28> */
.L_x_11654:
        /* <DEDUP_REMOVED lines=16> */
.L_x_11653:
[----:B------:R-:W2:Y:S02]  /*09e0*/  LDG.E.U16 R0, desc[UR36][R2.64] ;  /* 0x0000002402007981 */ /* 0x000ea4000c1e1500 */
[----:B--2---:R-:W-:-:S05]  /*09f0*/  IMAD.U32 R0, R0, 0x10000, RZ ;  /* 0x0001000000007824 */ /* 0x004fca00078e00ff */
[----:B------:R-:W-:-:S04]  /*0a00*/  F2FP.F16.F32.PACK_AB R0, RZ, R0 ;  /* 0x00000000ff00723e */ /* 0x000fc800000000ff */
[----:B------:R-:W-:Y:S01]  /*0a10*/  PRMT R22, R0, 0x7610, R22 ;  /* 0x0000761000167816 */ /* 0x000fe20000000016 */
[----:B------:R-:W-:Y:S06]  /*0a20*/  BRA `(.L_x_11643) ;  /* 0x0000000400d07947 */ /* 0x000fec0003800000 */
.L_x_11650:
        /* <DEDUP_REMOVED lines=13> */
.L_x_11657:
        /* <DEDUP_REMOVED lines=21> */
.L_x_11661:
[----:B------:R-:W-:Y:S05]  /*0c50*/  BSYNC B1 ;  /* 0x0000000000017941 */ /* 0x000fea0003800000 */
.L_x_11660:
[----:B------:R-:W-:Y:S01]  /*0c60*/  LEA R3, R0, 0x3b800000, 0x17 ;  /* 0x3b80000000037811 */ /* 0x000fe200078eb8ff */
[----:B------:R-:W-:-:S05]  /*0c70*/  IMAD.SHL.U32 R0, R2, 0x100000, RZ ;  /* 0x0010000002007824 */ /* 0x000fca00078e00ff */
[----:B------:R-:W-:-:S07]  /*0c80*/  LOP3.LUT R0, R3, R0, R4, 0xfe, !PT ;  /* 0x0000000003007212 */ /* 0x000fce00078efe04 */
.L_x_11659:
[----:B------:R-:W-:Y:S05]  /*0c90*/  BSYNC B0 ;  /* 0x0000000000007941 */ /* 0x000fea0003800000 */
.L_x_11658:
[----:B------:R-:W-:-:S04]  /*0ca0*/  F2FP.F16.F32.PACK_AB R0, RZ, R0 ;  /* 0x00000000ff00723e */ /* 0x000fc800000000ff */
[----:B------:R-:W-:Y:S01]  /*0cb0*/  PRMT R22, R0, 0x7610, R22 ;  /* 0x0000761000167816 */ /* 0x000fe20000000016 */
[----:B------:R-:W-:Y:S06]  /*0cc0*/  BRA `(.L_x_11643) ;  /* 0x0000000400287947 */ /* 0x000fec0003800000 */
.L_x_11656:
        /* <DEDUP_REMOVED lines=21> */
.L_x_11665:
[----:B------:R-:W-:Y:S05]  /*0e20*/  BSYNC B1 ;  /* 0x0000000000017941 */ /* 0x000fea0003800000 */
.L_x_11664:
[----:B------:R-:W-:Y:S01]  /*0e30*/  LEA R3, R0, 0x37800000, 0x17 ;  /* 0x3780000000037811 */ /* 0x000fe200078eb8ff */
[----:B------:R-:W-:-:S05]  /*0e40*/  IMAD.SHL.U32 R0, R2, 0x200000, RZ ;  /* 0x0020000002007824 */ /* 0x000fca00078e00ff */
[----:B------:R-:W-:-:S07]  /*0e50*/  LOP3.LUT R0, R3, R0, R4, 0xfe, !PT ;  /* 0x0000000003007212 */ /* 0x000fce00078efe04 */
.L_x_11663:
[----:B------:R-:W-:Y:S05]  /*0e60*/  BSYNC B0 ;  /* 0x0000000000007941 */ /* 0x000fea0003800000 */
.L_x_11662:
[----:B------:R-:W-:-:S04]  /*0e70*/  F2FP.F16.F32.PACK_AB R0, RZ, R0 ;  /* 0x00000000ff00723e */ /* 0x000fc800000000ff */
[----:B------:R-:W-:Y:S01]  /*0e80*/  PRMT R22, R0, 0x7610, R22 ;  /* 0x0000761000167816 */ /* 0x000fe20000000016 */
[----:B------:R-:W-:Y:S06]  /*0e90*/  BRA `(.L_x_11643) ;  /* 0x0000000000b47947 */ /* 0x000fec0003800000 */
.L_x_11655:
        /* <DEDUP_REMOVED lines=14> */
.L_x_11669:
[----:B------:R-:W-:Y:S05]  /*0f80*/  BSYNC B0 ;  /* 0x0000000000007941 */ /* 0x000fea0003800000 */
.L_x_11668:
[----:B------:R-:W-:-:S04]  /*0f90*/  F2FP.F16.F32.PACK_AB R0, RZ, R0 ;  /* 0x00000000ff00723e */ /* 0x000fc800000000ff */
[----:B------:R-:W-:Y:S01]  /*0fa0*/  PRMT R22, R0, 0x7610, R22 ;  /* 0x0000761000167816 */ /* 0x000fe20000000016 */
[----:B------:R-:W-:Y:S06]  /*0fb0*/  BRA `(.L_x_11643) ;  /* 0x00000000006c7947 */ /* 0x000fec0003800000 */
.L_x_11642:
        /* <DEDUP_REMOVED lines=16> */
.L_x_11670:
[----:B------:R-:W-:Y:S01]  /*10c0*/  PRMT R22, RZ, 0x7610, R22 ;  /* 0x00007610ff167816 */ /* 0x000fe20000000016 */
[----:B------:R-:W-:Y:S06]  /*10d0*/  BRA `(.L_x_11643) ;  /* 0x0000000000247947 */ /* 0x000fec0003800000 */
.L_x_11667:
[----:B------:R-:W2:Y:S02]  /*10e0*/  LDG.E.64 R2, desc[UR36][R2.64] ;  /* 0x0000002402027981 */ /* 0x000ea4000c1e1b00 */
[----:B--2---:R-:W0:Y:S02]  /*10f0*/  I2F.U64 R0, R2 ;  /* 0x0000000200007312 */ /* 0x004e240000301000 */
[----:B0-----:R-:W-:-:S04]  /*1100*/  F2FP.F16.F32.PACK_AB R0, RZ, R0 ;  /* 0x00000000ff00723e */ /* 0x001fc800000000ff */
[----:B------:R-:W-:Y:S01]  /*1110*/  PRMT R22, R0, 0x7610, R22 ;  /* 0x0000761000167816 */ /* 0x000fe20000000016 */
[----:B------:R-:W-:Y:S06]  /*1120*/  BRA `(.L_x_11643) ;  /* 0x0000000000107947 */ /* 0x000fec0003800000 */
.L_x_11666:
[----:B------:R-:W2:Y:S02]  /*1130*/  LDG.E R2, desc[UR36][R2.64] ;  /* 0x0000002402027981 */ /* 0x000ea4000c1e1900 */
[----:B--2---:R-:W-:-:S04]  /*1140*/  I2FP.F32.U32 R0, R2 ;  /* 0x0000000200007245 */ /* 0x004fc80000201000 */
[----:B------:R-:W-:-:S04]  /*1150*/  F2FP.F16.F32.PACK_AB R0, RZ, R0 ;  /* 0x00000000ff00723e */ /* 0x000fc800000000ff */
[----:B------:R-:W-:-:S07]  /*1160*/  PRMT R22, R0, 0x7610, R22 ;  /* 0x0000761000167816 */ /* 0x000fce0000000016 */
.L_x_11643:
[----:B------:R-:W2:Y:S02]  /*1170*/  S2R R19, SR_TID.X ;  /* 0x0000000000137919 */ /* 0x000ea40000002100 */
[----:B--2---:R-:W-:-:S07]  /*1180*/  VIADD R19, R19, 0x80 ;  /* 0x0000008013137836 */ /* 0x004fce0000000000 */
.L_x_11637:
[----:B------:R-:W-:Y:S05]  /*1190*/  BSYNC B6 ;  /* 0x0000000000067941 */ /* 0x000fea0003800000 */
.L_x_11636:
        /* <DEDUP_REMOVED lines=26> */
.L_x_11676:
[----:B------:R-:W2:Y:S02]  /*1340*/  LDG.E.U8 R2, desc[UR36][R2.64] ;  /* 0x0000002402027981 */ /* 0x000ea4000c1e1100 */
[----:B--2---:R-:W-:-:S04]  /*1350*/  I2FP.F32.U32 R0, R2 ;  /* 0x0000000200007245 */ /* 0x004fc80000201000 */
[----:B------:R-:W-:-:S04]  /*1360*/  F2FP.F16.F32.PACK_AB R0, RZ, R0 ;  /* 0x00000000ff00723e */ /* 0x000fc800000000ff */
[----:B------:R-:W-:Y:S01]  /*1370*/  PRMT R23, R0, 0x7610, R23 ;  /* 0x0000761000177816 */ /* 0x000fe20000000017 */
[----:B------:R-:W-:Y:S06]  /*1380*/  BRA `(.L_x_11678) ;  /* 0x0000000c00bc7947 */ /* 0x000fec0003800000 */
.L_x_11675:
        /* <DEDUP_REMOVED lines=11> */
.L_x_11680:
[----:B------:R-:W2:Y:S02]  /*1440*/  LDG.E R2, desc[UR36][R2.64] ;  /* 0x0000002402027981 */ /* 0x000ea4000c1e1900 */
[----:B--2---:R-:W-:-:S04]  /*1450*/  I2FP.F32.S32 R0, R2 ;  /* 0x0000000200007245 */ /* 0x004fc80000201400 */
[----:B------:R-:W-:-:S04]  /*1460*/  F2FP.F16.F32.PACK_AB R0, RZ, R0 ;  /* 0x00000000ff00723e */ /* 0x000fc800000000ff */
[----:B------:R-:W-:Y:S01]  /*1470*/  PRMT R23, R0, 0x7610, R23 ;  /* 0x0000761000177816 */ /* 0x000fe20000000017 */
[----:B------:R-:W-:Y:S06]  /*1480*/  BRA `(.L_x_11678) ;  /* 0x0000000c007c7947 */ /* 0x000fec0003800000 */
.L_x_11679:
[----:B------:R-:W2:Y:S02]  /*1490*/  LDG.E.U16 R2, desc[UR36][R2.64] ;  /* 0x0000002402027981 */ /* 0x000ea4000c1e1500 */
[----:B--2---:R-:W0:Y:S02]  /*14a0*/  I2F.S16 R0, R2 ;  /* 0x0000000200007306 */ /* 0x004e240000101400 */
[----:B0-----:R-:W-:-:S04]  /*14b0*/  F2FP.F16.F32.PACK_AB R0, RZ, R0 ;  /* 0x00000000ff00723e */ /* 0x001fc800000000ff */
[----:B------:R-:W-:Y:S01]  /*14c0*/  PRMT R23, R0, 0x7610, R23 ;  /* 0x0000761000177816 */ /* 0x000fe20000000017 */
[----:B------:R-:W-:Y:S06]  /*14d0*/  BRA `(.L_x_11678) ;  /* 0x0000000c00687947 */ /* 0x000fec0003800000 */
.L_x_11674:
        /* <DEDUP_REMOVED lines=9> */
.L_x_11682:
[----:B------:R0:W5:Y:S01]  /*1570*/  LDG.E.U16 R23, desc[UR36][R2.64] ;  /* 0x0000002402177981 */ /* 0x000162000c1e1500 */
[----:B------:R-:W-:Y:S05]  /*1580*/  BRA `(.L_x_11678) ;  /* 0x0000000c003c7947 */ /* 0x000fea0003800000 */
.L_x_11681:
        /* <DEDUP_REMOVED lines=9> */
.L_x_11684:
[----:B------:R1:W5:Y:S01]  /*1620*/  LDG.E.U16 R23, desc[UR36][R2.64] ;  /* 0x0000002402177981 */ /* 0x000362000c1e1500 */
[----:B------:R-:W-:Y:S05]  /*1630*/  BRA `(.L_x_11678) ;  /* 0x0000000c00107947 */ /* 0x000fea0003800000 */
.L_x_11683:
        /* <DEDUP_REMOVED lines=9> */
.L_x_11673:
        /* <DEDUP_REMOVED lines=14> */
.L_x_11687:
        /* <DEDUP_REMOVED lines=9> */
.L_x_11686:
        /* <DEDUP_REMOVED lines=28> */
.L_x_11689:
        /* <DEDUP_REMOVED lines=15> */
.L_x_11688:
[----:B------:R-:W2:Y:S02]  /*1af0*/  LDG.E.U16 R0, desc[UR36][R2.64] ;  /* 0x0000002402007981 */ /* 0x000ea4000c1e1500 */
[----:B--2---:R-:W-:-:S05]  /*1b00*/  IMAD.U32 R0, R0, 0x10000, RZ ;  /* 0x0001000000007824 */ /* 0x004fca00078e00ff */
[----:B------:R-:W-:-:S04]  /*1b10*/  F2FP.F16.F32.PACK_AB R0, RZ, R0 ;  /* 0x00000000ff00723e */ /* 0x000fc800000000ff */
[----:B------:R-:W-:Y:S01]  /*1b20*/  PRMT R23, R0, 0x7610, R23 ;  /* 0x0000761000177816 */ /* 0x000fe20000000017 */
[----:B------:R-:W-:Y:S06]  /*1b30*/  BRA `(.L_x_11678) ;  /* 0x0000000400d07947 */ /* 0x000fec0003800000 */
.L_x_11685:
        /* <DEDUP_REMOVED lines=13> */
.L_x_11692:
        /* <DEDUP_REMOVED lines=21> */
.L_x_11696:
[----:B------:R-:W-:Y:S05]  /*1d60*/  BSYNC B1 ;  /* 0x0000000000017941 */ /* 0x000fea0003800000 */
.L_x_11695:
[----:B------:R-:W-:Y:S01]  /*1d70*/  LEA R3, R0, 0x3b800000, 0x17 ;  /* 0x3b80000000037811 */ /* 0x000fe200078eb8ff */
[----:B------:R-:W-:-:S05]  /*1d80*/  IMAD.SHL.U32 R0, R2, 0x100000, RZ ;  /* 0x0010000002007824 */ /* 0x000fca00078e00ff */
[----:B------:R-:W-:-:S07]  /*1d90*/  LOP3.LUT R0, R3, R0, R4, 0xfe, !PT ;  /* 0x0000000003007212 */ /* 0x000fce00078efe04 */
.L_x_11694:
[----:B------:R-:W-:Y:S05]  /*1da0*/  BSYNC B0 ;  /* 0x0000000000007941 */ /* 0x000fea0003800000 */
.L_x_11693:
[----:B------:R-:W-:-:S04]  /*1db0*/  F2FP.F16.F32.PACK_AB R0, RZ, R0 ;  /* 0x00000000ff00723e */ /* 0x000fc800000000ff */
[----:B------:R-:W-:Y:S01]  /*1dc0*/  PRMT R23, R0, 0x7610, R23 ;  /* 0x0000761000177816 */ /* 0x000fe20000000017 */
[----:B------:R-:W-:Y:S06]  /*1dd0*/  BRA `(.L_x_11678) ;  /* 0x0000000400287947 */ /* 0x000fec0003800000 */
.L_x_11691:
        /* <DEDUP_REMOVED lines=21> */
.L_x_11700:
[----:B------:R-:W-:Y:S05]  /*1f30*/  BSYNC B1 ;  /* 0x0000000000017941 */ /* 0x000fea0003800000 */
.L_x_11699:
[----:B------:R-:W-:Y:S01]  /*1f40*/  LEA R3, R0, 0x37800000, 0x17 ;  /* 0x3780000000037811 */ /* 0x000fe200078eb8ff */
[----:B------:R-:W-:-:S05]  /*1f50*/  IMAD.SHL.U32 R0, R2, 0x200000, RZ ;  /* 0x0020000002007824 */ /* 0x000fca00078e00ff */
[----:B------:R-:W-:-:S07]  /*1f60*/  LOP3.LUT R0, R3, R0, R4, 0xfe, !PT ;  /* 0x0000000003007212 */ /* 0x000fce00078efe04 */
.L_x_11698:
[----:B------:R-:W-:Y:S05]  /*1f70*/  BSYNC B0 ;  /* 0x0000000000007941 */ /* 0x000fea0003800000 */
.L_x_11697:
[----:B------:R-:W-:-:S04]  /*1f80*/  F2FP.F16.F32.PACK_AB R0, RZ, R0 ;  /* 0x00000000ff00723e */ /* 0x000fc800000000ff */
[----:B------:R-:W-:Y:S01]  /*1f90*/  PRMT R23, R0, 0x7610, R23 ;  /* 0x0000761000177816 */ /* 0x000fe20000000017 */
[----:B------:R-:W-:Y:S06]  /*1fa0*/  BRA `(.L_x_11678) ;  /* 0x0000000000b47947 */ /* 0x000fec0003800000 */
.L_x_11690:
        /* <DEDUP_REMOVED lines=14> */
.L_x_11704:
[----:B------:R-:W-:Y:S05]  /*2090*/  BSYNC B0 ;  /* 0x0000000000007941 */ /* 0x000fea0003800000 */
.L_x_11703:
[----:B------:R-:W-:-:S04]  /*20a0*/  F2FP.F16.F32.PACK_AB R0, RZ, R0 ;  /* 0x00000000ff00723e */ /* 0x000fc800000000ff */
[----:B------:R-:W-:Y:S01]  /*20b0*/  PRMT R23, R0, 0x7610, R23 ;  /* 0x0000761000177816 */ /* 0x000fe20000000017 */
[----:B------:R-:W-:Y:S06]  /*20c0*/  BRA `(.L_x_11678) ;  /* 0x00000000006c7947 */ /* 0x000fec0003800000 */
.L_x_11677:
        /* <DEDUP_REMOVED lines=16> */
.L_x_11705:
[----:B------:R-:W-:Y:S01]  /*21d0*/  PRMT R23, RZ, 0x7610, R23 ;  /* 0x00007610ff177816 */ /* 0x000fe20000000017 */
[----:B------:R-:W-:Y:S06]  /*21e0*/  BRA `(.L_x_11678) ;  /* 0x0000000000247947 */ /* 0x000fec0003800000 */
.L_x_11702:
[----:B------:R-:W2:Y:S02]  /*21f0*/  LDG.E.64 R2, desc[UR36][R2.64] ;  /* 0x0000002402027981 */ /* 0x000ea4000c1e1b00 */
[----:B--2---:R-:W0:Y:S02]  /*2200*/  I2F.U64 R0, R2 ;  /* 0x0000000200007312 */ /* 0x004e240000301000 */
[----:B0-----:R-:W-:-:S04]  /*2210*/  F2FP.F16.F32.PACK_AB R0, RZ, R0 ;  /* 0x00000000ff00723e */ /* 0x001fc800000000ff */
[----:B------:R-:W-:Y:S01]  /*2220*/  PRMT R23, R0, 0x7610, R23 ;  /* 0x0000761000177816 */ /* 0x000fe20000000017 */
[----:B------:R-:W-:Y:S06]  /*2230*/  BRA `(.L_x_11678) ;  /* 0x0000000000107947 */ /* 0x000fec0003800000 */
.L_x_11701:
[----:B------:R-:W2:Y:S02]  /*2240*/  LDG.E R2, desc[UR36][R2.64] ;  /* 0x0000002402027981 */ /* 0x000ea4000c1e1900 */
[----:B--2---:R-:W-:-:S04]  /*2250*/  I2FP.F32.U32 R0, R2 ;  /* 0x0000000200007245 */ /* 0x004fc80000201000 */
[----:B------:R-:W-:-:S04]  /*2260*/  F2FP.F16.F32.PACK_AB R0, RZ, R0 ;  /* 0x00000000ff00723e */ /* 0x000fc800000000ff */
[----:B------:R-:W-:-:S07]  /*2270*/  PRMT R23, R0, 0x7610, R23 ;  /* 0x0000761000177816 */ /* 0x000fce0000000017 */
.L_x_11678:
[----:B------:R-:W-:-:S07]  /*2280*/  VIADD R19, R19, 0x80 ;  /* 0x0000008013137836 */ /* 0x000fce0000000000 */
.L_x_11672:
[----:B------:R-:W-:Y:S05]  /*2290*/  BSYNC B6 ;  /* 0x0000000000067941 */ /* 0x000fea0003800000 */
.L_x_11671:
        /* <DEDUP_REMOVED lines=28> */
.L_x_11711:
[----:B------:R-:W2:Y:S02]  /*2460*/  LDG.E.U8 R2, desc[UR36][R2.64] ;  /* 0x0000002402027981 */ /* 0x000ea4000c1e1100 */
[----:B--2---:R-:W-:-:S04]  /*2470*/  I2FP.F32.U32 R0, R2 ;  /* 0x0000000200007245 */ /* 0x004fc80000201000 */
[----:B------:R-:W-:-:S04]  /*2480*/  F2FP.F16.F32.PACK_AB R0, RZ, R0 ;  /* 0x00000000ff00723e */ /* 0x000fc800000000ff */
[----:B------:R-:W-:Y:S01]  /*2490*/  PRMT R25, R0, 0x7610, R25 ;  /* 0x0000761000197816 */ /* 0x000fe20000000019 */
[----:B------:R-:W-:Y:S06]  /*24a0*/  BRA `(.L_x_11713) ;  /* 0x0000000c00bc7947 */ /* 0x000fec0003800000 */
.L_x_11710:
        /* <DEDUP_REMOVED lines=11> */
.L_x_11715:
[----:B------:R-:W2:Y:S02]  /*2560*/  LDG.E R2, desc[UR36][R2.64] ;  /* 0x0000002402027981 */ /* 0x000ea4000c1e1900 */
[----:B--2---:R-:W-:-:S04]  /*2570*/  I2FP.F32.S32 R0, R2 ;  /* 0x0000000200007245 */ /* 0x004fc80000201400 */
[----:B------:R-:W-:-:S04]  /*2580*/  F2FP.F16.F32.PACK_AB R0, RZ, R0 ;  /* 0x00000000ff00723e */ /* 0x000fc800000000ff */
[----:B------:R-:W-:Y:S01]  /*2590*/  PRMT R25, R0, 0x7610, R25 ;  /* 0x0000761000197816 */ /* 0x000fe20000000019 */
[----:B------:R-:W-:Y:S06]  /*25a0*/  BRA `(.L_x_11713) ;  /* 0x0000000c007c7947 */ /* 0x000fec0003800000 */
.L_x_11714:
[----:B------:R-:W2:Y:S02]  /*25b0*/  LDG.E.U16 R2, desc[UR36][R2.64] ;  /* 0x0000002402027981 */ /* 0x000ea4000c1e1500 */
[----:B--2---:R-:W0:Y:S02]  /*25c0*/  I2F.S16 R0, R2 ;  /* 0x0000000200007306 */ /* 0x004e240000101400 */
[----:B0-----:R-:W-:-:S04]  /*25d0*/  F2FP.F16.F32.PACK_AB R0, RZ, R0 ;  /* 0x00000000ff00723e */ /* 0x001fc800000000ff */
[----:B------:R-:W-:Y:S01]  /*25e0*/  PRMT R25, R0, 0x7610, R25 ;  /* 0x0000761000197816 */ /* 0x000fe20000000019 */
[----:B------:R-:W-:Y:S06]  /*25f0*/  BRA `(.L_x_11713) ;  /* 0x0000000c00687947 */ /* 0x000fec0003800000 */
.L_x_11709:
        /* <DEDUP_REMOVED lines=9> */
.L_x_11717:
[----:B------:R0:W5:Y:S01]  /*2690*/  LDG.E.U16 R25, desc[UR36][R2.64] ;  /* 0x0000002402197981 */ /* 0x000162000c1e1500 */
[----:B------:R-:W-:Y:S05]  /*26a0*/  BRA `(.L_x_11713) ;  /* 0x0000000c003c7947 */ /* 0x000fea0003800000 */
.L_x_11716:
        /* <DEDUP_REMOVED lines=9> */
.L_x_11719:
[----:B------:R1:W5:Y:S01]  /*2740*/  LDG.E.U16 R25, desc[UR36][R2.64] ;  /* 0x0000002402197981 */ /* 0x000362000c1e1500 */
[----:B------:R-:W-:Y:S05]  /*2750*/  BRA `(.L_x_11713) ;  /* 0x0000000c00107947 */ /* 0x000fea0003800000 */
.L_x_11718:
        /* <DEDUP_REMOVED lines=9> */
.L_x_11708:
        /* <DEDUP_REMOVED lines=14> */
.L_x_11722:
        /* <DEDUP_REMOVED lines=9> */
.L_x_11721:
        /* <DEDUP_REMOVED lines=28> */
.L_x_11724:
        /* <DEDUP_REMOVED lines=15> */
.L_x_11723:
[----:B------:R-:W2:Y:S02]  /*2c10*/  LDG.E.U16 R0, desc[UR36][R2.64] ;  /* 0x0000002402007981 */ /* 0x000ea4000c1e1500 */
[----:B--2---:R-:W-:-:S05]  /*2c20*/  IMAD.U32 R0, R0, 0x10000, RZ ;  /* 0x0001000000007824 */ /* 0x004fca00078e00ff */
[----:B------:R-:W-:-:S04]  /*2c30*/  F2FP.F16.F32.PACK_AB R0, RZ, R0 ;  /* 0x00000000ff00723e */ /* 0x000fc800000000ff */
[----:B------:R-:W-:Y:S01]  /*2c40*/  PRMT R25, R0, 0x7610, R25 ;  /* 0x0000761000197816 */ /* 0x000fe20000000019 */
[----:B------:R-:W-:Y:S06]  /*2c50*/  BRA `(.L_x_11713) ;  /* 0x0000000400d07947 */ /* 0x000fec0003800000 */
.L_x_11720:
        /* <DEDUP_REMOVED lines=13> */
.L_x_11727:
        /* <DEDUP_REMOVED lines=21> */
.L_x_11731:
[----:B------:R-:W-:Y:S05]  /*2e80*/  BSYNC B1 ;  /* 0x0000000000017941 */ /* 0x000fea0003800000 */
.L_x_11730:
[----:B------:R-:W-:Y:S01]  /*2e90*/  LEA R3, R0, 0x3b800000, 0x17 ;  /* 0x3b80000000037811 */ /* 0x000fe200078eb8ff */
[----:B------:R-:W-:-:S05]  /*2ea0*/  IMAD.SHL.U32 R0, R2, 0x100000, RZ ;  /* 0x0010000002007824 */ /* 0x000fca00078e00ff */
[----:B------:R-:W-:-:S07]  /*2eb0*/  LOP3.LUT R0, R3, R0, R4, 0xfe, !PT ;  /* 0x0000000003007212 */ /* 0x000fce00078efe04 */
.L_x_11729:
[----:B------:R-:W-:Y:S05]  /*2ec0*/  BSYNC B0 ;  /* 0x0000000000007941 */ /* 0x000fea0003800000 */
.L_x_11728:
[----:B------:R-:W-:-:S04]  /*2ed0*/  F2FP.F16.F32.PACK_AB R0, RZ, R0 ;  /* 0x00000000ff00723e */ /* 0x000fc800000000ff */
[----:B------:R-:W-:Y:S01]  /*2ee0*/  PRMT R25, R0, 0x7610, R25 ;  /* 0x0000761000197816 */ /* 0x000fe20000000019 */
[----:B------:R-:W-:Y:S06]  /*2ef0*/  BRA `(.L_x_11713) ;  /* 0x0000000400287947 */ /* 0x000fec0003800000 */
.L_x_11726:
        /* <DEDUP_REMOVED lines=21> */
.L_x_11735:
[----:B------:R-:W-:Y:S05]  /*3050*/  BSYNC B1 ;  /* 0x0000000000017941 */ /* 0x000fea0003800000 */
.L_x_11734:
[----:B------:R-:W-:Y:S01]  /*3060*/  LEA R3, R0, 0x37800000, 0x17 ;  /* 0x3780000000037811 */ /* 0x000fe200078eb8ff */
[----:B------:R-:W-:-:S05]  /*3070*/  IMAD.SHL.U32 R0, R2, 0x200000, RZ ;  /* 0x0020000002007824 */ /* 0x000fca00078e00ff */
[----:B------:R-:W-:-:S07]  /*3080*/  LOP3.LUT R0, R3, R0, R4, 0xfe, !PT ;  /* 0x0000000003007212 */ /* 0x000fce00078efe04 */
.L_x_11733:
[----:B------:R-:W-:Y:S05]  /*3090*/  BSYNC B0 ;  /* 0x0000000000007941 */ /* 0x000fea0003800000 */
.L_x_11732:
[----:B------:R-:W-:-:S04]  /*30a0*/  F2FP.F16.F32.PACK_AB R0, RZ, R0 ;  /* 0x00000000ff00723e */ /* 0x000fc800000000ff */
[----:B------:R-:W-:Y:S01]  /*30b0*/  PRMT R25, R0, 0x7610, R25 ;  /* 0x0000761000197816 */ /* 0x000fe20000000019 */
[----:B------:R-:W-:Y:S06]  /*30c0*/  BRA `(.L_x_11713) ;  /* 0x0000000000b47947 */ /* 0x000fec0003800000 */
.L_x_11725:
        /* <DEDUP_REMOVED lines=14> */
.L_x_11739:
[----:B------:R-:W-:Y:S05]  /*31b0*/  BSYNC B0 ;  /* 0x0000000000007941 */ /* 0x000fea0003800000 */
.L_x_11738:
[----:B------:R-:W-:-:S04]  /*31c0*/  F2FP.F16.F32.PACK_AB R0, RZ, R0 ;  /* 0x00000000ff00723e */ /* 0x000fc800000000ff */
[----:B------:R-:W-:Y:S01]  /*31d0*/  PRMT R25, R0, 0x7610, R25 ;  /* 0x0000761000197816 */ /* 0x000fe20000000019 */
[----:B------:R-:W-:Y:S06]  /*31e0*/  BRA `(.L_x_11713) ;  /* 0x00000000006c7947 */ /* 0x000fec0003800000 */
.L_x_11712:
        /* <DEDUP_REMOVED lines=16> */
.L_x_11740:
[----:B------:R-:W-:Y:S01]  /*32f0*/  PRMT R25, RZ, 0x7610, R25 ;  /* 0x00007610ff197816 */ /* 0x000fe20000000019 */
[----:B------:R-:W-:Y:S06]  /*3300*/  BRA `(.L_x_11713) ;  /* 0x0000000000247947 */ /* 0x000fec0003800000 */
.L_x_11737:
[----:B------:R-:W2:Y:S02]  /*3310*/  LDG.E.64 R2, desc[UR36][R2.64] ;  /* 0x0000002402027981 */ /* 0x000ea4000c1e1b00 */
[----:B--2---:R-:W0:Y:S02]  /*3320*/  I2F.U64 R0, R2 ;  /* 0x0000000200007312 */ /* 0x004e240000301000 */
[----:B0-----:R-:W-:-:S04]  /*3330*/  F2FP.F16.F32.PACK_AB R0, RZ, R0 ;  /* 0x00000000ff00723e */ /* 0x001fc800000000ff */
[----:B------:R-:W-:Y:S01]  /*3340*/  PRMT R25, R0, 0x7610, R25 ;  /* 0x0000761000197816 */ /* 0x000fe20000000019 */
[----:B------:R-:W-:Y:S06]  /*3350*/  BRA `(.L_x_11713) ;  /* 0x0000000000107947 */ /* 0x000fec0003800000 */
.L_x_11736:
[----:B------:R-:W2:Y:S02]  /*3360*/  LDG.E R2, desc[UR36][R2.64] ;  /* 0x0000002402027981 */ /* 0x000ea4000c1e1900 */
[----:B--2---:R-:W-:-:S04]  /*3370*/  I2FP.F32.U32 R0, R2 ;  /* 0x0000000200007245 */ /* 0x004fc80000201000 */
[----:B------:R-:W-:-:S04]  /*3380*/  F2FP.F16.F32.PACK_AB R0, RZ, R0 ;  /* 0x00000000ff00723e */ /* 0x000fc800000000ff */
[----:B------:R-:W-:-:S07]  /*3390*/  PRMT R25, R0, 0x7610, R25 ;  /* 0x0000761000197816 */ /* 0x000fce0000000019 */
.L_x_11713:
[----:B------:R-:W-:-:S07]  /*33a0*/  VIADD R19, R19, 0x80 ;  /* 0x0000008013137836 */ /* 0x000fce0000000000 */
.L_x_11707:
[----:B------:R-:W-:Y:S05]  /*33b0*/  BSYNC B6 ;  /* 0x0000000000067941 */ /* 0x000fea0003800000 */
.L_x_11706:
        /* <DEDUP_REMOVED lines=25> */
.L_x_11746:
[----:B------:R-:W2:Y:S02]  /*3550*/  LDG.E.U8 R2, desc[UR36][R2.64] ;  /* 0x0000002402027981 */ /* 0x000ea4000c1e1100 */
[----:B--2---:R-:W-:-:S04]  /*3560*/  I2FP.F32.U32 R0, R2 ;  /* 0x0000000200007245 */ /* 0x004fc80000201000 */
[----:B------:R-:W-:-:S04]  /*3570*/  F2FP.F16.F32.PACK_AB R0, RZ, R0 ;  /* 0x00000000ff00723e */ /* 0x000fc800000000ff */
[----:B------:R-:W-:Y:S01]  /*3580*/  PRMT R24, R0, 0x7610, R24 ;  /* 0x0000761000187816 */ /* 0x000fe20000000018 */
[----:B------:R-:W-:Y:S06]  /*3590*/  BRA `(.L_x_11742) ;  /* 0x0000000c00bc7947 */ /* 0x000fec0003800000 */
.L_x_11745:
        /* <DEDUP_REMOVED lines=11> */
.L_x_11749:
[----:B------:R-:W2:Y:S02]  /*3650*/  LDG.E R2, desc[UR36][R2.64] ;  /* 0x0000002402027981 */ /* 0x000ea4000c1e1900 */
[----:B--2---:R-:W-:-:S04]  /*3660*/  I2FP.F32.S32 R0, R2 ;  /* 0x0000000200007245 */ /* 0x004fc80000201400 */
[----:B------:R-:W-:-:S04]  /*3670*/  F2FP.F16.F32.PACK_AB R0, RZ, R0 ;  /* 0x00000000ff00723e */ /* 0x000fc800000000ff */
[----:B------:R-:W-:Y:S01]  /*3680*/  PRMT R24, R0, 0x7610, R24 ;  /* 0x0000761000187816 */ /* 0x000fe20000000018 */
[----:B------:R-:W-:Y:S06]  /*3690*/  BRA `(.L_x_11742) ;  /* 0x0000000c007c7947 */ /* 0x000fec0003800000 */
.L_x_11748:
[----:B------:R-:W2:Y:S02]  /*36a0*/  LDG.E.U16 R2, desc[UR36][R2.64] ;  /* 0x0000002402027981 */ /* 0x000ea4000c1e1500 */
[----:B--2---:R-:W0:Y:S02]  /*36b0*/  I2F.S16 R0, R2 ;  /* 0x0000000200007306 */ /* 0x004e240000101400 */
[----:B0-----:R-:W-:-:S04]  /*36c0*/  F2FP.F16.F32.PACK_AB R0, RZ, R0 ;  /* 0x00000000ff00723e */ /* 0x001fc800000000ff */
[----:B------:R-:W-:Y:S01]  /*36d0*/  PRMT R24, R0, 0x7610, R24 ;  /* 0x0000761000187816 */ /* 0x000fe20000000018 */
[----:B------:R-:W-:Y:S06]  /*36e0*/  BRA `(.L_x_11742) ;  /* 0x0000000c00687947 */ /* 0x000fec0003800000 */
.L_x_11744:
        /* <DEDUP_REMOVED lines=9> */
.L_x_11751:
[----:B------:R2:W5:Y:S01]  /*3780*/  LDG.E.U16 R24, desc[UR36][R2.64] ;  /* 0x0000002402187981 */ /* 0x000562000c1e1500 */
[----:B------:R-:W-:Y:S05]  /*3790*/  BRA `(.L_x_11742) ;  /* 0x0000000c003c7947 */ /* 0x000fea0003800000 */
.L_x_11750:
        /* <DEDUP_REMOVED lines=9> */
.L_x_11753:
[----:B------:R3:W5:Y:S01]  /*3830*/  LDG.E.U16 R24, desc[UR36][R2.64] ;  /* 0x0000002402187981 */ /* 0x000762000c1e1500 */
[----:B------:R-:W-:Y:S05]  /*3840*/  BRA `(.L_x_11742) ;  /* 0x0000000c00107947 */ /* 0x000fea0003800000 */
.L_x_11752:
        /* <DEDUP_REMOVED lines=9> */
.L_x_11743:
        /* <DEDUP_REMOVED lines=14> */
.L_x_11756:
        /* <DEDUP_REMOVED lines=9> */
.L_x_11755:
        /* <DEDUP_REMOVED lines=28> */
.L_x_11758:
        /* <DEDUP_REMOVED lines=15> */
.L_x_11757:
[----:B------:R-:W2:Y:S02]  /*3d00*/  LDG.E.U16 R0, desc[UR36][R2.64] ;  /* 0x0000002402007981 */ /* 0x000ea4000c1e1500 */
[----:B--2---:R-:W-:-:S05]  /*3d10*/  IMAD.U32 R0, R0, 0x10000, RZ ;  /* 0x0001000000007824 */ /* 0x004fca00078e00ff */
[----:B------:R-:W-:-:S04]  /*3d20*/  F2FP.F16.F32.PACK_AB R0, RZ, R0 ;  /* 0x00000000ff00723e */ /* 0x000fc800000000ff */
[----:B------:R-:W-:Y:S01]  /*3d30*/  PRMT R24, R0, 0x7610, R24 ;  /* 0x0000761000187816 */ /* 0x000fe20000000018 */
[----:B------:R-:W-:Y:S06]  /*3d40*/  BRA `(.L_x_11742) ;  /* 0x0000000400d07947 */ /* 0x000fec0003800000 */
.L_x_11754:
        /* <DEDUP_REMOVED lines=13> */
.L_x_11761:
        /* <DEDUP_REMOVED lines=21> */
.L_x_11765:
[----:B------:R-:W-:Y:S05]  /*3f70*/  BSYNC B1 ;  /* 0x0000000000017941 */ /* 0x000fea0003800000 */
.L_x_11764:
[----:B------:R-:W-:Y:S01]  /*3f80*/  LEA R3, R0, 0x3b800000, 0x17 ;  /* 0x3b80000000037811 */ /* 0x000fe200078eb8ff */
[----:B------:R-:W-:-:S05]  /*3f90*/  IMAD.SHL.U32 R0, R2, 0x100000, RZ ;  /* 0x0010000002007824 */ /* 0x000fca00078e00ff */
[----:B------:R-:W-:-:S07]  /*3fa0*/  LOP3.LUT R0, R3, R0, R4, 0xfe, !PT ;  /* 0x0000000003007212 */ /* 0x000fce00078efe04 */
.L_x_11763:
[----:B------:R-:W-:Y:S05]  /*3fb0*/  BSYNC B0 ;  /* 0x0000000000007941 */ /* 0x000fea0003800000 */
.L_x_11762:
[----:B------:R-:W-:-:S04]  /*3fc0*/  F2FP.F16.F32.PACK_AB R0, RZ, R0 ;  /* 0x00000000ff00723e */ /* 0x000fc800000000ff */
[----:B------:R-:W-:Y:S01]  /*3fd0*/  PRMT R24, R0, 0x7610, R24 ;  /* 0x0000761000187816 */ /* 0x000fe20000000018 */
[----:B------:R-:W-:Y:S06]  /*3fe0*/  BRA `(.L_x_11742) ;  /* 0x0000000400287947 */ /* 0x000fec0003800000 */
.L_x_11760:
        /* <DEDUP_REMOVED lines=21> */
.L_x_11769:
[----:B------:R-:W-:Y:S05]  /*4140*/  BSYNC B1 ;  /* 0x0000000000017941 */ /* 0x000fea0003800000 */
.L_x_11768:
[----:B------:R-:W-:Y:S01]  /*4150*/  LEA R3, R0, 0x37800000, 0x17 ;  /* 0x3780000000037811 */ /* 0x000fe200078eb8ff */
[----:B------:R-:W-:-:S05]  /*4160*/  IMAD.SHL.U32 R0, R2, 0x200000, RZ ;  /* 0x0020000002007824 */ /* 0x000fca00078e00ff */
[----:B------:R-:W-:-:S07]  /*4170*/  LOP3.LUT R0, R3, R0, R4, 0xfe, !PT ;  /* 0x0000000003007212 */ /* 0x000fce00078efe04 */
.L_x_11767:
[----:B------:R-:W-:Y:S05]  /*4180*/  BSYNC B0 ;  /* 0x0000000000007941 */ /* 0x000fea0003800000 */
.L_x_11766:
[----:B------:R-:W-:-:S04]  /*4190*/  F2FP.F16.F32.PACK_AB R0, RZ, R0 ;  /* 0x00000000ff00723e */ /* 0x000fc800000000ff */
[----:B------:R-:W-:Y:S01]  /*41a0*/  PRMT R24, R0, 0x7610, R24 ;  /* 0x0000761000187816 */ /* 0x000fe20000000018 */
[----:B------:R-:W-:Y:S06]  /*41b0*/  BRA `(.L_x_11742) ;  /* 0x0000000000b47947 */ /* 0x000fec0003800000 */
.L_x_11759:
        /* <DEDUP_REMOVED lines=14> */
.L_x_11773:
[----:B------:R-:W-:Y:S05]  /*42a0*/  BSYNC B0 ;  /* 0x0000000000007941 */ /* 0x000fea0003800000 */
.L_x_11772:
[----:B------:R-:W-:-:S04]  /*42b0*/  F2FP.F16.F32.PACK_AB R0, RZ, R0 ;  /* 0x00000000ff00723e */ /* 0x000fc800000000ff */
[----:B------:R-:W-:Y:S01]  /*42c0*/  PRMT R24, R0, 0x7610, R24 ;  /* 0x0000761000187816 */ /* 0x000fe20000000018 */
[----:B------:R-:W-:Y:S06]  /*42d0*/  BRA `(.L_x_11742) ;  /* 0x00000000006c7947 */ /* 0x000fec0003800000 */
.L_x_11747:
        /* <DEDUP_REMOVED lines=16> */
.L_x_11774:
[----:B------:R-:W-:Y:S01]  /*43e0*/  PRMT R24, RZ, 0x7610, R24 ;  /* 0x00007610ff187816 */ /* 0x000fe20000000018 */
[----:B------:R-:W-:Y:S06]  /*43f0*/  BRA `(.L_x_11742) ;  /* 0x0000000000247947 */ /* 0x000fec0003800000 */
.L_x_11771:
[----:B------:R-:W2:Y:S02]  /*4400*/  LDG.E.64 R2, desc[UR36][R2.64] ;  /* 0x0000002402027981 */ /* 0x000ea4000c1e1b00 */
[----:B--2---:R-:W0:Y:S02]  /*4410*/  I2F.U64 R0, R2 ;  /* 0x0000000200007312 */ /* 0x004e240000301000 */
[----:B0-----:R-:W-:-:S04]  /*4420*/  F2FP.F16.F32.PACK_AB R0, RZ, R0 ;  /* 0x00000000ff00723e */ /* 0x001fc800000000ff */
[----:B------:R-:W-:Y:S01]  /*4430*/  PRMT R24, R0, 0x7610, R24 ;  /* 0x0000761000187816 */ /* 0x000fe20000000018 */
[----:B------:R-:W-:Y:S06]  /*4440*/  BRA `(.L_x_11742) ;  /* 0x0000000000107947 */ /* 0x000fec0003800000 */
.L_x_11770:
[----:B------:R-:W2:Y:S02]  /*4450*/  LDG.E R2, desc[UR36][R2.64] ;  /* 0x0000002402027981 */ /* 0x000ea4000c1e1900 */
[----:B--2---:R-:W-:-:S04]  /*4460*/  I2FP.F32.U32 R0, R2 ;  /* 0x0000000200007245 */ /* 0x004fc80000201000 */
[----:B------:R-:W-:-:S04]  /*4470*/  F2FP.F16.F32.PACK_AB R0, RZ, R0 ;  /* 0x00000000ff00723e */ /* 0x000fc800000000ff */
[----:B------:R-:W-:-:S07]  /*4480*/  PRMT R24, R0, 0x7610, R24 ;  /* 0x0000761000187816 */ /* 0x000fce0000000018 */
.L_x_11742:
[----:B------:R-:W-:Y:S05]  /*4490*/  BSYNC B6 ;  /* 0x0000000000067941 */ /* 0x000fea0003800000 */
.L_x_11741:
        /* <DEDUP_REMOVED lines=17> */
[----:B0-----:R-:W-:-:S05]  /*45b0*/  @!P3 FMUL.FTZ R3, R2, 0.69314718246459960938 ;  /* 0x3f3172180203b820 */ /* 0x001fca0000410000 */
[----:B------:R-:W-:Y:S02]  /*45c0*/  @!P3 F2FP.F16.F32.PACK_AB R0, RZ, R3 ;  /* 0x00000003ff00b23e */ /* 0x000fe400000000ff */
[----:B------:R-:W0:Y:S01]  /*45d0*/  @!P0 MUFU.LG2 R4, R4 ;  /* 0x0000000400048308 */ /* 0x000e220000000c00 */
[----:B-1----:R-:W-:-:S05]  /*45e0*/  @!P1 FMUL.FTZ R5, R25, 0.69314718246459960938 ;  /* 0x3f31721819059820 */ /* 0x002fca0000410000 */
[----:B------:R-:W-:Y:S01]  /*45f0*/  @!P1 F2FP.F16.F32.PACK_AB R23, RZ, R5 ;  /* 0x00000005ff17923e */ /* 0x000fe200000000ff */
[----:B--2---:R-:W-:-:S05]  /*4600*/  @!P2 FMUL.FTZ R7, R6, 0.69314718246459960938 ;  /* 0x3f3172180607a820 */ /* 0x004fca0000410000 */
[----:B------:R-:W-:Y:S01]  /*4610*/  @!P2 F2FP.F16.F32.PACK_AB R22, RZ, R7 ;  /* 0x00000007ff16a23e */ /* 0x000fe200000000ff */
[----:B0-----:R-:W-:-:S05]  /*4620*/  @!P0 FMUL.FTZ R2, R4, 0.69314718246459960938 ;  /* 0x3f31721804028820 */ /* 0x001fca0000410000 */
        /* <DEDUP_REMOVED lines=25> */
.L_x_11780:
[----:B------:R-:W-:Y:S02]  /*47c0*/  HADD2.F32 R5, -RZ, R0.H0_H0 ;  /* 0x20000000ff057230 */ /* 0x000fe40000004100 */
[----:B------:R-:W-:-:S04]  /*47d0*/  IMAD.MOV.U32 R17, RZ, RZ, R27 ;  /* 0x000000ffff117224 */ /* 0x000fc800078e001b */
[----:B------:R-:W0:Y:S02]  /*47e0*/  F2I.S64.TRUNC R4, R5 ;  /* 0x0000000500047311 */ /* 0x000e24000020d900 */
[----:B0-----:R0:W-:Y:S01]  /*47f0*/  STG.E.U8 desc[UR36][R2.64], R4 ;  /* 0x0000000402007986 */ /* 0x0011e2000c101124 */
[----:B------:R-:W-:Y:S05]  /*4800*/  BRA `(.L_x_11776) ;  /* 0x0000000c00d47947 */ /* 0x000fea0003800000 */
.L_x_11779:
        /* <DEDUP_REMOVED lines=11> */
.L_x_11783:
[----:B------:R-:W-:Y:S02]  /*48c0*/  HADD2.F32 R0, -RZ, R0.H0_H0 ;  /* 0x20000000ff007230 */ /* 0x000fe40000004100 */
[----:B------:R-:W-:Y:S02]  /*48d0*/  IMAD.MOV.U32 R17, RZ, RZ, R27 ;  /* 0x000000ffff117224 */ /* 0x000fe400078e001b */
[----:B------:R-:W0:Y:S02]  /*48e0*/  F2I.FTZ.TRUNC.NTZ R5, R0 ;  /* 0x0000000000057305 */ /* 0x000e24000021f100 */
[----:B0-----:R0:W-:Y:S01]  /*48f0*/  STG.E desc[UR36][R2.64], R5 ;  /* 0x0000000502007986 */ /* 0x0011e2000c101924 */
[----:B------:R-:W-:Y:S05]  /*4900*/  BRA `(.L_x_11776) ;  /* 0x0000000c00947947 */ /* 0x000fea0003800000 */
.L_x_11782:
[----:B------:R-:W-:Y:S02]  /*4910*/  HADD2.F32 R0, -RZ, R0.H0_H0 ;  /* 0x20000000ff007230 */ /* 0x000fe40000004100 */
[----:B------:R-:W-:Y:S02]  /*4920*/  IMAD.MOV.U32 R17, RZ, RZ, R27 ;  /* 0x000000ffff117224 */ /* 0x000fe400078e001b */
[----:B------:R-:W0:Y:S02]  /*4930*/  F2I.FTZ.TRUNC.NTZ R5, R0 ;  /* 0x0000000000057305 */ /* 0x000e24000021f100 */
[----:B0-----:R0:W-:Y:S01]  /*4940*/  STG.E.U16 desc[UR36][R2.64], R5 ;  /* 0x0000000502007986 */ /* 0x0011e2000c101524 */
[----:B------:R-:W-:Y:S05]  /*4950*/  BRA `(.L_x_11776) ;  /* 0x0000000c00807947 */ /* 0x000fea0003800000 */
.L_x_11778:
        /* <DEDUP_REMOVED lines=10> */
.L_x_11785:
[----:B------:R0:W-:Y:S01]  /*4a00*/  STG.E.U16 desc[UR36][R2.64], R0 ;  /* 0x0000000002007986 */ /* 0x0001e2000c101524 */
[----:B------:R-:W-:Y:S01]  /*4a10*/  IMAD.MOV.U32 R17, RZ, RZ, R27 ;  /* 0x000000ffff117224 */ /* 0x000fe200078e001b */
[----:B------:R-:W-:Y:S06]  /*4a20*/  BRA `(.L_x_11776) ;  /* 0x0000000c004c7947 */ /* 0x000fec0003800000 */
.L_x_11784:
        /* <DEDUP_REMOVED lines=11> */
.L_x_11787:
[----:B------:R-:W-:Y:S02]  /*4ae0*/  HADD2.F32 R0, -RZ, R0.H0_H0 ;  /* 0x20000000ff007230 */ /* 0x000fe40000004100 */
[----:B------:R-:W-:-:S03]  /*4af0*/  IMAD.MOV.U32 R17, RZ, RZ, R27 ;  /* 0x000000ffff117224 */ /* 0x000fc600078e001b */
[----:B------:R-:W-:-:S04]  /*4b00*/  F2FP.F16.F32.PACK_AB R0, RZ, R0 ;  /* 0x00000000ff00723e */ /* 0x000fc800000000ff */
[----:B------:R-:W-:-:S05]  /*4b10*/  PRMT R0, R0, 0x5410, RZ ;  /* 0x0000541000007816 */ /* 0x000fca00000000ff */
[----:B------:R0:W-:Y:S01]  /*4b20*/  STG.E desc[UR36][R2.64], R0 ;  /* 0x0000000002007986 */ /* 0x0001e2000c101924 */
[----:B------:R-:W-:Y:S05]  /*4b30*/  BRA `(.L_x_11776) ;  /* 0x0000000c00087947 */ /* 0x000fea0003800000 */
.L_x_11786:
[----:B------:R-:W-:Y:S02]  /*4b40*/  HADD2.F32 R4, -RZ, R0.H0_H0 ;  /* 0x20000000ff047230 */ /* 0x000fe40000004100 */
[----:B------:R-:W-:-:S03]  /*4b50*/  IMAD.MOV.U32 R17, RZ, RZ, R27 ;  /* 0x000000ffff117224 */ /* 0x000fc600078e001b */
[----:B------:R-:W-:-:S06]  /*4b60*/  FMUL.FTZ R4, R4, 1 ;  /* 0x3f80000004047820 */ /* 0x000fcc0000410000 */
[----:B------:R-:W0:Y:S02]  /*4b70*/  F2F.F64.F32 R4, R4 ;  /* 0x0000000400047310 */ /* 0x000e240000201800 */
[----:B0-----:R0:W-:Y:S01]  /*4b80*/  STG.E.64 desc[UR36][R2.64], R4 ;  /* 0x0000000402007986 */ /* 0x0011e2000c101b24 */
[----:B------:R-:W-:Y:S05]  /*4b90*/  BRA `(.L_x_11776) ;  /* 0x0000000800f07947 */ /* 0x000fea0003800000 */
.L_x_11777:
        /* <DEDUP_REMOVED lines=14> */
.L_x_11790:
[----:B------:R-:W-:Y:S01]  /*4c80*/  HADD2.F32 R0, -RZ, R0.H0_H0 ;  /* 0x20000000ff007230 */ /* 0x000fe20000004100 */
[----:B------:R-:W-:Y:S01]  /*4c90*/  CS2R R6, SRZ ;  /* 0x0000000000067805 */ /* 0x000fe2000001ff00 */
[----:B------:R-:W-:-:S03]  /*4ca0*/  IMAD.MOV.U32 R17, RZ, RZ, R27 ;  /* 0x000000ffff117224 */ /* 0x000fc600078e001b */
[----:B------:R-:W-:-:S04]  /*4cb0*/  FMUL.FTZ R0, R0, 1 ;  /* 0x3f80000000007820 */ /* 0x000fc80000410000 */
[----:B------:R-:W0:Y:S02]  /*4cc0*/  F2F.F64.F32 R4, R0 ;  /* 0x0000000000047310 */ /* 0x000e240000201800 */
[----:B0-----:R0:W-:Y:S01]  /*4cd0*/  STG.E.128 desc[UR36][R2.64], R4 ;  /* 0x0000000402007986 */ /* 0x0011e2000c101d24 */
[----:B------:R-:W-:Y:S05]  /*4ce0*/  BRA `(.L_x_11776) ;  /* 0x00000008009c7947 */ /* 0x000fea0003800000 */
.L_x_11789:
        /* <DEDUP_REMOVED lines=21> */
.L_x_11794:
[----:B------:R-:W-:Y:S05]  /*4e40*/  BSYNC B0 ;  /* 0x0000000000007941 */ /* 0x000fea0003800000 */
.L_x_11793:
[----:B------:R-:W-:Y:S01]  /*4e50*/  LOP3.LUT R5, R0, R5, RZ, 0xfc, !PT ;  /* 0x0000000500057212 */ /* 0x000fe200078efcff */
[----:B------:R-:W-:-:S04]  /*4e60*/  IMAD.MOV.U32 R17, RZ, RZ, R27 ;  /* 0x000000ffff117224 */ /* 0x000fc800078e001b */
[----:B------:R0:W-:Y:S01]  /*4e70*/  STG.E.U8 desc[UR36][R2.64], R5 ;  /* 0x0000000502007986 */ /* 0x0001e2000c101124 */
[----:B------:R-:W-:Y:S05]  /*4e80*/  BRA `(.L_x_11776) ;  /* 0x0000000800347947 */ /* 0x000fea0003800000 */
.L_x_11792:
        /* <DEDUP_REMOVED lines=13> */
.L_x_11796:
[----:B------:R-:W-:Y:S01]  /*4f60*/  IMAD.MOV.U32 R0, RZ, RZ, 0x7f ;  /* 0x0000007fff007424 */ /* 0x000fe200078e00ff */
[----:B------:R-:W-:-:S04]  /*4f70*/  ISETP.GT.U32.AND P0, PT, R4, 0x7f800000, PT ;  /* 0x7f8000000400780c */ /* 0x000fc80003f04070 */
[----:B------:R-:W-:-:S09]  /*4f80*/  SEL R0, R0, 0x7c, P0 ;  /* 0x0000007c00007807 */ /* 0x000fd20000000000 */
.L_x_11797:
[----:B------:R-:W-:Y:S05]  /*4f90*/  BSYNC B0 ;  /* 0x0000000000007941 */ /* 0x000fea0003800000 */
.L_x_11795:
[----:B------:R-:W-:Y:S01]  /*4fa0*/  LOP3.LUT R4, R5, 0x80000000, RZ, 0xc0, !PT ;  /* 0x8000000005047812 */ /* 0x000fe200078ec0ff */
[----:B------:R-:W-:-:S03]  /*4fb0*/  IMAD.MOV.U32 R17, RZ, RZ, R27 ;  /* 0x000000ffff117224 */ /* 0x000fc600078e001b */
[----:B------:R-:W-:-:S04]  /*4fc0*/  SHF.R.U32.HI R5, RZ, 0x18, R4 ;  /* 0x00000018ff057819 */ /* 0x000fc80000011604 */
[----:B------:R-:W-:-:S05]  /*4fd0*/  LOP3.LUT R5, R0, R5, RZ, 0xfc, !PT ;  /* 0x0000000500057212 */ /* 0x000fca00078efcff */
[----:B------:R0:W-:Y:S01]  /*4fe0*/  STG.E.U8 desc[UR36][R2.64], R5 ;  /* 0x0000000502007986 */ /* 0x0001e2000c101124 */
[----:B------:R-:W-:Y:S05]  /*4ff0*/  BRA `(.L_x_11776) ;  /* 0x0000000400d87947 */ /* 0x000fea0003800000 */
.L_x_11791:
[----:B------:R-:W-:Y:S02]  /*5000*/  HADD2.F32 R0, -RZ, R0.H0_H0 ;  /* 0x20000000ff007230 */ /* 0x000fe40000004100 */
[----:B------:R-:W-:-:S03]  /*5010*/  IMAD.MOV.U32 R17, RZ, RZ, R27 ;  /* 0x000000ffff117224 */ /* 0x000fc600078e001b */
[----:B------:R-:W-:-:S05]  /*5020*/  F2FP.BF16.F32.PACK_AB R0, RZ, R0 ;  /* 0x00000000ff00723e */ /* 0x000fca00000010ff */
[----:B------:R0:W-:Y:S01]  /*5030*/  STG.E.U16 desc[UR36][R2.64], R0 ;  /* 0x0000000002007986 */ /* 0x0001e2000c101524 */
[----:B------:R-:W-:Y:S05]  /*5040*/  BRA `(.L_x_11776) ;  /* 0x0000000400c47947 */ /* 0x000fea0003800000 */
.L_x_11788:
        /* <DEDUP_REMOVED lines=13> */
.L_x_11800:
        /* <DEDUP_REMOVED lines=17> */
.L_x_11803:
[----:B------:R-:W-:-:S04]  /*5230*/  LOP3.LUT R0, R7, 0x80000000, RZ, 0xc0, !PT ;  /* 0x8000000007007812 */ /* 0x000fc800078ec0ff */
[----:B------:R-:W-:-:S04]  /*5240*/  SHF.R.U32.HI R5, RZ, 0x18, R0 ;  /* 0x00000018ff057819 */ /* 0x000fc80000011600 */
[----:B------:R-:W-:-:S04]  /*5250*/  LOP3.LUT R4, R4, R5, RZ, 0xfc, !PT ;  /* 0x0000000504047212 */ /* 0x000fc800078efcff */
[----:B------:R-:W-:-:S07]  /*5260*/  PRMT R0, R4, 0x7610, R0 ;  /* 0x0000761004007816 */ /* 0x000fce0000000000 */
.L_x_11802:
[----:B------:R-:W-:Y:S05]  /*5270*/  BSYNC B0 ;  /* 0x0000000000007941 */ /* 0x000fea0003800000 */
.L_x_11801:
[----:B------:R3:W-:Y:S01]  /*5280*/  STG.E.U8 desc[UR36][R2.64], R0 ;  /* 0x0000000002007986 */ /* 0x0007e2000c101124 */
[----:B------:R-:W-:Y:S01]  /*5290*/  IMAD.MOV.U32 R17, RZ, RZ, R27 ;  /* 0x000000ffff117224 */ /* 0x000fe200078e001b */
[----:B------:R-:W-:Y:S06]  /*52a0*/  BRA `(.L_x_11776) ;  /* 0x00000004002c7947 */ /* 0x000fec0003800000 */
.L_x_11799:
        /* <DEDUP_REMOVED lines=17> */
.L_x_11806:
[----:B------:R-:W-:-:S04]  /*53c0*/  LOP3.LUT R0, R7, 0x80000000, RZ, 0xc0, !PT ;  /* 0x8000000007007812 */ /* 0x000fc800078ec0ff */
[----:B------:R-:W-:-:S04]  /*53d0*/  SHF.R.U32.HI R5, RZ, 0x18, R0 ;  /* 0x00000018ff057819 */ /* 0x000fc80000011600 */
[----:B------:R-:W-:-:S04]  /*53e0*/  LOP3.LUT R4, R4, R5, RZ, 0xfc, !PT ;  /* 0x0000000504047212 */ /* 0x000fc800078efcff */
[----:B------:R-:W-:-:S07]  /*53f0*/  PRMT R0, R4, 0x7610, R0 ;  /* 0x0000761004007816 */ /* 0x000fce0000000000 */
.L_x_11805:
[----:B------:R-:W-:Y:S05]  /*5400*/  BSYNC B0 ;  /* 0x0000000000007941 */ /* 0x000fea0003800000 */
.L_x_11804:
[----:B------:R0:W-:Y:S01]  /*5410*/  STG.E.U8 desc[UR36][R2.64], R0 ;  /* 0x0000000002007986 */ /* 0x0001e2000c101124 */
[----:B------:R-:W-:Y:S01]  /*5420*/  IMAD.MOV.U32 R17, RZ, RZ, R27 ;  /* 0x000000ffff117224 */ /* 0x000fe200078e001b */
[----:B------:R-:W-:Y:S06]  /*5430*/  BRA `(.L_x_11776) ;  /* 0x0000000000c87947 */ /* 0x000fec0003800000 */
.L_x_11798:
        /* <DEDUP_REMOVED lines=23> */
.L_x_11781:
        /* <DEDUP_REMOVED lines=16> */
.L_x_11809:
[----:B------:R-:W-:Y:S01]  /*56b0*/  IMAD.MOV.U32 R17, RZ, RZ, R27 ;  /* 0x000000ffff117224 */ /* 0x000fe200078e001b */
[----:B------:R-:W-:Y:S06]  /*56c0*/  BRA `(.L_x_11776) ;  /* 0x0000000000247947 */ /* 0x000fec0003800000 */
.L_x_11808:
[----:B------:R-:W-:Y:S02]  /*56d0*/  HADD2.F32 R4, -RZ, R0.H0_H0 ;  /* 0x20000000ff047230 */ /* 0x000fe40000004100 */
[----:B------:R-:W-:-:S04]  /*56e0*/  IMAD.MOV.U32 R17, RZ, RZ, R27 ;  /* 0x000000ffff117224 */ /* 0x000fc800078e001b */
[----:B------:R-:W0:Y:S02]  /*56f0*/  F2I.U64.TRUNC R4, R4 ;  /* 0x0000000400047311 */ /* 0x000e24000020d800 */
[----:B0-----:R2:W-:Y:S01]  /*5700*/  STG.E.64 desc[UR36][R2.64], R4 ;  /* 0x0000000402007986 */ /* 0x0015e2000c101b24 */
[----:B------:R-:W-:Y:S05]  /*5710*/  BRA `(.L_x_11776) ;  /* 0x0000000000107947 */ /* 0x000fea0003800000 */
.L_x_11807:
[----:B------:R-:W-:Y:S02]  /*5720*/  HADD2.F32 R0, -RZ, R0.H0_H0 ;  /* 0x20000000ff007230 */ /* 0x000fe40000004100 */
[----:B------:R-:W-:Y:S02]  /*5730*/  IMAD.MOV.U32 R17, RZ, RZ, R27 ;  /* 0x000000ffff117224 */ /* 0x000fe400078e001b */
[----:B------:R-:W0:Y:S02]  /*5740*/  F2I.FTZ.U32.TRUNC.NTZ R5, R0 ;  /* 0x0000000000057305 */ /* 0x000e24000021f000 */
[----:B0-----:R0:W-:Y:S03]  /*5750*/  STG.E desc[UR36][R2.64], R5 ;  /* 0x0000000502007986 */ /* 0x0011e6000c101924 */
.L_x_11776:
[----:B------:R-:W-:Y:S05]  /*5760*/  BSYNC B6 ;  /* 0x0000000000067941 */ /* 0x000fea0003800000 */
.L_x_11775:
        /* <DEDUP_REMOVED lines=25> */
.L_x_11815:
[----:B------:R-:W-:-:S06]  /*5900*/  HADD2.F32 R5, -RZ, R24.H0_H0 ;  /* 0x20000018ff057230 */ /* 0x000fcc0000004100 */
[----:B------:R-:W0:Y:S02]  /*5910*/  F2I.S64.TRUNC R4, R5 ;  /* 0x0000000500047311 */ /* 0x000e24000020d900 */
[----:B0-----:R0:W-:Y:S01]  /*5920*/  STG.E.U8 desc[UR36][R2.64], R4 ;  /* 0x0000000402007986 */ /* 0x0011e2000c101124 */
[----:B------:R-:W-:Y:S05]  /*5930*/  BRA `(.L_x_11817) ;  /* 0x0000000c00847947 */ /* 0x000fea0003800000 */
.L_x_11814:
        /* <DEDUP_REMOVED lines=10> */
.L_x_11819:
[----:B------:R-:W-:-:S04]  /*59e0*/  HADD2.F32 R24, -RZ, R24.H0_H0 ;  /* 0x20000018ff187230 */ /* 0x000fc80000004100 */
[----:B------:R-:W0:Y:S02]  /*59f0*/  F2I.FTZ.TRUNC.NTZ R5, R24 ;  /* 0x0000001800057305 */ /* 0x000e24000021f100 */
[----:B0-----:R0:W-:Y:S01]  /*5a00*/  STG.E desc[UR36][R2.64], R5 ;  /* 0x0000000502007986 */ /* 0x0011e2000c101924 */
[----:B------:R-:W-:Y:S05]  /*5a10*/  BRA `(.L_x_11817) ;  /* 0x0000000c004c7947 */ /* 0x000fea0003800000 */
.L_x_11818:
[----:B------:R-:W-:-:S04]  /*5a20*/  HADD2.F32 R24, -RZ, R24.H0_H0 ;  /* 0x20000018ff187230 */ /* 0x000fc80000004100 */
[----:B------:R-:W0:Y:S02]  /*5a30*/  F2I.FTZ.TRUNC.NTZ R5, R24 ;  /* 0x0000001800057305 */ /* 0x000e24000021f100 */
[----:B0-----:R0:W-:Y:S01]  /*5a40*/  STG.E.U16 desc[UR36][R2.64], R5 ;  /* 0x0000000502007986 */ /* 0x0011e2000c101524 */
[----:B------:R-:W-:Y:S05]  /*5a50*/  BRA `(.L_x_11817) ;  /* 0x0000000c003c7947 */ /* 0x000fea0003800000 */
.L_x_11813:
        /* <DEDUP_REMOVED lines=9> */
.L_x_11821:
[----:B------:R0:W-:Y:S01]  /*5af0*/  STG.E.U16 desc[UR36][R2.64], R24 ;  /* 0x0000001802007986 */ /* 0x0001e2000c101524 */
[----:B------:R-:W-:Y:S05]  /*5b00*/  BRA `(.L_x_11817) ;  /* 0x0000000c00107947 */ /* 0x000fea0003800000 */
.L_x_11820:
        /* <DEDUP_REMOVED lines=10> */
.L_x_11823:
[----:B------:R-:W-:-:S05]  /*5bb0*/  HADD2.F32 R0, -RZ, R24.H0_H0 ;  /* 0x20000018ff007230 */ /* 0x000fca0000004100 */
[----:B------:R-:W-:-:S04]  /*5bc0*/  F2FP.F16.F32.PACK_AB R0, RZ, R0 ;  /* 0x00000000ff00723e */ /* 0x000fc800000000ff */
[----:B------:R-:W-:-:S05]  /*5bd0*/  PRMT R0, R0, 0x5410, RZ ;  /* 0x0000541000007816 */ /* 0x000fca00000000ff */
[----:B------:R0:W-:Y:S01]  /*5be0*/  STG.E desc[UR36][R2.64], R0 ;  /* 0x0000000002007986 */ /* 0x0001e2000c101924 */
[----:B------:R-:W-:Y:S05]  /*5bf0*/  BRA `(.L_x_11817) ;  /* 0x0000000800d47947 */ /* 0x000fea0003800000 */
.L_x_11822:
[----:B------:R-:W-:-:S05]  /*5c00*/  HADD2.F32 R4, -RZ, R24.H0_H0 ;  /* 0x20000018ff047230 */ /* 0x000fca0000004100 */
[----:B------:R-:W-:-:S06]  /*5c10*/  FMUL.FTZ R4, R4, 1 ;  /* 0x3f80000004047820 */ /* 0x000fcc0000410000 */
[----:B------:R-:W0:Y:S02]  /*5c20*/  F2F.F64.F32 R4, R4 ;  /* 0x0000000400047310 */ /* 0x000e240000201800 */
[----:B0-----:R0:W-:Y:S01]  /*5c30*/  STG.E.64 desc[UR36][R2.64], R4 ;  /* 0x0000000402007986 */ /* 0x0011e2000c101b24 */
[----:B------:R-:W-:Y:S05]  /*5c40*/  BRA `(.L_x_11817) ;  /* 0x0000000800c07947 */ /* 0x000fea0003800000 */
.L_x_11812:
        /* <DEDUP_REMOVED lines=13> */
.L_x_11826:
[----:B------:R-:W-:Y:S01]  /*5d20*/  HADD2.F32 R24, -RZ, R24.H0_H0 ;  /* 0x20000018ff187230 */ /* 0x000fe20000004100 */
[----:B------:R-:W-:-:S04]  /*5d30*/  CS2R R6, SRZ ;  /* 0x0000000000067805 */ /* 0x000fc8000001ff00 */
[----:B------:R-:W-:-:S06]  /*5d40*/  FMUL.FTZ R4, R24, 1 ;  /* 0x3f80000018047820 */ /* 0x000fcc0000410000 */
[----:B------:R-:W0:Y:S02]  /*5d50*/  F2F.F64.F32 R4, R4 ;  /* 0x0000000400047310 */ /* 0x000e240000201800 */
[----:B0-----:R0:W-:Y:S01]  /*5d60*/  STG.E.128 desc[UR36][R2.64], R4 ;  /* 0x0000000402007986 */ /* 0x0011e2000c101d24 */
[----:B------:R-:W-:Y:S05]  /*5d70*/  BRA `(.L_x_11817) ;  /* 0x0000000800747947 */ /* 0x000fea0003800000 */
.L_x_11825:
        /* <DEDUP_REMOVED lines=21> */
.L_x_11830:
[----:B------:R-:W-:Y:S05]  /*5ed0*/  BSYNC B0 ;  /* 0x0000000000007941 */ /* 0x000fea0003800000 */
.L_x_11829:
[----:B------:R-:W-:-:S05]  /*5ee0*/  LOP3.LUT R5, R0, R5, RZ, 0xfc, !PT ;  /* 0x0000000500057212 */ /* 0x000fca00078efcff */
[----:B------:R0:W-:Y:S01]  /*5ef0*/  STG.E.U8 desc[UR36][R2.64], R5 ;  /* 0x0000000502007986 */ /* 0x0001e2000c101124 */
[----:B------:R-:W-:Y:S05]  /*5f00*/  BRA `(.L_x_11817) ;  /* 0x0000000800107947 */ /* 0x000fea0003800000 */
.L_x_11828:
        /* <DEDUP_REMOVED lines=13> */
.L_x_11832:
[----:B------:R-:W-:Y:S01]  /*5fe0*/  IMAD.MOV.U32 R0, RZ, RZ, 0x7f ;  /* 0x0000007fff007424 */ /* 0x000fe200078e00ff */
[----:B------:R-:W-:-:S04]  /*5ff0*/  ISETP.GT.U32.AND P0, PT, R4, 0x7f800000, PT ;  /* 0x7f8000000400780c */ /* 0x000fc80003f04070 */
[----:B------:R-:W-:-:S09]  /*6000*/  SEL R0, R0, 0x7c, P0 ;  /* 0x0000007c00007807 */ /* 0x000fd20000000000 */
.L_x_11833:
[----:B------:R-:W-:Y:S05]  /*6010*/  BSYNC B0 ;  /* 0x0000000000007941 */ /* 0x000fea0003800000 */
.L_x_11831:
[----:B------:R-:W-:-:S04]  /*6020*/  LOP3.LUT R4, R5, 0x80000000, RZ, 0xc0, !PT ;  /* 0x8000000005047812 */ /* 0x000fc800078ec0ff */
[----:B------:R-:W-:-:S04]  /*6030*/  SHF.R.U32.HI R5, RZ, 0x18, R4 ;  /* 0x00000018ff057819 */ /* 0x000fc80000011604 */
[----:B------:R-:W-:-:S05]  /*6040*/  LOP3.LUT R5, R0, R5, RZ, 0xfc, !PT ;  /* 0x0000000500057212 */ /* 0x000fca00078efcff */
[----:B------:R0:W-:Y:S01]  /*6050*/  STG.E.U8 desc[UR36][R2.64], R5 ;  /* 0x0000000502007986 */ /* 0x0001e2000c101124 */
[----:B------:R-:W-:Y:S05]  /*6060*/  BRA `(.L_x_11817) ;  /* 0x0000000400b87947 */ /* 0x000fea0003800000 */
.L_x_11827:
[----:B------:R-:W-:-:S05]  /*6070*/  HADD2.F32 R0, -RZ, R24.H0_H0 ;  /* 0x20000018ff007230 */ /* 0x000fca0000004100 */
[----:B------:R-:W-:-:S05]  /*6080*/  F2FP.BF16.F32.PACK_AB R0, RZ, R0 ;  /* 0x00000000ff00723e */ /* 0x000fca00000010ff */
[----:B------:R0:W-:Y:S01]  /*6090*/  STG.E.U16 desc[UR36][R2.64], R0 ;  /* 0x0000000002007986 */ /* 0x0001e2000c101524 */
[----:B------:R-:W-:Y:S05]  /*60a0*/  BRA `(.L_x_11817) ;  /* 0x0000000400a87947 */ /* 0x000fea0003800000 */
.L_x_11824:
        /* <DEDUP_REMOVED lines=12> */
.L_x_11836:
        /* <DEDUP_REMOVED lines=17> */
.L_x_11839:
[----:B------:R-:W-:-:S04]  /*6280*/  LOP3.LUT R0, R7, 0x80000000, RZ, 0xc0, !PT ;  /* 0x8000000007007812 */ /* 0x000fc800078ec0ff */
[----:B------:R-:W-:-:S04]  /*6290*/  SHF.R.U32.HI R5, RZ, 0x18, R0 ;  /* 0x00000018ff057819 */ /* 0x000fc80000011600 */
[----:B------:R-:W-:-:S04]  /*62a0*/  LOP3.LUT R4, R4, R5, RZ, 0xfc, !PT ;  /* 0x0000000504047212 */ /* 0x000fc800078efcff */
[----:B------:R-:W-:-:S07]  /*62b0*/  PRMT R0, R4, 0x7610, R0 ;  /* 0x0000761004007816 */ /* 0x000fce0000000000 */
.L_x_11838:
[----:B------:R-:W-:Y:S05]  /*62c0*/  BSYNC B0 ;  /* 0x0000000000007941 */ /* 0x000fea0003800000 */
.L_x_11837:
[----:B------:R3:W-:Y:S01]  /*62d0*/  STG.E.U8 desc[UR36][R2.64], R0 ;  /* 0x0000000002007986 */ /* 0x0007e2000c101124 */
[----:B------:R-:W-:Y:S05]  /*62e0*/  BRA `(.L_x_11817) ;  /* 0x0000000400187947 */ /* 0x000fea0003800000 */
.L_x_11835:
        /* <DEDUP_REMOVED lines=17> */
.L_x_11842:
[----:B------:R-:W-:-:S04]  /*6400*/  LOP3.LUT R0, R7, 0x80000000, RZ, 0xc0, !PT ;  /* 0x8000000007007812 */ /* 0x000fc800078ec0ff */
[----:B------:R-:W-:-:S04]  /*6410*/  SHF.R.U32.HI R5, RZ, 0x18, R0 ;  /* 0x00000018ff057819 */ /* 0x000fc80000011600 */
[----:B------:R-:W-:-:S04]  /*6420*/  LOP3.LUT R4, R4, R5, RZ, 0xfc, !PT ;  /* 0x0000000504047212 */ /* 0x000fc800078efcff */
[----:B------:R-:W-:-:S07]  /*6430*/  PRMT R0, R4, 0x7610, R0 ;  /* 0x0000761004007816 */ /* 0x000fce0000000000 */
.L_x_11841:
[----:B------:R-:W-:Y:S05]  /*6440*/  BSYNC B0 ;  /* 0x0000000000007941 */ /* 0x000fea0003800000 */
.L_x_11840:
[----:B------:R0:W-:Y:S01]  /*6450*/  STG.E.U8 desc[UR36][R2.64], R0 ;  /* 0x0000000002007986 */ /* 0x0001e2000c101124 */
[----:B------:R-:W-:Y:S05]  /*6460*/  BRA `(.L_x_11817) ;  /* 0x0000000000b87947 */ /* 0x000fea0003800000 */
.L_x_11834:
        /* <DEDUP_REMOVED lines=22> */
.L_x_11816:
        /* <DEDUP_REMOVED lines=16> */
.L_x_11845:
[----:B------:R-:W-:Y:S05]  /*66d0*/  BRA `(.L_x_11817) ;  /* 0x00000000001c7947 */ /* 0x000fea0003800000 */
.L_x_11844:
[----:B------:R-:W-:-:S06]  /*66e0*/  HADD2.F32 R4, -RZ, R24.H0_H0 ;  /* 0x20000018ff047230 */ /* 0x000fcc0000004100 */
[----:B------:R-:W0:Y:S02]  /*66f0*/  F2I.U64.TRUNC R4, R4 ;  /* 0x0000000400047311 */ /* 0x000e24000020d800 */
[----:B0-----:R2:W-:Y:S01]  /*6700*/  STG.E.64 desc[UR36][R2.64], R4 ;  /* 0x0000000402007986 */ /* 0x0015e2000c101b24 */
[----:B------:R-:W-:Y:S05]  /*6710*/  BRA `(.L_x_11817) ;  /* 0x00000000000c7947 */ /* 0x000fea0003800000 */
.L_x_11843:
[----:B------:R-:W-:-:S04]  /*6720*/  HADD2.F32 R24, -RZ, R24.H0_H0 ;  /* 0x20000018ff187230 */ /* 0x000fc80000004100 */
[----:B------:R-:W0:Y:S02]  /*6730*/  F2I.FTZ.U32.TRUNC.NTZ R5, R24 ;  /* 0x0000001800057305 */ /* 0x000e24000021f000 */
[----:B0-----:R0:W-:Y:S02]  /*6740*/  STG.E desc[UR36][R2.64], R5 ;  /* 0x0000000502007986 */ /* 0x0011e4000c101924 */
.L_x_11817:
        /* <DEDUP_REMOVED lines=25> */
.L_x_11849:
[----:B------:R-:W-:-:S06]  /*68e0*/  HADD2.F32 R5, -RZ, R23.H0_H0 ;  /* 0x20000017ff057230 */ /* 0x000fcc0000004100 */
[----:B------:R-:W0:Y:S02]  /*68f0*/  F2I.S64.TRUNC R4, R5 ;  /* 0x0000000500047311 */ /* 0x000e24000020d900 */
[----:B0-----:R3:W-:Y:S01]  /*6900*/  STG.E.U8 desc[UR36][R2.64], R4 ;  /* 0x0000000402007986 */ /* 0x0017e2000c101124 */
[----:B------:R-:W-:Y:S05]  /*6910*/  BRA `(.L_x_11851) ;  /* 0x0000000c00847947 */ /* 0x000fea0003800000 */
.L_x_11848:
        /* <DEDUP_REMOVED lines=10> */
.L_x_11853:
[----:B------:R-:W-:-:S06]  /*69c0*/  HADD2.F32 R23, -RZ, R23.H0_H0 ;  /* 0x20000017ff177230 */ /* 0x000fcc0000004100 */
[----:B------:R-:W0:Y:S02]  /*69d0*/  F2I.FTZ.TRUNC.NTZ R23, R23 ;  /* 0x0000001700177305 */ /* 0x000e24000021f100 */
[----:B0-----:R2:W-:Y:S01]  /*69e0*/  STG.E desc[UR36][R2.64], R23 ;  /* 0x0000001702007986 */ /* 0x0015e2000c101924 */
[----:B------:R-:W-:Y:S05]  /*69f0*/  BRA `(.L_x_11851) ;  /* 0x0000000c004c7947 */ /* 0x000fea0003800000 */
.L_x_11852:
[----:B------:R-:W-:-:S06]  /*6a00*/  HADD2.F32 R23, -RZ, R23.H0_H0 ;  /* 0x20000017ff177230 */ /* 0x000fcc0000004100 */
[----:B------:R-:W0:Y:S02]  /*6a10*/  F2I.FTZ.TRUNC.NTZ R23, R23 ;  /* 0x0000001700177305 */ /* 0x000e24000021f100 */
[----:B0-----:R0:W-:Y:S01]  /*6a20*/  STG.E.U16 desc[UR36][R2.64], R23 ;  /* 0x0000001702007986 */ /* 0x0011e2000c101524 */
[----:B------:R-:W-:Y:S05]  /*6a30*/  BRA `(.L_x_11851) ;  /* 0x0000000c003c7947 */ /* 0x000fea0003800000 */
.L_x_11847:
        /* <DEDUP_REMOVED lines=9> */
.L_x_11855:
[----:B------:R0:W-:Y:S01]  /*6ad0*/  STG.E.U16 desc[UR36][R2.64], R23 ;  /* 0x0000001702007986 */ /* 0x0001e2000c101524 */
[----:B------:R-:W-:Y:S05]  /*6ae0*/  BRA `(.L_x_11851) ;  /* 0x0000000c00107947 */ /* 0x000fea0003800000 */
.L_x_11854:
        /* <DEDUP_REMOVED lines=10> */
.L_x_11857:
[----:B------:R-:W-:-:S05]  /*6b90*/  HADD2.F32 R0, -RZ, R23.H0_H0 ;  /* 0x20000017ff007230 */ /* 0x000fca0000004100 */
[----:B------:R-:W-:-:S04]  /*6ba0*/  F2FP.F16.F32.PACK_AB R0, RZ, R0 ;  /* 0x00000000ff00723e */ /* 0x000fc800000000ff */
[----:B------:R-:W-:-:S05]  /*6bb0*/  PRMT R0, R0, 0x5410, RZ ;  /* 0x0000541000007816 */ /* 0x000fca00000000ff */
[----:B------:R0:W-:Y:S01]  /*6bc0*/  STG.E desc[UR36][R2.64], R0 ;  /* 0x0000000002007986 */ /* 0x0001e2000c101924 */
[----:B------:R-:W-:Y:S05]  /*6bd0*/  BRA `(.L_x_11851) ;  /* 0x0000000800d47947 */ /* 0x000fea0003800000 */
.L_x_11856:
[----:B------:R-:W-:-:S05]  /*6be0*/  HADD2.F32 R4, -RZ, R23.H0_H0 ;  /* 0x20000017ff047230 */ /* 0x000fca0000004100 */
[----:B------:R-:W-:-:S06]  /*6bf0*/  FMUL.FTZ R4, R4, 1 ;  /* 0x3f80000004047820 */ /* 0x000fcc0000410000 */
[----:B------:R-:W0:Y:S02]  /*6c00*/  F2F.F64.F32 R4, R4 ;  /* 0x0000000400047310 */ /* 0x000e240000201800 */
[----:B0-----:R0:W-:Y:S01]  /*6c10*/  STG.E.64 desc[UR36][R2.64], R4 ;  /* 0x0000000402007986 */ /* 0x0011e2000c101b24 */
[----:B------:R-:W-:Y:S05]  /*6c20*/  BRA `(.L_x_11851) ;  /* 0x0000000800c07947 */ /* 0x000fea0003800000 */
.L_x_11846:
        /* <DEDUP_REMOVED lines=13> */
.L_x_11860:
[----:B------:R-:W-:Y:S01]  /*6d00*/  HADD2.F32 R23, -RZ, R23.H0_H0 ;  /* 0x20000017ff177230 */ /* 0x000fe20000004100 */
[----:B------:R-:W-:-:S04]  /*6d10*/  CS2R R6, SRZ ;  /* 0x0000000000067805 */ /* 0x000fc8000001ff00 */
[----:B------:R-:W-:-:S06]  /*6d20*/  FMUL.FTZ R4, R23, 1 ;  /* 0x3f80000017047820 */ /* 0x000fcc0000410000 */
[----:B------:R-:W0:Y:S02]  /*6d30*/  F2F.F64.F32 R4, R4 ;  /* 0x0000000400047310 */ /* 0x000e240000201800 */
[----:B0-----:R0:W-:Y:S01]  /*6d40*/  STG.E.128 desc[UR36][R2.64], R4 ;  /* 0x0000000402007986 */ /* 0x0011e2000c101d24 */
[----:B------:R-:W-:Y:S05]  /*6d50*/  BRA `(.L_x_11851) ;  /* 0x0000000800747947 */ /* 0x000fea0003800000 */
.L_x_11859:
        /* <DEDUP_REMOVED lines=21> */
.L_x_11864:
[----:B------:R-:W-:Y:S05]  /*6eb0*/  BSYNC B0 ;  /* 0x0000000000007941 */ /* 0x000fea0003800000 */
.L_x_11863:
[----:B------:R-:W-:-:S05]  /*6ec0*/  LOP3.LUT R5, R0, R5, RZ, 0xfc, !PT ;  /* 0x0000000500057212 */ /* 0x000fca00078efcff */
[----:B------:R0:W-:Y:S01]  /*6ed0*/  STG.E.U8 desc[UR36][R2.64], R5 ;  /* 0x0000000502007986 */ /* 0x0001e2000c101124 */
[----:B------:R-:W-:Y:S05]  /*6ee0*/  BRA `(.L_x_11851) ;  /* 0x0000000800107947 */ /* 0x000fea0003800000 */
.L_x_11862:
        /* <DEDUP_REMOVED lines=13> */
.L_x_11866:
[----:B------:R-:W-:Y:S01]  /*6fc0*/  IMAD.MOV.U32 R0, RZ, RZ, 0x7f ;  /* 0x0000007fff007424 */ /* 0x000fe200078e00ff */
[----:B------:R-:W-:-:S04]  /*6fd0*/  ISETP.GT.U32.AND P0, PT, R4, 0x7f800000, PT ;  /* 0x7f8000000400780c */ /* 0x000fc80003f04070 */
[----:B------:R-:W-:-:S09]  /*6fe0*/  SEL R0, R0, 0x7c, P0 ;  /* 0x0000007c00007807 */ /* 0x000fd20000000000 */
.L_x_11867:
[----:B------:R-:W-:Y:S05]  /*6ff0*/  BSYNC B0 ;  /* 0x0000000000007941 */ /* 0x000fea0003800000 */
.L_x_11865:
[----:B------:R-:W-:-:S04]  /*7000*/  LOP3.LUT R4, R23, 0x80000000, RZ, 0xc0, !PT ;  /* 0x8000000017047812 */ /* 0x000fc800078ec0ff */
[----:B------:R-:W-:-:S04]  /*7010*/  SHF.R.U32.HI R5, RZ, 0x18, R4 ;  /* 0x00000018ff057819 */ /* 0x000fc80000011604 */
[----:B------:R-:W-:-:S05]  /*7020*/  LOP3.LUT R5, R0, R5, RZ, 0xfc, !PT ;  /* 0x0000000500057212 */ /* 0x000fca00078efcff */
[----:B------:R0:W-:Y:S01]  /*7030*/  STG.E.U8 desc[UR36][R2.64], R5 ;  /* 0x0000000502007986 */ /* 0x0001e2000c101124 */
[----:B------:R-:W-:Y:S05]  /*7040*/  BRA `(.L_x_11851) ;  /* 0x0000000400b87947 */ /* 0x000fea0003800000 */
.L_x_11861:
[----:B------:R-:W-:-:S05]  /*7050*/  HADD2.F32 R0, -RZ, R23.H0_H0 ;  /* 0x20000017ff007230 */ /* 0x000fca0000004100 */
[----:B------:R-:W-:-:S05]  /*7060*/  F2FP.BF16.F32.PACK_AB R0, RZ, R0 ;  /* 0x00000000ff00723e */ /* 0x000fca00000010ff */
[----:B------:R0:W-:Y:S01]  /*7070*/  STG.E.U16 desc[UR36][R2.64], R0 ;  /* 0x0000000002007986 */ /* 0x0001e2000c101524 */
[----:B------:R-:W-:Y:S05]  /*7080*/  BRA `(.L_x_11851) ;  /* 0x0000000400a87947 */ /* 0x000fea0003800000 */
.L_x_11858:
        /* <DEDUP_REMOVED lines=12> */
.L_x_11870:
        /* <DEDUP_REMOVED lines=17> */
.L_x_11873:
[----:B------:R-:W-:-:S04]  /*7260*/  LOP3.LUT R0, R23, 0x80000000, RZ, 0xc0, !PT ;  /* 0x8000000017007812 */ /* 0x000fc800078ec0ff */
[----:B------:R-:W-:-:S04]  /*7270*/  SHF.R.U32.HI R5, RZ, 0x18, R0 ;  /* 0x00000018ff057819 */ /* 0x000fc80000011600 */
[----:B------:R-:W-:-:S04]  /*7280*/  LOP3.LUT R4, R4, R5, RZ, 0xfc, !PT ;  /* 0x0000000504047212 */ /* 0x000fc800078efcff */
[----:B------:R-:W-:-:S07]  /*7290*/  PRMT R0, R4, 0x7610, R0 ;  /* 0x0000761004007816 */ /* 0x000fce0000000000 */
.L_x_11872:
[----:B------:R-:W-:Y:S05]  /*72a0*/  BSYNC B0 ;  /* 0x0000000000007941 */ /* 0x000fea0003800000 */
.L_x_11871:
[----:B------:R0:W-:Y:S01]  /*72b0*/  STG.E.U8 desc[UR36][R2.64], R0 ;  /* 0x0000000002007986 */ /* 0x0001e2000c101124 */
[----:B------:R-:W-:Y:S05]  /*72c0*/  BRA `(.L_x_11851) ;  /* 0x0000000400187947 */ /* 0x000fea0003800000 */
.L_x_11869:
        /* <DEDUP_REMOVED lines=17> */
.L_x_11876:
[----:B------:R-:W-:-:S04]  /*73e0*/  LOP3.LUT R0, R23, 0x80000000, RZ, 0xc0, !PT ;  /* 0x8000000017007812 */ /* 0x000fc800078ec0ff */
[----:B------:R-:W-:-:S04]  /*73f0*/  SHF.R.U32.HI R5, RZ, 0x18, R0 ;  /* 0x00000018ff057819 */ /* 0x000fc80000011600 */
[----:B------:R-:W-:-:S04]  /*7400*/  LOP3.LUT R4, R4, R5, RZ, 0xfc, !PT ;  /* 0x0000000504047212 */ /* 0x000fc800078efcff */
[----:B------:R-:W-:-:S07]  /*7410*/  PRMT R0, R4, 0x7610, R0 ;  /* 0x0000761004007816 */ /* 0x000fce0000000000 */
.L_x_11875:
[----:B------:R-:W-:Y:S05]  /*7420*/  BSYNC B0 ;  /* 0x0000000000007941 */ /* 0x000fea0003800000 */
.L_x_11874:
[----:B------:R0:W-:Y:S01]  /*7430*/  STG.E.U8 desc[UR36][R2.64], R0 ;  /* 0x0000000002007986 */ /* 0x0001e2000c101124 */
[----:B------:R-:W-:Y:S05]  /*7440*/  BRA `(.L_x_11851) ;  /* 0x0000000000b87947 */ /* 0x000fea0003800000 */
.L_x_11868:
        /* <DEDUP_REMOVED lines=22> */
.L_x_11850:
        /* <DEDUP_REMOVED lines=16> */
.L_x_11879:
[----:B------:R-:W-:Y:S05]  /*76b0*/  BRA `(.L_x_11851) ;  /* 0x00000000001c7947 */ /* 0x000fea0003800000 */
.L_x_11878:
[----:B------:R-:W-:-:S06]  /*76c0*/  HADD2.F32 R4, -RZ, R23.H0_H0 ;  /* 0x20000017ff047230 */ /* 0x000fcc0000004100 */
[----:B------:R-:W0:Y:S02]  /*76d0*/  F2I.U64.TRUNC R4, R4 ;  /* 0x0000000400047311 */ /* 0x000e24000020d800 */
[----:B0-----:R0:W-:Y:S01]  /*76e0*/  STG.E.64 desc[UR36][R2.64], R4 ;  /* 0x0000000402007986 */ /* 0x0011e2000c101b24 */
[----:B------:R-:W-:Y:S05]  /*76f0*/  BRA `(.L_x_11851) ;  /* 0x00000000000c7947 */ /* 0x000fea0003800000 */
.L_x_11877:
[----:B------:R-:W-:-:S06]  /*7700*/  HADD2.F32 R23, -RZ, R23.H0_H0 ;  /* 0x20000017ff177230 */ /* 0x000fcc0000004100 */
[----:B------:R-:W0:Y:S02]  /*7710*/  F2I.FTZ.U32.TRUNC.NTZ R23, R23 ;  /* 0x0000001700177305 */ /* 0x000e24000021f000 */
[----:B0-----:R0:W-:Y:S02]  /*7720*/  STG.E desc[UR36][R2.64], R23 ;  /* 0x0000001702007986 */ /* 0x0011e4000c101924 */
.L_x_11851:
[----:B------:R-:W-:-:S07]  /*7730*/  VIADD R17, R17, 0x80 ;  /* 0x0000008011117836 */ /* 0x000fce0000000000 */
.L_x_11811:
[----:B------:R-:W-:Y:S05]  /*7740*/  BSYNC B6 ;  /* 0x0000000000067941 */ /* 0x000fea0003800000 */
.L_x_11810:
        /* <DEDUP_REMOVED lines=23> */
.L_x_11883:
[----:B------:R-:W-:-:S06]  /*78c0*/  HADD2.F32 R5, -RZ, R22.H0_H0 ;  /* 0x20000016ff057230 */ /* 0x000fcc0000004100 */
[----:B------:R-:W0:Y:S02]  /*78d0*/  F2I.S64.TRUNC R4, R5 ;  /* 0x0000000500047311 */ /* 0x000e24000020d900 */
[----:B0-----:R-:W-:Y:S01]  /*78e0*/  STG.E.U8 desc[UR36][R2.64], R4 ;  /* 0x0000000402007986 */ /* 0x001fe2000c101124 */
[----:B------:R-:W-:Y:S05]  /*78f0*/  EXIT ;  /* 0x000000000000794d */ /* 0x000fea0003800000 */
.L_x_11882:
        /* <DEDUP_REMOVED lines=10> */
.L_x_11886:
[----:B------:R-:W-:-:S04]  /*79a0*/  HADD2.F32 R22, -RZ, R22.H0_H0 ;  /* 0x20000016ff167230 */ /* 0x000fc80000004100 */
[----:B------:R-:W0:Y:S02]  /*79b0*/  F2I.FTZ.TRUNC.NTZ R5, R22 ;  /* 0x0000001600057305 */ /* 0x000e24000021f100 */
[----:B0-----:R-:W-:Y:S01]  /*79c0*/  STG.E desc[UR36][R2.64], R5 ;  /* 0x0000000502007986 */ /* 0x001fe2000c101924 */
[----:B------:R-:W-:Y:S05]  /*79d0*/  EXIT ;  /* 0x000000000000794d */ /* 0x000fea0003800000 */
.L_x_11885:
[----:B------:R-:W-:-:S04]  /*79e0*/  HADD2.F32 R22, -RZ, R22.H0_H0 ;  /* 0x20000016ff167230 */ /* 0x000fc80000004100 */
[----:B------:R-:W0:Y:S02]  /*79f0*/  F2I.FTZ.TRUNC.NTZ R5, R22 ;  /* 0x0000001600057305 */ /* 0x000e24000021f100 */
[----:B0-----:R-:W-:Y:S01]  /*7a00*/  STG.E.U16 desc[UR36][R2.64], R5 ;  /* 0x0000000502007986 */ /* 0x001fe2000c101524 */
[----:B------:R-:W-:Y:S05]  /*7a10*/  EXIT ;  /* 0x000000000000794d */ /* 0x000fea0003800000 */
.L_x_11881:
        /* <DEDUP_REMOVED lines=9> */
.L_x_11888:
[----:B------:R-:W-:Y:S01]  /*7ab0*/  STG.E.U16 desc[UR36][R2.64], R22 ;  /* 0x0000001602007986 */ /* 0x000fe2000c101524 */
[----:B------:R-:W-:Y:S05]  /*7ac0*/  EXIT ;  /* 0x000000000000794d */ /* 0x000fea0003800000 */
.L_x_11887:
        /* <DEDUP_REMOVED lines=10> */
.L_x_11890:
[----:B------:R-:W-:-:S05]  /*7b70*/  HADD2.F32 R0, -RZ, R22.H0_H0 ;  /* 0x20000016ff007230 */ /* 0x000fca0000004100 */
[----:B------:R-:W-:-:S04]  /*7b80*/  F2FP.F16.F32.PACK_AB R0, RZ, R0 ;  /* 0x00000000ff00723e */ /* 0x000fc800000000ff */
[----:B------:R-:W-:-:S05]  /*7b90*/  PRMT R0, R0, 0x5410, RZ ;  /* 0x0000541000007816 */ /* 0x000fca00000000ff */
[----:B------:R-:W-:Y:S01]  /*7ba0*/  STG.E desc[UR36][R2.64], R0 ;  /* 0x0000000002007986 */ /* 0x000fe2000c101924 */
[----:B------:R-:W-:Y:S05]  /*7bb0*/  EXIT ;  /* 0x000000000000794d */ /* 0x000fea0003800000 */
.L_x_11889:
[----:B------:R-:W-:-:S05]  /*7bc0*/  HADD2.F32 R4, -RZ, R22.H0_H0 ;  /* 0x20000016ff047230 */ /* 0x000fca0000004100 */
[----:B------:R-:W-:-:S06]  /*7bd0*/  FMUL.FTZ R4, R4, 1 ;  /* 0x3f80000004047820 */ /* 0x000fcc0000410000 */
[----:B------:R-:W0:Y:S02]  /*7be0*/  F2F.F64.F32 R4, R4 ;  /* 0x0000000400047310 */ /* 0x000e240000201800 */
[----:B0-----:R-:W-:Y:S01]  /*7bf0*/  STG.E.64 desc[UR36][R2.64], R4 ;  /* 0x0000000402007986 */ /* 0x001fe2000c101b24 */
[----:B------:R-:W-:Y:S05]  /*7c00*/  EXIT ;  /* 0x000000000000794d */ /* 0x000fea0003800000 */
.L_x_11880:
        /* <DEDUP_REMOVED lines=13> */
.L_x_11893:
[----:B------:R-:W-:Y:S01]  /*7ce0*/  HADD2.F32 R22, -RZ, R22.H0_H0 ;  /* 0x20000016ff167230 */ /* 0x000fe20000004100 */
[----:B------:R-:W-:-:S04]  /*7cf0*/  CS2R R6, SRZ ;  /* 0x0000000000067805 */ /* 0x000fc8000001ff00 */
[----:B------:R-:W-:-:S06]  /*7d00*/  FMUL.FTZ R4, R22, 1 ;  /* 0x3f80000016047820 */ /* 0x000fcc0000410000 */
[----:B------:R-:W0:Y:S02]  /*7d10*/  F2F.F64.F32 R4, R4 ;  /* 0x0000000400047310 */ /* 0x000e240000201800 */
[----:B0-----:R-:W-:Y:S01]  /*7d20*/  STG.E.128 desc[UR36][R2.64], R4 ;  /* 0x0000000402007986 */ /* 0x001fe2000c101d24 */
[----:B------:R-:W-:Y:S05]  /*7d30*/  EXIT ;  /* 0x000000000000794d */ /* 0x000fea0003800000 */
.L_x_11892:
        /* <DEDUP_REMOVED lines=21> */
.L_x_11897:
[----:B------:R-:W-:Y:S05]  /*7e90*/  BSYNC B0 ;  /* 0x0000000000007941 */ /* 0x000fea0003800000 */
.L_x_11896:
[----:B------:R-:W-:-:S05]  /*7ea0*/  LOP3.LUT R5, R0, R5, RZ, 0xfc, !PT ;  /* 0x0000000500057212 */ /* 0x000fca00078efcff */
[----:B------:R-:W-:Y:S01]  /*7eb0*/  STG.E.U8 desc[UR36][R2.64], R5 ;  /* 0x0000000502007986 */ /* 0x000fe2000c101124 */
[----:B------:R-:W-:Y:S05]  /*7ec0*/  EXIT ;  /* 0x000000000000794d */ /* 0x000fea0003800000 */
.L_x_11895:
        /* <DEDUP_REMOVED lines=13> */
.L_x_11899:
[----:B------:R-:W-:Y:S01]  /*7fa0*/  IMAD.MOV.U32 R0, RZ, RZ, 0x7f ;  /* 0x0000007fff007424 */ /* 0x000fe200078e00ff */
[----:B------:R-:W-:-:S04]  /*7fb0*/  ISETP.GT.U32.AND P0, PT, R4, 0x7f800000, PT ;  /* 0x7f8000000400780c */ /* 0x000fc80003f04070 */
[----:B------:R-:W-:-:S09]  /*7fc0*/  SEL R0, R0, 0x7c, P0 ;  /* 0x0000007c00007807 */ /* 0x000fd20000000000 */
.L_x_11900:
[----:B------:R-:W-:Y:S05]  /*7fd0*/  BSYNC B0 ;  /* 0x0000000000007941 */ /* 0x000fea0003800000 */
.L_x_11898:
[----:B------:R-:W-:-:S04]  /*7fe0*/  LOP3.LUT R4, R5, 0x80000000, RZ, 0xc0, !PT ;  /* 0x8000000005047812 */ /* 0x000fc800078ec0ff */
[----:B------:R-:W-:-:S04]  /*7ff0*/  SHF.R.U32.HI R5, RZ, 0x18, R4 ;  /* 0x00000018ff057819 */ /* 0x000fc80000011604 */
[----:B------:R-:W-:-:S05]  /*8000*/  LOP3.LUT R5, R0, R5, RZ, 0xfc, !PT ;  /* 0x0000000500057212 */ /* 0x000fca00078efcff */
[----:B------:R-:W-:Y:S01]  /*8010*/  STG.E.U8 desc[UR36][R2.64], R5 ;  /* 0x0000000502007986 */ /* 0x000fe2000c101124 */
[----:B------:R-:W-:Y:S05]  /*8020*/  EXIT ;  /* 0x000000000000794d */ /* 0x000fea0003800000 */
.L_x_11894:
[----:B------:R-:W-:-:S05]  /*8030*/  HADD2.F32 R0, -RZ, R22.H0_H0 ;  /* 0x20000016ff007230 */ /* 0x000fca0000004100 */
[----:B------:R-:W-:-:S05]  /*8040*/  F2FP.BF16.F32.PACK_AB R0, RZ, R0 ;  /* 0x00000000ff00723e */ /* 0x000fca00000010ff */
[----:B------:R-:W-:Y:S01]  /*8050*/  STG.E.U16 desc[UR36][R2.64], R0 ;  /* 0x0000000002007986 */ /* 0x000fe2000c101524 */
[----:B------:R-:W-:Y:S05]  /*8060*/  EXIT ;  /* 0x000000000000794d */ /* 0x000fea0003800000 */
.L_x_11891:
        /* <DEDUP_REMOVED lines=12> */
.L_x_11903:
        /* <DEDUP_REMOVED lines=17> */
.L_x_11906:
[----:B------:R-:W-:-:S04]  /*8240*/  LOP3.LUT R0, R7, 0x80000000, RZ, 0xc0, !PT ;  /* 0x8000000007007812 */ /* 0x000fc800078ec0ff */
[----:B------:R-:W-:-:S04]  /*8250*/  SHF.R.U32.HI R5, RZ, 0x18, R0 ;  /* 0x00000018ff057819 */ /* 0x000fc80000011600 */
[----:B------:R-:W-:-:S04]  /*8260*/  LOP3.LUT R4, R4, R5, RZ, 0xfc, !PT ;  /* 0x0000000504047212 */ /* 0x000fc800078efcff */
[----:B------:R-:W-:-:S07]  /*8270*/  PRMT R0, R4, 0x7610, R0 ;  /* 0x0000761004007816 */ /* 0x000fce0000000000 */
.L_x_11905:
[----:B------:R-:W-:Y:S05]  /*8280*/  BSYNC B0 ;  /* 0x0000000000007941 */ /* 0x000fea0003800000 */
.L_x_11904:
[----:B------:R-:W-:Y:S01]  /*8290*/  STG.E.U8 desc[UR36][R2.64], R0 ;  /* 0x0000000002007986 */ /* 0x000fe2000c101124 */
[----:B------:R-:W-:Y:S05]  /*82a0*/  EXIT ;  /* 0x000000000000794d */ /* 0x000fea0003800000 */
.L_x_11902:
        /* <DEDUP_REMOVED lines=17> */
.L_x_11909:
[----:B------:R-:W-:-:S04]  /*83c0*/  LOP3.LUT R0, R7, 0x80000000, RZ, 0xc0, !PT ;  /* 0x8000000007007812 */ /* 0x000fc800078ec0ff */
[----:B------:R-:W-:-:S04]  /*83d0*/  SHF.R.U32.HI R5, RZ, 0x18, R0 ;  /* 0x00000018ff057819 */ /* 0x000fc80000011600 */
[----:B------:R-:W-:-:S04]  /*83e0*/  LOP3.LUT R4, R4, R5, RZ, 0xfc, !PT ;  /* 0x0000000504047212 */ /* 0x000fc800078efcff */
[----:B------:R-:W-:-:S07]  /*83f0*/  PRMT R0, R4, 0x7610, R0 ;  /* 0x0000761004007816 */ /* 0x000fce0000000000 */
.L_x_11908:
[----:B------:R-:W-:Y:S05]  /*8400*/  BSYNC B0 ;  /* 0x0000000000007941 */ /* 0x000fea0003800000 */
.L_x_11907:
[----:B------:R-:W-:Y:S01]  /*8410*/  STG.E.U8 desc[UR36][R2.64], R0 ;  /* 0x0000000002007986 */ /* 0x000fe2000c101124 */
[----:B------:R-:W-:Y:S05]  /*8420*/  EXIT ;  /* 0x000000000000794d */ /* 0x000fea0003800000 */
.L_x_11901:
        /* <DEDUP_REMOVED lines=22> */
.L_x_11884:
        /* <DEDUP_REMOVED lines=16> */
.L_x_11912:
[----:B------:R-:W-:Y:S05]  /*8690*/  EXIT ;  /* 0x000000000000794d */ /* 0x000fea0003800000 */
.L_x_11911:
[----:B------:R-:W-:-:S06]  /*86a0*/  HADD2.F32 R4, -RZ, R22.H0_H0 ;  /* 0x20000016ff047230 */ /* 0x000fcc0000004100 */
[----:B------:R-:W0:Y:S02]  /*86b0*/  F2I.U64.TRUNC R4, R4 ;  /* 0x0000000400047311 */ /* 0x000e24000020d800 */
[----:B0-----:R-:W-:Y:S01]  /*86c0*/  STG.E.64 desc[UR36][R2.64], R4 ;  /* 0x0000000402007986 */ /* 0x001fe2000c101b24 */
[----:B------:R-:W-:Y:S05]  /*86d0*/  EXIT ;  /* 0x000000000000794d */ /* 0x000fea0003800000 */
.L_x_11910:
[----:B------:R-:W-:-:S04]  /*86e0*/  HADD2.F32 R22, -RZ, R22.H0_H0 ;  /* 0x20000016ff167230 */ /* 0x000fc80000004100 */
[----:B------:R-:W0:Y:S02]  /*86f0*/  F2I.FTZ.U32.TRUNC.NTZ R5, R22 ;  /* 0x0000001600057305 */ /* 0x000e24000021f000 */
[----:B0-----:R-:W-:Y:S01]  /*8700*/  STG.E desc[UR36][R2.64], R5 ;  /* 0x0000000502007986 */ /* 0x001fe2000c101924 */
[----:B------:R-:W-:Y:S05]  /*8710*/  EXIT ;  /* 0x000000000000794d */ /* 0x000fea0003800000 */
.L_x_11913:
        /* <DEDUP_REMOVED lines=14> */
.L_x_13357:


//--------------------- .text._ZN2at6native18elementwise_kernelILi128ELi4EZNS0_22gpu_kernel_impl_nocastIZZZNS0_15log_kernel_cudaERNS_18TensorIteratorBaseEENKUlvE0_clEvENKUlvE1_clEvEUlN3c104HalfEE_EEvS4_RKT_EUliE_EEviT1_ --------------------------
	.section	.text._ZN2at6native18elementwise_kernelILi128ELi4EZNS0_22gpu_kernel_impl_nocastIZZZNS0_15log_kernel_cudaERNS_18TensorIteratorBaseEENKUlvE0_clEvENKUlvE1_clEvEUlN3c104HalfEE_EEvS4_RKT_EUliE_EEviT1_,"ax",@progbits
	.align	128
        .global         _ZN2at6native18elementwise_kernelILi128ELi4EZNS0_22gpu_kernel_impl_nocastIZZZNS0_15log_kernel_cudaERNS_18TensorIteratorBaseEENKUlvE0_clEvENKUlvE1_clEvEUlN3c104HalfEE_EEvS4_RKT_EUliE_EEviT1_
        .type           _ZN2at6native18elementwise_kernelILi128ELi4EZNS0_22gpu_kernel_impl_nocastIZZZNS0_15log_kernel_cudaERNS_18TensorIteratorBaseEENKUlvE0_clEvENKUlvE1_clEvEUlN3c104HalfEE_EEvS4_RKT_EUliE_EEviT1_,@function
        .size           _ZN2at6native18elementwise_kernelILi128ELi4EZNS0_22gpu_kernel_impl_nocastIZZZNS0_15log_kernel_cudaERNS_18TensorIteratorBaseEENKUlvE0_clEvENKUlvE1_clEvEUlN3c104HalfEE_EEvS4_RKT_EUliE_EEviT1_,(.L_x_13358 - _ZN2at6native18elementwise_kernelILi128ELi4EZNS0_22gpu_kernel_impl_nocastIZZZNS0_15log_kernel_cudaERNS_18TensorIteratorBaseEENKUlvE0_clEvENKUlvE1_clEvEUlN3c104HalfEE_EEvS4_RKT_EUliE_EEviT1_)
        .other          _ZN2at6native18elementwise_kernelILi128ELi4EZNS0_22gpu_kernel_impl_nocastIZZZNS0_15log_kernel_cudaERNS_18TensorIteratorBaseEENKUlvE0_clEvENKUlvE1_clEvEUlN3c104HalfEE_EEvS4_RKT_EUliE_EEviT1_,@"STO_CUDA_ENTRY STV_DEFAULT"
_ZN2at6native18elementwise_kernelILi128ELi4EZNS0_22gpu_kernel_impl_nocastIZZZNS0_15log_kernel_cudaERNS_18TensorIteratorBaseEENKUlvE0_clEvENKUlvE1_clEvEUlN3c104HalfEE_EEvS4_RKT_EUliE_EEviT1_:
.text._ZN2at6native18elementwise_kernelILi128ELi4EZNS0_22gpu_kernel_impl_nocastIZZZNS0_15log_kernel_cudaERNS_18TensorIteratorBaseEENKUlvE0_clEvENKUlvE1_clEvEUlN3c104HalfEE_EEvS4_RKT_EUliE_EEviT1_:
        /* <DEDUP_REMOVED lines=311> */
.L_x_11916:
        /* <DEDUP_REMOVED lines=10> */
[----:B0-----:R-:W-:-:S05]  /*1410*/  FMUL.FTZ R7, R6, 0.69314718246459960938 ;  /* 0x3f31721806077820 */ /* 0x001fca0000410000 */
[----:B------:R-:W-:-:S05]  /*1420*/  F2FP.F16.F32.PACK_AB R7, RZ, R7 ;  /* 0x00000007ff07723e */ /* 0x000fca00000000ff */
[----:B------:R0:W-:Y:S02]  /*1430*/  STG.E.U16 desc[UR4][R2.64], R7 ;  /* 0x0000000702007986 */ /* 0x0001e4000c101504 */
.L_x_11915:
[----:B------:R-:W-:Y:S05]  /*1440*/  BSYNC B0 ;  /* 0x0000000000007941 */ /* 0x000fea0003800000 */
.L_x_11914:
        /* <DEDUP_REMOVED lines=305> */
.L_x_11919:
        /* <DEDUP_REMOVED lines=11> */
[----:B0-----:R-:W-:-:S05]  /*2810*/  FMUL.FTZ R7, R6, 0.69314718246459960938 ;  /* 0x3f31721806077820 */ /* 0x001fca0000410000 */
        /* <DEDUP_REMOVED lines=305> */
.L_x_11920:
        /* <DEDUP_REMOVED lines=13> */
.L_x_11918:
[----:B------:R-:W-:Y:S05]  /*3c00*/  BSYNC B0 ;  /* 0x0000000000007941 */ /* 0x000fea0003800000 */
.L_x_11917:
        /* <DEDUP_REMOVED lines=304> */
.L_x_11921:
        /* <DEDUP_REMOVED lines=9> */
[----:B0-----:R-:W-:-:S05]  /*4fa0*/  FMUL.FTZ R6, R0, 0.69314718246459960938 ;  /* 0x3f31721800067820 */ /* 0x001fca0000410000 */
[----:B------:R-:W-:-:S05]  /*4fb0*/  F2FP.F16.F32.PACK_AB R6, RZ, R6 ;  /* 0x00000006ff06723e */ /* 0x000fca00000000ff */
[----:B------:R-:W-:Y:S01]  /*4fc0*/  STG.E.U16 desc[UR4][R2.64], R6 ;  /* 0x0000000602007986 */ /* 0x000fe2000c101504 */
[----:B------:R-:W-:Y:S05]  /*4fd0*/  EXIT ;  /* 0x000000000000794d */ /* 0x000fea0003800000 */
.L_x_11922:
        /* <DEDUP_REMOVED lines=10> */
.L_x_13358:


//--------------------- .text._ZN2at6native27unrolled_elementwise_kernelIZZZNS0_15log_kernel_cudaERNS_18TensorIteratorBaseEENKUlvE0_clEvENKUlvE1_clEvEUlN3c104HalfEE_St5arrayIPcLm2EELi4E23TrivialOffsetCalculatorILi1EjESD_NS0_6memory15LoadWithoutCastENSE_16StoreWithoutCastEEEviT_T0_T2_T3_T4_T5_ --------------------------
	.section	.text._ZN2at6native27unrolled_elementwise_kernelIZZZNS0_15log_kernel_cudaERNS_18TensorIteratorBaseEENKUlvE0_clEvENKUlvE1_clEvEUlN3c104HalfEE_St5arrayIPcLm2EELi4E23TrivialOffsetCalculatorILi1EjESD_NS0_6memory15LoadWithoutCastENSE_16StoreWithoutCastEEEviT_T0_T2_T3_T4_T5_,"ax",@progbits
	.align	128
        .global         _ZN2at6native27unrolled_elementwise_kernelIZZZNS0_15log_kernel_cudaERNS_18TensorIteratorBaseEENKUlvE0_clEvENKUlvE1_clEvEUlN3c104HalfEE_St5arrayIPcLm2EELi4E23TrivialOffsetCalculatorILi1EjESD_NS0_6memory15LoadWithoutCastENSE_16StoreWithoutCastEEEviT_T0_T2_T3_T4_T5_
        .type           _ZN2at6native27unrolled_elementwise_kernelIZZZNS0_15log_kernel_cudaERNS_18TensorIteratorBaseEENKUlvE0_clEvENKUlvE1_clEvEUlN3c104HalfEE_St5arrayIPcLm2EELi4E23TrivialOffsetCalculatorILi1EjESD_NS0_6memory15LoadWithoutCastENSE_16StoreWithoutCastEEEviT_T0_T2_T3_T4_T5_,@function
        .size           _ZN2at6native27unrolled_elementwise_kernelIZZZNS0_15log_kernel_cudaERNS_18TensorIteratorBaseEENKUlvE0_clEvENKUlvE1_clEvEUlN3c104HalfEE_St5arrayIPcLm2EELi4E23TrivialOffsetCalculatorILi1EjESD_NS0_6memory15LoadWithoutCastENSE_16StoreWithoutCastEEEviT_T0_T2_T3_T4_T5_,(.L_x_13359 - _ZN2at6native27unrolled_elementwise_kernelIZZZNS0_15log_kernel_cudaERNS_18TensorIteratorBaseEENKUlvE0_clEvENKUlvE1_clEvEUlN3c104HalfEE_St5arrayIPcLm2EELi4E23TrivialOffsetCalculatorILi1EjESD_NS0_6memory15LoadWithoutCastENSE_16StoreWithoutCastEEEviT_T0_T2_T3_T4_T5_)
        .other          _ZN2at6native27unrolled_elementwise_kernelIZZZNS0_15log_kernel_cudaERNS_18TensorIteratorBaseEENKUlvE0_clEvENKUlvE1_clEvEUlN3c104HalfEE_St5arrayIPcLm2EELi4E23TrivialOffsetCalculatorILi1EjESD_NS0_6memory15LoadWithoutCastENSE_16StoreWithoutCastEEEviT_T0_T2_T3_T4_T5_,@"STO_CUDA_ENTRY STV_DEFAULT"
_ZN2at6native27unrolled_elementwise_kernelIZZZNS0_15log_kernel_cudaERNS_18TensorIteratorBaseEENKUlvE0_clEvENKUlvE1_clEvEUlN3c104HalfEE_St5arrayIPcLm2EELi4E23TrivialOffsetCalculatorILi1EjESD_NS0_6memory15LoadWithoutCastENSE_16StoreWithoutCastEEEviT_T0_T2_T3_T4_T5_:
.text._ZN2at6native27unrolled_elementwise_kernelIZZZNS0_15log_kernel_cudaERNS_18TensorIteratorBaseEENKUlvE0_clEvENKUlvE1_clEvEUlN3c104HalfEE_St5arrayIPcLm2EELi4E23TrivialOffsetCalculatorILi1EjESD_NS0_6memory15LoadWithoutCastENSE_16StoreWithoutCastEEEviT_T0_T2_T3_T4_T5_:
        /* <DEDUP_REMOVED lines=49> */
[----:B0-----:R-:W-:-:S05]  /*0310*/  @!P0 FMUL.FTZ R11, R10, 0.69314718246459960938 ;  /* 0x3f3172180a0b8820 */ /* 0x001fca0000410000 */
[----:B------:R-:W0:Y:S01]  /*0320*/  @!P2 MUFU.LG2 R14, R14 ;  /* 0x0000000e000ea308 */ /* 0x000e220000000c00 */
[----:B------:R-:W-:Y:S01]  /*0330*/  @!P0 F2FP.F16.F32.PACK_AB R5, RZ, R11 ;  /* 0x0000000bff05823e */ /* 0x000fe200000000ff */
[----:B----4-:R-:W-:-:S04]  /*0340*/  @!P3 HADD2.F32 R18, -RZ, R18.H0_H0 ;  /* 0x20000012ff12b230 */ /* 0x010fc80000004100 */
[----:B------:R1:W-:Y:S02]  /*0350*/  @!P0 STG.E.U16 desc[UR4][R6.64], R5 ;  /* 0x0000000506008986 */ /* 0x0003e4000c101504 */
[----:B------:R-:W2:Y:S01]  /*0360*/  @!P3 MUFU.LG2 R18, R18 ;  /* 0x000000120012b308 */ /* 0x000ea20000000c00 */
[----:B0-----:R-:W-:-:S05]  /*0370*/  @!P2 FMUL.FTZ R14, R14, 0.69314718246459960938 ;  /* 0x3f3172180e0ea820 */ /* 0x001fca0000410000 */
[----:B------:R-:W-:Y:S01]  /*0380*/  @!P2 F2FP.F16.F32.PACK_AB R4, RZ, R14 ;  /* 0x0000000eff04a23e */ /* 0x000fe200000000ff */
[----:B--2---:R-:W-:-:S05]  /*0390*/  @!P3 FMUL.FTZ R18, R18, 0.69314718246459960938 ;  /* 0x3f3172181212b820 */ /* 0x004fca0000410000 */
        /* <DEDUP_REMOVED lines=13> */
.L_x_11924:
[----:B------:R-:W-:Y:S05]  /*0470*/  BSYNC B0 ;  /* 0x0000000000007941 */ /* 0x000fea0003800000 */
.L_x_11923:
[----:B-----5:R-:W-:Y:S01]  /*0480*/  @!P1 HADD2.F32 R8, -RZ, R8.H0_H0 ;  /* 0x20000008ff089230 */ /* 0x020fe20000004100 */
[----:B------:R-:W-:-:S05]  /*0490*/  ISETP.GE.AND P0, PT, R9, R2, PT ;  /* 0x000000020900720c */ /* 0x000fca0003f06270 */
[----:B------:R-:W1:Y:S08]  /*04a0*/  @!P1 MUFU.LG2 R8, R8 ;  /* 0x0000000800089308 */ /* 0x000e700000000c00 */
[----:B------:R-:W-:Y:S05]  /*04b0*/  @P0 EXIT ;  /* 0x000000000000094d */ /* 0x000fea0003800000 */
[----:B0-----:R-:W0:Y:S01]  /*04c0*/  LDC.64 R2, c[0x0][0x218] ;  /* 0x00008600ff027b82 */ /* 0x001e220000000a00 */
[----:B-1----:R-:W-:Y:S01]  /*04d0*/  @!P1 FMUL.FTZ R8, R8, 0.69314718246459960938 ;  /* 0x3f31721808089820 */ /* 0x002fe20000410000 */
[----:B------:R-:W-:-:S04]  /*04e0*/  IMAD R9, R0, 0x200, R9 ;  /* 0x0000020000097824 */ /* 0x000fc800078e0209 */
[----:B------:R-:W-:Y:S01]  /*04f0*/  @!P1 F2FP.F16.F32.PACK_AB R4, RZ, R8 ;  /* 0x00000008ff04923e */ /* 0x000fe200000000ff */
[----:B0-----:R-:W-:-:S05]  /*0500*/  IMAD.WIDE.U32 R2, R9, 0x2, R2 ;  /* 0x0000000209027825 */ /* 0x001fca00078e0002 */
[----:B------:R-:W-:Y:S01]  /*0510*/  STG.E.U16 desc[UR4][R2.64], R4 ;  /* 0x0000000402007986 */ /* 0x000fe2000c101504 */
[----:B------:R-:W-:Y:S05]  /*0520*/  EXIT ;  /* 0x000000000000794d */ /* 0x000fea0003800000 */
.L_x_11925:
        /* <DEDUP_REMOVED lines=13> */
.L_x_13359:


//--------------------- .text._ZN2at6native29vectorized_elementwise_kernelILi2EZZZNS0_15log_kernel_cudaERNS_18TensorIteratorBaseEENKUlvE0_clEvENKUlvE1_clEvEUlN3c104HalfEE_St5arrayIPcLm2EEEEviT0_T1_ --------------------------
	.section	.text._ZN2at6native29vectorized_elementwise_kernelILi2EZZZNS0_15log_kernel_cudaERNS_18TensorIteratorBaseEENKUlvE0_clEvENKUlvE1_clEvEUlN3c104HalfEE_St5arrayIPcLm2EEEEviT0_T1_,"ax",@progbits
	.align	128
        .global         _ZN2at6native29vectorized_elementwise_kernelILi2EZZZNS0_15log_kernel_cudaERNS_18TensorIteratorBaseEENKUlvE0_clEvENKUlvE1_clEvEUlN3c104HalfEE_St5arrayIPcLm2EEEEviT0_T1_
        .type           _ZN2at6native29vectorized_elementwise_kernelILi2EZZZNS0_15log_kernel_cudaERNS_18TensorIteratorBaseEENKUlvE0_clEvENKUlvE1_clEvEUlN3c104HalfEE_St5arrayIPcLm2EEEEviT0_T1_,@function
        .size           _ZN2at6native29vectorized_elementwise_kernelILi2EZZZNS0_15log_kernel_cudaERNS_18TensorIteratorBaseEENKUlvE0_clEvENKUlvE1_clEvEUlN3c104HalfEE_St5arrayIPcLm2EEEEviT0_T1_,(.L_x_13360 - _ZN2at6native29vectorized_elementwise_kernelILi2EZZZNS0_15log_kernel_cudaERNS_18TensorIteratorBaseEENKUlvE0_clEvENKUlvE1_clEvEUlN3c104HalfEE_St5arrayIPcLm2EEEEviT0_T1_)
        .other          _ZN2at6native29vectorized_elementwise_kernelILi2EZZZNS0_15log_kernel_cudaERNS_18TensorIteratorBaseEENKUlvE0_clEvENKUlvE1_clEvEUlN3c104HalfEE_St5arrayIPcLm2EEEEviT0_T1_,@"STO_CUDA_ENTRY STV_DEFAULT"
_ZN2at6native29vectorized_elementwise_kernelILi2EZZZNS0_15log_kernel_cudaERNS_18TensorIteratorBaseEENKUlvE0_clEvENKUlvE1_clEvEUlN3c104HalfEE_St5arrayIPcLm2EEEEviT0_T1_:
.text._ZN2at6native29vectorized_elementwise_kernelILi2EZZZNS0_15log_kernel_cudaERNS_18TensorIteratorBaseEENKUlvE0_clEvENKUlvE1_clEvEUlN3c104HalfEE_St5arrayIPcLm2EEEEviT0_T1_:
        /* <DEDUP_REMOVED lines=30> */
[----:B0-----:R-:W-:-:S07]  /*01e0*/  FMUL.FTZ R3, R3, 0.69314718246459960938 ;  /* 0x3f31721803037820 */ /* 0x001fce0000410000 */
[----:B------:R-:W0:Y:S01]  /*01f0*/  MUFU.LG2 R7, R7 ;  /* 0x0000000700077308 */ /* 0x000e220000000c00 */
[----:B-1----:R-:W-:-:S05]  /*0200*/  FMUL.FTZ R6, R6, 0.69314718246459960938 ;  /* 0x3f31721806067820 */ /* 0x002fca0000410000 */
[----:B------:R-:W-:Y:S02]  /*0210*/  F2FP.F16.F32.PACK_AB R3, R6, R3 ;  /* 0x000000030603723e */ /* 0x000fe400000000ff */
[----:B------:R-:W1:Y:S01]  /*0220*/  MUFU.LG2 R8, R8 ;  /* 0x0000000800087308 */ /* 0x000e620000000c00 */
[----:B--2---:R-:W-:Y:S02]  /*0230*/  FMUL.FTZ R0, R11, 0.69314718246459960938 ;  /* 0x3f3172180b007820 */ /* 0x004fe40000410000 */
[----:B------:R-:W-:Y:S05]  /*0240*/  STG.E desc[UR4][R4.64], R3 ;  /* 0x0000000304007986 */ /* 0x000fea000c101904 */
[----:B------:R-:W2:Y:S01]  /*0250*/  MUFU.LG2 R9, R9 ;  /* 0x0000000900097308 */ /* 0x000ea20000000c00 */
[----:B0-----:R-:W-:-:S07]  /*0260*/  FMUL.FTZ R7, R7, 0.69314718246459960938 ;  /* 0x3f31721807077820 */ /* 0x001fce0000410000 */
[----:B------:R-:W0:Y:S01]  /*0270*/  MUFU.LG2 R10, R10 ;  /* 0x0000000a000a7308 */ /* 0x000e220000000c00 */
[----:B-1----:R-:W-:-:S05]  /*0280*/  FMUL.FTZ R8, R8, 0.69314718246459960938 ;  /* 0x3f31721808087820 */ /* 0x002fca0000410000 */
[----:B------:R-:W-:Y:S02]  /*0290*/  F2FP.F16.F32.PACK_AB R7, R8, R7 ;  /* 0x000000070807723e */ /* 0x000fe400000000ff */
[----:B------:R-:W1:Y:S01]  /*02a0*/  MUFU.LG2 R12, R12 ;  /* 0x0000000c000c7308 */ /* 0x000e620000000c00 */
[----:B--2---:R-:W-:Y:S02]  /*02b0*/  FMUL.FTZ R9, R9, 0.69314718246459960938 ;  /* 0x3f31721809097820 */ /* 0x004fe40000410000 */
[----:B------:R-:W-:Y:S01]  /*02c0*/  STG.E desc[UR4][R4.64+0x200], R7 ;  /* 0x0002000704007986 */ /* 0x000fe2000c101904 */
[----:B0-----:R-:W-:-:S05]  /*02d0*/  FMUL.FTZ R10, R10, 0.69314718246459960938 ;  /* 0x3f3172180a0a7820 */ /* 0x001fca0000410000 */
[----:B------:R-:W-:Y:S01]  /*02e0*/  F2FP.F16.F32.PACK_AB R9, R10, R9 ;  /* 0x000000090a09723e */ /* 0x000fe200000000ff */
[----:B-1----:R-:W-:-:S04]  /*02f0*/  FMUL.FTZ R11, R12, 0.69314718246459960938 ;  /* 0x3f3172180c0b7820 */ /* 0x002fc80000410000 */
[----:B------:R-:W-:Y:S01]  /*0300*/  STG.E desc[UR4][R4.64+0x400], R9 ;  /* 0x0004000904007986 */ /* 0x000fe2000c101904 */
[----:B------:R-:W-:-:S05]  /*0310*/  F2FP.F16.F32.PACK_AB R11, R11, R0 ;  /* 0x000000000b0b723e */ /* 0x000fca00000000ff */
[----:B------:R-:W-:Y:S01]  /*0320*/  STG.E desc[UR4][R4.64+0x600], R11 ;  /* 0x0006000b04007986 */ /* 0x000fe2000c101904 */
[----:B------:R-:W-:Y:S05]  /*0330*/  EXIT ;  /* 0x000000000000794d */ /* 0x000fea0003800000 */
.L_x_11926:
        /* <DEDUP_REMOVED lines=77> */
[----:B-1----:R-:W-:-:S05]  /*0810*/  @!P6 FMUL.FTZ R17, R15, 0.69314718246459960938 ;  /* 0x3f3172180f11e820 */ /* 0x002fca0000410000 */
[----:B------:R-:W-:Y:S02]  /*0820*/  @!P6 F2FP.F16.F32.PACK_AB R4, RZ, R17 ;  /* 0x00000011ff04e23e */ /* 0x000fe400000000ff */
[----:B------:R-:W-:Y:S01]  /*0830*/  ISETP.GE.AND P6, PT, R29, R2, PT ;  /* 0x000000021d00720c */ /* 0x000fe20003fc6270 */
[----:B-----5:R-:W-:Y:S02]  /*0840*/  @!P1 HADD2.F32 R3, -RZ, R22.H0_H0 ;  /* 0x20000016ff039230 */ /* 0x020fe40000004100 */
[----:B--2---:R-:W-:-:S04]  /*0850*/  @!P0 FMUL.FTZ R18, R16, 0.69314718246459960938 ;  /* 0x3f31721810128820 */ /* 0x004fc80000410000 */
[----:B------:R-:W1:Y:S01]  /*0860*/  @!P1 MUFU.LG2 R3, R3 ;  /* 0x0000000300039308 */ /* 0x000e620000000c00 */
[----:B------:R-:W-:Y:S01]  /*0870*/  @!P0 F2FP.F16.F32.PACK_AB R11, RZ, R18 ;  /* 0x00000012ff0b823e */ /* 0x000fe200000000ff */
[----:B-1----:R-:W-:-:S05]  /*0880*/  @!P1 FMUL.FTZ R3, R3, 0.69314718246459960938 ;  /* 0x3f31721803039820 */ /* 0x002fca0000410000 */
        /* <DEDUP_REMOVED lines=20> */
[----:B------:R-:W-:Y:S02]  /*09d0*/  @!P2 F2FP.F16.F32.PACK_AB R6, RZ, R14 ;  /* 0x0000000eff06a23e */ /* 0x000fe400000000ff */
[----:B------:R-:W-:Y:S01]  /*09e0*/  @!P3 F2FP.F16.F32.PACK_AB R7, RZ, R15 ;  /* 0x0000000fff07b23e */ /* 0x000fe200000000ff */
[----:B-----5:R-:W-:Y:S01]  /*09f0*/  @!P6 FMUL.FTZ R3, R23, 0.69314718246459960938 ;  /* 0x3f3172181703e820 */ /* 0x020fe20000410000 */
        /* <DEDUP_REMOVED lines=16> */
.L_x_11929:
[----:B------:R-:W-:-:S13]  /*0b00*/  ISETP.GE.AND P0, PT, R21, R2, PT ;  /* 0x000000021500720c */ /* 0x000fda0003f06270 */
[----:B------:R-:W-:Y:S05]  /*0b10*/  @P0 BRA `(.L_x_11931) ;  /* 0x0000000000300947 */ /* 0x000fea0003800000 */
[----:B0-----:R-:W0:Y:S01]  /*0b20*/  LDC.64 R4, c[0x0][0x218] ;  /* 0x00008600ff047b82 */ /* 0x001e220000000a00 */
[----:B------:R-:W-:Y:S01]  /*0b30*/  IMAD.IADD R3, R0, 0x1, R21 ;  /* 0x0000000100037824 */ /* 0x000fe200078e0215 */
[----:B------:R-:W-:-:S03]  /*0b40*/  IADD3 R21, R21, 0x80, RZ ;  /* 0x0000008015157810 */ /* 0x000fc60007ffe0ff */
[----:B0-----:R-:W-:-:S05]  /*0b50*/  IMAD.WIDE.U32 R4, R3, 0x2, R4 ;  /* 0x0000000203047825 */ /* 0x001fca00078e0004 */
[----:B------:R1:W-:Y:S02]  /*0b60*/  STG.E.U16 desc[UR4][R4.64], R6 ;  /* 0x0000000604007986 */ /* 0x0003e4000c101504 */
.L_x_11930:
[----:B------:R-:W-:-:S13]  /*0b70*/  ISETP.GE.AND P0, PT, R21, R2, PT ;  /* 0x000000021500720c */ /* 0x000fda0003f06270 */
[----:B------:R-:W-:Y:S05]  /*0b80*/  @P0 BRA `(.L_x_11932) ;  /* 0x0000000000340947 */ /* 0x000fea0003800000 */
[----:B01----:R-:W0:Y:S01]  /*0b90*/  LDC.64 R4, c[0x0][0x218] ;  /* 0x00008600ff047b82 */ /* 0x003e220000000a00 */
[----:B------:R-:W-:Y:S01]  /*0ba0*/  IADD3 R3, R0, R21, RZ ;  /* 0x0000001500037210 */ /* 0x000fe20007ffe0ff */
[----:B------:R-:W-:-:S04]  /*0bb0*/  VIADD R21, R21, 0x80 ;  /* 0x0000008015157836 */ /* 0x000fc80000000000 */
[----:B0-----:R-:W-:-:S05]  /*0bc0*/  IMAD.WIDE.U32 R4, R3, 0x2, R4 ;  /* 0x0000000203047825 */ /* 0x001fca00078e0004 */
[----:B------:R1:W-:Y:S02]  /*0bd0*/  STG.E.U16 desc[UR4][R4.64], R7 ;  /* 0x0000000704007986 */ /* 0x0003e4000c101504 */
.L_x_11931:
        /* <DEDUP_REMOVED lines=8> */
.L_x_11932:
[----:B------:R-:W-:Y:S05]  /*0c60*/  BSYNC B1 ;  /* 0x0000000000017941 */ /* 0x000fea0003800000 */
.L_x_11928:
[----:B------:R-:W-:-:S13]  /*0c70*/  ISETP.GE.AND P0, PT, R21, R2, PT ;  /* 0x000000021500720c */ /* 0x000fda0003f06270 */
[----:B012---:R-:W0:Y:S01]  /*0c80*/  @!P0 LDC.64 R4, c[0x0][0x218] ;  /* 0x00008600ff048b82 */ /* 0x007e220000000a00 */
[----:B------:R-:W-:Y:S01]  /*0c90*/  @!P0 IMAD.IADD R3, R0, 0x1, R21 ;  /* 0x0000000100038824 */ /* 0x000fe200078e0215 */
[----:B------:R-:W-:-:S03]  /*0ca0*/  @!P0 IADD3 R21, R21, 0x80, RZ ;  /* 0x0000008015158810 */ /* 0x000fc60007ffe0ff */
[----:B0-----:R-:W-:-:S05]  /*0cb0*/  @!P0 IMAD.WIDE.U32 R4, R3, 0x2, R4 ;  /* 0x0000000203048825 */ /* 0x001fca00078e0004 */
[----:B------:R2:W-:Y:S02]  /*0cc0*/  @!P0 STG.E.U16 desc[UR4][R4.64], R9 ;  /* 0x0000000904008986 */ /* 0x0005e4000c101504 */
.L_x_11933:
[----:B------:R-:W-:Y:S05]  /*0cd0*/  BSYNC B0 ;  /* 0x0000000000007941 */ /* 0x000fea0003800000 */
.L_x_11927:
        /* <DEDUP_REMOVED lines=8> */
.L_x_11934:
        /* <DEDUP_REMOVED lines=10> */
.L_x_13360:


//--------------------- .text._ZN2at6native29vectorized_elementwise_kernelILi4EZZZNS0_15log_kernel_cudaERNS_18TensorIteratorBaseEENKUlvE0_clEvENKUlvE1_clEvEUlN3c104HalfEE_St5arrayIPcLm2EEEEviT0_T1_ --------------------------
	.section	.text._ZN2at6native29vectorized_elementwise_kernelILi4EZZZNS0_15log_kernel_cudaERNS_18TensorIteratorBaseEENKUlvE0_clEvENKUlvE1_clEvEUlN3c104HalfEE_St5arrayIPcLm2EEEEviT0_T1_,"ax",@progbits
	.align	128
        .global         _ZN2at6native29vectorized_elementwise_kernelILi4EZZZNS0_15log_kernel_cudaERNS_18TensorIteratorBaseEENKUlvE0_clEvENKUlvE1_clEvEUlN3c104HalfEE_St5arrayIPcLm2EEEEviT0_T1_
        .type           _ZN2at6native29vectorized_elementwise_kernelILi4EZZZNS0_15log_kernel_cudaERNS_18TensorIteratorBaseEENKUlvE0_clEvENKUlvE1_clEvEUlN3c104HalfEE_St5arrayIPcLm2EEEEviT0_T1_,@function
        .size           _ZN2at6native29vectorized_elementwise_kernelILi4EZZZNS0_15log_kernel_cudaERNS_18TensorIteratorBaseEENKUlvE0_clEvENKUlvE1_clEvEUlN3c104HalfEE_St5arrayIPcLm2EEEEviT0_T1_,(.L_x_13361 - _ZN2at6native29vectorized_elementwise_kernelILi4EZZZNS0_15log_kernel_cudaERNS_18TensorIteratorBaseEENKUlvE0_clEvENKUlvE1_clEvEUlN3c104HalfEE_St5arrayIPcLm2EEEEviT0_T1_)
        .other          _ZN2at6native29vectorized_elementwise_kernelILi4EZZZNS0_15log_kernel_cudaERNS_18TensorIteratorBaseEENKUlvE0_clEvENKUlvE1_clEvEUlN3c104HalfEE_St5arrayIPcLm2EEEEviT0_T1_,@"STO_CUDA_ENTRY STV_DEFAULT"
_ZN2at6native29vectorized_elementwise_kernelILi4EZZZNS0_15log_kernel_cudaERNS_18TensorIteratorBaseEENKUlvE0_clEvENKUlvE1_clEvEUlN3c104HalfEE_St5arrayIPcLm2EEEEviT0_T1_:
.text._ZN2at6native29vectorized_elementwise_kernelILi4EZZZNS0_15log_kernel_cudaERNS_18TensorIteratorBaseEENKUlvE0_clEvENKUlvE1_clEvEUlN3c104HalfEE_St5arrayIPcLm2EEEEviT0_T1_:
        /* <DEDUP_REMOVED lines=28> */
[----:B-1----:R-:W-:-:S07]  /*01c0*/  FMUL.FTZ R5, R5, 0.69314718246459960938 ;  /* 0x3f31721805057820 */ /* 0x002fce0000410000 */
[----:B------:R-:W1:Y:S01]  /*01d0*/  MUFU.LG2 R10, R10 ;  /* 0x0000000a000a7308 */ /* 0x000e620000000c00 */
[----:B--2---:R-:W-:-:S05]  /*01e0*/  FMUL.FTZ R8, R8, 0.69314718246459960938 ;  /* 0x3f31721808087820 */ /* 0x004fca0000410000 */
[----:B------:R-:W-:Y:S02]  /*01f0*/  F2FP.F16.F32.PACK_AB R8, R8, R5 ;  /* 0x000000050808723e */ /* 0x000fe400000000ff */
[----:B------:R-:W2:Y:S01]  /*0200*/  MUFU.LG2 R11, R11 ;  /* 0x0000000b000b7308 */ /* 0x000ea20000000c00 */
[----:B0-----:R-:W-:-:S07]  /*0210*/  FMUL.FTZ R9, R9, 0.69314718246459960938 ;  /* 0x3f31721809097820 */ /* 0x001fce0000410000 */
[----:B------:R-:W0:Y:S01]  /*0220*/  MUFU.LG2 R12, R12 ;  /* 0x0000000c000c7308 */ /* 0x000e220000000c00 */
[----:B-1----:R-:W-:-:S05]  /*0230*/  FMUL.FTZ R10, R10, 0.69314718246459960938 ;  /* 0x3f3172180a0a7820 */ /* 0x002fca0000410000 */
[----:B------:R-:W-:Y:S02]  /*0240*/  F2FP.F16.F32.PACK_AB R9, R10, R9 ;  /* 0x000000090a09723e */ /* 0x000fe400000000ff */
[----:B------:R-:W1:Y:S01]  /*0250*/  MUFU.LG2 R13, R13 ;  /* 0x0000000d000d7308 */ /* 0x000e620000000c00 */
[----:B--2---:R-:W-:Y:S02]  /*0260*/  FMUL.FTZ R11, R11, 0.69314718246459960938 ;  /* 0x3f3172180b0b7820 */ /* 0x004fe40000410000 */
[----:B------:R-:W-:Y:S05]  /*0270*/  STG.E.64 desc[UR4][R2.64], R8 ;  /* 0x0000000802007986 */ /* 0x000fea000c101b04 */
[----:B------:R-:W2:Y:S01]  /*0280*/  MUFU.LG2 R14, R14 ;  /* 0x0000000e000e7308 */ /* 0x000ea20000000c00 */
[----:B0-----:R-:W-:-:S05]  /*0290*/  FMUL.FTZ R12, R12, 0.69314718246459960938 ;  /* 0x3f3172180c0c7820 */ /* 0x001fca0000410000 */
[----:B------:R-:W-:Y:S01]  /*02a0*/  F2FP.F16.F32.PACK_AB R6, R12, R11 ;  /* 0x0000000b0c06723e */ /* 0x000fe200000000ff */
[----:B-1----:R-:W-:Y:S01]  /*02b0*/  FMUL.FTZ R0, R13, 0.69314718246459960938 ;  /* 0x3f3172180d007820 */ /* 0x002fe20000410000 */
[----:B--2---:R-:W-:-:S05]  /*02c0*/  FMUL.FTZ R7, R14, 0.69314718246459960938 ;  /* 0x3f3172180e077820 */ /* 0x004fca0000410000 */
[----:B------:R-:W-:-:S05]  /*02d0*/  F2FP.F16.F32.PACK_AB R7, R7, R0 ;  /* 0x000000000707723e */ /* 0x000fca00000000ff */
[----:B------:R-:W-:Y:S01]  /*02e0*/  STG.E.64 desc[UR4][R2.64+0x400], R6 ;  /* 0x0004000602007986 */ /* 0x000fe2000c101b04 */
[----:B------:R-:W-:Y:S05]  /*02f0*/  EXIT ;  /* 0x000000000000794d */ /* 0x000fea0003800000 */
.L_x_11935:
        /* <DEDUP_REMOVED lines=124> */
.L_x_11938:
[----:B------:R-:W-:-:S13]  /*0ac0*/  ISETP.GE.AND P0, PT, R21, R2, PT ;  /* 0x000000021500720c */ /* 0x000fda0003f06270 */
[----:B------:R-:W-:Y:S05]  /*0ad0*/  @P0 BRA `(.L_x_11940) ;  /* 0x0000000000300947 */ /* 0x000fea0003800000 */
[----:B0-----:R-:W0:Y:S01]  /*0ae0*/  LDC.64 R4, c[0x0][0x218] ;  /* 0x00008600ff047b82 */ /* 0x001e220000000a00 */
[----:B------:R-:W-:Y:S01]  /*0af0*/  IMAD.IADD R3, R0, 0x1, R21 ;  /* 0x0000000100037824 */ /* 0x000fe200078e0215 */
[----:B------:R-:W-:-:S03]  /*0b00*/  IADD3 R21, R21, 0x80, RZ ;  /* 0x0000008015157810 */ /* 0x000fc60007ffe0ff */
[----:B0-----:R-:W-:-:S05]  /*0b10*/  IMAD.WIDE.U32 R4, R3, 0x2, R4 ;  /* 0x0000000203047825 */ /* 0x001fca00078e0004 */
[----:B------:R1:W-:Y:S02]  /*0b20*/  STG.E.U16 desc[UR4][R4.64], R6 ;  /* 0x0000000604007986 */ /* 0x0003e4000c101504 */
.L_x_11939:
[----:B------:R-:W-:-:S13]  /*0b30*/  ISETP.GE.AND P0, PT, R21, R2, PT ;  /* 0x000000021500720c */ /* 0x000fda0003f06270 */
[----:B------:R-:W-:Y:S05]  /*0b40*/  @P0 BRA `(.L_x_11941) ;  /* 0x0000000000340947 */ /* 0x000fea0003800000 */
[----:B01----:R-:W0:Y:S01]  /*0b50*/  LDC.64 R4, c[0x0][0x218] ;  /* 0x00008600ff047b82 */ /* 0x003e220000000a00 */
[----:B------:R-:W-:Y:S01]  /*0b60*/  IADD3 R3, R0, R21, RZ ;  /* 0x0000001500037210 */ /* 0x000fe20007ffe0ff */
[----:B------:R-:W-:-:S04]  /*0b70*/  VIADD R21, R21, 0x80 ;  /* 0x0000008015157836 */ /* 0x000fc80000000000 */
[----:B0-----:R-:W-:-:S05]  /*0b80*/  IMAD.WIDE.U32 R4, R3, 0x2, R4 ;  /* 0x0000000203047825 */ /* 0x001fca00078e0004 */
[----:B------:R1:W-:Y:S02]  /*0b90*/  STG.E.U16 desc[UR4][R4.64], R7 ;  /* 0x0000000704007986 */ /* 0x0003e4000c101504 */
.L_x_11940:
        /* <DEDUP_REMOVED lines=8> */
.L_x_11941:
[----:B------:R-:W-:Y:S05]  /*0c20*/  BSYNC B1 ;  /* 0x0000000000017941 */ /* 0x000fea0003800000 */
.L_x_11937:
[----:B------:R-:W-:-:S13]  /*0c30*/  ISETP.GE.AND P0, PT, R21, R2, PT ;  /* 0x000000021500720c */ /* 0x000fda0003f06270 */
[----:B012---:R-:W0:Y:S01]  /*0c40*/  @!P0 LDC.64 R4, c[0x0][0x218] ;  /* 0x00008600ff048b82 */ /* 0x007e220000000a00 */
[----:B------:R-:W-:Y:S01]  /*0c50*/  @!P0 IMAD.IADD R3, R0, 0x1, R21 ;  /* 0x0000000100038824 */ /* 0x000fe200078e0215 */
[----:B------:R-:W-:-:S03]  /*0c60*/  @!P0 IADD3 R21, R21, 0x80, RZ ;  /* 0x0000008015158810 */ /* 0x000fc60007ffe0ff */
[----:B0-----:R-:W-:-:S05]  /*0c70*/  @!P0 IMAD.WIDE.U32 R4, R3, 0x2, R4 ;  /* 0x0000000203048825 */ /* 0x001fca00078e0004 */
[----:B------:R2:W-:Y:S02]  /*0c80*/  @!P0 STG.E.U16 desc[UR4][R4.64], R9 ;  /* 0x0000000904008986 */ /* 0x0005e4000c101504 */
.L_x_11942:
[----:B------:R-:W-:Y:S05]  /*0c90*/  BSYNC B0 ;  /* 0x0000000000007941 */ /* 0x000fea0003800000 */
.L_x_11936:
        /* <DEDUP_REMOVED lines=8> */
.L_x_11943:
        /* <DEDUP_REMOVED lines=14> */
.L_x_13361:


//--------------------- .text._ZN2at6native29vectorized_elementwise_kernelILi8EZZZNS0_15log_kernel_cudaERNS_18TensorIteratorBaseEENKUlvE0_clEvENKUlvE1_clEvEUlN3c104HalfEE_St5arrayIPcLm2EEEEviT0_T1_ --------------------------
	.section	.text._ZN2at6native29vectorized_elementwise_kernelILi8EZZZNS0_15log_kernel_cudaERNS_18TensorIteratorBaseEENKUlvE0_clEvENKUlvE1_clEvEUlN3c104HalfEE_St5arrayIPcLm2EEEEviT0_T1_,"ax",@progbits
	.align	128
        .global         _ZN2at6native29vectorized_elementwise_kernelILi8EZZZNS0_15log_kernel_cudaERNS_18TensorIteratorBaseEENKUlvE0_clEvENKUlvE1_clEvEUlN3c104HalfEE_St5arrayIPcLm2EEEEviT0_T1_
        .type           _ZN2at6native29vectorized_elementwise_kernelILi8EZZZNS0_15log_kernel_cudaERNS_18TensorIteratorBaseEENKUlvE0_clEvENKUlvE1_clEvEUlN3c104HalfEE_St5arrayIPcLm2EEEEviT0_T1_,@function
        .size           _ZN2at6native29vectorized_elementwise_kernelILi8EZZZNS0_15log_kernel_cudaERNS_18TensorIteratorBaseEENKUlvE0_clEvENKUlvE1_clEvEUlN3c104HalfEE_St5arrayIPcLm2EEEEviT0_T1_,(.L_x_13362 - _ZN2at6native29vectorized_elementwise_kernelILi8EZZZNS0_15log_kernel_cudaERNS_18TensorIteratorBaseEENKUlvE0_clEvENKUlvE1_clEvEUlN3c104HalfEE_St5arrayIPcLm2EEEEviT0_T1_)
        .other          _ZN2at6native29vectorized_elementwise_kernelILi8EZZZNS0_15log_kernel_cudaERNS_18TensorIteratorBaseEENKUlvE0_clEvENKUlvE1_clEvEUlN3c104HalfEE_St5arrayIPcLm2EEEEviT0_T1_,@"STO_CUDA_ENTRY STV_DEFAULT"
_ZN2at6native29vectorized_elementwise_kernelILi8EZZZNS0_15log_kernel_cudaERNS_18TensorIteratorBaseEENKUlvE0_clEvENKUlvE1_clEvEUlN3c104HalfEE_St5arrayIPcLm2EEEEviT0_T1_:
.text._ZN2at6native29vectorized_elementwise_kernelILi8EZZZNS0_15log_kernel_cudaERNS_18TensorIteratorBaseEENKUlvE0_clEvENKUlvE1_clEvEUlN3c104HalfEE_St5arrayIPcLm2EEEEviT0_T1_:
        /* <DEDUP_REMOVED lines=27> */
[----:B-1----:R-:W-:Y:S01]  /*01b0*/  FMUL.FTZ R7, R8, 0.69314718246459960938 ;  /* 0x3f31721808077820 */ /* 0x002fe20000410000 */
[----:B------:R-:W-:Y:S01]  /*01c0*/  FMUL.FTZ R0, R3, 0.69314718246459960938 ;  /* 0x3f31721803007820 */ /* 0x000fe20000410000 */
[----:B------:R-:W-:Y:S01]  /*01d0*/  IMAD.WIDE R2, R2, 0x10, R4 ;  /* 0x0000001002027825 */ /* 0x000fe200078e0204 */
[----:B------:R-:W0:Y:S03]  /*01e0*/  MUFU.LG2 R9, R9 ;  /* 0x0000000900097308 */ /* 0x000e260000000c00 */
[----:B--2---:R-:W-:Y:S01]  /*01f0*/  FMUL.FTZ R6, R11, 0.69314718246459960938 ;  /* 0x3f3172180b067820 */ /* 0x004fe20000410000 */
[----:B------:R-:W-:-:S04]  /*0200*/  F2FP.F16.F32.PACK_AB R4, R7, R0 ;  /* 0x000000000704723e */ /* 0x000fc800000000ff */
[----:B------:R-:W1:Y:S01]  /*0210*/  MUFU.LG2 R10, R10 ;  /* 0x0000000a000a7308 */ /* 0x000e620000000c00 */
[----:B---3--:R-:W-:-:S07]  /*0220*/  FMUL.FTZ R8, R13, 0.69314718246459960938 ;  /* 0x3f3172180d087820 */ /* 0x008fce0000410000 */
[----:B------:R-:W2:Y:S01]  /*0230*/  MUFU.LG2 R12, R12 ;  /* 0x0000000c000c7308 */ /* 0x000ea20000000c00 */
[----:B0-----:R-:W-:-:S07]  /*0240*/  FMUL.FTZ R9, R9, 0.69314718246459960938 ;  /* 0x3f31721809097820 */ /* 0x001fce0000410000 */
[----:B------:R-:W0:Y:S01]  /*0250*/  MUFU.LG2 R14, R14 ;  /* 0x0000000e000e7308 */ /* 0x000e220000000c00 */
[----:B-1----:R-:W-:-:S05]  /*0260*/  FMUL.FTZ R10, R10, 0.69314718246459960938 ;  /* 0x3f3172180a0a7820 */ /* 0x002fca0000410000 */
[----:B------:R-:W-:Y:S01]  /*0270*/  F2FP.F16.F32.PACK_AB R5, R10, R9 ;  /* 0x000000090a05723e */ /* 0x000fe200000000ff */
[----:B--2---:R-:W-:-:S05]  /*0280*/  FMUL.FTZ R11, R12, 0.69314718246459960938 ;  /* 0x3f3172180c0b7820 */ /* 0x004fca0000410000 */
[----:B------:R-:W-:Y:S01]  /*0290*/  F2FP.F16.F32.PACK_AB R6, R11, R6 ;  /* 0x000000060b06723e */ /* 0x000fe200000000ff */
[----:B0-----:R-:W-:-:S05]  /*02a0*/  FMUL.FTZ R13, R14, 0.69314718246459960938 ;  /* 0x3f3172180e0d7820 */ /* 0x001fca0000410000 */
[----:B------:R-:W-:-:S05]  /*02b0*/  F2FP.F16.F32.PACK_AB R7, R13, R8 ;  /* 0x000000080d07723e */ /* 0x000fca00000000ff */
[----:B------:R-:W-:Y:S01]  /*02c0*/  STG.E.128 desc[UR4][R2.64], R4 ;  /* 0x0000000402007986 */ /* 0x000fe2000c101d04 */
[----:B------:R-:W-:Y:S05]  /*02d0*/  EXIT ;  /* 0x000000000000794d */ /* 0x000fea0003800000 */
.L_x_11944:
        /* <DEDUP_REMOVED lines=124> */
.L_x_11947:
[----:B------:R-:W-:-:S13]  /*0aa0*/  ISETP.GE.AND P0, PT, R21, R2, PT ;  /* 0x000000021500720c */ /* 0x000fda0003f06270 */
[----:B------:R-:W-:Y:S05]  /*0ab0*/  @P0 BRA `(.L_x_11949) ;  /* 0x0000000000300947 */ /* 0x000fea0003800000 */
[----:B0-----:R-:W0:Y:S01]  /*0ac0*/  LDC.64 R4, c[0x0][0x218] ;  /* 0x00008600ff047b82 */ /* 0x001e220000000a00 */
[----:B------:R-:W-:Y:S01]  /*0ad0*/  IMAD.IADD R3, R0, 0x1, R21 ;  /* 0x0000000100037824 */ /* 0x000fe200078e0215 */
[----:B------:R-:W-:-:S03]  /*0ae0*/  IADD3 R21, R21, 0x80, RZ ;  /* 0x0000008015157810 */ /* 0x000fc60007ffe0ff */
[----:B0-----:R-:W-:-:S05]  /*0af0*/  IMAD.WIDE.U32 R4, R3, 0x2, R4 ;  /* 0x0000000203047825 */ /* 0x001fca00078e0004 */
[----:B------:R1:W-:Y:S02]  /*0b00*/  STG.E.U16 desc[UR4][R4.64], R6 ;  /* 0x0000000604007986 */ /* 0x0003e4000c101504 */
.L_x_11948:
[----:B------:R-:W-:-:S13]  /*0b10*/  ISETP.GE.AND P0, PT, R21, R2, PT ;  /* 0x000000021500720c */ /* 0x000fda0003f06270 */
[----:B------:R-:W-:Y:S05]  /*0b20*/  @P0 BRA `(.L_x_11950) ;  /* 0x0000000000340947 */ /* 0x000fea0003800000 */
[----:B01----:R-:W0:Y:S01]  /*0b30*/  LDC.64 R4, c[0x0][0x218] ;  /* 0x00008600ff047b82 */ /* 0x003e220000000a00 */
[----:B------:R-:W-:Y:S01]  /*0b40*/  IADD3 R3, R0, R21, RZ ;  /* 0x0000001500037210 */ /* 0x000fe20007ffe0ff */
[----:B------:R-:W-:-:S04]  /*0b50*/  VIADD R21, R21, 0x80 ;  /* 0x0000008015157836 */ /* 0x000fc80000000000 */
[----:B0-----:R-:W-:-:S05]  /*0b60*/  IMAD.WIDE.U32 R4, R3, 0x2, R4 ;  /* 0x0000000203047825 */ /* 0x001fca00078e0004 */
[----:B------:R1:W-:Y:S02]  /*0b70*/  STG.E.U16 desc[UR4][R4.64], R7 ;  /* 0x0000000704007986 */ /* 0x0003e4000c101504 */
.L_x_11949:
        /* <DEDUP_REMOVED lines=8> */
.L_x_11950:
[----:B------:R-:W-:Y:S05]  /*0c00*/  BSYNC B1 ;  /* 0x0000000000017941 */ /* 0x000fea0003800000 */
.L_x_11946:
[----:B------:R-:W-:-:S13]  /*0c10*/  ISETP.GE.AND P0, PT, R21, R2, PT ;  /* 0x000000021500720c */ /* 0x000fda0003f06270 */
[----:B012---:R-:W0:Y:S01]  /*0c20*/  @!P0 LDC.64 R4, c[0x0][0x218] ;  /* 0x00008600ff048b82 */ /* 0x007e220000000a00 */
[----:B------:R-:W-:Y:S01]  /*0c30*/  @!P0 IMAD.IADD R3, R0, 0x1, R21 ;  /* 0x0000000100038824 */ /* 0x000fe200078e0215 */
[----:B------:R-:W-:-:S03]  /*0c40*/  @!P0 IADD3 R21, R21, 0x80, RZ ;  /* 0x0000008015158810 */ /* 0x000fc60007ffe0ff */
[----:B0-----:R-:W-:-:S05]  /*0c50*/  @!P0 IMAD.WIDE.U32 R4, R3, 0x2, R4 ;  /* 0x0000000203048825 */ /* 0x001fca00078e0004 */
[----:B------:R2:W-:Y:S02]  /*0c60*/  @!P0 STG.E.U16 desc[UR4][R4.64], R9 ;  /* 0x0000000904008986 */ /* 0x0005e4000c101504 */
.L_x_11951:
[----:B------:R-:W-:Y:S05]  /*0c70*/  BSYNC B0 ;  /* 0x0000000000007941 */ /* 0x000fea0003800000 */
.L_x_11945:
        /* <DEDUP_REMOVED lines=8> */
.L_x_11952:
        /* <DEDUP_REMOVED lines=16> */
.L_x_13362:


//--------------------- .text._ZN2at6native18elementwise_kernelILi128ELi4EZNS0_15gpu_kernel_implIZZZNS0_15log_kernel_cudaERNS_18TensorIteratorBaseEENKUlvE0_clEvENKUlvE0_clEvEUlfE_EEvS4_RKT_EUliE_EEviT1_ --------------------------
	.section	.text._ZN2at6native18elementwise_kernelILi128ELi4EZNS0_15gpu_kernel_implIZZZNS0_15log_kernel_cudaERNS_18TensorIteratorBaseEENKUlvE0_clEvENKUlvE0_clEvEUlfE_EEvS4_RKT_EUliE_EEviT1_,"ax",@progbits
	.align	128
        .global         _ZN2at6native18elementwise_kernelILi128ELi4EZNS0_15gpu_kernel_implIZZZNS0_15log_kernel_cudaERNS_18TensorIteratorBaseEENKUlvE0_clEvENKUlvE0_clEvEUlfE_EEvS4_RKT_EUliE_EEviT1_
        .type           _ZN2at6native18elementwise_kernelILi128ELi4EZNS0_15gpu_kernel_implIZZZNS0_15log_kernel_cudaERNS_18TensorIteratorBaseEENKUlvE0_clEvENKUlvE0_clEvEUlfE_EEvS4_RKT_EUliE_EEviT1_,@function
        .size           _ZN2at6native18elementwise_kernelILi128ELi4EZNS0_15gpu_kernel_implIZZZNS0_15log_kernel_cudaERNS_18TensorIteratorBaseEENKUlvE0_clEvENKUlvE0_clEvEUlfE_EEvS4_RKT_EUliE_EEviT1_,(.L_x_13363 - _ZN2at6native18elementwise_kernelILi128ELi4EZNS0_15gpu_kernel_implIZZZNS0_15log_kernel_cudaERNS_18TensorIteratorBaseEENKUlvE0_clEvENKUlvE0_clEvEUlfE_EEvS4_RKT_EUliE_EEviT1_)
        .other          _ZN2at6native18elementwise_kernelILi128ELi4EZNS0_15gpu_kernel_implIZZZNS0_15log_kernel_cudaERNS_18TensorIteratorBaseEENKUlvE0_clEvENKUlvE0_clEvEUlfE_EEvS4_RKT_EUliE_EEviT1_,@"STO_CUDA_ENTRY STV_DEFAULT"
_ZN2at6native18elementwise_kernelILi128ELi4EZNS0_15gpu_kernel_implIZZZNS0_15log_kernel_cudaERNS_18TensorIteratorBaseEENKUlvE0_clEvENKUlvE0_clEvEUlfE_EEvS4_RKT_EUliE_EEviT1_:
.text._ZN2at6native18elementwise_kernelILi128ELi4EZNS0_15gpu_kernel_implIZZZNS0_15log_kernel_cudaERNS_18TensorIteratorBaseEENKUlvE0_clEvENKUlvE0_clEvEUlfE_EEvS4_RKT_EUliE_EEviT1_:
        /* <DEDUP_REMOVED lines=313> */
.L_x_11955:
        /* <DEDUP_REMOVED lines=22> */
.L_x_11960:
[----:B------:R-:W2:Y:S02]  /*14f0*/  LDG.E.U8 R0, desc[UR36][R2.64] ;  /* 0x0000002402007981 */ /* 0x000ea4000c1e1100 */
[----:B--2---:R-:W-:Y:S01]  /*1500*/  I2FP.F32.U32 R0, R0 ;  /* 0x0000000000007245 */ /* 0x004fe20000201000 */
[----:B------:R-:W-:Y:S06]  /*1510*/  BRA `(.L_x_11962) ;  /* 0x0000000c002c7947 */ /* 0x000fec0003800000 */
.L_x_11959:
        /* <DEDUP_REMOVED lines=9> */
.L_x_11964:
[----:B------:R-:W2:Y:S02]  /*15b0*/  LDG.E R0, desc[UR36][R2.64] ;  /* 0x0000002402007981 */ /* 0x000ea4000c1e1900 */
[----:B--2---:R-:W-:Y:S01]  /*15c0*/  I2FP.F32.S32 R0, R0 ;  /* 0x0000000000007245 */ /* 0x004fe20000201400 */
[----:B------:R-:W-:Y:S06]  /*15d0*/  BRA `(.L_x_11962) ;  /* 0x0000000800fc7947 */ /* 0x000fec0003800000 */
.L_x_11963:
[----:B------:R-:W2:Y:S02]  /*15e0*/  LDG.E.U16 R0, desc[UR36][R2.64] ;  /* 0x0000002402007981 */ /* 0x000ea4000c1e1500 */
[----:B--2---:R-:W0:Y:S01]  /*15f0*/  I2F.S16 R0, R0 ;  /* 0x0000000000007306 */ /* 0x004e220000101400 */
[----:B------:R-:W-:Y:S05]  /*1600*/  BRA `(.L_x_11962) ;  /* 0x0000000800f07947 */ /* 0x000fea0003800000 */
.L_x_11958:
        /* <DEDUP_REMOVED lines=8> */
.L_x_11966:
[----:B------:R-:W2:Y:S02]  /*1690*/  LDG.E.U16 R0, desc[UR36][R2.64] ;  /* 0x0000002402007981 */ /* 0x000ea4000c1e1500 */
[----:B--2---:R-:W-:Y:S01]  /*16a0*/  HADD2.F32 R0, -RZ, R0.H0_H0 ;  /* 0x20000000ff007230 */ /* 0x004fe20000004100 */
[----:B------:R-:W-:Y:S06]  /*16b0*/  BRA `(.L_x_11962) ;  /* 0x0000000800c47947 */ /* 0x000fec0003800000 */
.L_x_11965:
        /* <DEDUP_REMOVED lines=8> */
.L_x_11968:
[----:B------:R-:W2:Y:S02]  /*1740*/  LDG.E.U16 R0, desc[UR36][R2.64] ;  /* 0x0000002402007981 */ /* 0x000ea4000c1e1500 */
[----:B--2---:R-:W-:Y:S01]  /*1750*/  HADD2.F32 R0, -RZ, R0.H0_H0 ;  /* 0x20000000ff007230 */ /* 0x004fe20000004100 */
[----:B------:R-:W-:Y:S06]  /*1760*/  BRA `(.L_x_11962) ;  /* 0x0000000800987947 */ /* 0x000fec0003800000 */
.L_x_11967:
[----:B------:R-:W2:Y:S01]  /*1770*/  LDG.E.64 R2, desc[UR36][R2.64] ;  /* 0x0000002402027981 */ /* 0x000ea2000c1e1b00 */
[----:B------:R-:W-:Y:S01]  /*1780*/  UMOV UR4, 0xf0000000 ;  /* 0xf000000000047882 */ /* 0x000fe20000000000 */
[----:B------:R-:W-:Y:S01]  /*1790*/  UMOV UR5, 0x380fffff ;  /* 0x380fffff00057882 */ /* 0x000fe20000000000 */
[----:B--2---:R-:W0:Y:S01]  /*17a0*/  F2F.F32.F64 R0, R2 ;  /* 0x0000000200007310 */ /* 0x004e220000301000 */
[----:B------:R-:W-:-:S14]  /*17b0*/  DSETP.GEU.AND P0, PT, |R2|, UR4, PT ;  /* 0x0000000402007e2a */ /* 0x000fdc000bf0e200 */
[----:B0-----:R-:W-:Y:S01]  /*17c0*/  @!P0 FMUL R0, R0, 1.175494350822287508e-38 ;  /* 0x0080000000008820 */ /* 0x001fe20000400000 */
[----:B------:R-:W-:Y:S06]  /*17d0*/  BRA `(.L_x_11962) ;  /* 0x00000008007c7947 */ /* 0x000fec0003800000 */
.L_x_11957:
        /* <DEDUP_REMOVED lines=12> */
.L_x_11971:
[----:B------:R-:W2:Y:S01]  /*18a0*/  LDG.E.64 R2, desc[UR36][R2.64] ;  /* 0x0000002402027981 */ /* 0x000ea2000c1e1b00 */
[----:B------:R-:W-:Y:S01]  /*18b0*/  UMOV UR4, 0xf0000000 ;  /* 0xf000000000047882 */ /* 0x000fe20000000000 */
[----:B------:R-:W-:Y:S01]  /*18c0*/  UMOV UR5, 0x380fffff ;  /* 0x380fffff00057882 */ /* 0x000fe20000000000 */
[----:B--2---:R-:W0:Y:S01]  /*18d0*/  F2F.F32.F64 R0, R2 ;  /* 0x0000000200007310 */ /* 0x004e220000301000 */
[----:B------:R-:W-:-:S14]  /*18e0*/  DSETP.GEU.AND P0, PT, |R2|, UR4, PT ;  /* 0x0000000402007e2a */ /* 0x000fdc000bf0e200 */
[----:B0-----:R-:W-:Y:S01]  /*18f0*/  @!P0 FMUL R0, R0, 1.175494350822287508e-38 ;  /* 0x0080000000008820 */ /* 0x001fe20000400000 */
[----:B------:R-:W-:Y:S06]  /*1900*/  BRA `(.L_x_11962) ;  /* 0x0000000800307947 */ /* 0x000fec0003800000 */
.L_x_11970:
        /* <DEDUP_REMOVED lines=26> */
.L_x_11973:
        /* <DEDUP_REMOVED lines=13> */
.L_x_11972:
[----:B------:R-:W2:Y:S02]  /*1b80*/  LDG.E.U16 R0, desc[UR36][R2.64] ;  /* 0x0000002402007981 */ /* 0x000ea4000c1e1500 */
[----:B--2---:R-:W-:Y:S01]  /*1b90*/  IMAD.U32 R0, R0, 0x10000, RZ ;  /* 0x0001000000007824 */ /* 0x004fe200078e00ff */
[----:B------:R-:W-:Y:S06]  /*1ba0*/  BRA `(.L_x_11962) ;  /* 0x0000000400887947 */ /* 0x000fec0003800000 */
.L_x_11969:
        /* <DEDUP_REMOVED lines=11> */
.L_x_11976:
        /* <DEDUP_REMOVED lines=20> */
.L_x_11978:
[----:B------:R-:W-:Y:S05]  /*1da0*/  BSYNC B0 ;  /* 0x0000000000007941 */ /* 0x000fea0003800000 */
.L_x_11977:
[----:B------:R-:W-:Y:S01]  /*1db0*/  LEA R3, R0, 0x3b800000, 0x17 ;  /* 0x3b80000000037811 */ /* 0x000fe200078eb8ff */
[----:B------:R-:W-:-:S05]  /*1dc0*/  IMAD.SHL.U32 R0, R2, 0x100000, RZ ;  /* 0x0010000002007824 */ /* 0x000fca00078e00ff */
[----:B------:R-:W-:Y:S01]  /*1dd0*/  LOP3.LUT R0, R3, R0, R4, 0xfe, !PT ;  /* 0x0000000003007212 */ /* 0x000fe200078efe04 */
[----:B------:R-:W-:Y:S06]  /*1de0*/  BRA `(.L_x_11962) ;  /* 0x0000000000f87947 */ /* 0x000fec0003800000 */
.L_x_11975:
        /* <DEDUP_REMOVED lines=20> */
.L_x_11980:
[----:B------:R-:W-:Y:S05]  /*1f30*/  BSYNC B0 ;  /* 0x0000000000007941 */ /* 0x000fea0003800000 */
.L_x_11979:
[----:B------:R-:W-:Y:S01]  /*1f40*/  LEA R3, R0, 0x37800000, 0x17 ;  /* 0x3780000000037811 */ /* 0x000fe200078eb8ff */
[----:B------:R-:W-:-:S05]  /*1f50*/  IMAD.SHL.U32 R0, R2, 0x200000, RZ ;  /* 0x0020000002007824 */ /* 0x000fca00078e00ff */
[----:B------:R-:W-:Y:S01]  /*1f60*/  LOP3.LUT R0, R3, R0, R4, 0xfe, !PT ;  /* 0x0000000003007212 */ /* 0x000fe200078efe04 */
[----:B------:R-:W-:Y:S06]  /*1f70*/  BRA `(.L_x_11962) ;  /* 0x0000000000947947 */ /* 0x000fec0003800000 */
.L_x_11974:
        /* <DEDUP_REMOVED lines=14> */
.L_x_11961:
        /* <DEDUP_REMOVED lines=16> */
.L_x_11983:
[----:B------:R-:W-:Y:S01]  /*2160*/  IMAD.MOV.U32 R0, RZ, RZ, RZ ;  /* 0x000000ffff007224 */ /* 0x000fe200078e00ff */
[----:B------:R-:W-:Y:S06]  /*2170*/  BRA `(.L_x_11962) ;  /* 0x0000000000147947 */ /* 0x000fec0003800000 */
.L_x_11982:
[----:B------:R-:W2:Y:S02]  /*2180*/  LDG.E.64 R2, desc[UR36][R2.64] ;  /* 0x0000002402027981 */ /* 0x000ea4000c1e1b00 */
[----:B--2---:R0:W1:Y:S01]  /*2190*/  I2F.U64 R0, R2 ;  /* 0x0000000200007312 */ /* 0x0040620000301000 */
[----:B------:R-:W-:Y:S05]  /*21a0*/  BRA `(.L_x_11962) ;  /* 0x0000000000087947 */ /* 0x000fea0003800000 */
.L_x_11981:
[----:B------:R-:W2:Y:S02]  /*21b0*/  LDG.E R0, desc[UR36][R2.64] ;  /* 0x0000002402007981 */ /* 0x000ea4000c1e1900 */
[----:B--2---:R-:W-:-:S07]  /*21c0*/  I2FP.F32.U32 R0, R0 ;  /* 0x0000000000007245 */ /* 0x004fce0000201000 */
.L_x_11962:
[----:B------:R-:W-:Y:S05]  /*21d0*/  BSYNC B6 ;  /* 0x0000000000067941 */ /* 0x000fea0003800000 */
.L_x_11956:
[----:B------:R-:W0:Y:S02]  /*21e0*/  LDC.U8 R4, c[0x0][0x421] ;  /* 0x00010840ff047b82 */ /* 0x000e240000000000 */
[----:B012345:R-:W0:Y:S02]  /*21f0*/  MUFU.LG2 R2, R0 ;  /* 0x0000000000027308 */ /* 0x03fe240000000c00 */
[----:B0-----:R-:W-:Y:S01]  /*2200*/  FMUL.FTZ R2, R2, 0.69314718246459960938 ;  /* 0x3f31721802027820 */ /* 0x001fe20000410000 */
        /* <DEDUP_REMOVED lines=14> */
.L_x_11987:
[----:B------:R-:W0:Y:S02]  /*22f0*/  F2I.S64.TRUNC R2, R2 ;  /* 0x0000000200027311 */ /* 0x000e24000020d900 */
[----:B0-----:R-:W-:-:S05]  /*2300*/  IMAD.MOV.U32 R5, RZ, RZ, R2 ;  /* 0x000000ffff057224 */ /* 0x001fca00078e0002 */
[----:B------:R0:W-:Y:S01]  /*2310*/  STG.E.U8 desc[UR36][R16.64], R5 ;  /* 0x0000000510007986 */ /* 0x0001e2000c101124 */
[----:B------:R-:W-:Y:S05]  /*2320*/  BRA `(.L_x_11989) ;  /* 0x0000000c00407947 */ /* 0x000fea0003800000 */
.L_x_11986:
        /* <DEDUP_REMOVED lines=9> */
.L_x_11991:
[----:B------:R-:W0:Y:S02]  /*23c0*/  F2I.FTZ.TRUNC.NTZ R3, R2 ;  /* 0x0000000200037305 */ /* 0x000e24000021f100 */
[----:B0-----:R0:W-:Y:S01]  /*23d0*/  STG.E desc[UR36][R16.64], R3 ;  /* 0x0000000310007986 */ /* 0x0011e2000c101924 */
[----:B------:R-:W-:Y:S05]  /*23e0*/  BRA `(.L_x_11989) ;  /* 0x0000000c00107947 */ /* 0x000fea0003800000 */
.L_x_11990:
[----:B------:R-:W0:Y:S02]  /*23f0*/  F2I.FTZ.TRUNC.NTZ R3, R2 ;  /* 0x0000000200037305 */ /* 0x000e24000021f100 */
[----:B0-----:R0:W-:Y:S01]  /*2400*/  STG.E.U16 desc[UR36][R16.64], R3 ;  /* 0x0000000310007986 */ /* 0x0011e2000c101524 */
[----:B------:R-:W-:Y:S05]  /*2410*/  BRA `(.L_x_11989) ;  /* 0x0000000c00047947 */ /* 0x000fea0003800000 */
.L_x_11985:
        /* <DEDUP_REMOVED lines=8> */
.L_x_11993:
[----:B------:R-:W-:-:S05]  /*24a0*/  F2FP.F16.F32.PACK_AB R2, RZ, R2 ;  /* 0x00000002ff02723e */ /* 0x000fca00000000ff */
[----:B------:R0:W-:Y:S01]  /*24b0*/  STG.E.U16 desc[UR36][R16.64], R2 ;  /* 0x0000000210007986 */ /* 0x0001e2000c101524 */
[----:B------:R-:W-:Y:S05]  /*24c0*/  BRA `(.L_x_11989) ;  /* 0x0000000800d87947 */ /* 0x000fea0003800000 */
.L_x_11992:
        /* <DEDUP_REMOVED lines=9> */
.L_x_11995:
[----:B------:R-:W-:-:S04]  /*2560*/  F2FP.F16.F32.PACK_AB R3, RZ, R2 ;  /* 0x00000002ff03723e */ /* 0x000fc800000000ff */
[----:B------:R-:W-:-:S05]  /*2570*/  PRMT R3, R3, 0x5410, RZ ;  /* 0x0000541003037816 */ /* 0x000fca00000000ff */
[----:B------:R0:W-:Y:S01]  /*2580*/  STG.E desc[UR36][R16.64], R3 ;  /* 0x0000000310007986 */ /* 0x0001e2000c101924 */
[----:B------:R-:W-:Y:S05]  /*2590*/  BRA `(.L_x_11989) ;  /* 0x0000000800a47947 */ /* 0x000fea0003800000 */
.L_x_11994:
[----:B------:R-:W-:-:S06]  /*25a0*/  FMUL.FTZ R2, R2, 1 ;  /* 0x3f80000002027820 */ /* 0x000fcc0000410000 */
[----:B------:R-:W0:Y:S02]  /*25b0*/  F2F.F64.F32 R2, R2 ;  /* 0x0000000200027310 */ /* 0x000e240000201800 */
[----:B0-----:R0:W-:Y:S01]  /*25c0*/  STG.E.64 desc[UR36][R16.64], R2 ;  /* 0x0000000210007986 */ /* 0x0011e2000c101b24 */
[----:B------:R-:W-:Y:S05]  /*25d0*/  BRA `(.L_x_11989) ;  /* 0x0000000800947947 */ /* 0x000fea0003800000 */
.L_x_11984:
        /* <DEDUP_REMOVED lines=12> */
.L_x_11998:
[----:B------:R-:W-:Y:S01]  /*26a0*/  FMUL.FTZ R4, R2, 1 ;  /* 0x3f80000002047820 */ /* 0x000fe20000410000 */
[----:B------:R-:W-:-:S05]  /*26b0*/  CS2R R6, SRZ ;  /* 0x0000000000067805 */ /* 0x000fca000001ff00 */
[----:B------:R-:W0:Y:S02]  /*26c0*/  F2F.F64.F32 R4, R4 ;  /* 0x0000000400047310 */ /* 0x000e240000201800 */
[----:B0-----:R0:W-:Y:S01]  /*26d0*/  STG.E.128 desc[UR36][R16.64], R4 ;  /* 0x0000000410007986 */ /* 0x0011e2000c101d24 */
[----:B------:R-:W-:Y:S05]  /*26e0*/  BRA `(.L_x_11989) ;  /* 0x0000000800507947 */ /* 0x000fea0003800000 */
.L_x_11997:
        /* <DEDUP_REMOVED lines=20> */
.L_x_12002:
[----:B------:R-:W-:Y:S05]  /*2830*/  BSYNC B0 ;  /* 0x0000000000007941 */ /* 0x000fea0003800000 */
.L_x_12001:
[----:B------:R-:W-:-:S05]  /*2840*/  LOP3.LUT R5, R0, R5, RZ, 0xfc, !PT ;  /* 0x0000000500057212 */ /* 0x000fca00078efcff */
[----:B------:R0:W-:Y:S01]  /*2850*/  STG.E.U8 desc[UR36][R16.64], R5 ;  /* 0x0000000510007986 */ /* 0x0001e2000c101124 */
[----:B------:R-:W-:Y:S05]  /*2860*/  BRA `(.L_x_11989) ;  /* 0x0000000400f07947 */ /* 0x000fea0003800000 */
.L_x_12000:
        /* <DEDUP_REMOVED lines=12> */
.L_x_12004:
[----:B------:R-:W-:Y:S01]  /*2930*/  IMAD.MOV.U32 R0, RZ, RZ, 0x7f ;  /* 0x0000007fff007424 */ /* 0x000fe200078e00ff */
[----:B------:R-:W-:-:S04]  /*2940*/  ISETP.GT.U32.AND P0, PT, R4, 0x7f800000, PT ;  /* 0x7f8000000400780c */ /* 0x000fc80003f04070 */
[----:B------:R-:W-:-:S09]  /*2950*/  SEL R0, R0, 0x7c, P0 ;  /* 0x0000007c00007807 */ /* 0x000fd20000000000 */
.L_x_12005:
[----:B------:R-:W-:Y:S05]  /*2960*/  BSYNC B0 ;  /* 0x0000000000007941 */ /* 0x000fea0003800000 */
.L_x_12003:
[----:B------:R-:W-:-:S04]  /*2970*/  LOP3.LUT R2, R2, 0x80000000, RZ, 0xc0, !PT ;  /* 0x8000000002027812 */ /* 0x000fc800078ec0ff */
[----:B------:R-:W-:-:S04]  /*2980*/  SHF.R.U32.HI R3, RZ, 0x18, R2 ;  /* 0x00000018ff037819 */ /* 0x000fc80000011602 */
[----:B------:R-:W-:-:S05]  /*2990*/  LOP3.LUT R3, R0, R3, RZ, 0xfc, !PT ;  /* 0x0000000300037212 */ /* 0x000fca00078efcff */
[----:B------:R0:W-:Y:S01]  /*29a0*/  STG.E.U8 desc[UR36][R16.64], R3 ;  /* 0x0000000310007986 */ /* 0x0001e2000c101124 */
[----:B------:R-:W-:Y:S05]  /*29b0*/  BRA `(.L_x_11989) ;  /* 0x00000004009c7947 */ /* 0x000fea0003800000 */
.L_x_11999:
[----:B------:R-:W-:-:S05]  /*29c0*/  F2FP.BF16.F32.PACK_AB R2, RZ, R2 ;  /* 0x00000002ff02723e */ /* 0x000fca00000010ff */
[----:B------:R0:W-:Y:S01]  /*29d0*/  STG.E.U16 desc[UR36][R16.64], R2 ;  /* 0x0000000210007986 */ /* 0x0001e2000c101524 */
[----:B------:R-:W-:Y:S05]  /*29e0*/  BRA `(.L_x_11989) ;  /* 0x0000000400907947 */ /* 0x000fea0003800000 */
.L_x_11996:
        /* <DEDUP_REMOVED lines=11> */
.L_x_12008:
        /* <DEDUP_REMOVED lines=16> */
.L_x_12011:
[----:B------:R-:W-:-:S04]  /*2ba0*/  LOP3.LUT R2, R2, 0x80000000, RZ, 0xc0, !PT ;  /* 0x8000000002027812 */ /* 0x000fc800078ec0ff */
[----:B------:R-:W-:-:S04]  /*2bb0*/  SHF.R.U32.HI R3, RZ, 0x18, R2 ;  /* 0x00000018ff037819 */ /* 0x000fc80000011602 */
[----:B------:R-:W-:-:S04]  /*2bc0*/  LOP3.LUT R0, R0, R3, RZ, 0xfc, !PT ;  /* 0x0000000300007212 */ /* 0x000fc800078efcff */
[----:B------:R-:W-:-:S07]  /*2bd0*/  PRMT R8, R0, 0x7610, R8 ;  /* 0x0000761000087816 */ /* 0x000fce0000000008 */
.L_x_12010:
[----:B------:R-:W-:Y:S05]  /*2be0*/  BSYNC B0 ;  /* 0x0000000000007941 */ /* 0x000fea0003800000 */
.L_x_12009:
[----:B------:R0:W-:Y:S01]  /*2bf0*/  STG.E.U8 desc[UR36][R16.64], R8 ;  /* 0x0000000810007986 */ /* 0x0001e2000c101124 */
[----:B------:R-:W-:Y:S05]  /*2c00*/  BRA `(.L_x_11989) ;  /* 0x0000000400087947 */ /* 0x000fea0003800000 */
.L_x_12007:
        /* <DEDUP_REMOVED lines=16> */
.L_x_12014:
[----:B------:R-:W-:-:S04]  /*2d10*/  LOP3.LUT R2, R2, 0x80000000, RZ, 0xc0, !PT ;  /* 0x8000000002027812 */ /* 0x000fc800078ec0ff */
[----:B------:R-:W-:-:S04]  /*2d20*/  SHF.R.U32.HI R3, RZ, 0x18, R2 ;  /* 0x00000018ff037819 */ /* 0x000fc80000011602 */
[----:B------:R-:W-:-:S04]  /*2d30*/  LOP3.LUT R0, R0, R3, RZ, 0xfc, !PT ;  /* 0x0000000300007212 */ /* 0x000fc800078efcff */
[----:B------:R-:W-:-:S07]  /*2d40*/  PRMT R8, R0, 0x7610, R8 ;  /* 0x0000761000087816 */ /* 0x000fce0000000008 */
.L_x_12013:
[----:B------:R-:W-:Y:S05]  /*2d50*/  BSYNC B0 ;  /* 0x0000000000007941 */ /* 0x000fea0003800000 */
.L_x_12012:
[----:B------:R3:W-:Y:S01]  /*2d60*/  STG.E.U8 desc[UR36][R16.64], R8 ;  /* 0x0000000810007986 */ /* 0x0007e2000c101124 */
[----:B------:R-:W-:Y:S05]  /*2d70*/  BRA `(.L_x_11989) ;  /* 0x0000000000ac7947 */ /* 0x000fea0003800000 */
.L_x_12006:
        /* <DEDUP_REMOVED lines=21> */
.L_x_11988:
        /* <DEDUP_REMOVED lines=16> */
.L_x_12017:
[----:B------:R-:W-:Y:S05]  /*2fd0*/  BRA `(.L_x_11989) ;  /* 0x0000000000147947 */ /* 0x000fea0003800000 */
.L_x_12016:
[----:B------:R-:W0:Y:S02]  /*2fe0*/  F2I.U64.TRUNC R2, R2 ;  /* 0x0000000200027311 */ /* 0x000e24000020d800 */
[----:B0-----:R2:W-:Y:S01]  /*2ff0*/  STG.E.64 desc[UR36][R16.64], R2 ;  /* 0x0000000210007986 */ /* 0x0015e2000c101b24 */
[----:B------:R-:W-:Y:S05]  /*3000*/  BRA `(.L_x_11989) ;  /* 0x0000000000087947 */ /* 0x000fea0003800000 */
.L_x_12015:
[----:B------:R-:W0:Y:S02]  /*3010*/  F2I.FTZ.U32.TRUNC.NTZ R3, R2 ;  /* 0x0000000200037305 */ /* 0x000e24000021f000 */
[----:B0-----:R0:W-:Y:S02]  /*3020*/  STG.E desc[UR36][R16.64], R3 ;  /* 0x0000000310007986 */ /* 0x0011e4000c101924 */
.L_x_11989:
[----:B------:R-:W-:-:S04]  /*3030*/  IMAD R18, R23, 0x200, R18 ;  /* 0x0000020017127824 */ /* 0x000fc800078e0212 */
[----:B------:R-:W-:-:S07]  /*3040*/  VIADD R19, R18, 0x80 ;  /* 0x0000008012137836 */ /* 0x000fce0000000000 */
.L_x_11954:
[----:B------:R-:W-:Y:S05]  /*3050*/  BSYNC B7 ;  /* 0x0000000000077941 */ /* 0x000fea0003800000 */
.L_x_11953:
        /* <DEDUP_REMOVED lines=307> */
.L_x_12020:
        /* <DEDUP_REMOVED lines=22> */
.L_x_12025:
[----:B------:R-:W2:Y:S02]  /*44f0*/  LDG.E.U8 R0, desc[UR36][R2.64] ;  /* 0x0000002402007981 */ /* 0x000ea4000c1e1100 */
[----:B--2---:R-:W-:Y:S01]  /*4500*/  I2FP.F32.U32 R0, R0 ;  /* 0x0000000000007245 */ /* 0x004fe20000201000 */
[----:B------:R-:W-:Y:S06]  /*4510*/  BRA `(.L_x_12027) ;  /* 0x0000000c002c7947 */ /* 0x000fec0003800000 */
.L_x_12024:
        /* <DEDUP_REMOVED lines=9> */
.L_x_12029:
[----:B------:R-:W2:Y:S02]  /*45b0*/  LDG.E R0, desc[UR36][R2.64] ;  /* 0x0000002402007981 */ /* 0x000ea4000c1e1900 */
[----:B--2---:R-:W-:Y:S01]  /*45c0*/  I2FP.F32.S32 R0, R0 ;  /* 0x0000000000007245 */ /* 0x004fe20000201400 */
[----:B------:R-:W-:Y:S06]  /*45d0*/  BRA `(.L_x_12027) ;  /* 0x0000000800fc7947 */ /* 0x000fec0003800000 */
.L_x_12028:
[----:B------:R-:W2:Y:S02]  /*45e0*/  LDG.E.U16 R0, desc[UR36][R2.64] ;  /* 0x0000002402007981 */ /* 0x000ea4000c1e1500 */
[----:B--2---:R-:W1:Y:S01]  /*45f0*/  I2F.S16 R0, R0 ;  /* 0x0000000000007306 */ /* 0x004e620000101400 */
[----:B------:R-:W-:Y:S05]  /*4600*/  BRA `(.L_x_12027) ;  /* 0x0000000800f07947 */ /* 0x000fea0003800000 */
.L_x_12023:
        /* <DEDUP_REMOVED lines=8> */
.L_x_12031:
[----:B------:R-:W2:Y:S02]  /*4690*/  LDG.E.U16 R0, desc[UR36][R2.64] ;  /* 0x0000002402007981 */ /* 0x000ea4000c1e1500 */
[----:B--2---:R-:W-:Y:S01]  /*46a0*/  HADD2.F32 R0, -RZ, R0.H0_H0 ;  /* 0x20000000ff007230 */ /* 0x004fe20000004100 */
[----:B------:R-:W-:Y:S06]  /*46b0*/  BRA `(.L_x_12027) ;  /* 0x0000000800c47947 */ /* 0x000fec0003800000 */
.L_x_12030:
        /* <DEDUP_REMOVED lines=8> */
.L_x_12033:
[----:B------:R-:W2:Y:S02]  /*4740*/  LDG.E.U16 R0, desc[UR36][R2.64] ;  /* 0x0000002402007981 */ /* 0x000ea4000c1e1500 */
[----:B--2---:R-:W-:Y:S01]  /*4750*/  HADD2.F32 R0, -RZ, R0.H0_H0 ;  /* 0x20000000ff007230 */ /* 0x004fe20000004100 */
[----:B------:R-:W-:Y:S06]  /*4760*/  BRA `(.L_x_12027) ;  /* 0x0000000800987947 */ /* 0x000fec0003800000 */
.L_x_12032:
[----:B------:R-:W2:Y:S01]  /*4770*/  LDG.E.64 R2, desc[UR36][R2.64] ;  /* 0x0000002402027981 */ /* 0x000ea2000c1e1b00 */
[----:B------:R-:W-:Y:S01]  /*4780*/  UMOV UR4, 0xf0000000 ;  /* 0xf000000000047882 */ /* 0x000fe20000000000 */
[----:B------:R-:W-:Y:S01]  /*4790*/  UMOV UR5, 0x380fffff ;  /* 0x380fffff00057882 */ /* 0x000fe20000000000 */
[----:B--2---:R-:W0:Y:S01]  /*47a0*/  F2F.F32.F64 R0, R2 ;  /* 0x0000000200007310 */ /* 0x004e220000301000 */
[----:B------:R-:W-:-:S14]  /*47b0*/  DSETP.GEU.AND P0, PT, |R2|, UR4, PT ;  /* 0x0000000402007e2a */ /* 0x000fdc000bf0e200 */
[----:B0-----:R-:W-:Y:S01]  /*47c0*/  @!P0 FMUL R0, R0, 1.175494350822287508e-38 ;  /* 0x0080000000008820 */ /* 0x001fe20000400000 */
[----:B------:R-:W-:Y:S06]  /*47d0*/  BRA `(.L_x_12027) ;  /* 0x00000008007c7947 */ /* 0x000fec0003800000 */
.L_x_12022:
        /* <DEDUP_REMOVED lines=12> */
.L_x_12036:
[----:B------:R-:W2:Y:S01]  /*48a0*/  LDG.E.64 R2, desc[UR36][R2.64] ;  /* 0x0000002402027981 */ /* 0x000ea2000c1e1b00 */
[----:B------:R-:W-:Y:S01]  /*48b0*/  UMOV UR4, 0xf0000000 ;  /* 0xf000000000047882 */ /* 0x000fe20000000000 */
[----:B------:R-:W-:Y:S01]  /*48c0*/  UMOV UR5, 0x380fffff ;  /* 0x380fffff00057882 */ /* 0x000fe20000000000 */
[----:B--2---:R-:W0:Y:S01]  /*48d0*/  F2F.F32.F64 R0, R2 ;  /* 0x0000000200007310 */ /* 0x004e220000301000 */
[----:B------:R-:W-:-:S14]  /*48e0*/  DSETP.GEU.AND P0, PT, |R2|, UR4, PT ;  /* 0x0000000402007e2a */ /* 0x000fdc000bf0e200 */
[----:B0-----:R-:W-:Y:S01]  /*48f0*/  @!P0 FMUL R0, R0, 1.175494350822287508e-38 ;  /* 0x0080000000008820 */ /* 0x001fe20000400000 */
[----:B------:R-:W-:Y:S06]  /*4900*/  BRA `(.L_x_12027) ;  /* 0x0000000800307947 */ /* 0x000fec0003800000 */
.L_x_12035:
        /* <DEDUP_REMOVED lines=26> */
.L_x_12038:
        /* <DEDUP_REMOVED lines=13> */
.L_x_12037:
[----:B------:R-:W2:Y:S02]  /*4b80*/  LDG.E.U16 R0, desc[UR36][R2.64] ;  /* 0x0000002402007981 */ /* 0x000ea4000c1e1500 */
[----:B--2---:R-:W-:Y:S01]  /*4b90*/  IMAD.U32 R0, R0, 0x10000, RZ ;  /* 0x0001000000007824 */ /* 0x004fe200078e00ff */
[----:B------:R-:W-:Y:S06]  /*4ba0*/  BRA `(.L_x_12027) ;  /* 0x0000000400887947 */ /* 0x000fec0003800000 */
.L_x_12034:
        /* <DEDUP_REMOVED lines=11> */
.L_x_12041:
        /* <DEDUP_REMOVED lines=20> */
.L_x_12043:
[----:B------:R-:W-:Y:S05]  /*4da0*/  BSYNC B0 ;  /* 0x0000000000007941 */ /* 0x000fea0003800000 */
.L_x_12042:
[----:B------:R-:W-:Y:S01]  /*4db0*/  LEA R3, R0, 0x3b800000, 0x17 ;  /* 0x3b80000000037811 */ /* 0x000fe200078eb8ff */
[----:B------:R-:W-:-:S05]  /*4dc0*/  IMAD.SHL.U32 R0, R2, 0x100000, RZ ;  /* 0x0010000002007824 */ /* 0x000fca00078e00ff */
[----:B------:R-:W-:Y:S01]  /*4dd0*/  LOP3.LUT R0, R3, R0, R4, 0xfe, !PT ;  /* 0x0000000003007212 */ /* 0x000fe200078efe04 */
[----:B------:R-:W-:Y:S06]  /*4de0*/  BRA `(.L_x_12027) ;  /* 0x0000000000f87947 */ /* 0x000fec0003800000 */
.L_x_12040:
        /* <DEDUP_REMOVED lines=20> */
.L_x_12045:
[----:B------:R-:W-:Y:S05]  /*4f30*/  BSYNC B0 ;  /* 0x0000000000007941 */ /* 0x000fea0003800000 */
.L_x_12044:
[----:B------:R-:W-:Y:S01]  /*4f40*/  LEA R3, R0, 0x37800000, 0x17 ;  /* 0x3780000000037811 */ /* 0x000fe200078eb8ff */
[----:B------:R-:W-:-:S05]  /*4f50*/  IMAD.SHL.U32 R0, R2, 0x200000, RZ ;  /* 0x0020000002007824 */ /* 0x000fca00078e00ff */
[----:B------:R-:W-:Y:S01]  /*4f60*/  LOP3.LUT R0, R3, R0, R4, 0xfe, !PT ;  /* 0x0000000003007212 */ /* 0x000fe200078efe04 */
[----:B------:R-:W-:Y:S06]  /*4f70*/  BRA `(.L_x_12027) ;  /* 0x0000000000947947 */ /* 0x000fec0003800000 */
.L_x_12039:
        /* <DEDUP_REMOVED lines=14> */
.L_x_12026:
        /* <DEDUP_REMOVED lines=16> */
.L_x_12048:
[----:B------:R-:W-:Y:S01]  /*5160*/  IMAD.MOV.U32 R0, RZ, RZ, RZ ;  /* 0x000000ffff007224 */ /* 0x000fe200078e00ff */
[----:B------:R-:W-:Y:S06]  /*5170*/  BRA `(.L_x_12027) ;  /* 0x0000000000147947 */ /* 0x000fec0003800000 */
.L_x_12047:
[----:B------:R-:W2:Y:S02]  /*5180*/  LDG.E.64 R2, desc[UR36][R2.64] ;  /* 0x0000002402027981 */ /* 0x000ea4000c1e1b00 */
[----:B--2---:R0:W1:Y:S01]  /*5190*/  I2F.U64 R0, R2 ;  /* 0x0000000200007312 */ /* 0x0040620000301000 */
[----:B------:R-:W-:Y:S05]  /*51a0*/  BRA `(.L_x_12027) ;  /* 0x0000000000087947 */ /* 0x000fea0003800000 */
.L_x_12046:
[----:B------:R-:W2:Y:S02]  /*51b0*/  LDG.E R0, desc[UR36][R2.64] ;  /* 0x0000002402007981 */ /* 0x000ea4000c1e1900 */
[----:B--2---:R-:W-:-:S07]  /*51c0*/  I2FP.F32.U32 R0, R0 ;  /* 0x0000000000007245 */ /* 0x004fce0000201000 */
.L_x_12027:
[----:B------:R-:W-:Y:S05]  /*51d0*/  BSYNC B6 ;  /* 0x0000000000067941 */ /* 0x000fea0003800000 */
.L_x_12021:
        /* <DEDUP_REMOVED lines=17> */
.L_x_12052:
[----:B------:R-:W0:Y:S02]  /*52f0*/  F2I.S64.TRUNC R2, R2 ;  /* 0x0000000200027311 */ /* 0x000e24000020d900 */
[----:B0-----:R-:W-:-:S05]  /*5300*/  IMAD.MOV.U32 R5, RZ, RZ, R2 ;  /* 0x000000ffff057224 */ /* 0x001fca00078e0002 */
[----:B------:R4:W-:Y:S01]  /*5310*/  STG.E.U8 desc[UR36][R16.64], R5 ;  /* 0x0000000510007986 */ /* 0x0009e2000c101124 */
[----:B------:R-:W-:Y:S05]  /*5320*/  BRA `(.L_x_12054) ;  /* 0x0000000c00407947 */ /* 0x000fea0003800000 */
.L_x_12051:
        /* <DEDUP_REMOVED lines=9> */
.L_x_12056:
[----:B------:R-:W0:Y:S02]  /*53c0*/  F2I.FTZ.TRUNC.NTZ R3, R2 ;  /* 0x0000000200037305 */ /* 0x000e24000021f100 */
[----:B0-----:R2:W-:Y:S01]  /*53d0*/  STG.E desc[UR36][R16.64], R3 ;  /* 0x0000000310007986 */ /* 0x0015e2000c101924 */
[----:B------:R-:W-:Y:S05]  /*53e0*/  BRA `(.L_x_12054) ;  /* 0x0000000c00107947 */ /* 0x000fea0003800000 */
.L_x_12055:
[----:B------:R-:W0:Y:S02]  /*53f0*/  F2I.FTZ.TRUNC.NTZ R3, R2 ;  /* 0x0000000200037305 */ /* 0x000e24000021f100 */
[----:B0-----:R0:W-:Y:S01]  /*5400*/  STG.E.U16 desc[UR36][R16.64], R3 ;  /* 0x0000000310007986 */ /* 0x0011e2000c101524 */
[----:B------:R-:W-:Y:S05]  /*5410*/  BRA `(.L_x_12054) ;  /* 0x0000000c00047947 */ /* 0x000fea0003800000 */
.L_x_12050:
        /* <DEDUP_REMOVED lines=8> */
.L_x_12058:
[----:B------:R-:W-:-:S05]  /*54a0*/  F2FP.F16.F32.PACK_AB R2, RZ, R2 ;  /* 0x00000002ff02723e */ /* 0x000fca00000000ff */
[----:B------:R0:W-:Y:S01]  /*54b0*/  STG.E.U16 desc[UR36][R16.64], R2 ;  /* 0x0000000210007986 */ /* 0x0001e2000c101524 */
[----:B------:R-:W-:Y:S05]  /*54c0*/  BRA `(.L_x_12054) ;  /* 0x0000000800d87947 */ /* 0x000fea0003800000 */
.L_x_12057:
        /* <DEDUP_REMOVED lines=9> */
.L_x_12060:
[----:B------:R-:W-:-:S04]  /*5560*/  F2FP.F16.F32.PACK_AB R3, RZ, R2 ;  /* 0x00000002ff03723e */ /* 0x000fc800000000ff */
[----:B------:R-:W-:-:S05]  /*5570*/  PRMT R3, R3, 0x5410, RZ ;  /* 0x0000541003037816 */ /* 0x000fca00000000ff */
[----:B------:R0:W-:Y:S01]  /*5580*/  STG.E desc[UR36][R16.64], R3 ;  /* 0x0000000310007986 */ /* 0x0001e2000c101924 */
[----:B------:R-:W-:Y:S05]  /*5590*/  BRA `(.L_x_12054) ;  /* 0x0000000800a47947 */ /* 0x000fea0003800000 */
.L_x_12059:
[----:B------:R-:W-:-:S06]  /*55a0*/  FMUL.FTZ R2, R2, 1 ;  /* 0x3f80000002027820 */ /* 0x000fcc0000410000 */
[----:B------:R-:W0:Y:S02]  /*55b0*/  F2F.F64.F32 R2, R2 ;  /* 0x0000000200027310 */ /* 0x000e240000201800 */
[----:B0-----:R0:W-:Y:S01]  /*55c0*/  STG.E.64 desc[UR36][R16.64], R2 ;  /* 0x0000000210007986 */ /* 0x0011e2000c101b24 */
[----:B------:R-:W-:Y:S05]  /*55d0*/  BRA `(.L_x_12054) ;  /* 0x0000000800947947 */ /* 0x000fea0003800000 */
.L_x_12049:
        /* <DEDUP_REMOVED lines=12> */
.L_x_12063:
[----:B------:R-:W-:Y:S01]  /*56a0*/  FMUL.FTZ R4, R2, 1 ;  /* 0x3f80000002047820 */ /* 0x000fe20000410000 */
[----:B------:R-:W-:-:S05]  /*56b0*/  CS2R R6, SRZ ;  /* 0x0000000000067805 */ /* 0x000fca000001ff00 */
[----:B------:R-:W0:Y:S02]  /*56c0*/  F2F.F64.F32 R4, R4 ;  /* 0x0000000400047310 */ /* 0x000e240000201800 */
[----:B0-----:R0:W-:Y:S01]  /*56d0*/  STG.E.128 desc[UR36][R16.64], R4 ;  /* 0x0000000410007986 */ /* 0x0011e2000c101d24 */
[----:B------:R-:W-:Y:S05]  /*56e0*/  BRA `(.L_x_12054) ;  /* 0x0000000800507947 */ /* 0x000fea0003800000 */
.L_x_12062:
        /* <DEDUP_REMOVED lines=20> */
.L_x_12067:
[----:B------:R-:W-:Y:S05]  /*5830*/  BSYNC B0 ;  /* 0x0000000000007941 */ /* 0x000fea0003800000 */
.L_x_12066:
[----:B------:R-:W-:-:S05]  /*5840*/  LOP3.LUT R5, R0, R5, RZ, 0xfc, !PT ;  /* 0x0000000500057212 */ /* 0x000fca00078efcff */
[----:B------:R0:W-:Y:S01]  /*5850*/  STG.E.U8 desc[UR36][R16.64], R5 ;  /* 0x0000000510007986 */ /* 0x0001e2000c101124 */
[----:B------:R-:W-:Y:S05]  /*5860*/  BRA `(.L_x_12054) ;  /* 0x0000000400f07947 */ /* 0x000fea0003800000 */
.L_x_12065:
        /* <DEDUP_REMOVED lines=12> */
.L_x_12069:
[----:B------:R-:W-:Y:S01]  /*5930*/  IMAD.MOV.U32 R0, RZ, RZ, 0x7f ;  /* 0x0000007fff007424 */ /* 0x000fe200078e00ff */
[----:B------:R-:W-:-:S04]  /*5940*/  ISETP.GT.U32.AND P0, PT, R4, 0x7f800000, PT ;  /* 0x7f8000000400780c */ /* 0x000fc80003f04070 */
[----:B------:R-:W-:-:S09]  /*5950*/  SEL R0, R0, 0x7c, P0 ;  /* 0x0000007c00007807 */ /* 0x000fd20000000000 */
.L_x_12070:
[----:B------:R-:W-:Y:S05]  /*5960*/  BSYNC B0 ;  /* 0x0000000000007941 */ /* 0x000fea0003800000 */
.L_x_12068:
[----:B------:R-:W-:-:S04]  /*5970*/  LOP3.LUT R2, R2, 0x80000000, RZ, 0xc0, !PT ;  /* 0x8000000002027812 */ /* 0x000fc800078ec0ff */
[----:B------:R-:W-:-:S04]  /*5980*/  SHF.R.U32.HI R3, RZ, 0x18, R2 ;  /* 0x00000018ff037819 */ /* 0x000fc80000011602 */
[----:B------:R-:W-:-:S05]  /*5990*/  LOP3.LUT R3, R0, R3, RZ, 0xfc, !PT ;  /* 0x0000000300037212 */ /* 0x000fca00078efcff */
[----:B------:R0:W-:Y:S01]  /*59a0*/  STG.E.U8 desc[UR36][R16.64], R3 ;  /* 0x0000000310007986 */ /* 0x0001e2000c101124 */
[----:B------:R-:W-:Y:S05]  /*59b0*/  BRA `(.L_x_12054) ;  /* 0x00000004009c7947 */ /* 0x000fea0003800000 */
.L_x_12064:
[----:B------:R-:W-:-:S05]  /*59c0*/  F2FP.BF16.F32.PACK_AB R2, RZ, R2 ;  /* 0x00000002ff02723e */ /* 0x000fca00000010ff */
[----:B------:R0:W-:Y:S01]  /*59d0*/  STG.E.U16 desc[UR36][R16.64], R2 ;  /* 0x0000000210007986 */ /* 0x0001e2000c101524 */
[----:B------:R-:W-:Y:S05]  /*59e0*/  BRA `(.L_x_12054) ;  /* 0x0000000400907947 */ /* 0x000fea0003800000 */
.L_x_12061:
        /* <DEDUP_REMOVED lines=11> */
.L_x_12073:
        /* <DEDUP_REMOVED lines=16> */
.L_x_12076:
[----:B------:R-:W-:-:S04]  /*5ba0*/  LOP3.LUT R2, R2, 0x80000000, RZ, 0xc0, !PT ;  /* 0x8000000002027812 */ /* 0x000fc800078ec0ff */
[----:B------:R-:W-:-:S04]  /*5bb0*/  SHF.R.U32.HI R3, RZ, 0x18, R2 ;  /* 0x00000018ff037819 */ /* 0x000fc80000011602 */
[----:B------:R-:W-:-:S04]  /*5bc0*/  LOP3.LUT R0, R0, R3, RZ, 0xfc, !PT ;  /* 0x0000000300007212 */ /* 0x000fc800078efcff */
[----:B------:R-:W-:-:S07]  /*5bd0*/  PRMT R8, R0, 0x7610, R8 ;  /* 0x0000761000087816 */ /* 0x000fce0000000008 */
.L_x_12075:
[----:B------:R-:W-:Y:S05]  /*5be0*/  BSYNC B0 ;  /* 0x0000000000007941 */ /* 0x000fea0003800000 */
.L_x_12074:
[----:B------:R0:W-:Y:S01]  /*5bf0*/  STG.E.U8 desc[UR36][R16.64], R8 ;  /* 0x0000000810007986 */ /* 0x0001e2000c101124 */
[----:B------:R-:W-:Y:S05]  /*5c00*/  BRA `(.L_x_12054) ;  /* 0x0000000400087947 */ /* 0x000fea0003800000 */
.L_x_12072:
        /* <DEDUP_REMOVED lines=16> */
.L_x_12079:
[----:B------:R-:W-:-:S04]  /*5d10*/  LOP3.LUT R2, R2, 0x80000000, RZ, 0xc0, !PT ;  /* 0x8000000002027812 */ /* 0x000fc800078ec0ff */
[----:B------:R-:W-:-:S04]  /*5d20*/  SHF.R.U32.HI R3, RZ, 0x18, R2 ;  /* 0x00000018ff037819 */ /* 0x000fc80000011602 */
[----:B------:R-:W-:-:S04]  /*5d30*/  LOP3.LUT R0, R0, R3, RZ, 0xfc, !PT ;  /* 0x0000000300007212 */ /* 0x000fc800078efcff */
[----:B------:R-:W-:-:S07]  /*5d40*/  PRMT R8, R0, 0x7610, R8 ;  /* 0x0000761000087816 */ /* 0x000fce0000000008 */
.L_x_12078:
[----:B------:R-:W-:Y:S05]  /*5d50*/  BSYNC B0 ;  /* 0x0000000000007941 */ /* 0x000fea0003800000 */
.L_x_12077:
[----:B------:R0:W-:Y:S01]  /*5d60*/  STG.E.U8 desc[UR36][R16.64], R8 ;  /* 0x0000000810007986 */ /* 0x0001e2000c101124 */
[----:B------:R-:W-:Y:S05]  /*5d70*/  BRA `(.L_x_12054) ;  /* 0x0000000000ac7947 */ /* 0x000fea0003800000 */
.L_x_12071:
        /* <DEDUP_REMOVED lines=21> */
.L_x_12053:
        /* <DEDUP_REMOVED lines=16> */
.L_x_12082:
[----:B------:R-:W-:Y:S05]  /*5fd0*/  BRA `(.L_x_12054) ;  /* 0x0000000000147947 */ /* 0x000fea0003800000 */
.L_x_12081:
[----:B------:R-:W0:Y:S02]  /*5fe0*/  F2I.U64.TRUNC R2, R2 ;  /* 0x0000000200027311 */ /* 0x000e24000020d800 */
[----:B0-----:R0:W-:Y:S01]  /*5ff0*/  STG.E.64 desc[UR36][R16.64], R2 ;  /* 0x0000000210007986 */ /* 0x0011e2000c101b24 */
[----:B------:R-:W-:Y:S05]  /*6000*/  BRA `(.L_x_12054) ;  /* 0x0000000000087947 */ /* 0x000fea0003800000 */
.L_x_12080:
[----:B------:R-:W0:Y:S02]  /*6010*/  F2I.FTZ.U32.TRUNC.NTZ R3, R2 ;  /* 0x0000000200037305 */ /* 0x000e24000021f000 */
[----:B0-----:R0:W-:Y:S02]  /*6020*/  STG.E desc[UR36][R16.64], R3 ;  /* 0x0000000310007986 */ /* 0x0011e4000c101924 */
.L_x_12054:
[----:B------:R-:W-:-:S07]  /*6030*/  VIADD R19, R19, 0x80 ;  /* 0x0000008013137836 */ /* 0x000fce0000000000 */
.L_x_12019:
[----:B------:R-:W-:Y:S05]  /*6040*/  BSYNC B7 ;  /* 0x0000000000077941 */ /* 0x000fea0003800000 */
.L_x_12018:
        /* <DEDUP_REMOVED lines=307> */
.L_x_12085:
        /* <DEDUP_REMOVED lines=22> */
.L_x_12090:
[----:B------:R-:W2:Y:S02]  /*74e0*/  LDG.E.U8 R0, desc[UR36][R2.64] ;  /* 0x0000002402007981 */ /* 0x000ea4000c1e1100 */
[----:B--2---:R-:W-:Y:S01]  /*74f0*/  I2FP.F32.U32 R0, R0 ;  /* 0x0000000000007245 */ /* 0x004fe20000201000 */
[----:B------:R-:W-:Y:S06]  /*7500*/  BRA `(.L_x_12092) ;  /* 0x0000000c002c7947 */ /* 0x000fec0003800000 */
.L_x_12089:
        /* <DEDUP_REMOVED lines=9> */
.L_x_12094:
[----:B------:R-:W2:Y:S02]  /*75a0*/  LDG.E R0, desc[UR36][R2.64] ;  /* 0x0000002402007981 */ /* 0x000ea4000c1e1900 */
[----:B--2---:R-:W-:Y:S01]  /*75b0*/  I2FP.F32.S32 R0, R0 ;  /* 0x0000000000007245 */ /* 0x004fe20000201400 */
[----:B------:R-:W-:Y:S06]  /*75c0*/  BRA `(.L_x_12092) ;  /* 0x0000000800fc7947 */ /* 0x000fec0003800000 */
.L_x_12093:
[----:B------:R-:W2:Y:S02]  /*75d0*/  LDG.E.U16 R0, desc[UR36][R2.64] ;  /* 0x0000002402007981 */ /* 0x000ea4000c1e1500 */
[----:B--2---:R-:W0:Y:S01]  /*75e0*/  I2F.S16 R0, R0 ;  /* 0x0000000000007306 */ /* 0x004e220000101400 */
[----:B------:R-:W-:Y:S05]  /*75f0*/  BRA `(.L_x_12092) ;  /* 0x0000000800f07947 */ /* 0x000fea0003800000 */
.L_x_12088:
        /* <DEDUP_REMOVED lines=8> */
.L_x_12096:
[----:B------:R-:W2:Y:S02]  /*7680*/  LDG.E.U16 R0, desc[UR36][R2.64] ;  /* 0x0000002402007981 */ /* 0x000ea4000c1e1500 */
[----:B--2---:R-:W-:Y:S01]  /*7690*/  HADD2.F32 R0, -RZ, R0.H0_H0 ;  /* 0x20000000ff007230 */ /* 0x004fe20000004100 */
[----:B------:R-:W-:Y:S06]  /*76a0*/  BRA `(.L_x_12092) ;  /* 0x0000000800c47947 */ /* 0x000fec0003800000 */
.L_x_12095:
        /* <DEDUP_REMOVED lines=8> */
.L_x_12098:
[----:B------:R-:W2:Y:S02]  /*7730*/  LDG.E.U16 R0, desc[UR36][R2.64] ;  /* 0x0000002402007981 */ /* 0x000ea4000c1e1500 */
[----:B--2---:R-:W-:Y:S01]  /*7740*/  HADD2.F32 R0, -RZ, R0.H0_H0 ;  /* 0x20000000ff007230 */ /* 0x004fe20000004100 */
[----:B------:R-:W-:Y:S06]  /*7750*/  BRA `(.L_x_12092) ;  /* 0x0000000800987947 */ /* 0x000fec0003800000 */
.L_x_12097:
[----:B------:R-:W2:Y:S01]  /*7760*/  LDG.E.64 R2, desc[UR36][R2.64] ;  /* 0x0000002402027981 */ /* 0x000ea2000c1e1b00 */
[----:B------:R-:W-:Y:S01]  /*7770*/  UMOV UR4, 0xf0000000 ;  /* 0xf000000000047882 */ /* 0x000fe20000000000 */
[----:B------:R-:W-:Y:S01]  /*7780*/  UMOV UR5, 0x380fffff ;  /* 0x380fffff00057882 */ /* 0x000fe20000000000 */
[----:B--2---:R-:W0:Y:S01]  /*7790*/  F2F.F32.F64 R0, R2 ;  /* 0x0000000200007310 */ /* 0x004e220000301000 */
[----:B------:R-:W-:-:S14]  /*77a0*/  DSETP.GEU.AND P0, PT, |R2|, UR4, PT ;  /* 0x0000000402007e2a */ /* 0x000fdc000bf0e200 */
[----:B0-----:R-:W-:Y:S01]  /*77b0*/  @!P0 FMUL R0, R0, 1.175494350822287508e-38 ;  /* 0x0080000000008820 */ /* 0x001fe20000400000 */
[----:B------:R-:W-:Y:S06]  /*77c0*/  BRA `(.L_x_12092) ;  /* 0x00000008007c7947 */ /* 0x000fec0003800000 */
.L_x_12087:
        /* <DEDUP_REMOVED lines=12> */
.L_x_12101:
[----:B------:R-:W2:Y:S01]  /*7890*/  LDG.E.64 R2, desc[UR36][R2.64] ;  /* 0x0000002402027981 */ /* 0x000ea2000c1e1b00 */
[----:B------:R-:W-:Y:S01]  /*78a0*/  UMOV UR4, 0xf0000000 ;  /* 0xf000000000047882 */ /* 0x000fe20000000000 */
[----:B------:R-:W-:Y:S01]  /*78b0*/  UMOV UR5, 0x380fffff ;  /* 0x380fffff00057882 */ /* 0x000fe20000000000 */
[----:B--2---:R-:W0:Y:S01]  /*78c0*/  F2F.F32.F64 R0, R2 ;  /* 0x0000000200007310 */ /* 0x004e220000301000 */
[----:B------:R-:W-:-:S14]  /*78d0*/  DSETP.GEU.AND P0, PT, |R2|, UR4, PT ;  /* 0x0000000402007e2a */ /* 0x000fdc000bf0e200 */
[----:B0-----:R-:W-:Y:S01]  /*78e0*/  @!P0 FMUL R0, R0, 1.175494350822287508e-38 ;  /* 0x0080000000008820 */ /* 0x001fe20000400000 */
[----:B------:R-:W-:Y:S06]  /*78f0*/  BRA `(.L_x_12092) ;  /* 0x0000000800307947 */ /* 0x000fec0003800000 */
.L_x_12100:
        /* <DEDUP_REMOVED lines=26> */
.L_x_12103:
        /* <DEDUP_REMOVED lines=13> */
.L_x_12102:
[----:B------:R-:W2:Y:S02]  /*7b70*/  LDG.E.U16 R0, desc[UR36][R2.64] ;  /* 0x0000002402007981 */ /* 0x000ea4000c1e1500 */
[----:B--2---:R-:W-:Y:S01]  /*7b80*/  IMAD.U32 R0, R0, 0x10000, RZ ;  /* 0x0001000000007824 */ /* 0x004fe200078e00ff */
[----:B------:R-:W-:Y:S06]  /*7b90*/  BRA `(.L_x_12092) ;  /* 0x0000000400887947 */ /* 0x000fec0003800000 */
.L_x_12099:
        /* <DEDUP_REMOVED lines=11> */
.L_x_12106:
        /* <DEDUP_REMOVED lines=20> */
.L_x_12108:
[----:B------:R-:W-:Y:S05]  /*7d90*/  BSYNC B0 ;  /* 0x0000000000007941 */ /* 0x000fea0003800000 */
.L_x_12107:
[----:B------:R-:W-:Y:S01]  /*7da0*/  LEA R3, R0, 0x3b800000, 0x17 ;  /* 0x3b80000000037811 */ /* 0x000fe200078eb8ff */
[----:B------:R-:W-:-:S05]  /*7db0*/  IMAD.SHL.U32 R0, R2, 0x100000, RZ ;  /* 0x0010000002007824 */ /* 0x000fca00078e00ff */
[----:B------:R-:W-:Y:S01]  /*7dc0*/  LOP3.LUT R0, R3, R0, R4, 0xfe, !PT ;  /* 0x0000000003007212 */ /* 0x000fe200078efe04 */
[----:B------:R-:W-:Y:S06]  /*7dd0*/  BRA `(.L_x_12092) ;  /* 0x0000000000f87947 */ /* 0x000fec0003800000 */
.L_x_12105:
        /* <DEDUP_REMOVED lines=20> */
.L_x_12110:
[----:B------:R-:W-:Y:S05]  /*7f20*/  BSYNC B0 ;  /* 0x0000000000007941 */ /* 0x000fea0003800000 */
.L_x_12109:
[----:B------:R-:W-:Y:S01]  /*7f30*/  LEA R3, R0, 0x37800000, 0x17 ;  /* 0x3780000000037811 */ /* 0x000fe200078eb8ff */
[----:B------:R-:W-:-:S05]  /*7f40*/  IMAD.SHL.U32 R0, R2, 0x200000, RZ ;  /* 0x0020000002007824 */ /* 0x000fca00078e00ff */
[----:B------:R-:W-:Y:S01]  /*7f50*/  LOP3.LUT R0, R3, R0, R4, 0xfe, !PT ;  /* 0x0000000003007212 */ /* 0x000fe200078efe04 */
[----:B------:R-:W-:Y:S06]  /*7f60*/  BRA `(.L_x_12092) ;  /* 0x0000000000947947 */ /* 0x000fec0003800000 */
.L_x_12104:
        /* <DEDUP_REMOVED lines=14> */
.L_x_12091:
        /* <DEDUP_REMOVED lines=16> */
.L_x_12113:
[----:B------:R-:W-:Y:S01]  /*8150*/  IMAD.MOV.U32 R0, RZ, RZ, RZ ;  /* 0x000000ffff007224 */ /* 0x000fe200078e00ff */
[----:B------:R-:W-:Y:S06]  /*8160*/  BRA `(.L_x_12092) ;  /* 0x0000000000147947 */ /* 0x000fec0003800000 */
.L_x_12112:
[----:B------:R-:W2:Y:S02]  /*8170*/  LDG.E.64 R2, desc[UR36][R2.64] ;  /* 0x0000002402027981 */ /* 0x000ea4000c1e1b00 */
[----:B--2---:R0:W1:Y:S01]  /*8180*/  I2F.U64 R0, R2 ;  /* 0x0000000200007312 */ /* 0x0040620000301000 */
[----:B------:R-:W-:Y:S05]  /*8190*/  BRA `(.L_x_12092) ;  /* 0x0000000000087947 */ /* 0x000fea0003800000 */
.L_x_12111:
[----:B------:R-:W2:Y:S02]  /*81a0*/  LDG.E R0, desc[UR36][R2.64] ;  /* 0x0000002402007981 */ /* 0x000ea4000c1e1900 */
[----:B--2---:R-:W-:-:S07]  /*81b0*/  I2FP.F32.U32 R0, R0 ;  /* 0x0000000000007245 */ /* 0x004fce0000201000 */
.L_x_12092:
[----:B------:R-:W-:Y:S05]  /*81c0*/  BSYNC B6 ;  /* 0x0000000000067941 */ /* 0x000fea0003800000 */
.L_x_12086:
        /* <DEDUP_REMOVED lines=17> */
.L_x_12117:
[----:B------:R-:W0:Y:S02]  /*82e0*/  F2I.S64.TRUNC R2, R2 ;  /* 0x0000000200027311 */ /* 0x000e24000020d900 */
[----:B0-----:R-:W-:-:S05]  /*82f0*/  IMAD.MOV.U32 R5, RZ, RZ, R2 ;  /* 0x000000ffff057224 */ /* 0x001fca00078e0002 */
[----:B------:R0:W-:Y:S01]  /*8300*/  STG.E.U8 desc[UR36][R16.64], R5 ;  /* 0x0000000510007986 */ /* 0x0001e2000c101124 */
[----:B------:R-:W-:Y:S05]  /*8310*/  BRA `(.L_x_12119) ;  /* 0x0000000c00407947 */ /* 0x000fea0003800000 */
.L_x_12116:
        /* <DEDUP_REMOVED lines=9> */
.L_x_12121:
[----:B------:R-:W0:Y:S02]  /*83b0*/  F2I.FTZ.TRUNC.NTZ R3, R2 ;  /* 0x0000000200037305 */ /* 0x000e24000021f100 */
[----:B0-----:R0:W-:Y:S01]  /*83c0*/  STG.E desc[UR36][R16.64], R3 ;  /* 0x0000000310007986 */ /* 0x0011e2000c101924 */
[----:B------:R-:W-:Y:S05]  /*83d0*/  BRA `(.L_x_12119) ;  /* 0x0000000c00107947 */ /* 0x000fea0003800000 */
.L_x_12120:
[----:B------:R-:W0:Y:S02]  /*83e0*/  F2I.FTZ.TRUNC.NTZ R3, R2 ;  /* 0x0000000200037305 */ /* 0x000e24000021f100 */
[----:B0-----:R0:W-:Y:S01]  /*83f0*/  STG.E.U16 desc[UR36][R16.64], R3 ;  /* 0x0000000310007986 */ /* 0x0011e2000c101524 */
[----:B------:R-:W-:Y:S05]  /*8400*/  BRA `(.L_x_12119) ;  /* 0x0000000c00047947 */ /* 0x000fea0003800000 */
.L_x_12115:
        /* <DEDUP_REMOVED lines=8> */
.L_x_12123:
[----:B------:R-:W-:-:S05]  /*8490*/  F2FP.F16.F32.PACK_AB R2, RZ, R2 ;  /* 0x00000002ff02723e */ /* 0x000fca00000000ff */
[----:B------:R0:W-:Y:S01]  /*84a0*/  STG.E.U16 desc[UR36][R16.64], R2 ;  /* 0x0000000210007986 */ /* 0x0001e2000c101524 */
[----:B------:R-:W-:Y:S05]  /*84b0*/  BRA `(.L_x_12119) ;  /* 0x0000000800d87947 */ /* 0x000fea0003800000 */
.L_x_12122:
        /* <DEDUP_REMOVED lines=9> */
.L_x_12125:
[----:B------:R-:W-:-:S04]  /*8550*/  F2FP.F16.F32.PACK_AB R3, RZ, R2 ;  /* 0x00000002ff03723e */ /* 0x000fc800000000ff */
[----:B------:R-:W-:-:S05]  /*8560*/  PRMT R3, R3, 0x5410, RZ ;  /* 0x0000541003037816 */ /* 0x000fca00000000ff */
[----:B------:R0:W-:Y:S01]  /*8570*/  STG.E desc[UR36][R16.64], R3 ;  /* 0x0000000310007986 */ /* 0x0001e2000c101924 */
[----:B------:R-:W-:Y:S05]  /*8580*/  BRA `(.L_x_12119) ;  /* 0x0000000800a47947 */ /* 0x000fea0003800000 */
.L_x_12124:
[----:B------:R-:W-:-:S06]  /*8590*/  FMUL.FTZ R2, R2, 1 ;  /* 0x3f80000002027820 */ /* 0x000fcc0000410000 */
[----:B------:R-:W0:Y:S02]  /*85a0*/  F2F.F64.F32 R2, R2 ;  /* 0x0000000200027310 */ /* 0x000e240000201800 */
[----:B0-----:R0:W-:Y:S01]  /*85b0*/  STG.E.64 desc[UR36][R16.64], R2 ;  /* 0x0000000210007986 */ /* 0x0011e2000c101b24 */
[----:B------:R-:W-:Y:S05]  /*85c0*/  BRA `(.L_x_12119) ;  /* 0x0000000800947947 */ /* 0x000fea0003800000 */
.L_x_12114:
        /* <DEDUP_REMOVED lines=12> */
.L_x_12128:
[----:B------:R-:W-:Y:S01]  /*8690*/  FMUL.FTZ R4, R2, 1 ;  /* 0x3f80000002047820 */ /* 0x000fe20000410000 */
[----:B------:R-:W-:-:S05]  /*86a0*/  CS2R R6, SRZ ;  /* 0x0000000000067805 */ /* 0x000fca000001ff00 */
[----:B------:R-:W0:Y:S02]  /*86b0*/  F2F.F64.F32 R4, R4 ;  /* 0x0000000400047310 */ /* 0x000e240000201800 */
[----:B0-----:R0:W-:Y:S01]  /*86c0*/  STG.E.128 desc[UR36][R16.64], R4 ;  /* 0x0000000410007986 */ /* 0x0011e2000c101d24 */
[----:B------:R-:W-:Y:S05]  /*86d0*/  BRA `(.L_x_12119) ;  /* 0x0000000800507947 */ /* 0x000fea0003800000 */
.L_x_12127:
        /* <DEDUP_REMOVED lines=20> */
.L_x_12132:
[----:B------:R-:W-:Y:S05]  /*8820*/  BSYNC B0 ;  /* 0x0000000000007941 */ /* 0x000fea0003800000 */
.L_x_12131:
[----:B------:R-:W-:-:S05]  /*8830*/  LOP3.LUT R5, R0, R5, RZ, 0xfc, !PT ;  /* 0x0000000500057212 */ /* 0x000fca00078efcff */
[----:B------:R0:W-:Y:S01]  /*8840*/  STG.E.U8 desc[UR36][R16.64], R5 ;  /* 0x0000000510007986 */ /* 0x0001e2000c101124 */
[----:B------:R-:W-:Y:S05]  /*8850*/  BRA `(.L_x_12119) ;  /* 0x0000000400f07947 */ /* 0x000fea0003800000 */
.L_x_12130:
        /* <DEDUP_REMOVED lines=12> */
.L_x_12134:
[----:B------:R-:W-:Y:S01]  /*8920*/  IMAD.MOV.U32 R0, RZ, RZ, 0x7f ;  /* 0x0000007fff007424 */ /* 0x000fe200078e00ff */
[----:B------:R-:W-:-:S04]  /*8930*/  ISETP.GT.U32.AND P0, PT, R4, 0x7f800000, PT ;  /* 0x7f8000000400780c */ /* 0x000fc80003f04070 */
[----:B------:R-:W-:-:S09]  /*8940*/  SEL R0, R0, 0x7c, P0 ;  /* 0x0000007c00007807 */ /* 0x000fd20000000000 */
.L_x_12135:
[----:B------:R-:W-:Y:S05]  /*8950*/  BSYNC B0 ;  /* 0x0000000000007941 */ /* 0x000fea0003800000 */
.L_x_12133:
[----:B------:R-:W-:-:S04]  /*8960*/  LOP3.LUT R2, R2, 0x80000000, RZ, 0xc0, !PT ;  /* 0x8000000002027812 */ /* 0x000fc800078ec0ff */
[----:B------:R-:W-:-:S04]  /*8970*/  SHF.R.U32.HI R3, RZ, 0x18, R2 ;  /* 0x00000018ff037819 */ /* 0x000fc80000011602 */
[----:B------:R-:W-:-:S05]  /*8980*/  LOP3.LUT R3, R0, R3, RZ, 0xfc, !PT ;  /* 0x0000000300037212 */ /* 0x000fca00078efcff */
[----:B------:R0:W-:Y:S01]  /*8990*/  STG.E.U8 desc[UR36][R16.64], R3 ;  /* 0x0000000310007986 */ /* 0x0001e2000c101124 */
[----:B------:R-:W-:Y:S05]  /*89a0*/  BRA `(.L_x_12119) ;  /* 0x00000004009c7947 */ /* 0x000fea0003800000 */
.L_x_12129:
[----:B------:R-:W-:-:S05]  /*89b0*/  F2FP.BF16.F32.PACK_AB R2, RZ, R2 ;  /* 0x00000002ff02723e */ /* 0x000fca00000010ff */
[----:B------:R0:W-:Y:S01]  /*89c0*/  STG.E.U16 desc[UR36][R16.64], R2 ;  /* 0x0000000210007986 */ /* 0x0001e2000c101524 */
[----:B------:R-:W-:Y:S05]  /*89d0*/  BRA `(.L_x_12119) ;  /* 0x0000000400907947 */ /* 0x000fea0003800000 */
.L_x_12126:
        /* <DEDUP_REMOVED lines=11> */
.L_x_12138:
        /* <DEDUP_REMOVED lines=16> */
.L_x_12141:
[----:B------:R-:W-:-:S04]  /*8b90*/  LOP3.LUT R2, R2, 0x80000000, RZ, 0xc0, !PT ;  /* 0x8000000002027812 */ /* 0x000fc800078ec0ff */
[----:B------:R-:W-:-:S04]  /*8ba0*/  SHF.R.U32.HI R3, RZ, 0x18, R2 ;  /* 0x00000018ff037819 */ /* 0x000fc80000011602 */
[----:B------:R-:W-:-:S04]  /*8bb0*/  LOP3.LUT R0, R0, R3, RZ, 0xfc, !PT ;  /* 0x0000000300007212 */ /* 0x000fc800078efcff */
[----:B------:R-:W-:-:S07]  /*8bc0*/  PRMT R8, R0, 0x7610, R8 ;  /* 0x0000761000087816 */ /* 0x000fce0000000008 */
.L_x_12140:
[----:B------:R-:W-:Y:S05]  /*8bd0*/  BSYNC B0 ;  /* 0x0000000000007941 */ /* 0x000fea0003800000 */
.L_x_12139:
[----:B------:R3:W-:Y:S01]  /*8be0*/  STG.E.U8 desc[UR36][R16.64], R8 ;  /* 0x0000000810007986 */ /* 0x0007e2000c101124 */
[----:B------:R-:W-:Y:S05]  /*8bf0*/  BRA `(.L_x_12119) ;  /* 0x0000000400087947 */ /* 0x000fea0003800000 */
.L_x_12137:
        /* <DEDUP_REMOVED lines=16> */
.L_x_12144:
[----:B------:R-:W-:-:S04]  /*8d00*/  LOP3.LUT R2, R2, 0x80000000, RZ, 0xc0, !PT ;  /* 0x8000000002027812 */ /* 0x000fc800078ec0ff */
[----:B------:R-:W-:-:S04]  /*8d10*/  SHF.R.U32.HI R3, RZ, 0x18, R2 ;  /* 0x00000018ff037819 */ /* 0x000fc80000011602 */
[----:B------:R-:W-:-:S04]  /*8d20*/  LOP3.LUT R0, R0, R3, RZ, 0xfc, !PT ;  /* 0x0000000300007212 */ /* 0x000fc800078efcff */
[----:B------:R-:W-:-:S07]  /*8d30*/  PRMT R8, R0, 0x7610, R8 ;  /* 0x0000761000087816 */ /* 0x000fce0000000008 */
.L_x_12143:
[----:B------:R-:W-:Y:S05]  /*8d40*/  BSYNC B0 ;  /* 0x0000000000007941 */ /* 0x000fea0003800000 */
.L_x_12142:
[----:B------:R0:W-:Y:S01]  /*8d50*/  STG.E.U8 desc[UR36][R16.64], R8 ;  /* 0x0000000810007986 */ /* 0x0001e2000c101124 */
[----:B------:R-:W-:Y:S05]  /*8d60*/  BRA `(.L_x_12119) ;  /* 0x0000000000ac7947 */ /* 0x000fea0003800000 */
.L_x_12136:
        /* <DEDUP_REMOVED lines=21> */
.L_x_12118:
        /* <DEDUP_REMOVED lines=16> */
.L_x_12147:
[----:B------:R-:W-:Y:S05]  /*8fc0*/  BRA `(.L_x_12119) ;  /* 0x0000000000147947 */ /* 0x000fea0003800000 */
.L_x_12146:
[----:B------:R-:W0:Y:S02]  /*8fd0*/  F2I.U64.TRUNC R2, R2 ;  /* 0x0000000200027311 */ /* 0x000e24000020d800 */
[----:B0-----:R2:W-:Y:S01]  /*8fe0*/  STG.E.64 desc[UR36][R16.64], R2 ;  /* 0x0000000210007986 */ /* 0x0015e2000c101b24 */
[----:B------:R-:W-:Y:S05]  /*8ff0*/  BRA `(.L_x_12119) ;  /* 0x0000000000087947 */ /* 0x000fea0003800000 */
.L_x_12145:
[----:B------:R-:W0:Y:S02]  /*9000*/  F2I.FTZ.U32.TRUNC.NTZ R3, R2 ;  /* 0x0000000200037305 */ /* 0x000e24000021f000 */
[----:B0-----:R0:W-:Y:S02]  /*9010*/  STG.E desc[UR36][R16.64], R3 ;  /* 0x0000000310007986 */ /* 0x0011e4000c101924 */
.L_x_12119:
[----:B------:R-:W-:-:S07]  /*9020*/  VIADD R19, R19, 0x80 ;  /* 0x0000008013137836 */ /* 0x000fce0000000000 */
.L_x_12084:
[----:B------:R-:W-:Y:S05]  /*9030*/  BSYNC B7 ;  /* 0x0000000000077941 */ /* 0x000fea0003800000 */
.L_x_12083:
        /* <DEDUP_REMOVED lines=306> */
.L_x_12148:
        /* <DEDUP_REMOVED lines=22> */
.L_x_12153:
[----:B------:R-:W2:Y:S02]  /*a4c0*/  LDG.E.U8 R0, desc[UR36][R2.64] ;  /* 0x0000002402007981 */ /* 0x000ea4000c1e1100 */
[----:B--2---:R-:W-:Y:S01]  /*a4d0*/  I2FP.F32.U32 R0, R0 ;  /* 0x0000000000007245 */ /* 0x004fe20000201000 */
[----:B------:R-:W-:Y:S06]  /*a4e0*/  BRA `(.L_x_12155) ;  /* 0x0000000c002c7947 */ /* 0x000fec0003800000 */
.L_x_12152:
        /* <DEDUP_REMOVED lines=9> */
.L_x_12157:
[----:B------:R-:W2:Y:S02]  /*a580*/  LDG.E R0, desc[UR36][R2.64] ;  /* 0x0000002402007981 */ /* 0x000ea4000c1e1900 */
[----:B--2---:R-:W-:Y:S01]  /*a590*/  I2FP.F32.S32 R0, R0 ;  /* 0x0000000000007245 */ /* 0x004fe20000201400 */
[----:B------:R-:W-:Y:S06]  /*a5a0*/  BRA `(.L_x_12155) ;  /* 0x0000000800fc7947 */ /* 0x000fec0003800000 */
.L_x_12156:
[----:B------:R-:W2:Y:S02]  /*a5b0*/  LDG.E.U16 R0, desc[UR36][R2.64] ;  /* 0x0000002402007981 */ /* 0x000ea4000c1e1500 */
[----:B--2---:R-:W0:Y:S01]  /*a5c0*/  I2F.S16 R0, R0 ;  /* 0x0000000000007306 */ /* 0x004e220000101400 */
[----:B------:R-:W-:Y:S05]  /*a5d0*/  BRA `(.L_x_12155) ;  /* 0x0000000800f07947 */ /* 0x000fea0003800000 */
.L_x_12151:
        /* <DEDUP_REMOVED lines=8> */
.L_x_12159:
[----:B------:R-:W2:Y:S02]  /*a660*/  LDG.E.U16 R0, desc[UR36][R2.64] ;  /* 0x0000002402007981 */ /* 0x000ea4000c1e1500 */
[----:B--2---:R-:W-:Y:S01]  /*a670*/  HADD2.F32 R0, -RZ, R0.H0_H0 ;  /* 0x20000000ff007230 */ /* 0x004fe20000004100 */
[----:B------:R-:W-:Y:S06]  /*a680*/  BRA `(.L_x_12155) ;  /* 0x0000000800c47947 */ /* 0x000fec0003800000 */
.L_x_12158:
        /* <DEDUP_REMOVED lines=8> */
.L_x_12161:
[----:B------:R-:W2:Y:S02]  /*a710*/  LDG.E.U16 R0, desc[UR36][R2.64] ;  /* 0x0000002402007981 */ /* 0x000ea4000c1e1500 */
[----:B--2---:R-:W-:Y:S01]  /*a720*/  HADD2.F32 R0, -RZ, R0.H0_H0 ;  /* 0x20000000ff007230 */ /* 0x004fe20000004100 */
[----:B------:R-:W-:Y:S06]  /*a730*/  BRA `(.L_x_12155) ;  /* 0x0000000800987947 */ /* 0x000fec0003800000 */
.L_x_12160:
[----:B------:R-:W2:Y:S01]  /*a740*/  LDG.E.64 R2, desc[UR36][R2.64] ;  /* 0x0000002402027981 */ /* 0x000ea2000c1e1b00 */
[----:B------:R-:W-:Y:S01]  /*a750*/  UMOV UR4, 0xf0000000 ;  /* 0xf000000000047882 */ /* 0x000fe20000000000 */
[----:B------:R-:W-:Y:S01]  /*a760*/  UMOV UR5, 0x380fffff ;  /* 0x380fffff00057882 */ /* 0x000fe20000000000 */
[----:B--2---:R-:W0:Y:S01]  /*a770*/  F2F.F32.F64 R0, R2 ;  /* 0x0000000200007310 */ /* 0x004e220000301000 */
[----:B------:R-:W-:-:S14]  /*a780*/  DSETP.GEU.AND P0, PT, |R2|, UR4, PT ;  /* 0x0000000402007e2a */ /* 0x000fdc000bf0e200 */
[----:B0-----:R-:W-:Y:S01]  /*a790*/  @!P0 FMUL R0, R0, 1.175494350822287508e-38 ;  /* 0x0080000000008820 */ /* 0x001fe20000400000 */
[----:B------:R-:W-:Y:S06]  /*a7a0*/  BRA `(.L_x_12155) ;  /* 0x00000008007c7947 */ /* 0x000fec0003800000 */
.L_x_12150:
        /* <DEDUP_REMOVED lines=12> */
.L_x_12164:
[----:B------:R-:W2:Y:S01]  /*a870*/  LDG.E.64 R2, desc[UR36][R2.64] ;  /* 0x0000002402027981 */ /* 0x000ea2000c1e1b00 */
[----:B------:R-:W-:Y:S01]  /*a880*/  UMOV UR4, 0xf0000000 ;  /* 0xf000000000047882 */ /* 0x000fe20000000000 */
[----:B------:R-:W-:Y:S01]  /*a890*/  UMOV UR5, 0x380fffff ;  /* 0x380fffff00057882 */ /* 0x000fe20000000000 */
[----:B--2---:R-:W0:Y:S01]  /*a8a0*/  F2F.F32.F64 R0, R2 ;  /* 0x0000000200007310 */ /* 0x004e220000301000 */
[----:B------:R-:W-:-:S14]  /*a8b0*/  DSETP.GEU.AND P0, PT, |R2|, UR4, PT ;  /* 0x0000000402007e2a */ /* 0x000fdc000bf0e200 */
[----:B0-----:R-:W-:Y:S01]  /*a8c0*/  @!P0 FMUL R0, R0, 1.175494350822287508e-38 ;  /* 0x0080000000008820 */ /* 0x001fe20000400000 */
[----:B------:R-:W-:Y:S06]  /*a8d0*/  BRA `(.L_x_12155) ;  /* 0x0000000800307947 */ /* 0x000fec0003800000 */
.L_x_12163:
        /* <DEDUP_REMOVED lines=26> */
.L_x_12166:
        /* <DEDUP_REMOVED lines=13> */
.L_x_12165:
[----:B------:R-:W2:Y:S02]  /*ab50*/  LDG.E.U16 R0, desc[UR36][R2.64] ;  /* 0x0000002402007981 */ /* 0x000ea4000c1e1500 */
[----:B--2---:R-:W-:Y:S01]  /*ab60*/  IMAD.U32 R0, R0, 0x10000, RZ ;  /* 0x0001000000007824 */ /* 0x004fe200078e00ff */
[----:B------:R-:W-:Y:S06]  /*ab70*/  BRA `(.L_x_12155) ;  /* 0x0000000400887947 */ /* 0x000fec0003800000 */
.L_x_12162:
        /* <DEDUP_REMOVED lines=11> */
.L_x_12169:
        /* <DEDUP_REMOVED lines=20> */
.L_x_12171:
[----:B------:R-:W-:Y:S05]  /*ad70*/  BSYNC B0 ;  /* 0x0000000000007941 */ /* 0x000fea0003800000 */
.L_x_12170:
[----:B------:R-:W-:Y:S01]  /*ad80*/  LEA R3, R0, 0x3b800000, 0x17 ;  /* 0x3b80000000037811 */ /* 0x000fe200078eb8ff */
[----:B------:R-:W-:-:S05]  /*ad90*/  IMAD.SHL.U32 R0, R2, 0x100000, RZ ;  /* 0x0010000002007824 */ /* 0x000fca00078e00ff */
[----:B------:R-:W-:Y:S01]  /*ada0*/  LOP3.LUT R0, R3, R0, R4, 0xfe, !PT ;  /* 0x0000000003007212 */ /* 0x000fe200078efe04 */
[----:B------:R-:W-:Y:S06]  /*adb0*/  BRA `(.L_x_12155) ;  /* 0x0000000000f87947 */ /* 0x000fec0003800000 */
.L_x_12168:
        /* <DEDUP_REMOVED lines=20> */
.L_x_12173:
[----:B------:R-:W-:Y:S05]  /*af00*/  BSYNC B0 ;  /* 0x0000000000007941 */ /* 0x000fea0003800000 */
.L_x_12172:
[----:B------:R-:W-:Y:S01]  /*af10*/  LEA R3, R0, 0x37800000, 0x17 ;  /* 0x3780000000037811 */ /* 0x000fe200078eb8ff */
[----:B------:R-:W-:-:S05]  /*af20*/  IMAD.SHL.U32 R0, R2, 0x200000, RZ ;  /* 0x0020000002007824 */ /* 0x000fca00078e00ff */
[----:B------:R-:W-:Y:S01]  /*af30*/  LOP3.LUT R0, R3, R0, R4, 0xfe, !PT ;  /* 0x0000000003007212 */ /* 0x000fe200078efe04 */
[----:B------:R-:W-:Y:S06]  /*af40*/  BRA `(.L_x_12155) ;  /* 0x0000000000947947 */ /* 0x000fec0003800000 */
.L_x_12167:
        /* <DEDUP_REMOVED lines=14> */
.L_x_12154:
        /* <DEDUP_REMOVED lines=16> */
.L_x_12176:
[----:B------:R-:W-:Y:S01]  /*b130*/  IMAD.MOV.U32 R0, RZ, RZ, RZ ;  /* 0x000000ffff007224 */ /* 0x000fe200078e00ff */
[----:B------:R-:W-:Y:S06]  /*b140*/  BRA `(.L_x_12155) ;  /* 0x0000000000147947 */ /* 0x000fec0003800000 */
.L_x_12175:
[----:B------:R-:W2:Y:S02]  /*b150*/  LDG.E.64 R2, desc[UR36][R2.64] ;  /* 0x0000002402027981 */ /* 0x000ea4000c1e1b00 */
[----:B--2---:R0:W1:Y:S01]  /*b160*/  I2F.U64 R0, R2 ;  /* 0x0000000200007312 */ /* 0x0040620000301000 */
[----:B------:R-:W-:Y:S05]  /*b170*/  BRA `(.L_x_12155) ;  /* 0x0000000000087947 */ /* 0x000fea0003800000 */
.L_x_12174:
[----:B------:R-:W2:Y:S02]  /*b180*/  LDG.E R0, desc[UR36][R2.64] ;  /* 0x0000002402007981 */ /* 0x000ea4000c1e1900 */
[----:B--2---:R-:W-:-:S07]  /*b190*/  I2FP.F32.U32 R0, R0 ;  /* 0x0000000000007245 */ /* 0x004fce0000201000 */
.L_x_12155:
[----:B------:R-:W-:Y:S05]  /*b1a0*/  BSYNC B6 ;  /* 0x0000000000067941 */ /* 0x000fea0003800000 */
.L_x_12149:
        /* <DEDUP_REMOVED lines=17> */
.L_x_12180:
[----:B------:R-:W0:Y:S02]  /*b2c0*/  F2I.S64.TRUNC R2, R2 ;  /* 0x0000000200027311 */ /* 0x000e24000020d900 */
[----:B0-----:R-:W-:-:S05]  /*b2d0*/  IMAD.MOV.U32 R5, RZ, RZ, R2 ;  /* 0x000000ffff057224 */ /* 0x001fca00078e0002 */
[----:B------:R-:W-:Y:S01]  /*b2e0*/  STG.E.U8 desc[UR36][R16.64], R5 ;  /* 0x0000000510007986 */ /* 0x000fe2000c101124 */
[----:B------:R-:W-:Y:S05]  /*b2f0*/  EXIT ;  /* 0x000000000000794d */ /* 0x000fea0003800000 */
.L_x_12179:
        /* <DEDUP_REMOVED lines=9> */
.L_x_12183:
[----:B------:R-:W0:Y:S02]  /*b390*/  F2I.FTZ.TRUNC.NTZ R3, R2 ;  /* 0x0000000200037305 */ /* 0x000e24000021f100 */
[----:B0-----:R-:W-:Y:S01]  /*b3a0*/  STG.E desc[UR36][R16.64], R3 ;  /* 0x0000000310007986 */ /* 0x001fe2000c101924 */
[----:B------:R-:W-:Y:S05]  /*b3b0*/  EXIT ;  /* 0x000000000000794d */ /* 0x000fea0003800000 */
.L_x_12182:
[----:B------:R-:W0:Y:S02]  /*b3c0*/  F2I.FTZ.TRUNC.NTZ R3, R2 ;  /* 0x0000000200037305 */ /* 0x000e24000021f100 */
[----:B0-----:R-:W-:Y:S01]  /*b3d0*/  STG.E.U16 desc[UR36][R16.64], R3 ;  /* 0x0000000310007986 */ /* 0x001fe2000c101524 */
[----:B------:R-:W-:Y:S05]  /*b3e0*/  EXIT ;  /* 0x000000000000794d */ /* 0x000fea0003800000 */
.L_x_12178:
        /* <DEDUP_REMOVED lines=8> */
.L_x_12185:
[----:B------:R-:W-:-:S05]  /*b470*/  F2FP.F16.F32.PACK_AB R2, RZ, R2 ;  /* 0x00000002ff02723e */ /* 0x000fca00000000ff */
[----:B------:R-:W-:Y:S01]  /*b480*/  STG.E.U16 desc[UR36][R16.64], R2 ;  /* 0x0000000210007986 */ /* 0x000fe2000c101524 */
[----:B------:R-:W-:Y:S05]  /*b490*/  EXIT ;  /* 0x000000000000794d */ /* 0x000fea0003800000 */
.L_x_12184:
        /* <DEDUP_REMOVED lines=9> */
.L_x_12187:
[----:B------:R-:W-:-:S04]  /*b530*/  F2FP.F16.F32.PACK_AB R3, RZ, R2 ;  /* 0x00000002ff03723e */ /* 0x000fc800000000ff */
[----:B------:R-:W-:-:S05]  /*b540*/  PRMT R3, R3, 0x5410, RZ ;  /* 0x0000541003037816 */ /* 0x000fca00000000ff */
[----:B------:R-:W-:Y:S01]  /*b550*/  STG.E desc[UR36][R16.64], R3 ;  /* 0x0000000310007986 */ /* 0x000fe2000c101924 */
[----:B------:R-:W-:Y:S05]  /*b560*/  EXIT ;  /* 0x000000000000794d */ /* 0x000fea0003800000 */
.L_x_12186:
[----:B------:R-:W-:-:S06]  /*b570*/  FMUL.FTZ R2, R2, 1 ;  /* 0x3f80000002027820 */ /* 0x000fcc0000410000 */
[----:B------:R-:W0:Y:S02]  /*b580*/  F2F.F64.F32 R2, R2 ;  /* 0x0000000200027310 */ /* 0x000e240000201800 */
[----:B0-----:R-:W-:Y:S01]  /*b590*/  STG.E.64 desc[UR36][R16.64], R2 ;  /* 0x0000000210007986 */ /* 0x001fe2000c101b24 */
[----:B------:R-:W-:Y:S05]  /*b5a0*/  EXIT ;  /* 0x000000000000794d */ /* 0x000fea0003800000 */
.L_x_12177:
        /* <DEDUP_REMOVED lines=12> */
.L_x_12190:
[----:B------:R-:W-:Y:S01]  /*b670*/  FMUL.FTZ R4, R2, 1 ;  /* 0x3f80000002047820 */ /* 0x000fe20000410000 */
[----:B------:R-:W-:-:S05]  /*b680*/  CS2R R6, SRZ ;  /* 0x0000000000067805 */ /* 0x000fca000001ff00 */
[----:B------:R-:W0:Y:S02]  /*b690*/  F2F.F64.F32 R4, R4 ;  /* 0x0000000400047310 */ /* 0x000e240000201800 */
[----:B0-----:R-:W-:Y:S01]  /*b6a0*/  STG.E.128 desc[UR36][R16.64], R4 ;  /* 0x0000000410007986 */ /* 0x001fe2000c101d24 */
[----:B------:R-:W-:Y:S05]  /*b6b0*/  EXIT ;  /* 0x000000000000794d */ /* 0x000fea0003800000 */
.L_x_12189:
        /* <DEDUP_REMOVED lines=20> */
.L_x_12194:
[----:B------:R-:W-:Y:S05]  /*b800*/  BSYNC B0 ;  /* 0x0000000000007941 */ /* 0x000fea0003800000 */
.L_x_12193:
[----:B------:R-:W-:-:S05]  /*b810*/  LOP3.LUT R5, R0, R5, RZ, 0xfc, !PT ;  /* 0x0000000500057212 */ /* 0x000fca00078efcff */
[----:B------:R-:W-:Y:S01]  /*b820*/  STG.E.U8 desc[UR36][R16.64], R5 ;  /* 0x0000000510007986 */ /* 0x000fe2000c101124 */
[----:B------:R-:W-:Y:S05]  /*b830*/  EXIT ;  /* 0x000000000000794d */ /* 0x000fea0003800000 */
.L_x_12192:
        /* <DEDUP_REMOVED lines=12> */
.L_x_12196:
[----:B------:R-:W-:Y:S01]  /*b900*/  IMAD.MOV.U32 R0, RZ, RZ, 0x7f ;  /* 0x0000007fff007424 */ /* 0x000fe200078e00ff */
[----:B------:R-:W-:-:S04]  /*b910*/  ISETP.GT.U32.AND P0, PT, R4, 0x7f800000, PT ;  /* 0x7f8000000400780c */ /* 0x000fc80003f04070 */
[----:B------:R-:W-:-:S09]  /*b920*/  SEL R0, R0, 0x7c, P0 ;  /* 0x0000007c00007807 */ /* 0x000fd20000000000 */
.L_x_12197:
[----:B------:R-:W-:Y:S05]  /*b930*/  BSYNC B0 ;  /* 0x0000000000007941 */ /* 0x000fea0003800000 */
.L_x_12195:
[----:B------:R-:W-:-:S04]  /*b940*/  LOP3.LUT R2, R2, 0x80000000, RZ, 0xc0, !PT ;  /* 0x8000000002027812 */ /* 0x000fc800078ec0ff */
[----:B------:R-:W-:-:S04]  /*b950*/  SHF.R.U32.HI R3, RZ, 0x18, R2 ;  /* 0x00000018ff037819 */ /* 0x000fc80000011602 */
[----:B------:R-:W-:-:S05]  /*b960*/  LOP3.LUT R3, R0, R3, RZ, 0xfc, !PT ;  /* 0x0000000300037212 */ /* 0x000fca00078efcff */
[----:B------:R-:W-:Y:S01]  /*b970*/  STG.E.U8 desc[UR36][R16.64], R3 ;  /* 0x0000000310007986 */ /* 0x000fe2000c101124 */
[----:B------:R-:W-:Y:S05]  /*b980*/  EXIT ;  /* 0x000000000000794d */ /* 0x000fea0003800000 */
.L_x_12191:
[----:B------:R-:W-:-:S05]  /*b990*/  F2FP.BF16.F32.PACK_AB R2, RZ, R2 ;  /* 0x00000002ff02723e */ /* 0x000fca00000010ff */
[----:B------:R-:W-:Y:S01]  /*b9a0*/  STG.E.U16 desc[UR36][R16.64], R2 ;  /* 0x0000000210007986 */ /* 0x000fe2000c101524 */
[----:B------:R-:W-:Y:S05]  /*b9b0*/  EXIT ;  /* 0x000000000000794d */ /* 0x000fea0003800000 */
.L_x_12188:
        /* <DEDUP_REMOVED lines=11> */
.L_x_12200:
        /* <DEDUP_REMOVED lines=16> */
.L_x_12203:
[----:B------:R-:W-:-:S04]  /*bb70*/  LOP3.LUT R2, R2, 0x80000000, RZ, 0xc0, !PT ;  /* 0x8000000002027812 */ /* 0x000fc800078ec0ff */
[----:B------:R-:W-:-:S04]  /*bb80*/  SHF.R.U32.HI R3, RZ, 0x18, R2 ;  /* 0x00000018ff037819 */ /* 0x000fc80000011602 */
[----:B------:R-:W-:-:S04]  /*bb90*/  LOP3.LUT R0, R0, R3, RZ, 0xfc, !PT ;  /* 0x0000000300007212 */ /* 0x000fc800078efcff */
[----:B------:R-:W-:-:S07]  /*bba0*/  PRMT R8, R0, 0x7610, R8 ;  /* 0x0000761000087816 */ /* 0x000fce0000000008 */
.L_x_12202:
[----:B------:R-:W-:Y:S05]  /*bbb0*/  BSYNC B0 ;  /* 0x0000000000007941 */ /* 0x000fea0003800000 */
.L_x_12201:
[----:B------:R-:W-:Y:S01]  /*bbc0*/  STG.E.U8 desc[UR36][R16.64], R8 ;  /* 0x0000000810007986 */ /* 0x000fe2000c101124 */
[----:B------:R-:W-:Y:S05]  /*bbd0*/  EXIT ;  /* 0x000000000000794d */ /* 0x000fea0003800000 */
.L_x_12199:
        /* <DEDUP_REMOVED lines=16> */
.L_x_12206:
[----:B------:R-:W-:-:S04]  /*bce0*/  LOP3.LUT R2, R2, 0x80000000, RZ, 0xc0, !PT ;  /* 0x8000000002027812 */ /* 0x000fc800078ec0ff */
[----:B------:R-:W-:-:S04]  /*bcf0*/  SHF.R.U32.HI R3, RZ, 0x18, R2 ;  /* 0x00000018ff037819 */ /* 0x000fc80000011602 */
[----:B------:R-:W-:-:S04]  /*bd00*/  LOP3.LUT R0, R0, R3, RZ, 0xfc, !PT ;  /* 0x0000000300007212 */ /* 0x000fc800078efcff */
[----:B------:R-:W-:-:S07]  /*bd10*/  PRMT R8, R0, 0x7610, R8 ;  /* 0x0000761000087816 */ /* 0x000fce0000000008 */
.L_x_12205:
[----:B------:R-:W-:Y:S05]  /*bd20*/  BSYNC B0 ;  /* 0x0000000000007941 */ /* 0x000fea0003800000 */
.L_x_12204:
[----:B------:R-:W-:Y:S01]  /*bd30*/  STG.E.U8 desc[UR36][R16.64], R8 ;  /* 0x0000000810007986 */ /* 0x000fe2000c101124 */
[----:B------:R-:W-:Y:S05]  /*bd40*/  EXIT ;  /* 0x000000000000794d */ /* 0x000fea0003800000 */
.L_x_12198:
        /* <DEDUP_REMOVED lines=21> */
.L_x_12181:
        /* <DEDUP_REMOVED lines=16> */
.L_x_12209:
[----:B------:R-:W-:Y:S05]  /*bfa0*/  EXIT ;  /* 0x000000000000794d */ /* 0x000fea0003800000 */
.L_x_12208:
[----:B------:R-:W0:Y:S02]  /*bfb0*/  F2I.U64.TRUNC R2, R2 ;  /* 0x0000000200027311 */ /* 0x000e24000020d800 */
[----:B0-----:R-:W-:Y:S01]  /*bfc0*/  STG.E.64 desc[UR36][R16.64], R2 ;  /* 0x0000000210007986 */ /* 0x001fe2000c101b24 */
[----:B------:R-:W-:Y:S05]  /*bfd0*/  EXIT ;  /* 0x000000000000794d */ /* 0x000fea0003800000 */
.L_x_12207:
[----:B------:R-:W0:Y:S02]  /*bfe0*/  F2I.FTZ.U32.TRUNC.NTZ R3, R2 ;  /* 0x0000000200037305 */ /* 0x000e24000021f000 */
[----:B0-----:R-:W-:Y:S01]  /*bff0*/  STG.E desc[UR36][R16.64], R3 ;  /* 0x0000000310007986 */ /* 0x001fe2000c101924 */
[----:B------:R-:W-:Y:S05]  /*c000*/  EXIT ;  /* 0x000000000000794d */ /* 0x000fea0003800000 */
.L_x_12210:
        /* <DEDUP_REMOVED lines=15> */
.L_x_13363:


//--------------------- .text._ZN2at6native27unrolled_elementwise_kernelIZZZNS0_15log_kernel_cudaERNS_18TensorIteratorBaseEENKUlvE0_clEvENKUlvE0_clEvEUlfE_St5arrayIPcLm2EELi4E23TrivialOffsetCalculatorILi1EjESB_NS0_6memory12LoadWithCastILi1EEENSC_13StoreWithCastILi1EEEEEviT_T0_T2_T3_T4_T5_ --------------------------
	.section	.text._ZN2at6native27unrolled_elementwise_kernelIZZZNS0_15log_kernel_cudaERNS_18TensorIteratorBaseEENKUlvE0_clEvENKUlvE0_clEvEUlfE_St5arrayIPcLm2EELi4E23TrivialOffsetCalculatorILi1EjESB_NS0_6memory12LoadWithCastILi1EEENSC_13StoreWithCastILi1EEEEEviT_T0_T2_T3_T4_T5_,"ax",@progbits
	.align	128
        .global         _ZN2at6native27unrolled_elementwise_kernelIZZZNS0_15log_kernel_cudaERNS_18TensorIteratorBaseEENKUlvE0_clEvENKUlvE0_clEvEUlfE_St5arrayIPcLm2EELi4E23TrivialOffsetCalculatorILi1EjESB_NS0_6memory12LoadWithCastILi1EEENSC_13StoreWithCastILi1EEEEEviT_T0_T2_T3_T4_T5_
        .type           _ZN2at6native27unrolled_elementwise_kernelIZZZNS0_15log_kernel_cudaERNS_18TensorIteratorBaseEENKUlvE0_clEvENKUlvE0_clEvEUlfE_St5arrayIPcLm2EELi4E23TrivialOffsetCalculatorILi1EjESB_NS0_6memory12LoadWithCastILi1EEENSC_13StoreWithCastILi1EEEEEviT_T0_T2_T3_T4_T5_,@function
        .size           _ZN2at6native27unrolled_elementwise_kernelIZZZNS0_15log_kernel_cudaERNS_18TensorIteratorBaseEENKUlvE0_clEvENKUlvE0_clEvEUlfE_St5arrayIPcLm2EELi4E23TrivialOffsetCalculatorILi1EjESB_NS0_6memory12LoadWithCastILi1EEENSC_13StoreWithCastILi1EEEEEviT_T0_T2_T3_T4_T5_,(.L_x_13364 - _ZN2at6native27unrolled_elementwise_kernelIZZZNS0_15log_kernel_cudaERNS_18TensorIteratorBaseEENKUlvE0_clEvENKUlvE0_clEvEUlfE_St5arrayIPcLm2EELi4E23TrivialOffsetCalculatorILi1EjESB_NS0_6memory12LoadWithCastILi1EEENSC_13StoreWithCastILi1EEEEEviT_T0_T2_T3_T4_T5_)
        .other          _ZN2at6native27unrolled_elementwise_kernelIZZZNS0_15log_kernel_cudaERNS_18TensorIteratorBaseEENKUlvE0_clEvENKUlvE0_clEvEUlfE_St5arrayIPcLm2EELi4E23TrivialOffsetCalculatorILi1EjESB_NS0_6memory12LoadWithCastILi1EEENSC_13StoreWithCastILi1EEEEEviT_T0_T2_T3_T4_T5_,@"STO_CUDA_ENTRY STV_DEFAULT"
_ZN2at6native27unrolled_elementwise_kernelIZZZNS0_15log_kernel_cudaERNS_18TensorIteratorBaseEENKUlvE0_clEvENKUlvE0_clEvEUlfE_St5arrayIPcLm2EELi4E23TrivialOffsetCalculatorILi1EjESB_NS0_6memory12LoadWithCastILi1EEENSC_13StoreWithCastILi1EEEEEviT_T0_T2_T3_T4_T5_:
.text._ZN2at6native27unrolled_elementwise_kernelIZZZNS0_15log_kernel_cudaERNS_18TensorIteratorBaseEENKUlvE0_clEvENKUlvE0_clEvEUlfE_St5arrayIPcLm2EELi4E23TrivialOffsetCalculatorILi1EjESB_NS0_6memory12LoadWithCastILi1EEENSC_13StoreWithCastILi1EEEEEviT_T0_T2_T3_T4_T5_:
        /* <DEDUP_REMOVED lines=33> */
.L_x_12217:
[----:B------:R-:W2:Y:S02]  /*0210*/  LDG.E.U8 R4, desc[UR36][R4.64] ;  /* 0x0000002404047981 */ /* 0x000ea4000c1e1100 */
[----:B--2---:R-:W-:Y:S01]  /*0220*/  I2FP.F32.U32 R27, R4 ;  /* 0x00000004001b7245 */ /* 0x004fe20000201000 */
[----:B------:R-:W-:Y:S06]  /*0230*/  BRA `(.L_x_12219) ;  /* 0x0000000c00307947 */ /* 0x000fec0003800000 */
.L_x_12216:
        /* <DEDUP_REMOVED lines=9> */
.L_x_12221:
[----:B------:R-:W2:Y:S02]  /*02d0*/  LDG.E R4, desc[UR36][R4.64] ;  /* 0x0000002404047981 */ /* 0x000ea4000c1e1900 */
[----:B--2---:R-:W-:Y:S01]  /*02e0*/  I2FP.F32.S32 R27, R4 ;  /* 0x00000004001b7245 */ /* 0x004fe20000201400 */
[----:B------:R-:W-:Y:S06]  /*02f0*/  BRA `(.L_x_12219) ;  /* 0x0000000c00007947 */ /* 0x000fec0003800000 */
.L_x_12220:
[----:B------:R-:W2:Y:S02]  /*0300*/  LDG.E.U16 R4, desc[UR36][R4.64] ;  /* 0x0000002404047981 */ /* 0x000ea4000c1e1500 */
[----:B--2---:R2:W3:Y:S01]  /*0310*/  I2F.S16 R27, R4 ;  /* 0x00000004001b7306 */ /* 0x0044e20000101400 */
[----:B------:R-:W-:Y:S05]  /*0320*/  BRA `(.L_x_12219) ;  /* 0x0000000800f47947 */ /* 0x000fea0003800000 */
.L_x_12215:
        /* <DEDUP_REMOVED lines=8> */
.L_x_12223:
[----:B------:R-:W2:Y:S02]  /*03b0*/  LDG.E.U16 R4, desc[UR36][R4.64] ;  /* 0x0000002404047981 */ /* 0x000ea4000c1e1500 */
[----:B--2---:R-:W-:Y:S01]  /*03c0*/  HADD2.F32 R27, -RZ, R4.H0_H0 ;  /* 0x20000004ff1b7230 */ /* 0x004fe20000004100 */
[----:B------:R-:W-:Y:S06]  /*03d0*/  BRA `(.L_x_12219) ;  /* 0x0000000800c87947 */ /* 0x000fec0003800000 */
.L_x_12222:
        /* <DEDUP_REMOVED lines=8> */
.L_x_12225:
[----:B------:R-:W2:Y:S02]  /*0460*/  LDG.E.U16 R4, desc[UR36][R4.64] ;  /* 0x0000002404047981 */ /* 0x000ea4000c1e1500 */
[----:B--2---:R-:W-:Y:S01]  /*0470*/  HADD2.F32 R27, -RZ, R4.H0_H0 ;  /* 0x20000004ff1b7230 */ /* 0x004fe20000004100 */
[----:B------:R-:W-:Y:S06]  /*0480*/  BRA `(.L_x_12219) ;  /* 0x00000008009c7947 */ /* 0x000fec0003800000 */
.L_x_12224:
[----:B------:R-:W2:Y:S01]  /*0490*/  LDG.E.64 R4, desc[UR36][R4.64] ;  /* 0x0000002404047981 */ /* 0x000ea2000c1e1b00 */
[----:B------:R-:W-:Y:S01]  /*04a0*/  UMOV UR4, 0xf0000000 ;  /* 0xf000000000047882 */ /* 0x000fe20000000000 */
[----:B------:R-:W-:Y:S01]  /*04b0*/  UMOV UR5, 0x380fffff ;  /* 0x380fffff00057882 */ /* 0x000fe20000000000 */
[----:B--2---:R-:W0:Y:S01]  /*04c0*/  F2F.F32.F64 R27, R4 ;  /* 0x00000004001b7310 */ /* 0x004e220000301000 */
[----:B------:R-:W-:-:S14]  /*04d0*/  DSETP.GEU.AND P0, PT, |R4|, UR4, PT ;  /* 0x0000000404007e2a */ /* 0x000fdc000bf0e200 */
[----:B0-----:R-:W-:Y:S01]  /*04e0*/  @!P0 FMUL R27, R27, 1.175494350822287508e-38 ;  /* 0x008000001b1b8820 */ /* 0x001fe20000400000 */
[----:B------:R-:W-:Y:S06]  /*04f0*/  BRA `(.L_x_12219) ;  /* 0x0000000800807947 */ /* 0x000fec0003800000 */
.L_x_12214:
        /* <DEDUP_REMOVED lines=12> */
.L_x_12228:
[----:B------:R-:W2:Y:S01]  /*05c0*/  LDG.E.64 R4, desc[UR36][R4.64] ;  /* 0x0000002404047981 */ /* 0x000ea2000c1e1b00 */
[----:B------:R-:W-:Y:S01]  /*05d0*/  UMOV UR4, 0xf0000000 ;  /* 0xf000000000047882 */ /* 0x000fe20000000000 */
[----:B------:R-:W-:Y:S01]  /*05e0*/  UMOV UR5, 0x380fffff ;  /* 0x380fffff00057882 */ /* 0x000fe20000000000 */
[----:B--2---:R-:W0:Y:S01]  /*05f0*/  F2F.F32.F64 R27, R4 ;  /* 0x00000004001b7310 */ /* 0x004e220000301000 */
[----:B------:R-:W-:-:S14]  /*0600*/  DSETP.GEU.AND P0, PT, |R4|, UR4, PT ;  /* 0x0000000404007e2a */ /* 0x000fdc000bf0e200 */
[----:B0-----:R-:W-:Y:S01]  /*0610*/  @!P0 FMUL R27, R27, 1.175494350822287508e-38 ;  /* 0x008000001b1b8820 */ /* 0x001fe20000400000 */
[----:B------:R-:W-:Y:S06]  /*0620*/  BRA `(.L_x_12219) ;  /* 0x0000000800347947 */ /* 0x000fec0003800000 */
.L_x_12227:
        /* <DEDUP_REMOVED lines=26> */
.L_x_12230:
        /* <DEDUP_REMOVED lines=14> */
.L_x_12229:
[----:B------:R-:W2:Y:S02]  /*08b0*/  LDG.E.U16 R4, desc[UR36][R4.64] ;  /* 0x0000002404047981 */ /* 0x000ea4000c1e1500 */
[----:B--2---:R-:W-:Y:S01]  /*08c0*/  IMAD.U32 R27, R4, 0x10000, RZ ;  /* 0x00010000041b7824 */ /* 0x004fe200078e00ff */
[----:B------:R-:W-:Y:S06]  /*08d0*/  BRA `(.L_x_12219) ;  /* 0x0000000400887947 */ /* 0x000fec0003800000 */
.L_x_12226:
        /* <DEDUP_REMOVED lines=11> */
.L_x_12233:
        /* <DEDUP_REMOVED lines=20> */
.L_x_12235:
[----:B------:R-:W-:Y:S05]  /*0ad0*/  BSYNC B0 ;  /* 0x0000000000007941 */ /* 0x000fea0003800000 */
.L_x_12234:
[----:B------:R-:W-:Y:S01]  /*0ae0*/  IMAD.SHL.U32 R3, R3, 0x100000, RZ ;  /* 0x0010000003037824 */ /* 0x000fe200078e00ff */
[----:B------:R-:W-:-:S04]  /*0af0*/  LEA R0, R0, 0x3b800000, 0x17 ;  /* 0x3b80000000007811 */ /* 0x000fc800078eb8ff */
[----:B------:R-:W-:Y:S01]  /*0b00*/  LOP3.LUT R27, R0, R3, R27, 0xfe, !PT ;  /* 0x00000003001b7212 */ /* 0x000fe200078efe1b */
[----:B------:R-:W-:Y:S06]  /*0b10*/  BRA `(.L_x_12219) ;  /* 0x0000000000f87947 */ /* 0x000fec0003800000 */
.L_x_12232:
        /* <DEDUP_REMOVED lines=20> */
.L_x_12237:
[----:B------:R-:W-:Y:S05]  /*0c60*/  BSYNC B0 ;  /* 0x0000000000007941 */ /* 0x000fea0003800000 */
.L_x_12236:
[----:B------:R-:W-:Y:S01]  /*0c70*/  IMAD.SHL.U32 R3, R3, 0x200000, RZ ;  /* 0x0020000003037824 */ /* 0x000fe200078e00ff */
[----:B------:R-:W-:-:S04]  /*0c80*/  LEA R0, R0, 0x37800000, 0x17 ;  /* 0x3780000000007811 */ /* 0x000fc800078eb8ff */
[----:B------:R-:W-:Y:S01]  /*0c90*/  LOP3.LUT R27, R0, R3, R27, 0xfe, !PT ;  /* 0x00000003001b7212 */ /* 0x000fe200078efe1b */
[----:B------:R-:W-:Y:S06]  /*0ca0*/  BRA `(.L_x_12219) ;  /* 0x0000000000947947 */ /* 0x000fec0003800000 */
.L_x_12231:
        /* <DEDUP_REMOVED lines=14> */
.L_x_12218:
        /* <DEDUP_REMOVED lines=16> */
.L_x_12240:
[----:B------:R-:W-:Y:S01]  /*0e90*/  IMAD.MOV.U32 R27, RZ, RZ, RZ ;  /* 0x000000ffff1b7224 */ /* 0x000fe200078e00ff */
[----:B------:R-:W-:Y:S06]  /*0ea0*/  BRA `(.L_x_12219) ;  /* 0x0000000000147947 */ /* 0x000fec0003800000 */
.L_x_12239:
[----:B------:R-:W2:Y:S02]  /*0eb0*/  LDG.E.64 R4, desc[UR36][R4.64] ;  /* 0x0000002404047981 */ /* 0x000ea4000c1e1b00 */
[----:B--2---:R0:W1:Y:S01]  /*0ec0*/  I2F.U64 R27, R4 ;  /* 0x00000004001b7312 */ /* 0x0040620000301000 */
[----:B------:R-:W-:Y:S05]  /*0ed0*/  BRA `(.L_x_12219) ;  /* 0x0000000000087947 */ /* 0x000fea0003800000 */
.L_x_12238:
[----:B------:R-:W2:Y:S02]  /*0ee0*/  LDG.E R4, desc[UR36][R4.64] ;  /* 0x0000002404047981 */ /* 0x000ea4000c1e1900 */
[----:B--2---:R-:W-:-:S07]  /*0ef0*/  I2FP.F32.U32 R27, R4 ;  /* 0x00000004001b7245 */ /* 0x004fce0000201000 */
.L_x_12219:
[----:B------:R-:W-:Y:S05]  /*0f00*/  BSYNC B6 ;  /* 0x0000000000067941 */ /* 0x000fea0003800000 */
.L_x_12213:
[----:B------:R-:W2:Y:S02]  /*0f10*/  S2R R16, SR_TID.X ;  /* 0x0000000000107919 */ /* 0x000ea40000002100 */
[----:B--2---:R-:W-:-:S07]  /*0f20*/  VIADD R16, R16, 0x80 ;  /* 0x0000008010107836 */ /* 0x004fce0000000000 */
.L_x_12212:
[----:B------:R-:W-:Y:S05]  /*0f30*/  BSYNC B7 ;  /* 0x0000000000077941 */ /* 0x000fea0003800000 */
.L_x_12211:
        /* <DEDUP_REMOVED lines=25> */
.L_x_12247:
[----:B------:R-:W2:Y:S02]  /*10d0*/  LDG.E.U8 R4, desc[UR36][R4.64] ;  /* 0x0000002404047981 */ /* 0x000ea4000c1e1100 */
[----:B--2---:R-:W-:Y:S01]  /*10e0*/  I2FP.F32.U32 R19, R4 ;  /* 0x0000000400137245 */ /* 0x004fe20000201000 */
[----:B------:R-:W-:Y:S06]  /*10f0*/  BRA `(.L_x_12249) ;  /* 0x0000000c002c7947 */ /* 0x000fec0003800000 */
.L_x_12246:
        /* <DEDUP_REMOVED lines=9> */
.L_x_12251:
[----:B------:R-:W2:Y:S02]  /*1190*/  LDG.E R4, desc[UR36][R4.64] ;  /* 0x0000002404047981 */ /* 0x000ea4000c1e1900 */
[----:B--2---:R-:W-:Y:S01]  /*11a0*/  I2FP.F32.S32 R19, R4 ;  /* 0x0000000400137245 */ /* 0x004fe20000201400 */
[----:B------:R-:W-:Y:S06]  /*11b0*/  BRA `(.L_x_12249) ;  /* 0x0000000800fc7947 */ /* 0x000fec0003800000 */
.L_x_12250:
[----:B------:R-:W2:Y:S02]  /*11c0*/  LDG.E.U16 R4, desc[UR36][R4.64] ;  /* 0x0000002404047981 */ /* 0x000ea4000c1e1500 */
[----:B--2---:R0:W2:Y:S01]  /*11d0*/  I2F.S16 R19, R4 ;  /* 0x0000000400137306 */ /* 0x0040a20000101400 */
[----:B------:R-:W-:Y:S05]  /*11e0*/  BRA `(.L_x_12249) ;  /* 0x0000000800f07947 */ /* 0x000fea0003800000 */
.L_x_12245:
        /* <DEDUP_REMOVED lines=8> */
.L_x_12253:
[----:B------:R-:W2:Y:S02]  /*1270*/  LDG.E.U16 R4, desc[UR36][R4.64] ;  /* 0x0000002404047981 */ /* 0x000ea4000c1e1500 */
[----:B--2---:R-:W-:Y:S01]  /*1280*/  HADD2.F32 R19, -RZ, R4.H0_H0 ;  /* 0x20000004ff137230 */ /* 0x004fe20000004100 */
[----:B------:R-:W-:Y:S06]  /*1290*/  BRA `(.L_x_12249) ;  /* 0x0000000800c47947 */ /* 0x000fec0003800000 */
.L_x_12252:
        /* <DEDUP_REMOVED lines=8> */
.L_x_12255:
[----:B------:R-:W2:Y:S02]  /*1320*/  LDG.E.U16 R4, desc[UR36][R4.64] ;  /* 0x0000002404047981 */ /* 0x000ea4000c1e1500 */
[----:B--2---:R-:W-:Y:S01]  /*1330*/  HADD2.F32 R19, -RZ, R4.H0_H0 ;  /* 0x20000004ff137230 */ /* 0x004fe20000004100 */
[----:B------:R-:W-:Y:S06]  /*1340*/  BRA `(.L_x_12249) ;  /* 0x0000000800987947 */ /* 0x000fec0003800000 */
.L_x_12254:
[----:B------:R-:W2:Y:S01]  /*1350*/  LDG.E.64 R4, desc[UR36][R4.64] ;  /* 0x0000002404047981 */ /* 0x000ea2000c1e1b00 */
[----:B------:R-:W-:Y:S01]  /*1360*/  UMOV UR4, 0xf0000000 ;  /* 0xf000000000047882 */ /* 0x000fe20000000000 */
[----:B------:R-:W-:Y:S01]  /*1370*/  UMOV UR5, 0x380fffff ;  /* 0x380fffff00057882 */ /* 0x000fe20000000000 */
[----:B--2---:R-:W0:Y:S01]  /*1380*/  F2F.F32.F64 R19, R4 ;  /* 0x0000000400137310 */ /* 0x004e220000301000 */
[----:B------:R-:W-:-:S14]  /*1390*/  DSETP.GEU.AND P0, PT, |R4|, UR4, PT ;  /* 0x0000000404007e2a */ /* 0x000fdc000bf0e200 */
[----:B0-----:R-:W-:Y:S01]  /*13a0*/  @!P0 FMUL R19, R19, 1.175494350822287508e-38 ;  /* 0x0080000013138820 */ /* 0x001fe20000400000 */
[----:B------:R-:W-:Y:S06]  /*13b0*/  BRA `(.L_x_12249) ;  /* 0x00000008007c7947 */ /* 0x000fec0003800000 */
.L_x_12244:
        /* <DEDUP_REMOVED lines=12> */
.L_x_12258:
[----:B------:R-:W2:Y:S01]  /*1480*/  LDG.E.64 R4, desc[UR36][R4.64] ;  /* 0x0000002404047981 */ /* 0x000ea2000c1e1b00 */
[----:B------:R-:W-:Y:S01]  /*1490*/  UMOV UR4, 0xf0000000 ;  /* 0xf000000000047882 */ /* 0x000fe20000000000 */
[----:B------:R-:W-:Y:S01]  /*14a0*/  UMOV UR5, 0x380fffff ;  /* 0x380fffff00057882 */ /* 0x000fe20000000000 */
[----:B--2---:R-:W0:Y:S01]  /*14b0*/  F2F.F32.F64 R19, R4 ;  /* 0x0000000400137310 */ /* 0x004e220000301000 */
[----:B------:R-:W-:-:S14]  /*14c0*/  DSETP.GEU.AND P0, PT, |R4|, UR4, PT ;  /* 0x0000000404007e2a */ /* 0x000fdc000bf0e200 */
[----:B0-----:R-:W-:Y:S01]  /*14d0*/  @!P0 FMUL R19, R19, 1.175494350822287508e-38 ;  /* 0x0080000013138820 */ /* 0x001fe20000400000 */
[----:B------:R-:W-:Y:S06]  /*14e0*/  BRA `(.L_x_12249) ;  /* 0x0000000800307947 */ /* 0x000fec0003800000 */
.L_x_12257:
        /* <DEDUP_REMOVED lines=26> */
.L_x_12260:
        /* <DEDUP_REMOVED lines=13> */
.L_x_12259:
[----:B------:R-:W2:Y:S02]  /*1760*/  LDG.E.U16 R4, desc[UR36][R4.64] ;  /* 0x0000002404047981 */ /* 0x000ea4000c1e1500 */
[----:B--2---:R-:W-:Y:S01]  /*1770*/  IMAD.U32 R19, R4, 0x10000, RZ ;  /* 0x0001000004137824 */ /* 0x004fe200078e00ff */
[----:B------:R-:W-:Y:S06]  /*1780*/  BRA `(.L_x_12249) ;  /* 0x0000000400887947 */ /* 0x000fec0003800000 */
.L_x_12256:
        /* <DEDUP_REMOVED lines=11> */
.L_x_12263:
        /* <DEDUP_REMOVED lines=20> */
.L_x_12265:
[----:B------:R-:W-:Y:S05]  /*1980*/  BSYNC B0 ;  /* 0x0000000000007941 */ /* 0x000fea0003800000 */
.L_x_12264:
[----:B------:R-:W-:Y:S01]  /*1990*/  IMAD.SHL.U32 R3, R3, 0x100000, RZ ;  /* 0x0010000003037824 */ /* 0x000fe200078e00ff */
[----:B------:R-:W-:-:S04]  /*19a0*/  LEA R0, R0, 0x3b800000, 0x17 ;  /* 0x3b80000000007811 */ /* 0x000fc800078eb8ff */
[----:B------:R-:W-:Y:S01]  /*19b0*/  LOP3.LUT R19, R0, R3, R19, 0xfe, !PT ;  /* 0x0000000300137212 */ /* 0x000fe200078efe13 */
[----:B------:R-:W-:Y:S06]  /*19c0*/  BRA `(.L_x_12249) ;  /* 0x0000000000f87947 */ /* 0x000fec0003800000 */
.L_x_12262:
        /* <DEDUP_REMOVED lines=20> */
.L_x_12267:
[----:B------:R-:W-:Y:S05]  /*1b10*/  BSYNC B0 ;  /* 0x0000000000007941 */ /* 0x000fea0003800000 */
.L_x_12266:
[----:B------:R-:W-:Y:S01]  /*1b20*/  IMAD.SHL.U32 R3, R3, 0x200000, RZ ;  /* 0x0020000003037824 */ /* 0x000fe200078e00ff */
[----:B------:R-:W-:-:S04]  /*1b30*/  LEA R0, R0, 0x37800000, 0x17 ;  /* 0x3780000000007811 */ /* 0x000fc800078eb8ff */
[----:B------:R-:W-:Y:S01]  /*1b40*/  LOP3.LUT R19, R0, R3, R19, 0xfe, !PT ;  /* 0x0000000300137212 */ /* 0x000fe200078efe13 */
[----:B------:R-:W-:Y:S06]  /*1b50*/  BRA `(.L_x_12249) ;  /* 0x0000000000947947 */ /* 0x000fec0003800000 */
.L_x_12261:
        /* <DEDUP_REMOVED lines=14> */
.L_x_12248:
        /* <DEDUP_REMOVED lines=16> */
.L_x_12270:
[----:B------:R-:W-:Y:S01]  /*1d40*/  IMAD.MOV.U32 R19, RZ, RZ, RZ ;  /* 0x000000ffff137224 */ /* 0x000fe200078e00ff */
[----:B------:R-:W-:Y:S06]  /*1d50*/  BRA `(.L_x_12249) ;  /* 0x0000000000147947 */ /* 0x000fec0003800000 */
.L_x_12269:
[----:B------:R-:W2:Y:S02]  /*1d60*/  LDG.E.64 R4, desc[UR36][R4.64] ;  /* 0x0000002404047981 */ /* 0x000ea4000c1e1b00 */
[----:B--2---:R0:W2:Y:S01]  /*1d70*/  I2F.U64 R19, R4 ;  /* 0x0000000400137312 */ /* 0x0040a20000301000 */
[----:B------:R-:W-:Y:S05]  /*1d80*/  BRA `(.L_x_12249) ;  /* 0x0000000000087947 */ /* 0x000fea0003800000 */
.L_x_12268:
[----:B------:R-:W2:Y:S02]  /*1d90*/  LDG.E R4, desc[UR36][R4.64] ;  /* 0x0000002404047981 */ /* 0x000ea4000c1e1900 */
[----:B--2---:R-:W-:-:S07]  /*1da0*/  I2FP.F32.U32 R19, R4 ;  /* 0x0000000400137245 */ /* 0x004fce0000201000 */
.L_x_12249:
[----:B------:R-:W-:Y:S05]  /*1db0*/  BSYNC B6 ;  /* 0x0000000000067941 */ /* 0x000fea0003800000 */
.L_x_12243:
[----:B------:R-:W-:-:S07]  /*1dc0*/  VIADD R16, R16, 0x80 ;  /* 0x0000008010107836 */ /* 0x000fce0000000000 */
.L_x_12242:
[----:B------:R-:W-:Y:S05]  /*1dd0*/  BSYNC B7 ;  /* 0x0000000000077941 */ /* 0x000fea0003800000 */
.L_x_12241:
        /* <DEDUP_REMOVED lines=27> */
.L_x_12277:
[----:B------:R-:W2:Y:S02]  /*1f90*/  LDG.E.U8 R4, desc[UR36][R4.64] ;  /* 0x0000002404047981 */ /* 0x000ea4000c1e1100 */
[----:B--2---:R-:W-:Y:S01]  /*1fa0*/  I2FP.F32.U32 R28, R4 ;  /* 0x00000004001c7245 */ /* 0x004fe20000201000 */
[----:B------:R-:W-:Y:S06]  /*1fb0*/  BRA `(.L_x_12279) ;  /* 0x0000000c002c7947 */ /* 0x000fec0003800000 */
.L_x_12276:
        /* <DEDUP_REMOVED lines=9> */
.L_x_12281:
[----:B------:R-:W2:Y:S02]  /*2050*/  LDG.E R4, desc[UR36][R4.64] ;  /* 0x0000002404047981 */ /* 0x000ea4000c1e1900 */
[----:B--2---:R-:W-:Y:S01]  /*2060*/  I2FP.F32.S32 R28, R4 ;  /* 0x00000004001c7245 */ /* 0x004fe20000201400 */
[----:B------:R-:W-:Y:S06]  /*2070*/  BRA `(.L_x_12279) ;  /* 0x0000000800fc7947 */ /* 0x000fec0003800000 */
.L_x_12280:
[----:B------:R-:W2:Y:S02]  /*2080*/  LDG.E.U16 R4, desc[UR36][R4.64] ;  /* 0x0000002404047981 */ /* 0x000ea4000c1e1500 */
[----:B--2---:R4:W0:Y:S01]  /*2090*/  I2F.S16 R28, R4 ;  /* 0x00000004001c7306 */ /* 0x0048220000101400 */
[----:B------:R-:W-:Y:S05]  /*20a0*/  BRA `(.L_x_12279) ;  /* 0x0000000800f07947 */ /* 0x000fea0003800000 */
.L_x_12275:
        /* <DEDUP_REMOVED lines=8> */
.L_x_12283:
[----:B------:R-:W2:Y:S02]  /*2130*/  LDG.E.U16 R4, desc[UR36][R4.64] ;  /* 0x0000002404047981 */ /* 0x000ea4000c1e1500 */
[----:B--2---:R-:W-:Y:S01]  /*2140*/  HADD2.F32 R28, -RZ, R4.H0_H0 ;  /* 0x20000004ff1c7230 */ /* 0x004fe20000004100 */
[----:B------:R-:W-:Y:S06]  /*2150*/  BRA `(.L_x_12279) ;  /* 0x0000000800c47947 */ /* 0x000fec0003800000 */
.L_x_12282:
        /* <DEDUP_REMOVED lines=8> */
.L_x_12285:
[----:B------:R-:W2:Y:S02]  /*21e0*/  LDG.E.U16 R4, desc[UR36][R4.64] ;  /* 0x0000002404047981 */ /* 0x000ea4000c1e1500 */
[----:B--2---:R-:W-:Y:S01]  /*21f0*/  HADD2.F32 R28, -RZ, R4.H0_H0 ;  /* 0x20000004ff1c7230 */ /* 0x004fe20000004100 */
[----:B------:R-:W-:Y:S06]  /*2200*/  BRA `(.L_x_12279) ;  /* 0x0000000800987947 */ /* 0x000fec0003800000 */
.L_x_12284:
[----:B------:R-:W2:Y:S01]  /*2210*/  LDG.E.64 R4, desc[UR36][R4.64] ;  /* 0x0000002404047981 */ /* 0x000ea2000c1e1b00 */
[----:B------:R-:W-:Y:S01]  /*2220*/  UMOV UR4, 0xf0000000 ;  /* 0xf000000000047882 */ /* 0x000fe20000000000 */
[----:B------:R-:W-:Y:S01]  /*2230*/  UMOV UR5, 0x380fffff ;  /* 0x380fffff00057882 */ /* 0x000fe20000000000 */
[----:B--2---:R-:W0:Y:S01]  /*2240*/  F2F.F32.F64 R28, R4 ;  /* 0x00000004001c7310 */ /* 0x004e220000301000 */
[----:B------:R-:W-:-:S14]  /*2250*/  DSETP.GEU.AND P0, PT, |R4|, UR4, PT ;  /* 0x0000000404007e2a */ /* 0x000fdc000bf0e200 */
[----:B0-----:R-:W-:Y:S01]  /*2260*/  @!P0 FMUL R28, R28, 1.175494350822287508e-38 ;  /* 0x008000001c1c8820 */ /* 0x001fe20000400000 */
[----:B------:R-:W-:Y:S06]  /*2270*/  BRA `(.L_x_12279) ;  /* 0x00000008007c7947 */ /* 0x000fec0003800000 */
.L_x_12274:
        /* <DEDUP_REMOVED lines=12> */
.L_x_12288:
[----:B------:R-:W2:Y:S01]  /*2340*/  LDG.E.64 R4, desc[UR36][R4.64] ;  /* 0x0000002404047981 */ /* 0x000ea2000c1e1b00 */
[----:B------:R-:W-:Y:S01]  /*2350*/  UMOV UR4, 0xf0000000 ;  /* 0xf000000000047882 */ /* 0x000fe20000000000 */
[----:B------:R-:W-:Y:S01]  /*2360*/  UMOV UR5, 0x380fffff ;  /* 0x380fffff00057882 */ /* 0x000fe20000000000 */
[----:B--2---:R-:W0:Y:S01]  /*2370*/  F2F.F32.F64 R28, R4 ;  /* 0x00000004001c7310 */ /* 0x004e220000301000 */
[----:B------:R-:W-:-:S14]  /*2380*/  DSETP.GEU.AND P0, PT, |R4|, UR4, PT ;  /* 0x0000000404007e2a */ /* 0x000fdc000bf0e200 */
[----:B0-----:R-:W-:Y:S01]  /*2390*/  @!P0 FMUL R28, R28, 1.175494350822287508e-38 ;  /* 0x008000001c1c8820 */ /* 0x001fe20000400000 */
[----:B------:R-:W-:Y:S06]  /*23a0*/  BRA `(.L_x_12279) ;  /* 0x0000000800307947 */ /* 0x000fec0003800000 */
.L_x_12287:
        /* <DEDUP_REMOVED lines=26> */
.L_x_12290:
        /* <DEDUP_REMOVED lines=13> */
.L_x_12289:
[----:B------:R-:W2:Y:S02]  /*2620*/  LDG.E.U16 R4, desc[UR36][R4.64] ;  /* 0x0000002404047981 */ /* 0x000ea4000c1e1500 */
[----:B--2---:R-:W-:Y:S01]  /*2630*/  IMAD.U32 R28, R4, 0x10000, RZ ;  /* 0x00010000041c7824 */ /* 0x004fe200078e00ff */
[----:B------:R-:W-:Y:S06]  /*2640*/  BRA `(.L_x_12279) ;  /* 0x0000000400887947 */ /* 0x000fec0003800000 */
.L_x_12286:
        /* <DEDUP_REMOVED lines=11> */
.L_x_12293:
        /* <DEDUP_REMOVED lines=20> */
.L_x_12295:
[----:B------:R-:W-:Y:S05]  /*2840*/  BSYNC B0 ;  /* 0x0000000000007941 */ /* 0x000fea0003800000 */
.L_x_12294:
[----:B------:R-:W-:Y:S01]  /*2850*/  IMAD.SHL.U32 R3, R3, 0x100000, RZ ;  /* 0x0010000003037824 */ /* 0x000fe200078e00ff */
[----:B------:R-:W-:-:S04]  /*2860*/  LEA R5, R0, 0x3b800000, 0x17 ;  /* 0x3b80000000057811 */ /* 0x000fc800078eb8ff */
[----:B------:R-:W-:Y:S01]  /*2870*/  LOP3.LUT R28, R5, R3, R28, 0xfe, !PT ;  /* 0x00000003051c7212 */ /* 0x000fe200078efe1c */
[----:B------:R-:W-:Y:S06]  /*2880*/  BRA `(.L_x_12279) ;  /* 0x0000000000f87947 */ /* 0x000fec0003800000 */
.L_x_12292:
        /* <DEDUP_REMOVED lines=20> */
.L_x_12297:
[----:B------:R-:W-:Y:S05]  /*29d0*/  BSYNC B0 ;  /* 0x0000000000007941 */ /* 0x000fea0003800000 */
.L_x_12296:
[----:B------:R-:W-:Y:S01]  /*29e0*/  IMAD.SHL.U32 R3, R3, 0x200000, RZ ;  /* 0x0020000003037824 */ /* 0x000fe200078e00ff */
[----:B------:R-:W-:-:S04]  /*29f0*/  LEA R5, R0, 0x37800000, 0x17 ;  /* 0x3780000000057811 */ /* 0x000fc800078eb8ff */
[----:B------:R-:W-:Y:S01]  /*2a00*/  LOP3.LUT R28, R5, R3, R28, 0xfe, !PT ;  /* 0x00000003051c7212 */ /* 0x000fe200078efe1c */
[----:B------:R-:W-:Y:S06]  /*2a10*/  BRA `(.L_x_12279) ;  /* 0x0000000000947947 */ /* 0x000fec0003800000 */
.L_x_12291:
        /* <DEDUP_REMOVED lines=14> */
.L_x_12278:
        /* <DEDUP_REMOVED lines=16> */
.L_x_12300:
[----:B------:R-:W-:Y:S01]  /*2c00*/  IMAD.MOV.U32 R28, RZ, RZ, RZ ;  /* 0x000000ffff1c7224 */ /* 0x000fe200078e00ff */
[----:B------:R-:W-:Y:S06]  /*2c10*/  BRA `(.L_x_12279) ;  /* 0x0000000000147947 */ /* 0x000fec0003800000 */
.L_x_12299:
[----:B------:R-:W2:Y:S02]  /*2c20*/  LDG.E.64 R28, desc[UR36][R4.64] ;  /* 0x00000024041c7981 */ /* 0x000ea4000c1e1b00 */
[----:B--2---:R0:W2:Y:S01]  /*2c30*/  I2F.U64 R28, R28 ;  /* 0x0000001c001c7312 */ /* 0x0040a20000301000 */
[----:B------:R-:W-:Y:S05]  /*2c40*/  BRA `(.L_x_12279) ;  /* 0x0000000000087947 */ /* 0x000fea0003800000 */
.L_x_12298:
[----:B------:R-:W2:Y:S02]  /*2c50*/  LDG.E R4, desc[UR36][R4.64] ;  /* 0x0000002404047981 */ /* 0x000ea4000c1e1900 */
[----:B--2---:R-:W-:-:S07]  /*2c60*/  I2FP.F32.U32 R28, R4 ;  /* 0x00000004001c7245 */ /* 0x004fce0000201000 */
.L_x_12279:
[----:B------:R-:W-:Y:S05]  /*2c70*/  BSYNC B6 ;  /* 0x0000000000067941 */ /* 0x000fea0003800000 */
.L_x_12273:
[----:B------:R-:W-:-:S07]  /*2c80*/  VIADD R16, R16, 0x80 ;  /* 0x0000008010107836 */ /* 0x000fce0000000000 */
.L_x_12272:
[----:B------:R-:W-:Y:S05]  /*2c90*/  BSYNC B7 ;  /* 0x0000000000077941 */ /* 0x000fea0003800000 */
.L_x_12271:
        /* <DEDUP_REMOVED lines=23> */
.L_x_12306:
[----:B------:R-:W2:Y:S02]  /*2e10*/  LDG.E.U8 R4, desc[UR36][R4.64] ;  /* 0x0000002404047981 */ /* 0x000ea4000c1e1100 */
[----:B--2---:R-:W-:Y:S01]  /*2e20*/  I2FP.F32.U32 R23, R4 ;  /* 0x0000000400177245 */ /* 0x004fe20000201000 */
[----:B------:R-:W-:Y:S06]  /*2e30*/  BRA `(.L_x_12302) ;  /* 0x0000000c00207947 */ /* 0x000fec0003800000 */
.L_x_12305:
        /* <DEDUP_REMOVED lines=9> */
.L_x_12309:
[----:B------:R-:W2:Y:S02]  /*2ed0*/  LDG.E R4, desc[UR36][R4.64] ;  /* 0x0000002404047981 */ /* 0x000ea4000c1e1900 */
[----:B--2---:R-:W-:Y:S01]  /*2ee0*/  I2FP.F32.S32 R23, R4 ;  /* 0x0000000400177245 */ /* 0x004fe20000201400 */
[----:B------:R-:W-:Y:S06]  /*2ef0*/  BRA `(.L_x_12302) ;  /* 0x0000000800f07947 */ /* 0x000fec0003800000 */
.L_x_12308:
[----:B------:R-:W2:Y:S02]  /*2f00*/  LDG.E.U16 R4, desc[UR36][R4.64] ;  /* 0x0000002404047981 */ /* 0x000ea4000c1e1500 */
[----:B--2---:R0:W2:Y:S01]  /*2f10*/  I2F.S16 R23, R4 ;  /* 0x0000000400177306 */ /* 0x0040a20000101400 */
[----:B------:R-:W-:Y:S05]  /*2f20*/  BRA `(.L_x_12302) ;  /* 0x0000000800e47947 */ /* 0x000fea0003800000 */
.L_x_12304:
        /* <DEDUP_REMOVED lines=8> */
.L_x_12311:
[----:B------:R-:W2:Y:S02]  /*2fb0*/  LDG.E.U16 R4, desc[UR36][R4.64] ;  /* 0x0000002404047981 */ /* 0x000ea4000c1e1500 */
[----:B--2---:R-:W-:Y:S01]  /*2fc0*/  HADD2.F32 R23, -RZ, R4.H0_H0 ;  /* 0x20000004ff177230 */ /* 0x004fe20000004100 */
[----:B------:R-:W-:Y:S06]  /*2fd0*/  BRA `(.L_x_12302) ;  /* 0x0000000800b87947 */ /* 0x000fec0003800000 */
.L_x_12310:
        /* <DEDUP_REMOVED lines=8> */
.L_x_12313:
[----:B------:R-:W2:Y:S02]  /*3060*/  LDG.E.U16 R4, desc[UR36][R4.64] ;  /* 0x0000002404047981 */ /* 0x000ea4000c1e1500 */
[----:B--2---:R-:W-:Y:S01]  /*3070*/  HADD2.F32 R23, -RZ, R4.H0_H0 ;  /* 0x20000004ff177230 */ /* 0x004fe20000004100 */
[----:B------:R-:W-:Y:S06]  /*3080*/  BRA `(.L_x_12302) ;  /* 0x00000008008c7947 */ /* 0x000fec0003800000 */
.L_x_12312:
[----:B------:R-:W2:Y:S01]  /*3090*/  LDG.E.64 R4, desc[UR36][R4.64] ;  /* 0x0000002404047981 */ /* 0x000ea2000c1e1b00 */
[----:B------:R-:W-:Y:S01]  /*30a0*/  UMOV UR4, 0xf0000000 ;  /* 0xf000000000047882 */ /* 0x000fe20000000000 */
[----:B------:R-:W-:Y:S01]  /*30b0*/  UMOV UR5, 0x380fffff ;  /* 0x380fffff00057882 */ /* 0x000fe20000000000 */
[----:B--2---:R-:W0:Y:S01]  /*30c0*/  F2F.F32.F64 R23, R4 ;  /* 0x0000000400177310 */ /* 0x004e220000301000 */
[----:B------:R-:W-:-:S14]  /*30d0*/  DSETP.GEU.AND P0, PT, |R4|, UR4, PT ;  /* 0x0000000404007e2a */ /* 0x000fdc000bf0e200 */
[----:B0-----:R-:W-:Y:S01]  /*30e0*/  @!P0 FMUL R23, R23, 1.175494350822287508e-38 ;  /* 0x0080000017178820 */ /* 0x001fe20000400000 */
[----:B------:R-:W-:Y:S06]  /*30f0*/  BRA `(.L_x_12302) ;  /* 0x0000000800707947 */ /* 0x000fec0003800000 */
.L_x_12303:
        /* <DEDUP_REMOVED lines=12> */
.L_x_12316:
[----:B------:R-:W2:Y:S01]  /*31c0*/  LDG.E.64 R4, desc[UR36][R4.64] ;  /* 0x0000002404047981 */ /* 0x000ea2000c1e1b00 */
[----:B------:R-:W-:Y:S01]  /*31d0*/  UMOV UR4, 0xf0000000 ;  /* 0xf000000000047882 */ /* 0x000fe20000000000 */
[----:B------:R-:W-:Y:S01]  /*31e0*/  UMOV UR5, 0x380fffff ;  /* 0x380fffff00057882 */ /* 0x000fe20000000000 */
[----:B--2---:R-:W0:Y:S01]  /*31f0*/  F2F.F32.F64 R23, R4 ;  /* 0x0000000400177310 */ /* 0x004e220000301000 */
[----:B------:R-:W-:-:S14]  /*3200*/  DSETP.GEU.AND P0, PT, |R4|, UR4, PT ;  /* 0x0000000404007e2a */ /* 0x000fdc000bf0e200 */
[----:B0-----:R-:W-:Y:S01]  /*3210*/  @!P0 FMUL R23, R23, 1.175494350822287508e-38 ;  /* 0x0080000017178820 */ /* 0x001fe20000400000 */
[----:B------:R-:W-:Y:S06]  /*3220*/  BRA `(.L_x_12302) ;  /* 0x0000000800247947 */ /* 0x000fec0003800000 */
.L_x_12315:
        /* <DEDUP_REMOVED lines=26> */
.L_x_12318:
        /* <DEDUP_REMOVED lines=13> */
.L_x_12317:
[----:B------:R-:W2:Y:S02]  /*34a0*/  LDG.E.U16 R4, desc[UR36][R4.64] ;  /* 0x0000002404047981 */ /* 0x000ea4000c1e1500 */
[----:B--2---:R-:W-:Y:S01]  /*34b0*/  IMAD.U32 R23, R4, 0x10000, RZ ;  /* 0x0001000004177824 */ /* 0x004fe200078e00ff */
[----:B------:R-:W-:Y:S06]  /*34c0*/  BRA `(.L_x_12302) ;  /* 0x00000004007c7947 */ /* 0x000fec0003800000 */
.L_x_12314:
        /* <DEDUP_REMOVED lines=11> */
.L_x_12321:
        /* <DEDUP_REMOVED lines=19> */
.L_x_12323:
[----:B------:R-:W-:Y:S05]  /*36b0*/  BSYNC B0 ;  /* 0x0000000000007941 */ /* 0x000fea0003800000 */
.L_x_12322:
[----:B------:R-:W-:Y:S01]  /*36c0*/  IMAD.SHL.U32 R3, R3, 0x100000, RZ ;  /* 0x0010000003037824 */ /* 0x000fe200078e00ff */
[----:B------:R-:W-:-:S04]  /*36d0*/  LEA R0, R0, 0x3b800000, 0x17 ;  /* 0x3b80000000007811 */ /* 0x000fc800078eb8ff */
[----:B------:R-:W-:Y:S01]  /*36e0*/  LOP3.LUT R23, R0, R3, R23, 0xfe, !PT ;  /* 0x0000000300177212 */ /* 0x000fe200078efe17 */
[----:B------:R-:W-:Y:S06]  /*36f0*/  BRA `(.L_x_12302) ;  /* 0x0000000000f07947 */ /* 0x000fec0003800000 */
.L_x_12320:
        /* <DEDUP_REMOVED lines=19> */
.L_x_12325:
[----:B------:R-:W-:Y:S05]  /*3830*/  BSYNC B0 ;  /* 0x0000000000007941 */ /* 0x000fea0003800000 */
.L_x_12324:
[----:B------:R-:W-:Y:S01]  /*3840*/  IMAD.SHL.U32 R3, R3, 0x200000, RZ ;  /* 0x0020000003037824 */ /* 0x000fe200078e00ff */
[----:B------:R-:W-:-:S04]  /*3850*/  LEA R0, R0, 0x37800000, 0x17 ;  /* 0x3780000000007811 */ /* 0x000fc800078eb8ff */
[----:B------:R-:W-:Y:S01]  /*3860*/  LOP3.LUT R23, R0, R3, R23, 0xfe, !PT ;  /* 0x0000000300177212 */ /* 0x000fe200078efe17 */
[----:B------:R-:W-:Y:S06]  /*3870*/  BRA `(.L_x_12302) ;  /* 0x0000000000907947 */ /* 0x000fec0003800000 */
.L_x_12319:
        /* <DEDUP_REMOVED lines=14> */
.L_x_12307:
        /* <DEDUP_REMOVED lines=16> */
.L_x_12328:
[----:B------:R-:W-:Y:S05]  /*3a60*/  BRA `(.L_x_12302) ;  /* 0x0000000000147947 */ /* 0x000fea0003800000 */
.L_x_12327:
[----:B------:R-:W2:Y:S02]  /*3a70*/  LDG.E.64 R4, desc[UR36][R4.64] ;  /* 0x0000002404047981 */ /* 0x000ea4000c1e1b00 */
[----:B--2---:R0:W2:Y:S01]  /*3a80*/  I2F.U64 R23, R4 ;  /* 0x0000000400177312 */ /* 0x0040a20000301000 */
[----:B------:R-:W-:Y:S05]  /*3a90*/  BRA `(.L_x_12302) ;  /* 0x0000000000087947 */ /* 0x000fea0003800000 */
.L_x_12326:
[----:B------:R-:W2:Y:S02]  /*3aa0*/  LDG.E R4, desc[UR36][R4.64] ;  /* 0x0000002404047981 */ /* 0x000ea4000c1e1900 */
[----:B--2---:R-:W-:-:S07]  /*3ab0*/  I2FP.F32.U32 R23, R4 ;  /* 0x0000000400177245 */ /* 0x004fce0000201000 */
.L_x_12302:
[----:B------:R-:W-:Y:S05]  /*3ac0*/  BSYNC B6 ;  /* 0x0000000000067941 */ /* 0x000fea0003800000 */
.L_x_12301:
        /* <DEDUP_REMOVED lines=13> */
[----:B----4-:R-:W-:-:S07]  /*3ba0*/  @!P3 FMUL.FTZ R4, R27, 0.69314718246459960938 ;  /* 0x3f3172181b04b820 */ /* 0x010fce0000410000 */
[----:B------:R-:W2:Y:S01]  /*3bb0*/  @!P0 MUFU.LG2 R19, R19 ;  /* 0x0000001300138308 */ /* 0x000ea20000000c00 */
[----:B0-----:R-:W-:Y:S01]  /*3bc0*/  @!P1 FMUL.FTZ R22, R28, 0.69314718246459960938 ;  /* 0x3f3172181c169820 */ /* 0x001fe20000410000 */
[----:B-1----:R-:W-:Y:S01]  /*3bd0*/  @!P2 FMUL.FTZ R24, R23, 0.69314718246459960938 ;  /* 0x3f3172181718a820 */ /* 0x002fe20000410000 */
[----:B--2---:R-:W-:Y:S01]  /*3be0*/  @!P0 FMUL.FTZ R18, R19, 0.69314718246459960938 ;  /* 0x3f31721813128820 */ /* 0x004fe20000410000 */
        /* <DEDUP_REMOVED lines=23> */
.L_x_12334:
[----:B------:R-:W0:Y:S01]  /*3d60*/  F2I.S64.TRUNC R4, R4 ;  /* 0x0000000400047311 */ /* 0x000e22000020d900 */
[----:B------:R-:W-:Y:S02]  /*3d70*/  IMAD.MOV.U32 R25, RZ, RZ, R26 ;  /* 0x000000ffff197224 */ /* 0x000fe400078e001a */
[----:B0-----:R-:W-:-:S05]  /*3d80*/  IMAD.MOV.U32 R3, RZ, RZ, R4 ;  /* 0x000000ffff037224 */ /* 0x001fca00078e0004 */
[----:B------:R0:W-:Y:S01]  /*3d90*/  STG.E.U8 desc[UR36][R8.64], R3 ;  /* 0x0000000308007986 */ /* 0x0001e2000c101124 */
[----:B------:R-:W-:Y:S05]  /*3da0*/  BRA `(.L_x_12330) ;  /* 0x0000000c00907947 */ /* 0x000fea0003800000 */
.L_x_12333:
        /* <DEDUP_REMOVED lines=10> */
.L_x_12337:
[----:B------:R-:W0:Y:S01]  /*3e50*/  F2I.FTZ.TRUNC.NTZ R3, R4 ;  /* 0x0000000400037305 */ /* 0x000e22000021f100 */
[----:B------:R-:W-:Y:S01]  /*3e60*/  IMAD.MOV.U32 R25, RZ, RZ, R26 ;  /* 0x000000ffff197224 */ /* 0x000fe200078e001a */
[----:B0-----:R0:W-:Y:S01]  /*3e70*/  STG.E desc[UR36][R8.64], R3 ;  /* 0x0000000308007986 */ /* 0x0011e2000c101924 */
[----:B------:R-:W-:Y:S05]  /*3e80*/  BRA `(.L_x_12330) ;  /* 0x0000000c00587947 */ /* 0x000fea0003800000 */
.L_x_12336:
[----:B------:R-:W0:Y:S01]  /*3e90*/  F2I.FTZ.TRUNC.NTZ R3, R4 ;  /* 0x0000000400037305 */ /* 0x000e22000021f100 */
[----:B------:R-:W-:Y:S01]  /*3ea0*/  IMAD.MOV.U32 R25, RZ, RZ, R26 ;  /* 0x000000ffff197224 */ /* 0x000fe200078e001a */
[----:B0-----:R0:W-:Y:S01]  /*3eb0*/  STG.E.U16 desc[UR36][R8.64], R3 ;  /* 0x0000000308007986 */ /* 0x0011e2000c101524 */
[----:B------:R-:W-:Y:S05]  /*3ec0*/  BRA `(.L_x_12330) ;  /* 0x0000000c00487947 */ /* 0x000fea0003800000 */
.L_x_12332:
        /* <DEDUP_REMOVED lines=9> */
.L_x_12339:
[----:B------:R-:W-:Y:S01]  /*3f60*/  F2FP.F16.F32.PACK_AB R4, RZ, R4 ;  /* 0x00000004ff04723e */ /* 0x000fe200000000ff */
[----:B------:R-:W-:-:S04]  /*3f70*/  IMAD.MOV.U32 R25, RZ, RZ, R26 ;  /* 0x000000ffff197224 */ /* 0x000fc800078e001a */
[----:B------:R0:W-:Y:S01]  /*3f80*/  STG.E.U16 desc[UR36][R8.64], R4 ;  /* 0x0000000408007986 */ /* 0x0001e2000c101524 */
[----:B------:R-:W-:Y:S05]  /*3f90*/  BRA `(.L_x_12330) ;  /* 0x0000000c00147947 */ /* 0x000fea0003800000 */
.L_x_12338:
        /* <DEDUP_REMOVED lines=10> */
.L_x_12341:
[----:B------:R-:W-:Y:S01]  /*4040*/  F2FP.F16.F32.PACK_AB R3, RZ, R4 ;  /* 0x00000004ff03723e */ /* 0x000fe200000000ff */
[----:B------:R-:W-:-:S03]  /*4050*/  IMAD.MOV.U32 R25, RZ, RZ, R26 ;  /* 0x000000ffff197224 */ /* 0x000fc600078e001a */
[----:B------:R-:W-:-:S05]  /*4060*/  PRMT R3, R3, 0x5410, RZ ;  /* 0x0000541003037816 */ /* 0x000fca00000000ff */
[----:B------:R0:W-:Y:S01]  /*4070*/  STG.E desc[UR36][R8.64], R3 ;  /* 0x0000000308007986 */ /* 0x0001e2000c101924 */
[----:B------:R-:W-:Y:S05]  /*4080*/  BRA `(.L_x_12330) ;  /* 0x0000000800d87947 */ /* 0x000fea0003800000 */
.L_x_12340:
[----:B------:R-:W-:Y:S01]  /*4090*/  FMUL.FTZ R4, R4, 1 ;  /* 0x3f80000004047820 */ /* 0x000fe20000410000 */
[----:B------:R-:W-:-:S05]  /*40a0*/  IMAD.MOV.U32 R25, RZ, RZ, R26 ;  /* 0x000000ffff197224 */ /* 0x000fca00078e001a */
[----:B------:R-:W0:Y:S02]  /*40b0*/  F2F.F64.F32 R4, R4 ;  /* 0x0000000400047310 */ /* 0x000e240000201800 */
[----:B0-----:R0:W-:Y:S01]  /*40c0*/  STG.E.64 desc[UR36][R8.64], R4 ;  /* 0x0000000408007986 */ /* 0x0011e2000c101b24 */
[----:B------:R-:W-:Y:S05]  /*40d0*/  BRA `(.L_x_12330) ;  /* 0x0000000800c47947 */ /* 0x000fea0003800000 */
.L_x_12331:
        /* <DEDUP_REMOVED lines=13> */
.L_x_12344:
[----:B------:R-:W-:Y:S01]  /*41b0*/  FMUL.FTZ R4, R4, 1 ;  /* 0x3f80000004047820 */ /* 0x000fe20000410000 */
[----:B------:R-:W-:Y:S01]  /*41c0*/  CS2R R6, SRZ ;  /* 0x0000000000067805 */ /* 0x000fe2000001ff00 */
[----:B------:R-:W-:-:S04]  /*41d0*/  IMAD.MOV.U32 R25, RZ, RZ, R26 ;  /* 0x000000ffff197224 */ /* 0x000fc800078e001a */
[----:B------:R-:W0:Y:S02]  /*41e0*/  F2F.F64.F32 R4, R4 ;  /* 0x0000000400047310 */ /* 0x000e240000201800 */
[----:B0-----:R0:W-:Y:S01]  /*41f0*/  STG.E.128 desc[UR36][R8.64], R4 ;  /* 0x0000000408007986 */ /* 0x0011e2000c101d24 */
[----:B------:R-:W-:Y:S05]  /*4200*/  BRA `(.L_x_12330) ;  /* 0x0000000800787947 */ /* 0x000fea0003800000 */
.L_x_12343:
        /* <DEDUP_REMOVED lines=20> */
.L_x_12348:
[----:B------:R-:W-:Y:S05]  /*4350*/  BSYNC B0 ;  /* 0x0000000000007941 */ /* 0x000fea0003800000 */
.L_x_12347:
[----:B------:R-:W-:Y:S01]  /*4360*/  LOP3.LUT R5, R0, R5, RZ, 0xfc, !PT ;  /* 0x0000000500057212 */ /* 0x000fe200078efcff */
[----:B------:R-:W-:-:S04]  /*4370*/  IMAD.MOV.U32 R25, RZ, RZ, R26 ;  /* 0x000000ffff197224 */ /* 0x000fc800078e001a */
[----:B------:R0:W-:Y:S01]  /*4380*/  STG.E.U8 desc[UR36][R8.64], R5 ;  /* 0x0000000508007986 */ /* 0x0001e2000c101124 */
[----:B------:R-:W-:Y:S05]  /*4390*/  BRA `(.L_x_12330) ;  /* 0x0000000800147947 */ /* 0x000fea0003800000 */
.L_x_12346:
        /* <DEDUP_REMOVED lines=12> */
.L_x_12350:
[----:B------:R-:W-:Y:S01]  /*4460*/  IMAD.MOV.U32 R0, RZ, RZ, 0x7f ;  /* 0x0000007fff007424 */ /* 0x000fe200078e00ff */
[----:B------:R-:W-:-:S04]  /*4470*/  ISETP.GT.U32.AND P0, PT, R5, 0x7f800000, PT ;  /* 0x7f8000000500780c */ /* 0x000fc80003f04070 */
[----:B------:R-:W-:-:S09]  /*4480*/  SEL R0, R0, 0x7c, P0 ;  /* 0x0000007c00007807 */ /* 0x000fd20000000000 */
.L_x_12351:
[----:B------:R-:W-:Y:S05]  /*4490*/  BSYNC B0 ;  /* 0x0000000000007941 */ /* 0x000fea0003800000 */
.L_x_12349:
[----:B------:R-:W-:Y:S01]  /*44a0*/  LOP3.LUT R4, R4, 0x80000000, RZ, 0xc0, !PT ;  /* 0x8000000004047812 */ /* 0x000fe200078ec0ff */
[----:B------:R-:W-:-:S03]  /*44b0*/  IMAD.MOV.U32 R25, RZ, RZ, R26 ;  /* 0x000000ffff197224 */ /* 0x000fc600078e001a */
[----:B------:R-:W-:-:S04]  /*44c0*/  SHF.R.U32.HI R3, RZ, 0x18, R4 ;  /* 0x00000018ff037819 */ /* 0x000fc80000011604 */
[----:B------:R-:W-:-:S05]  /*44d0*/  LOP3.LUT R3, R0, R3, RZ, 0xfc, !PT ;  /* 0x0000000300037212 */ /* 0x000fca00078efcff */
[----:B------:R0:W-:Y:S01]  /*44e0*/  STG.E.U8 desc[UR36][R8.64], R3 ;  /* 0x0000000308007986 */ /* 0x0001e2000c101124 */
[----:B------:R-:W-:Y:S05]  /*44f0*/  BRA `(.L_x_12330) ;  /* 0x0000000400bc7947 */ /* 0x000fea0003800000 */
.L_x_12345:
[----:B------:R-:W-:Y:S01]  /*4500*/  F2FP.BF16.F32.PACK_AB R4, RZ, R4 ;  /* 0x00000004ff04723e */ /* 0x000fe200000010ff */
[----:B------:R-:W-:-:S04]  /*4510*/  IMAD.MOV.U32 R25, RZ, RZ, R26 ;  /* 0x000000ffff197224 */ /* 0x000fc800078e001a */
[----:B------:R0:W-:Y:S01]  /*4520*/  STG.E.U16 desc[UR36][R8.64], R4 ;  /* 0x0000000408007986 */ /* 0x0001e2000c101524 */
[----:B------:R-:W-:Y:S05]  /*4530*/  BRA `(.L_x_12330) ;  /* 0x0000000400ac7947 */ /* 0x000fea0003800000 */
.L_x_12342:
        /* <DEDUP_REMOVED lines=12> */
.L_x_12354:
        /* <DEDUP_REMOVED lines=16> */
.L_x_12357:
[----:B------:R-:W-:-:S04]  /*4700*/  LOP3.LUT R4, R4, 0x80000000, RZ, 0xc0, !PT ;  /* 0x8000000004047812 */ /* 0x000fc800078ec0ff */
[----:B------:R-:W-:-:S04]  /*4710*/  SHF.R.U32.HI R4, RZ, 0x18, R4 ;  /* 0x00000018ff047819 */ /* 0x000fc80000011604 */
[----:B------:R-:W-:-:S04]  /*4720*/  LOP3.LUT R3, R3, R4, RZ, 0xfc, !PT ;  /* 0x0000000403037212 */ /* 0x000fc800078efcff */
[----:B------:R-:W-:-:S07]  /*4730*/  PRMT R0, R3, 0x7610, R0 ;  /* 0x0000761003007816 */ /* 0x000fce0000000000 */
.L_x_12356:
[----:B------:R-:W-:Y:S05]  /*4740*/  BSYNC B0 ;  /* 0x0000000000007941 */ /* 0x000fea0003800000 */
.L_x_12355:
[----:B------:R3:W-:Y:S01]  /*4750*/  STG.E.U8 desc[UR36][R8.64], R0 ;  /* 0x0000000008007986 */ /* 0x0007e2000c101124 */
[----:B------:R-:W-:Y:S01]  /*4760*/  IMAD.MOV.U32 R25, RZ, RZ, R26 ;  /* 0x000000ffff197224 */ /* 0x000fe200078e001a */
[----:B------:R-:W-:Y:S06]  /*4770*/  BRA `(.L_x_12330) ;  /* 0x00000004001c7947 */ /* 0x000fec0003800000 */
.L_x_12353:
        /* <DEDUP_REMOVED lines=16> */
.L_x_12360:
[----:B------:R-:W-:-:S04]  /*4880*/  LOP3.LUT R4, R4, 0x80000000, RZ, 0xc0, !PT ;  /* 0x8000000004047812 */ /* 0x000fc800078ec0ff */
[----:B------:R-:W-:-:S04]  /*4890*/  SHF.R.U32.HI R4, RZ, 0x18, R4 ;  /* 0x00000018ff047819 */ /* 0x000fc80000011604 */
[----:B------:R-:W-:-:S04]  /*48a0*/  LOP3.LUT R3, R3, R4, RZ, 0xfc, !PT ;  /* 0x0000000403037212 */ /* 0x000fc800078efcff */
[----:B------:R-:W-:-:S07]  /*48b0*/  PRMT R0, R3, 0x7610, R0 ;  /* 0x0000761003007816 */ /* 0x000fce0000000000 */
.L_x_12359:
[----:B------:R-:W-:Y:S05]  /*48c0*/  BSYNC B0 ;  /* 0x0000000000007941 */ /* 0x000fea0003800000 */
.L_x_12358:
[----:B------:R0:W-:Y:S01]  /*48d0*/  STG.E.U8 desc[UR36][R8.64], R0 ;  /* 0x0000000008007986 */ /* 0x0001e2000c101124 */
[----:B------:R-:W-:Y:S01]  /*48e0*/  IMAD.MOV.U32 R25, RZ, RZ, R26 ;  /* 0x000000ffff197224 */ /* 0x000fe200078e001a */
[----:B------:R-:W-:Y:S06]  /*48f0*/  BRA `(.L_x_12330) ;  /* 0x0000000000bc7947 */ /* 0x000fec0003800000 */
.L_x_12352:
        /* <DEDUP_REMOVED lines=22> */
.L_x_12335:
        /* <DEDUP_REMOVED lines=16> */
.L_x_12363:
[----:B------:R-:W-:Y:S01]  /*4b60*/  IMAD.MOV.U32 R25, RZ, RZ, R26 ;  /* 0x000000ffff197224 */ /* 0x000fe200078e001a */
[----:B------:R-:W-:Y:S06]  /*4b70*/  BRA `(.L_x_12330) ;  /* 0x00000000001c7947 */ /* 0x000fec0003800000 */
.L_x_12362:
[----:B------:R-:W0:Y:S01]  /*4b80*/  F2I.U64.TRUNC R4, R4 ;  /* 0x0000000400047311 */ /* 0x000e22000020d800 */
[----:B------:R-:W-:Y:S01]  /*4b90*/  IMAD.MOV.U32 R25, RZ, RZ, R26 ;  /* 0x000000ffff197224 */ /* 0x000fe200078e001a */
[----:B0-----:R2:W-:Y:S01]  /*4ba0*/  STG.E.64 desc[UR36][R8.64], R4 ;  /* 0x0000000408007986 */ /* 0x0015e2000c101b24 */
[----:B------:R-:W-:Y:S05]  /*4bb0*/  BRA `(.L_x_12330) ;  /* 0x00000000000c7947 */ /* 0x000fea0003800000 */
.L_x_12361:
[----:B------:R-:W0:Y:S01]  /*4bc0*/  F2I.FTZ.U32.TRUNC.NTZ R3, R4 ;  /* 0x0000000400037305 */ /* 0x000e22000021f000 */
[----:B------:R-:W-:Y:S01]  /*4bd0*/  IMAD.MOV.U32 R25, RZ, RZ, R26 ;  /* 0x000000ffff197224 */ /* 0x000fe200078e001a */
[----:B0-----:R0:W-:Y:S06]  /*4be0*/  STG.E desc[UR36][R8.64], R3 ;  /* 0x0000000308007986 */ /* 0x0011ec000c101924 */
.L_x_12330:
[----:B------:R-:W-:Y:S05]  /*4bf0*/  BSYNC B6 ;  /* 0x0000000000067941 */ /* 0x000fea0003800000 */
.L_x_12329:
        /* <DEDUP_REMOVED lines=24> */
.L_x_12369:
[----:B------:R-:W0:Y:S02]  /*4d80*/  F2I.S64.TRUNC R18, R18 ;  /* 0x0000001200127311 */ /* 0x000e24000020d900 */
[----:B0-----:R-:W-:-:S05]  /*4d90*/  IMAD.MOV.U32 R3, RZ, RZ, R18 ;  /* 0x000000ffff037224 */ /* 0x001fca00078e0012 */
[----:B------:R0:W-:Y:S01]  /*4da0*/  STG.E.U8 desc[UR36][R8.64], R3 ;  /* 0x0000000308007986 */ /* 0x0001e2000c101124 */
[----:B------:R-:W-:Y:S05]  /*4db0*/  BRA `(.L_x_12371) ;  /* 0x0000000c00407947 */ /* 0x000fea0003800000 */
.L_x_12368:
        /* <DEDUP_REMOVED lines=9> */
.L_x_12373:
[----:B------:R-:W0:Y:S02]  /*4e50*/  F2I.FTZ.TRUNC.NTZ R3, R18 ;  /* 0x0000001200037305 */ /* 0x000e24000021f100 */
[----:B0-----:R0:W-:Y:S01]  /*4e60*/  STG.E desc[UR36][R8.64], R3 ;  /* 0x0000000308007986 */ /* 0x0011e2000c101924 */
[----:B------:R-:W-:Y:S05]  /*4e70*/  BRA `(.L_x_12371) ;  /* 0x0000000c00107947 */ /* 0x000fea0003800000 */
.L_x_12372:
[----:B------:R-:W0:Y:S02]  /*4e80*/  F2I.FTZ.TRUNC.NTZ R3, R18 ;  /* 0x0000001200037305 */ /* 0x000e24000021f100 */
[----:B0-----:R0:W-:Y:S01]  /*4e90*/  STG.E.U16 desc[UR36][R8.64], R3 ;  /* 0x0000000308007986 */ /* 0x0011e2000c101524 */
[----:B------:R-:W-:Y:S05]  /*4ea0*/  BRA `(.L_x_12371) ;  /* 0x0000000c00047947 */ /* 0x000fea0003800000 */
.L_x_12367:
        /* <DEDUP_REMOVED lines=8> */
.L_x_12375:
[----:B------:R-:W-:-:S05]  /*4f30*/  F2FP.F16.F32.PACK_AB R18, RZ, R18 ;  /* 0x00000012ff12723e */ /* 0x000fca00000000ff */
[----:B------:R0:W-:Y:S01]  /*4f40*/  STG.E.U16 desc[UR36][R8.64], R18 ;  /* 0x0000001208007986 */ /* 0x0001e2000c101524 */
[----:B------:R-:W-:Y:S05]  /*4f50*/  BRA `(.L_x_12371) ;  /* 0x0000000800d87947 */ /* 0x000fea0003800000 */
.L_x_12374:
        /* <DEDUP_REMOVED lines=9> */
.L_x_12377:
[----:B------:R-:W-:-:S04]  /*4ff0*/  F2FP.F16.F32.PACK_AB R3, RZ, R18 ;  /* 0x00000012ff03723e */ /* 0x000fc800000000ff */
[----:B------:R-:W-:-:S05]  /*5000*/  PRMT R3, R3, 0x5410, RZ ;  /* 0x0000541003037816 */ /* 0x000fca00000000ff */
[----:B------:R0:W-:Y:S01]  /*5010*/  STG.E desc[UR36][R8.64], R3 ;  /* 0x0000000308007986 */ /* 0x0001e2000c101924 */
[----:B------:R-:W-:Y:S05]  /*5020*/  BRA `(.L_x_12371) ;  /* 0x0000000800a47947 */ /* 0x000fea0003800000 */
.L_x_12376:
[----:B------:R-:W-:-:S06]  /*5030*/  FMUL.FTZ R4, R18, 1 ;  /* 0x3f80000012047820 */ /* 0x000fcc0000410000 */
[----:B------:R-:W0:Y:S02]  /*5040*/  F2F.F64.F32 R4, R4 ;  /* 0x0000000400047310 */ /* 0x000e240000201800 */
[----:B0-----:R0:W-:Y:S01]  /*5050*/  STG.E.64 desc[UR36][R8.64], R4 ;  /* 0x0000000408007986 */ /* 0x0011e2000c101b24 */
[----:B------:R-:W-:Y:S05]  /*5060*/  BRA `(.L_x_12371) ;  /* 0x0000000800947947 */ /* 0x000fea0003800000 */
.L_x_12366:
        /* <DEDUP_REMOVED lines=12> */
.L_x_12380:
[----:B------:R-:W-:Y:S01]  /*5130*/  FMUL.FTZ R4, R18, 1 ;  /* 0x3f80000012047820 */ /* 0x000fe20000410000 */
[----:B------:R-:W-:-:S05]  /*5140*/  CS2R R6, SRZ ;  /* 0x0000000000067805 */ /* 0x000fca000001ff00 */
[----:B------:R-:W0:Y:S02]  /*5150*/  F2F.F64.F32 R4, R4 ;  /* 0x0000000400047310 */ /* 0x000e240000201800 */
[----:B0-----:R0:W-:Y:S01]  /*5160*/  STG.E.128 desc[UR36][R8.64], R4 ;  /* 0x0000000408007986 */ /* 0x0011e2000c101d24 */
[----:B------:R-:W-:Y:S05]  /*5170*/  BRA `(.L_x_12371) ;  /* 0x0000000800507947 */ /* 0x000fea0003800000 */
.L_x_12379:
        /* <DEDUP_REMOVED lines=20> */
.L_x_12384:
[----:B------:R-:W-:Y:S05]  /*52c0*/  BSYNC B0 ;  /* 0x0000000000007941 */ /* 0x000fea0003800000 */
.L_x_12383:
[----:B------:R-:W-:-:S05]  /*52d0*/  LOP3.LUT R5, R0, R5, RZ, 0xfc, !PT ;  /* 0x0000000500057212 */ /* 0x000fca00078efcff */
[----:B------:R0:W-:Y:S01]  /*52e0*/  STG.E.U8 desc[UR36][R8.64], R5 ;  /* 0x0000000508007986 */ /* 0x0001e2000c101124 */
[----:B------:R-:W-:Y:S05]  /*52f0*/  BRA `(.L_x_12371) ;  /* 0x0000000400f07947 */ /* 0x000fea0003800000 */
.L_x_12382:
        /* <DEDUP_REMOVED lines=12> */
.L_x_12386:
[----:B------:R-:W-:Y:S01]  /*53c0*/  IMAD.MOV.U32 R0, RZ, RZ, 0x7f ;  /* 0x0000007fff007424 */ /* 0x000fe200078e00ff */
[----:B------:R-:W-:-:S04]  /*53d0*/  ISETP.GT.U32.AND P0, PT, R4, 0x7f800000, PT ;  /* 0x7f8000000400780c */ /* 0x000fc80003f04070 */
[----:B------:R-:W-:-:S09]  /*53e0*/  SEL R0, R0, 0x7c, P0 ;  /* 0x0000007c00007807 */ /* 0x000fd20000000000 */
.L_x_12387:
[----:B------:R-:W-:Y:S05]  /*53f0*/  BSYNC B0 ;  /* 0x0000000000007941 */ /* 0x000fea0003800000 */
.L_x_12385:
[----:B------:R-:W-:-:S04]  /*5400*/  LOP3.LUT R18, R18, 0x80000000, RZ, 0xc0, !PT ;  /* 0x8000000012127812 */ /* 0x000fc800078ec0ff */
[----:B------:R-:W-:-:S04]  /*5410*/  SHF.R.U32.HI R3, RZ, 0x18, R18 ;  /* 0x00000018ff037819 */ /* 0x000fc80000011612 */
[----:B------:R-:W-:-:S05]  /*5420*/  LOP3.LUT R3, R0, R3, RZ, 0xfc, !PT ;  /* 0x0000000300037212 */ /* 0x000fca00078efcff */
[----:B------:R0:W-:Y:S01]  /*5430*/  STG.E.U8 desc[UR36][R8.64], R3 ;  /* 0x0000000308007986 */ /* 0x0001e2000c101124 */
[----:B------:R-:W-:Y:S05]  /*5440*/  BRA `(.L_x_12371) ;  /* 0x00000004009c7947 */ /* 0x000fea0003800000 */
.L_x_12381:
[----:B------:R-:W-:-:S05]  /*5450*/  F2FP.BF16.F32.PACK_AB R18, RZ, R18 ;  /* 0x00000012ff12723e */ /* 0x000fca00000010ff */
[----:B------:R0:W-:Y:S01]  /*5460*/  STG.E.U16 desc[UR36][R8.64], R18 ;  /* 0x0000001208007986 */ /* 0x0001e2000c101524 */
[----:B------:R-:W-:Y:S05]  /*5470*/  BRA `(.L_x_12371) ;  /* 0x0000000400907947 */ /* 0x000fea0003800000 */
.L_x_12378:
        /* <DEDUP_REMOVED lines=11> */
.L_x_12390:
        /* <DEDUP_REMOVED lines=16> */
.L_x_12393:
[----:B------:R-:W-:-:S04]  /*5630*/  LOP3.LUT R18, R18, 0x80000000, RZ, 0xc0, !PT ;  /* 0x8000000012127812 */ /* 0x000fc800078ec0ff */
[----:B------:R-:W-:-:S04]  /*5640*/  SHF.R.U32.HI R3, RZ, 0x18, R18 ;  /* 0x00000018ff037819 */ /* 0x000fc80000011612 */
[----:B------:R-:W-:-:S04]  /*5650*/  LOP3.LUT R0, R0, R3, RZ, 0xfc, !PT ;  /* 0x0000000300007212 */ /* 0x000fc800078efcff */
[----:B------:R-:W-:-:S07]  /*5660*/  PRMT R4, R0, 0x7610, R4 ;  /* 0x0000761000047816 */ /* 0x000fce0000000004 */
.L_x_12392:
[----:B------:R-:W-:Y:S05]  /*5670*/  BSYNC B0 ;  /* 0x0000000000007941 */ /* 0x000fea0003800000 */
.L_x_12391:
[----:B------:R3:W-:Y:S01]  /*5680*/  STG.E.U8 desc[UR36][R8.64], R4 ;  /* 0x0000000408007986 */ /* 0x0007e2000c101124 */
[----:B------:R-:W-:Y:S05]  /*5690*/  BRA `(.L_x_12371) ;  /* 0x0000000400087947 */ /* 0x000fea0003800000 */
.L_x_12389:
        /* <DEDUP_REMOVED lines=16> */
.L_x_12396:
[----:B------:R-:W-:-:S04]  /*57a0*/  LOP3.LUT R18, R18, 0x80000000, RZ, 0xc0, !PT ;  /* 0x8000000012127812 */ /* 0x000fc800078ec0ff */
[----:B------:R-:W-:-:S04]  /*57b0*/  SHF.R.U32.HI R3, RZ, 0x18, R18 ;  /* 0x00000018ff037819 */ /* 0x000fc80000011612 */
[----:B------:R-:W-:-:S04]  /*57c0*/  LOP3.LUT R0, R0, R3, RZ, 0xfc, !PT ;  /* 0x0000000300007212 */ /* 0x000fc800078efcff */
[----:B------:R-:W-:-:S07]  /*57d0*/  PRMT R4, R0, 0x7610, R4 ;  /* 0x0000761000047816 */ /* 0x000fce0000000004 */
.L_x_12395:
[----:B------:R-:W-:Y:S05]  /*57e0*/  BSYNC B0 ;  /* 0x0000000000007941 */ /* 0x000fea0003800000 */
.L_x_12394:
[----:B------:R0:W-:Y:S01]  /*57f0*/  STG.E.U8 desc[UR36][R8.64], R4 ;  /* 0x0000000408007986 */ /* 0x0001e2000c101124 */
[----:B------:R-:W-:Y:S05]  /*5800*/  BRA `(.L_x_12371) ;  /* 0x0000000000ac7947 */ /* 0x000fea0003800000 */
.L_x_12388:
        /* <DEDUP_REMOVED lines=21> */
.L_x_12370:
        /* <DEDUP_REMOVED lines=16> */
.L_x_12399:
[----:B------:R-:W-:Y:S05]  /*5a60*/  BRA `(.L_x_12371) ;  /* 0x0000000000147947 */ /* 0x000fea0003800000 */
.L_x_12398:
[----:B------:R-:W0:Y:S02]  /*5a70*/  F2I.U64.TRUNC R18, R18 ;  /* 0x0000001200127311 */ /* 0x000e24000020d800 */
[----:B0-----:R2:W-:Y:S01]  /*5a80*/  STG.E.64 desc[UR36][R8.64], R18 ;  /* 0x0000001208007986 */ /* 0x0015e2000c101b24 */
[----:B------:R-:W-:Y:S05]  /*5a90*/  BRA `(.L_x_12371) ;  /* 0x0000000000087947 */ /* 0x000fea0003800000 */
.L_x_12397:
[----:B------:R-:W0:Y:S02]  /*5aa0*/  F2I.FTZ.U32.TRUNC.NTZ R3, R18 ;  /* 0x0000001200037305 */ /* 0x000e24000021f000 */
[----:B0-----:R0:W-:Y:S02]  /*5ab0*/  STG.E desc[UR36][R8.64], R3 ;  /* 0x0000000308007986 */ /* 0x0011e4000c101924 */
.L_x_12371:
        /* <DEDUP_REMOVED lines=24> */
.L_x_12403:
[----:B------:R-:W0:Y:S02]  /*5c40*/  F2I.S64.TRUNC R22, R22 ;  /* 0x0000001600167311 */ /* 0x000e24000020d900 */
[----:B0-----:R-:W-:-:S05]  /*5c50*/  IMAD.MOV.U32 R3, RZ, RZ, R22 ;  /* 0x000000ffff037224 */ /* 0x001fca00078e0016 */
[----:B------:R0:W-:Y:S01]  /*5c60*/  STG.E.U8 desc[UR36][R8.64], R3 ;  /* 0x0000000308007986 */ /* 0x0001e2000c101124 */
[----:B------:R-:W-:Y:S05]  /*5c70*/  BRA `(.L_x_12405) ;  /* 0x0000000c00407947 */ /* 0x000fea0003800000 */
.L_x_12402:
        /* <DEDUP_REMOVED lines=9> */
.L_x_12407:
[----:B------:R-:W0:Y:S02]  /*5d10*/  F2I.FTZ.TRUNC.NTZ R3, R22 ;  /* 0x0000001600037305 */ /* 0x000e24000021f100 */
[----:B0-----:R3:W-:Y:S01]  /*5d20*/  STG.E desc[UR36][R8.64], R3 ;  /* 0x0000000308007986 */ /* 0x0017e2000c101924 */
[----:B------:R-:W-:Y:S05]  /*5d30*/  BRA `(.L_x_12405) ;  /* 0x0000000c00107947 */ /* 0x000fea0003800000 */
.L_x_12406:
[----:B------:R-:W0:Y:S02]  /*5d40*/  F2I.FTZ.TRUNC.NTZ R3, R22 ;  /* 0x0000001600037305 */ /* 0x000e24000021f100 */
[----:B0-----:R2:W-:Y:S01]  /*5d50*/  STG.E.U16 desc[UR36][R8.64], R3 ;  /* 0x0000000308007986 */ /* 0x0015e2000c101524 */
[----:B------:R-:W-:Y:S05]  /*5d60*/  BRA `(.L_x_12405) ;  /* 0x0000000c00047947 */ /* 0x000fea0003800000 */
.L_x_12401:
        /* <DEDUP_REMOVED lines=8> */
.L_x_12409:
[----:B------:R-:W-:-:S05]  /*5df0*/  F2FP.F16.F32.PACK_AB R22, RZ, R22 ;  /* 0x00000016ff16723e */ /* 0x000fca00000000ff */
[----:B------:R0:W-:Y:S01]  /*5e00*/  STG.E.U16 desc[UR36][R8.64], R22 ;  /* 0x0000001608007986 */ /* 0x0001e2000c101524 */
[----:B------:R-:W-:Y:S05]  /*5e10*/  BRA `(.L_x_12405) ;  /* 0x0000000800d87947 */ /* 0x000fea0003800000 */
.L_x_12408:
        /* <DEDUP_REMOVED lines=9> */
.L_x_12411:
[----:B------:R-:W-:-:S04]  /*5eb0*/  F2FP.F16.F32.PACK_AB R3, RZ, R22 ;  /* 0x00000016ff03723e */ /* 0x000fc800000000ff */
[----:B------:R-:W-:-:S05]  /*5ec0*/  PRMT R3, R3, 0x5410, RZ ;  /* 0x0000541003037816 */ /* 0x000fca00000000ff */
[----:B------:R0:W-:Y:S01]  /*5ed0*/  STG.E desc[UR36][R8.64], R3 ;  /* 0x0000000308007986 */ /* 0x0001e2000c101924 */
[----:B------:R-:W-:Y:S05]  /*5ee0*/  BRA `(.L_x_12405) ;  /* 0x0000000800a47947 */ /* 0x000fea0003800000 */
.L_x_12410:
[----:B------:R-:W-:-:S06]  /*5ef0*/  FMUL.FTZ R4, R22, 1 ;  /* 0x3f80000016047820 */ /* 0x000fcc0000410000 */
[----:B------:R-:W0:Y:S02]  /*5f00*/  F2F.F64.F32 R4, R4 ;  /* 0x0000000400047310 */ /* 0x000e240000201800 */
[----:B0-----:R0:W-:Y:S01]  /*5f10*/  STG.E.64 desc[UR36][R8.64], R4 ;  /* 0x0000000408007986 */ /* 0x0011e2000c101b24 */
[----:B------:R-:W-:Y:S05]  /*5f20*/  BRA `(.L_x_12405) ;  /* 0x0000000800947947 */ /* 0x000fea0003800000 */
.L_x_12400:
        /* <DEDUP_REMOVED lines=12> */
.L_x_12414:
[----:B------:R-:W-:Y:S01]  /*5ff0*/  FMUL.FTZ R4, R22, 1 ;  /* 0x3f80000016047820 */ /* 0x000fe20000410000 */
[----:B------:R-:W-:-:S05]  /*6000*/  CS2R R6, SRZ ;  /* 0x0000000000067805 */ /* 0x000fca000001ff00 */
[----:B------:R-:W0:Y:S02]  /*6010*/  F2F.F64.F32 R4, R4 ;  /* 0x0000000400047310 */ /* 0x000e240000201800 */
[----:B0-----:R0:W-:Y:S01]  /*6020*/  STG.E.128 desc[UR36][R8.64], R4 ;  /* 0x0000000408007986 */ /* 0x0011e2000c101d24 */
[----:B------:R-:W-:Y:S05]  /*6030*/  BRA `(.L_x_12405) ;  /* 0x0000000800507947 */ /* 0x000fea0003800000 */
.L_x_12413:
        /* <DEDUP_REMOVED lines=20> */
.L_x_12418:
[----:B------:R-:W-:Y:S05]  /*6180*/  BSYNC B0 ;  /* 0x0000000000007941 */ /* 0x000fea0003800000 */
.L_x_12417:
[----:B------:R-:W-:-:S05]  /*6190*/  LOP3.LUT R5, R0, R5, RZ, 0xfc, !PT ;  /* 0x0000000500057212 */ /* 0x000fca00078efcff */
[----:B------:R0:W-:Y:S01]  /*61a0*/  STG.E.U8 desc[UR36][R8.64], R5 ;  /* 0x0000000508007986 */ /* 0x0001e2000c101124 */
[----:B------:R-:W-:Y:S05]  /*61b0*/  BRA `(.L_x_12405) ;  /* 0x0000000400f07947 */ /* 0x000fea0003800000 */
.L_x_12416:
        /* <DEDUP_REMOVED lines=12> */
.L_x_12420:
[----:B------:R-:W-:Y:S01]  /*6280*/  IMAD.MOV.U32 R0, RZ, RZ, 0x7f ;  /* 0x0000007fff007424 */ /* 0x000fe200078e00ff */
[----:B------:R-:W-:-:S04]  /*6290*/  ISETP.GT.U32.AND P0, PT, R4, 0x7f800000, PT ;  /* 0x7f8000000400780c */ /* 0x000fc80003f04070 */
[----:B------:R-:W-:-:S09]  /*62a0*/  SEL R0, R0, 0x7c, P0 ;  /* 0x0000007c00007807 */ /* 0x000fd20000000000 */
.L_x_12421:
[----:B------:R-:W-:Y:S05]  /*62b0*/  BSYNC B0 ;  /* 0x0000000000007941 */ /* 0x000fea0003800000 */
.L_x_12419:
[----:B------:R-:W-:-:S04]  /*62c0*/  LOP3.LUT R22, R22, 0x80000000, RZ, 0xc0, !PT ;  /* 0x8000000016167812 */ /* 0x000fc800078ec0ff */
[----:B------:R-:W-:-:S04]  /*62d0*/  SHF.R.U32.HI R3, RZ, 0x18, R22 ;  /* 0x00000018ff037819 */ /* 0x000fc80000011616 */
[----:B------:R-:W-:-:S05]  /*62e0*/  LOP3.LUT R3, R0, R3, RZ, 0xfc, !PT ;  /* 0x0000000300037212 */ /* 0x000fca00078efcff */
[----:B------:R0:W-:Y:S01]  /*62f0*/  STG.E.U8 desc[UR36][R8.64], R3 ;  /* 0x0000000308007986 */ /* 0x0001e2000c101124 */
[----:B------:R-:W-:Y:S05]  /*6300*/  BRA `(.L_x_12405) ;  /* 0x00000004009c7947 */ /* 0x000fea0003800000 */
.L_x_12415:
[----:B------:R-:W-:-:S05]  /*6310*/  F2FP.BF16.F32.PACK_AB R22, RZ, R22 ;  /* 0x00000016ff16723e */ /* 0x000fca00000010ff */
[----:B------:R0:W-:Y:S01]  /*6320*/  STG.E.U16 desc[UR36][R8.64], R22 ;  /* 0x0000001608007986 */ /* 0x0001e2000c101524 */
[----:B------:R-:W-:Y:S05]  /*6330*/  BRA `(.L_x_12405) ;  /* 0x0000000400907947 */ /* 0x000fea0003800000 */
.L_x_12412:
        /* <DEDUP_REMOVED lines=11> */
.L_x_12424:
        /* <DEDUP_REMOVED lines=16> */
.L_x_12427:
[----:B------:R-:W-:-:S04]  /*64f0*/  LOP3.LUT R22, R22, 0x80000000, RZ, 0xc0, !PT ;  /* 0x8000000016167812 */ /* 0x000fc800078ec0ff */
[----:B------:R-:W-:-:S04]  /*6500*/  SHF.R.U32.HI R3, RZ, 0x18, R22 ;  /* 0x00000018ff037819 */ /* 0x000fc80000011616 */
[----:B------:R-:W-:-:S04]  /*6510*/  LOP3.LUT R0, R0, R3, RZ, 0xfc, !PT ;  /* 0x0000000300007212 */ /* 0x000fc800078efcff */
[----:B------:R-:W-:-:S07]  /*6520*/  PRMT R4, R0, 0x7610, R4 ;  /* 0x0000761000047816 */ /* 0x000fce0000000004 */
.L_x_12426:
[----:B------:R-:W-:Y:S05]  /*6530*/  BSYNC B0 ;  /* 0x0000000000007941 */ /* 0x000fea0003800000 */
.L_x_12425:
[----:B------:R0:W-:Y:S01]  /*6540*/  STG.E.U8 desc[UR36][R8.64], R4 ;  /* 0x0000000408007986 */ /* 0x0001e2000c101124 */
[----:B------:R-:W-:Y:S05]  /*6550*/  BRA `(.L_x_12405) ;  /* 0x0000000400087947 */ /* 0x000fea0003800000 */
.L_x_12423:
        /* <DEDUP_REMOVED lines=16> */
.L_x_12430:
[----:B------:R-:W-:-:S04]  /*6660*/  LOP3.LUT R22, R22, 0x80000000, RZ, 0xc0, !PT ;  /* 0x8000000016167812 */ /* 0x000fc800078ec0ff */
[----:B------:R-:W-:-:S04]  /*6670*/  SHF.R.U32.HI R3, RZ, 0x18, R22 ;  /* 0x00000018ff037819 */ /* 0x000fc80000011616 */
[----:B------:R-:W-:-:S04]  /*6680*/  LOP3.LUT R0, R0, R3, RZ, 0xfc, !PT ;  /* 0x0000000300007212 */ /* 0x000fc800078efcff */
[----:B------:R-:W-:-:S07]  /*6690*/  PRMT R4, R0, 0x7610, R4 ;  /* 0x0000761000047816 */ /* 0x000fce0000000004 */
.L_x_12429:
[----:B------:R-:W-:Y:S05]  /*66a0*/  BSYNC B0 ;  /* 0x0000000000007941 */ /* 0x000fea0003800000 */
.L_x_12428:
[----:B------:R0:W-:Y:S01]  /*66b0*/  STG.E.U8 desc[UR36][R8.64], R4 ;  /* 0x0000000408007986 */ /* 0x0001e2000c101124 */
[----:B------:R-:W-:Y:S05]  /*66c0*/  BRA `(.L_x_12405) ;  /* 0x0000000000ac7947 */ /* 0x000fea0003800000 */
.L_x_12422:
        /* <DEDUP_REMOVED lines=21> */
.L_x_12404:
        /* <DEDUP_REMOVED lines=16> */
.L_x_12433:
[----:B------:R-:W-:Y:S05]  /*6920*/  BRA `(.L_x_12405) ;  /* 0x0000000000147947 */ /* 0x000fea0003800000 */
.L_x_12432:
[----:B------:R-:W0:Y:S02]  /*6930*/  F2I.U64.TRUNC R22, R22 ;  /* 0x0000001600167311 */ /* 0x000e24000020d800 */
[----:B0-----:R0:W-:Y:S01]  /*6940*/  STG.E.64 desc[UR36][R8.64], R22 ;  /* 0x0000001608007986 */ /* 0x0011e2000c101b24 */
[----:B------:R-:W-:Y:S05]  /*6950*/  BRA `(.L_x_12405) ;  /* 0x0000000000087947 */ /* 0x000fea0003800000 */
.L_x_12431:
[----:B------:R-:W0:Y:S02]  /*6960*/  F2I.FTZ.U32.TRUNC.NTZ R3, R22 ;  /* 0x0000001600037305 */ /* 0x000e24000021f000 */
[----:B0-----:R0:W-:Y:S02]  /*6970*/  STG.E desc[UR36][R8.64], R3 ;  /* 0x0000000308007986 */ /* 0x0011e4000c101924 */
.L_x_12405:
[----:B------:R-:W-:-:S07]  /*6980*/  VIADD R25, R25, 0x80 ;  /* 0x0000008019197836 */ /* 0x000fce0000000000 */
.L_x_12365:
[----:B------:R-:W-:Y:S05]  /*6990*/  BSYNC B6 ;  /* 0x0000000000067941 */ /* 0x000fea0003800000 */
.L_x_12364:
        /* <DEDUP_REMOVED lines=22> */
.L_x_12437:
[----:B------:R-:W0:Y:S02]  /*6b00*/  F2I.S64.TRUNC R24, R24 ;  /* 0x0000001800187311 */ /* 0x000e24000020d900 */
[----:B0-----:R-:W-:-:S05]  /*6b10*/  IMAD.MOV.U32 R5, RZ, RZ, R24 ;  /* 0x000000ffff057224 */ /* 0x001fca00078e0018 */
[----:B------:R-:W-:Y:S01]  /*6b20*/  STG.E.U8 desc[UR36][R2.64], R5 ;  /* 0x0000000502007986 */ /* 0x000fe2000c101124 */
[----:B------:R-:W-:Y:S05]  /*6b30*/  EXIT ;  /* 0x000000000000794d */ /* 0x000fea0003800000 */
.L_x_12436:
        /* <DEDUP_REMOVED lines=9> */
.L_x_12440:
[----:B------:R-:W0:Y:S02]  /*6bd0*/  F2I.FTZ.TRUNC.NTZ R5, R24 ;  /* 0x0000001800057305 */ /* 0x000e24000021f100 */
[----:B0-----:R-:W-:Y:S01]  /*6be0*/  STG.E desc[UR36][R2.64], R5 ;  /* 0x0000000502007986 */ /* 0x001fe2000c101924 */
[----:B------:R-:W-:Y:S05]  /*6bf0*/  EXIT ;  /* 0x000000000000794d */ /* 0x000fea0003800000 */
.L_x_12439:
[----:B------:R-:W0:Y:S02]  /*6c00*/  F2I.FTZ.TRUNC.NTZ R5, R24 ;  /* 0x0000001800057305 */ /* 0x000e24000021f100 */
[----:B0-----:R-:W-:Y:S01]  /*6c10*/  STG.E.U16 desc[UR36][R2.64], R5 ;  /* 0x0000000502007986 */ /* 0x001fe2000c101524 */
[----:B------:R-:W-:Y:S05]  /*6c20*/  EXIT ;  /* 0x000000000000794d */ /* 0x000fea0003800000 */
.L_x_12435:
        /* <DEDUP_REMOVED lines=8> */
.L_x_12442:
[----:B------:R-:W-:-:S05]  /*6cb0*/  F2FP.F16.F32.PACK_AB R24, RZ, R24 ;  /* 0x00000018ff18723e */ /* 0x000fca00000000ff */
[----:B------:R-:W-:Y:S01]  /*6cc0*/  STG.E.U16 desc[UR36][R2.64], R24 ;  /* 0x0000001802007986 */ /* 0x000fe2000c101524 */
[----:B------:R-:W-:Y:S05]  /*6cd0*/  EXIT ;  /* 0x000000000000794d */ /* 0x000fea0003800000 */
.L_x_12441:
        /* <DEDUP_REMOVED lines=9> */
.L_x_12444:
[----:B------:R-:W-:-:S04]  /*6d70*/  F2FP.F16.F32.PACK_AB R5, RZ, R24 ;  /* 0x00000018ff05723e */ /* 0x000fc800000000ff */
[----:B------:R-:W-:-:S05]  /*6d80*/  PRMT R5, R5, 0x5410, RZ ;  /* 0x0000541005057816 */ /* 0x000fca00000000ff */
[----:B------:R-:W-:Y:S01]  /*6d90*/  STG.E desc[UR36][R2.64], R5 ;  /* 0x0000000502007986 */ /* 0x000fe2000c101924 */
[----:B------:R-:W-:Y:S05]  /*6da0*/  EXIT ;  /* 0x000000000000794d */ /* 0x000fea0003800000 */
.L_x_12443:
[----:B------:R-:W-:-:S06]  /*6db0*/  FMUL.FTZ R4, R24, 1 ;  /* 0x3f80000018047820 */ /* 0x000fcc0000410000 */
[----:B------:R-:W0:Y:S02]  /*6dc0*/  F2F.F64.F32 R4, R4 ;  /* 0x0000000400047310 */ /* 0x000e240000201800 */
[----:B0-----:R-:W-:Y:S01]  /*6dd0*/  STG.E.64 desc[UR36][R2.64], R4 ;  /* 0x0000000402007986 */ /* 0x001fe2000c101b24 */
[----:B------:R-:W-:Y:S05]  /*6de0*/  EXIT ;  /* 0x000000000000794d */ /* 0x000fea0003800000 */
.L_x_12434:
        /* <DEDUP_REMOVED lines=12> */
.L_x_12447:
[----:B------:R-:W-:Y:S01]  /*6eb0*/  FMUL.FTZ R4, R24, 1 ;  /* 0x3f80000018047820 */ /* 0x000fe20000410000 */
[----:B------:R-:W-:-:S05]  /*6ec0*/  CS2R R6, SRZ ;  /* 0x0000000000067805 */ /* 0x000fca000001ff00 */
[----:B------:R-:W0:Y:S02]  /*6ed0*/  F2F.F64.F32 R4, R4 ;  /* 0x0000000400047310 */ /* 0x000e240000201800 */
[----:B0-----:R-:W-:Y:S01]  /*6ee0*/  STG.E.128 desc[UR36][R2.64], R4 ;  /* 0x0000000402007986 */ /* 0x001fe2000c101d24 */
[----:B------:R-:W-:Y:S05]  /*6ef0*/  EXIT ;  /* 0x000000000000794d */ /* 0x000fea0003800000 */
.L_x_12446:
        /* <DEDUP_REMOVED lines=20> */
.L_x_12451:
[----:B------:R-:W-:Y:S05]  /*7040*/  BSYNC B0 ;  /* 0x0000000000007941 */ /* 0x000fea0003800000 */
.L_x_12450:
[----:B------:R-:W-:-:S05]  /*7050*/  LOP3.LUT R7, R0, R7, RZ, 0xfc, !PT ;  /* 0x0000000700077212 */ /* 0x000fca00078efcff */
[----:B------:R-:W-:Y:S01]  /*7060*/  STG.E.U8 desc[UR36][R2.64], R7 ;  /* 0x0000000702007986 */ /* 0x000fe2000c101124 */
[----:B------:R-:W-:Y:S05]  /*7070*/  EXIT ;  /* 0x000000000000794d */ /* 0x000fea0003800000 */
.L_x_12449:
        /* <DEDUP_REMOVED lines=12> */
.L_x_12453:
[----:B------:R-:W-:Y:S01]  /*7140*/  IMAD.MOV.U32 R0, RZ, RZ, 0x7f ;  /* 0x0000007fff007424 */ /* 0x000fe200078e00ff */
[----:B------:R-:W-:-:S04]  /*7150*/  ISETP.GT.U32.AND P0, PT, R4, 0x7f800000, PT ;  /* 0x7f8000000400780c */ /* 0x000fc80003f04070 */
[----:B------:R-:W-:-:S09]  /*7160*/  SEL R0, R0, 0x7c, P0 ;  /* 0x0000007c00007807 */ /* 0x000fd20000000000 */
.L_x_12454:
[----:B------:R-:W-:Y:S05]  /*7170*/  BSYNC B0 ;  /* 0x0000000000007941 */ /* 0x000fea0003800000 */
.L_x_12452:
[----:B------:R-:W-:-:S04]  /*7180*/  LOP3.LUT R24, R24, 0x80000000, RZ, 0xc0, !PT ;  /* 0x8000000018187812 */ /* 0x000fc800078ec0ff */
[----:B------:R-:W-:-:S04]  /*7190*/  SHF.R.U32.HI R5, RZ, 0x18, R24 ;  /* 0x00000018ff057819 */ /* 0x000fc80000011618 */
[----:B------:R-:W-:-:S05]  /*71a0*/  LOP3.LUT R5, R0, R5, RZ, 0xfc, !PT ;  /* 0x0000000500057212 */ /* 0x000fca00078efcff */
[----:B------:R-:W-:Y:S01]  /*71b0*/  STG.E.U8 desc[UR36][R2.64], R5 ;  /* 0x0000000502007986 */ /* 0x000fe2000c101124 */
[----:B------:R-:W-:Y:S05]  /*71c0*/  EXIT ;  /* 0x000000000000794d */ /* 0x000fea0003800000 */
.L_x_12448:
[----:B------:R-:W-:-:S05]  /*71d0*/  F2FP.BF16.F32.PACK_AB R24, RZ, R24 ;  /* 0x00000018ff18723e */ /* 0x000fca00000010ff */
[----:B------:R-:W-:Y:S01]  /*71e0*/  STG.E.U16 desc[UR36][R2.64], R24 ;  /* 0x0000001802007986 */ /* 0x000fe2000c101524 */
[----:B------:R-:W-:Y:S05]  /*71f0*/  EXIT ;  /* 0x000000000000794d */ /* 0x000fea0003800000 */
.L_x_12445:
        /* <DEDUP_REMOVED lines=11> */
.L_x_12457:
        /* <DEDUP_REMOVED lines=16> */
.L_x_12460:
[----:B------:R-:W-:-:S04]  /*73b0*/  LOP3.LUT R24, R24, 0x80000000, RZ, 0xc0, !PT ;  /* 0x8000000018187812 */ /* 0x000fc800078ec0ff */
[----:B------:R-:W-:-:S04]  /*73c0*/  SHF.R.U32.HI R5, RZ, 0x18, R24 ;  /* 0x00000018ff057819 */ /* 0x000fc80000011618 */
[----:B------:R-:W-:-:S04]  /*73d0*/  LOP3.LUT R4, R4, R5, RZ, 0xfc, !PT ;  /* 0x0000000504047212 */ /* 0x000fc800078efcff */
[----:B------:R-:W-:-:S07]  /*73e0*/  PRMT R0, R4, 0x7610, R0 ;  /* 0x0000761004007816 */ /* 0x000fce0000000000 */
.L_x_12459:
[----:B------:R-:W-:Y:S05]  /*73f0*/  BSYNC B0 ;  /* 0x0000000000007941 */ /* 0x000fea0003800000 */
.L_x_12458:
[----:B------:R-:W-:Y:S01]  /*7400*/  STG.E.U8 desc[UR36][R2.64], R0 ;  /* 0x0000000002007986 */ /* 0x000fe2000c101124 */
[----:B------:R-:W-:Y:S05]  /*7410*/  EXIT ;  /* 0x000000000000794d */ /* 0x000fea0003800000 */
.L_x_12456:
        /* <DEDUP_REMOVED lines=16> */
.L_x_12463:
[----:B------:R-:W-:-:S04]  /*7520*/  LOP3.LUT R24, R24, 0x80000000, RZ, 0xc0, !PT ;  /* 0x8000000018187812 */ /* 0x000fc800078ec0ff */
[----:B------:R-:W-:-:S04]  /*7530*/  SHF.R.U32.HI R5, RZ, 0x18, R24 ;  /* 0x00000018ff057819 */ /* 0x000fc80000011618 */
[----:B------:R-:W-:-:S04]  /*7540*/  LOP3.LUT R4, R4, R5, RZ, 0xfc, !PT ;  /* 0x0000000504047212 */ /* 0x000fc800078efcff */
[----:B------:R-:W-:-:S07]  /*7550*/  PRMT R0, R4, 0x7610, R0 ;  /* 0x0000761004007816 */ /* 0x000fce0000000000 */
.L_x_12462:
[----:B------:R-:W-:Y:S05]  /*7560*/  BSYNC B0 ;  /* 0x0000000000007941 */ /* 0x000fea0003800000 */
.L_x_12461:
[----:B------:R-:W-:Y:S01]  /*7570*/  STG.E.U8 desc[UR36][R2.64], R0 ;  /* 0x0000000002007986 */ /* 0x000fe2000c101124 */
[----:B------:R-:W-:Y:S05]  /*7580*/  EXIT ;  /* 0x000000000000794d */ /* 0x000fea0003800000 */
.L_x_12455:
        /* <DEDUP_REMOVED lines=21> */
.L_x_12438:
        /* <DEDUP_REMOVED lines=16> */
.L_x_12466:
[----:B------:R-:W-:Y:S05]  /*77e0*/  EXIT ;  /* 0x000000000000794d */ /* 0x000fea0003800000 */
.L_x_12465:
[----:B------:R-:W0:Y:S02]  /*77f0*/  F2I.U64.TRUNC R24, R24 ;  /* 0x0000001800187311 */ /* 0x000e24000020d800 */
[----:B0-----:R-:W-:Y:S01]  /*7800*/  STG.E.64 desc[UR36][R2.64], R24 ;  /* 0x0000001802007986 */ /* 0x001fe2000c101b24 */
[----:B------:R-:W-:Y:S05]  /*7810*/  EXIT ;  /* 0x000000000000794d */ /* 0x000fea0003800000 */
.L_x_12464:
[----:B------:R-:W0:Y:S02]  /*7820*/  F2I.FTZ.U32.TRUNC.NTZ R5, R24 ;  /* 0x0000001800057305 */ /* 0x000e24000021f000 */
[----:B0-----:R-:W-:Y:S01]  /*7830*/  STG.E desc[UR36][R2.64], R5 ;  /* 0x0000000502007986 */ /* 0x001fe2000c101924 */
[----:B------:R-:W-:Y:S05]  /*7840*/  EXIT ;  /* 0x000000000000794d */ /* 0x000fea0003800000 */
.L_x_12467:
        /* <DEDUP_REMOVED lines=11> */
.L_x_13364:


//--------------------- .text._ZN2at6native18elementwise_kernelILi128ELi2EZNS0_22gpu_kernel_impl_nocastIZZZNS0_15log_kernel_cudaERNS_18TensorIteratorBaseEENKUlvE0_clEvENKUlvE0_clEvEUlfE_EEvS4_RKT_EUliE_EEviT1_ --------------------------
	.section	.text._ZN2at6native18elementwise_kernelILi128ELi2EZNS0_22gpu_kernel_impl_nocastIZZZNS0_15log_kernel_cudaERNS_18TensorIteratorBaseEENKUlvE0_clEvENKUlvE0_clEvEUlfE_EEvS4_RKT_EUliE_EEviT1_,"ax",@progbits
	.align	128
        .global         _ZN2at6native18elementwise_kernelILi128ELi2EZNS0_22gpu_kernel_impl_nocastIZZZNS0_15log_kernel_cudaERNS_18TensorIteratorBaseEENKUlvE0_clEvENKUlvE0_clEvEUlfE_EEvS4_RKT_EUliE_EEviT1_
        .type           _ZN2at6native18elementwise_kernelILi128ELi2EZNS0_22gpu_kernel_impl_nocastIZZZNS0_15log_kernel_cudaERNS_18TensorIteratorBaseEENKUlvE0_clEvENKUlvE0_clEvEUlfE_EEvS4_RKT_EUliE_EEviT1_,@function
        .size           _ZN2at6native18elementwise_kernelILi128ELi2EZNS0_22gpu_kernel_impl_nocastIZZZNS0_15log_kernel_cudaERNS_18TensorIteratorBaseEENKUlvE0_clEvENKUlvE0_clEvEUlfE_EEvS4_RKT_EUliE_EEviT1_,(.L_x_13365 - _ZN2at6native18elementwise_kernelILi128ELi2EZNS0_22gpu_kernel_impl_nocastIZZZNS0_15log_kernel_cudaERNS_18TensorIteratorBaseEENKUlvE0_clEvENKUlvE0_clEvEUlfE_EEvS4_RKT_EUliE_EEviT1_)
        .other          _ZN2at6native18elementwise_kernelILi128ELi2EZNS0_22gpu_kernel_impl_nocastIZZZNS0_15log_kernel_cudaERNS_18TensorIteratorBaseEENKUlvE0_clEvENKUlvE0_clEvEUlfE_EEvS4_RKT_EUliE_EEviT1_,@"STO_CUDA_ENTRY STV_DEFAULT"
_ZN2at6native18elementwise_kernelILi128ELi2EZNS0_22gpu_kernel_impl_nocastIZZZNS0_15log_kernel_cudaERNS_18TensorIteratorBaseEENKUlvE0_clEvENKUlvE0_clEvEUlfE_EEvS4_RKT_EUliE_EEviT1_:
.text._ZN2at6native18elementwise_kernelILi128ELi2EZNS0_22gpu_kernel_impl_nocastIZZZNS0_15log_kernel_cudaERNS_18TensorIteratorBaseEENKUlvE0_clEvENKUlvE0_clEvEUlfE_EEvS4_RKT_EUliE_EEviT1_:
        /* <DEDUP_REMOVED lines=312> */
.L_x_12470:
        /* <DEDUP_REMOVED lines=9> */
[----:B0-----:R-:W-:-:S05]  /*1410*/  FMUL.FTZ R9, R6, 0.69314718246459960938 ;  /* 0x3f31721806097820 */ /* 0x001fca0000410000 */
[----:B------:R0:W-:Y:S02]  /*1420*/  STG.E desc[UR4][R2.64], R9 ;  /* 0x0000000902007986 */ /* 0x0001e4000c101904 */
.L_x_12469:
[----:B------:R-:W-:Y:S05]  /*1430*/  BSYNC B0 ;  /* 0x0000000000007941 */ /* 0x000fea0003800000 */
.L_x_12468:
        /* <DEDUP_REMOVED lines=305> */
.L_x_12471:
        /* <DEDUP_REMOVED lines=8> */
[----:B0-----:R-:W-:-:S05]  /*27d0*/  FMUL.FTZ R7, R0, 0.69314718246459960938 ;  /* 0x3f31721800077820 */ /* 0x001fca0000410000 */
[----:B------:R-:W-:Y:S01]  /*27e0*/  STG.E desc[UR4][R2.64], R7 ;  /* 0x0000000702007986 */ /* 0x000fe2000c101904 */
[----:B------:R-:W-:Y:S05]  /*27f0*/  EXIT ;  /* 0x000000000000794d */ /* 0x000fea0003800000 */
.L_x_12472:
        /* <DEDUP_REMOVED lines=16> */
.L_x_13365:


//--------------------- .text._ZN2at6native27unrolled_elementwise_kernelIZZZNS0_15log_kernel_cudaERNS_18TensorIteratorBaseEENKUlvE0_clEvENKUlvE0_clEvEUlfE_St5arrayIPcLm2EELi4E23TrivialOffsetCalculatorILi1EjESB_NS0_6memory15LoadWithoutCastENSC_16StoreWithoutCastEEEviT_T0_T2_T3_T4_T5_ --------------------------
	.section	.text._ZN2at6native27unrolled_elementwise_kernelIZZZNS0_15log_kernel_cudaERNS_18TensorIteratorBaseEENKUlvE0_clEvENKUlvE0_clEvEUlfE_St5arrayIPcLm2EELi4E23TrivialOffsetCalculatorILi1EjESB_NS0_6memory15LoadWithoutCastENSC_16StoreWithoutCastEEEviT_T0_T2_T3_T4_T5_,"ax",@progbits
	.align	128
        .global         _ZN2at6native27unrolled_elementwise_kernelIZZZNS0_15log_kernel_cudaERNS_18TensorIteratorBaseEENKUlvE0_clEvENKUlvE0_clEvEUlfE_St5arrayIPcLm2EELi4E23TrivialOffsetCalculatorILi1EjESB_NS0_6memory15LoadWithoutCastENSC_16StoreWithoutCastEEEviT_T0_T2_T3_T4_T5_
        .type           _ZN2at6native27unrolled_elementwise_kernelIZZZNS0_15log_kernel_cudaERNS_18TensorIteratorBaseEENKUlvE0_clEvENKUlvE0_clEvEUlfE_St5arrayIPcLm2EELi4E23TrivialOffsetCalculatorILi1EjESB_NS0_6memory15LoadWithoutCastENSC_16StoreWithoutCastEEEviT_T0_T2_T3_T4_T5_,@function
        .size           _ZN2at6native27unrolled_elementwise_kernelIZZZNS0_15log_kernel_cudaERNS_18TensorIteratorBaseEENKUlvE0_clEvENKUlvE0_clEvEUlfE_St5arrayIPcLm2EELi4E23TrivialOffsetCalculatorILi1EjESB_NS0_6memory15LoadWithoutCastENSC_16StoreWithoutCastEEEviT_T0_T2_T3_T4_T5_,(.L_x_13366 - _ZN2at6native27unrolled_elementwise_kernelIZZZNS0_15log_kernel_cudaERNS_18TensorIteratorBaseEENKUlvE0_clEvENKUlvE0_clEvEUlfE_St5arrayIPcLm2EELi4E23TrivialOffsetCalculatorILi1EjESB_NS0_6memory15LoadWithoutCastENSC_16StoreWithoutCastEEEviT_T0_T2_T3_T4_T5_)
        .other          _ZN2at6native27unrolled_elementwise_kernelIZZZNS0_15log_kernel_cudaERNS_18TensorIteratorBaseEENKUlvE0_clEvENKUlvE0_clEvEUlfE_St5arrayIPcLm2EELi4E23TrivialOffsetCalculatorILi1EjESB_NS0_6memory15LoadWithoutCastENSC_16StoreWithoutCastEEEviT_T0_T2_T3_T4_T5_,@"STO_CUDA_ENTRY STV_DEFAULT"
_ZN2at6native27unrolled_elementwise_kernelIZZZNS0_15log_kernel_cudaERNS_18TensorIteratorBaseEENKUlvE0_clEvENKUlvE0_clEvEUlfE_St5arrayIPcLm2EELi4E23TrivialOffsetCalculatorILi1EjESB_NS0_6memory15LoadWithoutCastENSC_16StoreWithoutCastEEEviT_T0_T2_T3_T4_T5_:
.text._ZN2at6native27unrolled_elementwise_kernelIZZZNS0_15log_kernel_cudaERNS_18TensorIteratorBaseEENKUlvE0_clEvENKUlvE0_clEvEUlfE_St5arrayIPcLm2EELi4E23TrivialOffsetCalculatorILi1EjESB_NS0_6memory15LoadWithoutCastENSC_16StoreWithoutCastEEEviT_T0_T2_T3_T4_T5_:
        /* <DEDUP_REMOVED lines=47> */
[----:B0-----:R-:W-:-:S06]  /*02f0*/  @!P0 FMUL.FTZ R5, R6, 0.69314718246459960938 ;  /* 0x3f31721806058820 */ /* 0x001fcc0000410000 */
[----:B---3--:R-:W0:Y:S01]  /*0300*/  @!P1 MUFU.LG2 R16, R16 ;  /* 0x0000001000109308 */ /* 0x008e220000000c00 */
[----:B------:R1:W-:Y:S07]  /*0310*/  @!P0 STG.E desc[UR4][R8.64], R5 ;  /* 0x0000000508008986 */ /* 0x0003ee000c101904 */
[----:B----4-:R-:W2:Y:S01]  /*0320*/  @!P2 MUFU.LG2 R18, R18 ;  /* 0x000000120012a308 */ /* 0x010ea20000000c00 */
[----:B0-----:R-:W-:Y:S01]  /*0330*/  @!P1 FMUL.FTZ R3, R16, 0.69314718246459960938 ;  /* 0x3f31721810039820 */ /* 0x001fe20000410000 */
[----:B--2---:R-:W-:Y:S01]  /*0340*/  @!P2 FMUL.FTZ R4, R18, 0.69314718246459960938 ;  /* 0x3f3172181204a820 */ /* 0x004fe20000410000 */
        /* <DEDUP_REMOVED lines=11> */
.L_x_12474:
[----:B------:R-:W-:Y:S05]  /*0400*/  BSYNC B0 ;  /* 0x0000000000007941 */ /* 0x000fea0003800000 */
.L_x_12473:
[-C--:B------:R-:W-:Y:S02]  /*0410*/  ISETP.GE.AND P1, PT, R11, R2.reuse, PT ;  /* 0x000000020b00720c */ /* 0x080fe40003f26270 */
[----:B------:R-:W-:-:S11]  /*0420*/  ISETP.GE.AND P0, PT, R15, R2, PT ;  /* 0x000000020f00720c */ /* 0x000fd60003f06270 */
[----:B------:R-:W-:Y:S05]  /*0430*/  @P1 EXIT ;  /* 0x000000000000194d */ /* 0x000fea0003800000 */
[----:B0-----:R-:W0:Y:S01]  /*0440*/  LDC.64 R2, c[0x0][0x218] ;  /* 0x00008600ff027b82 */ /* 0x001e220000000a00 */
[----:B-----5:R-:W1:Y:S01]  /*0450*/  @!P0 MUFU.LG2 R10, R10 ;  /* 0x0000000a000a8308 */ /* 0x020e620000000c00 */
[----:B------:R-:W-:Y:S01]  /*0460*/  LEA R11, R0, R11, 0x9 ;  /* 0x0000000b000b7211 */ /* 0x000fe200078e48ff */
[----:B-1----:R-:W-:-:S04]  /*0470*/  @!P0 FMUL.FTZ R5, R10, 0.69314718246459960938 ;  /* 0x3f3172180a058820 */ /* 0x002fc80000410000 */
[----:B0-----:R-:W-:-:S05]  /*0480*/  IMAD.WIDE.U32 R2, R11, 0x4, R2 ;  /* 0x000000040b027825 */ /* 0x001fca00078e0002 */
[----:B------:R-:W-:Y:S01]  /*0490*/  STG.E desc[UR4][R2.64], R5 ;  /* 0x0000000502007986 */ /* 0x000fe2000c101904 */
[----:B------:R-:W-:Y:S05]  /*04a0*/  EXIT ;  /* 0x000000000000794d */ /* 0x000fea0003800000 */
.L_x_12475:
        /* <DEDUP_REMOVED lines=13> */
.L_x_13366:


//--------------------- .text._ZN2at6native29vectorized_elementwise_kernelILi2EZZZNS0_15log_kernel_cudaERNS_18TensorIteratorBaseEENKUlvE0_clEvENKUlvE0_clEvEUlfE_St5arrayIPcLm2EEEEviT0_T1_ --------------------------
	.section	.text._ZN2at6native29vectorized_elementwise_kernelILi2EZZZNS0_15log_kernel_cudaERNS_18TensorIteratorBaseEENKUlvE0_clEvENKUlvE0_clEvEUlfE_St5arrayIPcLm2EEEEviT0_T1_,"ax",@progbits
	.align	128
        .global         _ZN2at6native29vectorized_elementwise_kernelILi2EZZZNS0_15log_kernel_cudaERNS_18TensorIteratorBaseEENKUlvE0_clEvENKUlvE0_clEvEUlfE_St5arrayIPcLm2EEEEviT0_T1_
        .type           _ZN2at6native29vectorized_elementwise_kernelILi2EZZZNS0_15log_kernel_cudaERNS_18TensorIteratorBaseEENKUlvE0_clEvENKUlvE0_clEvEUlfE_St5arrayIPcLm2EEEEviT0_T1_,@function
        .size           _ZN2at6native29vectorized_elementwise_kernelILi2EZZZNS0_15log_kernel_cudaERNS_18TensorIteratorBaseEENKUlvE0_clEvENKUlvE0_clEvEUlfE_St5arrayIPcLm2EEEEviT0_T1_,(.L_x_13367 - _ZN2at6native29vectorized_elementwise_kernelILi2EZZZNS0_15log_kernel_cudaERNS_18TensorIteratorBaseEENKUlvE0_clEvENKUlvE0_clEvEUlfE_St5arrayIPcLm2EEEEviT0_T1_)
        .other          _ZN2at6native29vectorized_elementwise_kernelILi2EZZZNS0_15log_kernel_cudaERNS_18TensorIteratorBaseEENKUlvE0_clEvENKUlvE0_clEvEUlfE_St5arrayIPcLm2EEEEviT0_T1_,@"STO_CUDA_ENTRY STV_DEFAULT"
_ZN2at6native29vectorized_elementwise_kernelILi2EZZZNS0_15log_kernel_cudaERNS_18TensorIteratorBaseEENKUlvE0_clEvENKUlvE0_clEvEUlfE_St5arrayIPcLm2EEEEviT0_T1_:
.text._ZN2at6native29vectorized_elementwise_kernelILi2EZZZNS0_15log_kernel_cudaERNS_18TensorIteratorBaseEENKUlvE0_clEvENKUlvE0_clEvEUlfE_St5arrayIPcLm2EEEEviT0_T1_:
        /* <DEDUP_REMOVED lines=22> */
[----:B-1----:R-:W-:-:S07]  /*0160*/  FMUL.FTZ R4, R6, 0.69314718246459960938 ;  /* 0x3f31721806047820 */ /* 0x002fce0000410000 */
[----:B------:R-:W1:Y:S01]  /*0170*/  MUFU.LG2 R9, R9 ;  /* 0x0000000900097308 */ /* 0x000e620000000c00 */
[----:B0-----:R-:W-:-:S05]  /*0180*/  FMUL.FTZ R5, R7, 0.69314718246459960938 ;  /* 0x3f31721807057820 */ /* 0x001fca0000410000 */
[----:B------:R-:W-:Y:S02]  /*0190*/  STG.E.64 desc[UR4][R2.64], R4 ;  /* 0x0000000402007986 */ /* 0x000fe4000c101b04 */
[----:B----4-:R-:W0:Y:S01]  /*01a0*/  MUFU.LG2 R10, R10 ;  /* 0x0000000a000a7308 */ /* 0x010e220000000c00 */
[----:B--2---:R-:W-:-:S07]  /*01b0*/  FMUL.FTZ R6, R8, 0.69314718246459960938 ;  /* 0x3f31721808067820 */ /* 0x004fce0000410000 */
[----:B------:R-:W2:Y:S01]  /*01c0*/  MUFU.LG2 R11, R11 ;  /* 0x0000000b000b7308 */ /* 0x000ea20000000c00 */
[----:B-1----:R-:W-:-:S05]  /*01d0*/  FMUL.FTZ R7, R9, 0.69314718246459960938 ;  /* 0x3f31721809077820 */ /* 0x002fca0000410000 */
[----:B------:R-:W-:Y:S02]  /*01e0*/  STG.E.64 desc[UR4][R2.64+0x400], R6 ;  /* 0x0004000602007986 */ /* 0x000fe4000c101b04 */
[----:B-----5:R-:W1:Y:S01]  /*01f0*/  MUFU.LG2 R13, R13 ;  /* 0x0000000d000d7308 */ /* 0x020e620000000c00 */
[----:B0-----:R-:W-:-:S07]  /*0200*/  FMUL.FTZ R8, R10, 0.69314718246459960938 ;  /* 0x3f3172180a087820 */ /* 0x001fce0000410000 */
[----:B------:R-:W0:Y:S01]  /*0210*/  MUFU.LG2 R12, R12 ;  /* 0x0000000c000c7308 */ /* 0x000e220000000c00 */
[----:B--2---:R-:W-:-:S05]  /*0220*/  FMUL.FTZ R9, R11, 0.69314718246459960938 ;  /* 0x3f3172180b097820 */ /* 0x004fca0000410000 */
[----:B------:R-:W-:Y:S01]  /*0230*/  STG.E.64 desc[UR4][R2.64+0x800], R8 ;  /* 0x0008000802007986 */ /* 0x000fe2000c101b04 */
[----:B-1----:R-:W-:Y:S01]  /*0240*/  FMUL.FTZ R11, R13, 0.69314718246459960938 ;  /* 0x3f3172180d0b7820 */ /* 0x002fe20000410000 */
[----:B0-----:R-:W-:-:S05]  /*0250*/  FMUL.FTZ R10, R12, 0.69314718246459960938 ;  /* 0x3f3172180c0a7820 */ /* 0x001fca0000410000 */
[----:B------:R-:W-:Y:S01]  /*0260*/  STG.E.64 desc[UR4][R2.64+0xc00], R10 ;  /* 0x000c000a02007986 */ /* 0x000fe2000c101b04 */
[----:B------:R-:W-:Y:S05]  /*0270*/  EXIT ;  /* 0x000000000000794d */ /* 0x000fea0003800000 */
.L_x_12476:
        /* <DEDUP_REMOVED lines=74> */
[----:B-1----:R-:W-:Y:S01]  /*0720*/  @!P0 FMUL.FTZ R24, R10, 0.69314718246459960938 ;  /* 0x3f3172180a188820 */ /* 0x002fe20000410000 */
[----:B--2---:R-:W-:Y:S01]  /*0730*/  @!P6 FMUL.FTZ R3, R20, 0.69314718246459960938 ;  /* 0x3f3172181403e820 */ /* 0x004fe20000410000 */
[----:B------:R-:W-:Y:S01]  /*0740*/  ISETP.GE.AND P6, PT, R15, R2, PT ;  /* 0x000000020f00720c */ /* 0x000fe20003fc6270 */
[----:B------:R-:W-:Y:S01]  /*0750*/  @!P0 IMAD.IADD R15, R0, 0x1, R11 ;  /* 0x00000001000f8824 */ /* 0x000fe200078e020b */
[----:B------:R-:W-:-:S03]  /*0760*/  @!P0 MOV R11, R17 ;  /* 0x00000011000b8202 */ /* 0x000fc60000000f00 */
[----:B0-----:R-:W-:Y:S01]  /*0770*/  @!P0 IMAD.WIDE.U32 R12, R15, 0x4, R12 ;  /* 0x000000040f0c8825 */ /* 0x001fe200078e000c */
[----:B------:R-:W0:Y:S04]  /*0780*/  @!P1 MUFU.LG2 R22, R22 ;  /* 0x0000001600169308 */ /* 0x000e280000000c00 */
[----:B------:R1:W-:Y:S01]  /*0790*/  @!P0 STG.E desc[UR4][R12.64], R24 ;  /* 0x000000180c008986 */ /* 0x0003e2000c101904 */
[----:B------:R-:W-:Y:S01]  /*07a0*/  ISETP.GE.AND P0, PT, R11, R2, PT ;  /* 0x000000020b00720c */ /* 0x000fe20003f06270 */
[----:B0-----:R-:W-:Y:S02]  /*07b0*/  @!P1 FMUL.FTZ R4, R22, 0.69314718246459960938 ;  /* 0x3f31721816049820 */ /* 0x001fe40000410000 */
[----:B---3--:R-:W0:Y:S08]  /*07c0*/  @!P2 MUFU.LG2 R26, R26 ;  /* 0x0000001a001aa308 */ /* 0x008e300000000c00 */
[----:B-----5:R-:W2:Y:S08]  /*07d0*/  @!P3 MUFU.LG2 R27, R27 ;  /* 0x0000001b001bb308 */ /* 0x020eb00000000c00 */
[----:B------:R-:W3:Y:S08]  /*07e0*/  @!P4 MUFU.LG2 R21, R21 ;  /* 0x000000150015c308 */ /* 0x000ef00000000c00 */
[----:B------:R-:W4:Y:S08]  /*07f0*/  @!P5 MUFU.LG2 R25, R25 ;  /* 0x000000190019d308 */ /* 0x000f300000000c00 */
[----:B------:R-:W5:Y:S01]  /*0800*/  @!P6 MUFU.LG2 R23, R23 ;  /* 0x000000170017e308 */ /* 0x000f620000000c00 */
[----:B0-----:R-:W-:Y:S01]  /*0810*/  @!P2 FMUL.FTZ R5, R26, 0.69314718246459960938 ;  /* 0x3f3172181a05a820 */ /* 0x001fe20000410000 */
[----:B--2---:R-:W-:Y:S01]  /*0820*/  @!P3 FMUL.FTZ R6, R27, 0.69314718246459960938 ;  /* 0x3f3172181b06b820 */ /* 0x004fe20000410000 */
[----:B---3--:R-:W-:Y:S01]  /*0830*/  @!P4 FMUL.FTZ R7, R21, 0.69314718246459960938 ;  /* 0x3f3172181507c820 */ /* 0x008fe20000410000 */
[----:B----4-:R-:W-:Y:S01]  /*0840*/  @!P5 FMUL.FTZ R8, R25, 0.69314718246459960938 ;  /* 0x3f3172181908d820 */ /* 0x010fe20000410000 */
[----:B-----5:R-:W-:Y:S01]  /*0850*/  @!P6 FMUL.FTZ R9, R23, 0.69314718246459960938 ;  /* 0x3f3172181709e820 */ /* 0x020fe20000410000 */
        /* <DEDUP_REMOVED lines=13> */
.L_x_12479:
[----:B------:R-:W-:-:S13]  /*0930*/  ISETP.GE.AND P0, PT, R11, R2, PT ;  /* 0x000000020b00720c */ /* 0x000fda0003f06270 */
[----:B------:R-:W-:Y:S05]  /*0940*/  @P0 BRA `(.L_x_12481) ;  /* 0x0000000000300947 */ /* 0x000fea0003800000 */
[----:B0-----:R-:W0:Y:S01]  /*0950*/  LDC.64 R12, c[0x0][0x218] ;  /* 0x00008600ff0c7b82 */ /* 0x001e220000000a00 */
[----:B------:R-:W-:Y:S01]  /*0960*/  IMAD.IADD R3, R0, 0x1, R11 ;  /* 0x0000000100037824 */ /* 0x000fe200078e020b */
[----:B------:R-:W-:-:S03]  /*0970*/  IADD3 R11, R11, 0x80, RZ ;  /* 0x000000800b0b7810 */ /* 0x000fc60007ffe0ff */
[----:B0-----:R-:W-:-:S05]  /*0980*/  IMAD.WIDE.U32 R12, R3, 0x4, R12 ;  /* 0x00000004030c7825 */ /* 0x001fca00078e000c */
[----:B------:R1:W-:Y:S02]  /*0990*/  STG.E desc[UR4][R12.64], R5 ;  /* 0x000000050c007986 */ /* 0x0003e4000c101904 */
.L_x_12480:
[----:B------:R-:W-:-:S13]  /*09a0*/  ISETP.GE.AND P0, PT, R11, R2, PT ;  /* 0x000000020b00720c */ /* 0x000fda0003f06270 */
[----:B------:R-:W-:Y:S05]  /*09b0*/  @P0 BRA `(.L_x_12482) ;  /* 0x0000000000340947 */ /* 0x000fea0003800000 */
[----:B01----:R-:W0:Y:S01]  /*09c0*/  LDC.64 R4, c[0x0][0x218] ;  /* 0x00008600ff047b82 */ /* 0x003e220000000a00 */
[----:B------:R-:W-:Y:S01]  /*09d0*/  IADD3 R3, R0, R11, RZ ;  /* 0x0000000b00037210 */ /* 0x000fe20007ffe0ff */
[----:B------:R-:W-:-:S04]  /*09e0*/  VIADD R11, R11, 0x80 ;  /* 0x000000800b0b7836 */ /* 0x000fc80000000000 */
[----:B0-----:R-:W-:-:S05]  /*09f0*/  IMAD.WIDE.U32 R4, R3, 0x4, R4 ;  /* 0x0000000403047825 */ /* 0x001fca00078e0004 */
[----:B------:R1:W-:Y:S02]  /*0a00*/  STG.E desc[UR4][R4.64], R6 ;  /* 0x0000000604007986 */ /* 0x0003e4000c101904 */
.L_x_12481:
        /* <DEDUP_REMOVED lines=8> */
.L_x_12482:
[----:B------:R-:W-:Y:S05]  /*0a90*/  BSYNC B1 ;  /* 0x0000000000017941 */ /* 0x000fea0003800000 */
.L_x_12478:
[----:B------:R-:W-:-:S13]  /*0aa0*/  ISETP.GE.AND P0, PT, R11, R2, PT ;  /* 0x000000020b00720c */ /* 0x000fda0003f06270 */
[----:B012---:R-:W0:Y:S01]  /*0ab0*/  @!P0 LDC.64 R4, c[0x0][0x218] ;  /* 0x00008600ff048b82 */ /* 0x007e220000000a00 */
[----:B------:R-:W-:Y:S01]  /*0ac0*/  @!P0 IMAD.IADD R3, R0, 0x1, R11 ;  /* 0x0000000100038824 */ /* 0x000fe200078e020b */
[----:B------:R-:W-:-:S03]  /*0ad0*/  @!P0 IADD3 R11, R11, 0x80, RZ ;  /* 0x000000800b0b8810 */ /* 0x000fc60007ffe0ff */
[----:B0-----:R-:W-:-:S05]  /*0ae0*/  @!P0 IMAD.WIDE.U32 R4, R3, 0x4, R4 ;  /* 0x0000000403048825 */ /* 0x001fca00078e0004 */
[----:B------:R2:W-:Y:S02]  /*0af0*/  @!P0 STG.E desc[UR4][R4.64], R8 ;  /* 0x0000000804008986 */ /* 0x0005e4000c101904 */
.L_x_12483:
[----:B------:R-:W-:Y:S05]  /*0b00*/  BSYNC B0 ;  /* 0x0000000000007941 */ /* 0x000fea0003800000 */
.L_x_12477:
        /* <DEDUP_REMOVED lines=8> */
.L_x_12484:
        /* <DEDUP_REMOVED lines=15> */
.L_x_13367:


//--------------------- .text._ZN2at6native29vectorized_elementwise_kernelILi4EZZZNS0_15log_kernel_cudaERNS_18TensorIteratorBaseEENKUlvE0_clEvENKUlvE0_clEvEUlfE_St5arrayIPcLm2EEEEviT0_T1_ --------------------------
	.section	.text._ZN2at6native29vectorized_elementwise_kernelILi4EZZZNS0_15log_kernel_cudaERNS_18TensorIteratorBaseEENKUlvE0_clEvENKUlvE0_clEvEUlfE_St5arrayIPcLm2EEEEviT0_T1_,"ax",@progbits
	.align	128
        .global         _ZN2at6native29vectorized_elementwise_kernelILi4EZZZNS0_15log_kernel_cudaERNS_18TensorIteratorBaseEENKUlvE0_clEvENKUlvE0_clEvEUlfE_St5arrayIPcLm2EEEEviT0_T1_
        .type           _ZN2at6native29vectorized_elementwise_kernelILi4EZZZNS0_15log_kernel_cudaERNS_18TensorIteratorBaseEENKUlvE0_clEvENKUlvE0_clEvEUlfE_St5arrayIPcLm2EEEEviT0_T1_,@function
        .size           _ZN2at6native29vectorized_elementwise_kernelILi4EZZZNS0_15log_kernel_cudaERNS_18TensorIteratorBaseEENKUlvE0_clEvENKUlvE0_clEvEUlfE_St5arrayIPcLm2EEEEviT0_T1_,(.L_x_13368 - _ZN2at6native29vectorized_elementwise_kernelILi4EZZZNS0_15log_kernel_cudaERNS_18TensorIteratorBaseEENKUlvE0_clEvENKUlvE0_clEvEUlfE_St5arrayIPcLm2EEEEviT0_T1_)
        .other          _ZN2at6native29vectorized_elementwise_kernelILi4EZZZNS0_15log_kernel_cudaERNS_18TensorIteratorBaseEENKUlvE0_clEvENKUlvE0_clEvEUlfE_St5arrayIPcLm2EEEEviT0_T1_,@"STO_CUDA_ENTRY STV_DEFAULT"
_ZN2at6native29vectorized_elementwise_kernelILi4EZZZNS0_15log_kernel_cudaERNS_18TensorIteratorBaseEENKUlvE0_clEvENKUlvE0_clEvEUlfE_St5arrayIPcLm2EEEEviT0_T1_:
.text._ZN2at6native29vectorized_elementwise_kernelILi4EZZZNS0_15log_kernel_cudaERNS_18TensorIteratorBaseEENKUlvE0_clEvENKUlvE0_clEvEUlfE_St5arrayIPcLm2EEEEviT0_T1_:
        /* <DEDUP_REMOVED lines=20> */
[----:B-1----:R-:W-:-:S07]  /*0140*/  FMUL.FTZ R12, R4, 0.69314718246459960938 ;  /* 0x3f317218040c7820 */ /* 0x002fce0000410000 */
[----:B------:R-:W1:Y:S01]  /*0150*/  MUFU.LG2 R7, R7 ;  /* 0x0000000700077308 */ /* 0x000e620000000c00 */
[----:B0-----:R-:W-:-:S07]  /*0160*/  FMUL.FTZ R13, R5, 0.69314718246459960938 ;  /* 0x3f317218050d7820 */ /* 0x001fce0000410000 */
[----:B---3--:R-:W0:Y:S01]  /*0170*/  MUFU.LG2 R9, R9 ;  /* 0x0000000900097308 */ /* 0x008e220000000c00 */
[----:B--2---:R-:W-:-:S07]  /*0180*/  FMUL.FTZ R14, R6, 0.69314718246459960938 ;  /* 0x3f317218060e7820 */ /* 0x004fce0000410000 */
[----:B------:R-:W2:Y:S01]  /*0190*/  MUFU.LG2 R10, R10 ;  /* 0x0000000a000a7308 */ /* 0x000ea20000000c00 */
[----:B-1----:R-:W-:-:S05]  /*01a0*/  FMUL.FTZ R15, R7, 0.69314718246459960938 ;  /* 0x3f317218070f7820 */ /* 0x002fca0000410000 */
[----:B------:R-:W-:Y:S02]  /*01b0*/  STG.E.128 desc[UR4][R2.64], R12 ;  /* 0x0000000c02007986 */ /* 0x000fe4000c101d04 */
[----:B------:R-:W1:Y:S01]  /*01c0*/  MUFU.LG2 R11, R11 ;  /* 0x0000000b000b7308 */ /* 0x000e620000000c00 */
[----:B0-----:R-:W-:-:S07]  /*01d0*/  FMUL.FTZ R5, R9, 0.69314718246459960938 ;  /* 0x3f31721809057820 */ /* 0x001fce0000410000 */
[----:B------:R-:W0:Y:S01]  /*01e0*/  MUFU.LG2 R8, R8 ;  /* 0x0000000800087308 */ /* 0x000e220000000c00 */
[----:B--2---:R-:W-:Y:S01]  /*01f0*/  FMUL.FTZ R6, R10, 0.69314718246459960938 ;  /* 0x3f3172180a067820 */ /* 0x004fe20000410000 */
[----:B-1----:R-:W-:Y:S01]  /*0200*/  FMUL.FTZ R7, R11, 0.69314718246459960938 ;  /* 0x3f3172180b077820 */ /* 0x002fe20000410000 */
[----:B0-----:R-:W-:-:S05]  /*0210*/  FMUL.FTZ R4, R8, 0.69314718246459960938 ;  /* 0x3f31721808047820 */ /* 0x001fca0000410000 */
[----:B------:R-:W-:Y:S01]  /*0220*/  STG.E.128 desc[UR4][R2.64+0x800], R4 ;  /* 0x0008000402007986 */ /* 0x000fe2000c101d04 */
[----:B------:R-:W-:Y:S05]  /*0230*/  EXIT ;  /* 0x000000000000794d */ /* 0x000fea0003800000 */
.L_x_12485:
        /* <DEDUP_REMOVED lines=107> */
.L_x_12488:
[----:B------:R-:W-:-:S13]  /*08f0*/  ISETP.GE.AND P0, PT, R11, R2, PT ;  /* 0x000000020b00720c */ /* 0x000fda0003f06270 */
[----:B------:R-:W-:Y:S05]  /*0900*/  @P0 BRA `(.L_x_12490) ;  /* 0x0000000000300947 */ /* 0x000fea0003800000 */
[----:B0-----:R-:W0:Y:S01]  /*0910*/  LDC.64 R12, c[0x0][0x218] ;  /* 0x00008600ff0c7b82 */ /* 0x001e220000000a00 */
[----:B------:R-:W-:Y:S01]  /*0920*/  IMAD.IADD R3, R0, 0x1, R11 ;  /* 0x0000000100037824 */ /* 0x000fe200078e020b */
[----:B------:R-:W-:-:S03]  /*0930*/  IADD3 R11, R11, 0x80, RZ ;  /* 0x000000800b0b7810 */ /* 0x000fc60007ffe0ff */
[----:B0-----:R-:W-:-:S05]  /*0940*/  IMAD.WIDE.U32 R12, R3, 0x4, R12 ;  /* 0x00000004030c7825 */ /* 0x001fca00078e000c */
[----:B------:R1:W-:Y:S02]  /*0950*/  STG.E desc[UR4][R12.64], R5 ;  /* 0x000000050c007986 */ /* 0x0003e4000c101904 */
.L_x_12489:
[----:B------:R-:W-:-:S13]  /*0960*/  ISETP.GE.AND P0, PT, R11, R2, PT ;  /* 0x000000020b00720c */ /* 0x000fda0003f06270 */
[----:B------:R-:W-:Y:S05]  /*0970*/  @P0 BRA `(.L_x_12491) ;  /* 0x0000000000340947 */ /* 0x000fea0003800000 */
[----:B01----:R-:W0:Y:S01]  /*0980*/  LDC.64 R4, c[0x0][0x218] ;  /* 0x00008600ff047b82 */ /* 0x003e220000000a00 */
[----:B------:R-:W-:Y:S01]  /*0990*/  IADD3 R3, R0, R11, RZ ;  /* 0x0000000b00037210 */ /* 0x000fe20007ffe0ff */
[----:B------:R-:W-:-:S04]  /*09a0*/  VIADD R11, R11, 0x80 ;  /* 0x000000800b0b7836 */ /* 0x000fc80000000000 */
[----:B0-----:R-:W-:-:S05]  /*09b0*/  IMAD.WIDE.U32 R4, R3, 0x4, R4 ;  /* 0x0000000403047825 */ /* 0x001fca00078e0004 */
[----:B------:R1:W-:Y:S02]  /*09c0*/  STG.E desc[UR4][R4.64], R6 ;  /* 0x0000000604007986 */ /* 0x0003e4000c101904 */
.L_x_12490:
        /* <DEDUP_REMOVED lines=8> */
.L_x_12491:
[----:B------:R-:W-:Y:S05]  /*0a50*/  BSYNC B1 ;  /* 0x0000000000017941 */ /* 0x000fea0003800000 */
.L_x_12487:
[----:B------:R-:W-:-:S13]  /*0a60*/  ISETP.GE.AND P0, PT, R11, R2, PT ;  /* 0x000000020b00720c */ /* 0x000fda0003f06270 */
[----:B012---:R-:W0:Y:S01]  /*0a70*/  @!P0 LDC.64 R4, c[0x0][0x218] ;  /* 0x00008600ff048b82 */ /* 0x007e220000000a00 */
[----:B------:R-:W-:Y:S01]  /*0a80*/  @!P0 IMAD.IADD R3, R0, 0x1, R11 ;  /* 0x0000000100038824 */ /* 0x000fe200078e020b */
[----:B------:R-:W-:-:S03]  /*0a90*/  @!P0 IADD3 R11, R11, 0x80, RZ ;  /* 0x000000800b0b8810 */ /* 0x000fc60007ffe0ff */
[----:B0-----:R-:W-:-:S05]  /*0aa0*/  @!P0 IMAD.WIDE.U32 R4, R3, 0x4, R4 ;  /* 0x0000000403048825 */ /* 0x001fca00078e0004 */
[----:B------:R2:W-:Y:S02]  /*0ab0*/  @!P0 STG.E desc[UR4][R4.64], R8 ;  /* 0x0000000804008986 */ /* 0x0005e4000c101904 */
.L_x_12492:
[----:B------:R-:W-:Y:S05]  /*0ac0*/  BSYNC B0 ;  /* 0x0000000000007941 */ /* 0x000fea0003800000 */
.L_x_12486:
        /* <DEDUP_REMOVED lines=8> */
.L_x_12493:
        /* <DEDUP_REMOVED lines=11> */
.L_x_13368:


//--------------------- .text._ZN2at6native29vectorized_elementwise_kernelILi8EZZZNS0_15log_kernel_cudaERNS_18TensorIteratorBaseEENKUlvE0_clEvENKUlvE0_clEvEUlfE_St5arrayIPcLm2EEEEviT0_T1_ --------------------------
	.section	.text._ZN2at6native29vectorized_elementwise_kernelILi8EZZZNS0_15log_kernel_cudaERNS_18TensorIteratorBaseEENKUlvE0_clEvENKUlvE0_clEvEUlfE_St5arrayIPcLm2EEEEviT0_T1_,"ax",@progbits
	.align	128
        .global         _ZN2at6native29vectorized_elementwise_kernelILi8EZZZNS0_15log_kernel_cudaERNS_18TensorIteratorBaseEENKUlvE0_clEvENKUlvE0_clEvEUlfE_St5arrayIPcLm2EEEEviT0_T1_
        .type           _ZN2at6native29vectorized_elementwise_kernelILi8EZZZNS0_15log_kernel_cudaERNS_18TensorIteratorBaseEENKUlvE0_clEvENKUlvE0_clEvEUlfE_St5arrayIPcLm2EEEEviT0_T1_,@function
        .size           _ZN2at6native29vectorized_elementwise_kernelILi8EZZZNS0_15log_kernel_cudaERNS_18TensorIteratorBaseEENKUlvE0_clEvENKUlvE0_clEvEUlfE_St5arrayIPcLm2EEEEviT0_T1_,(.L_x_13369 - _ZN2at6native29vectorized_elementwise_kernelILi8EZZZNS0_15log_kernel_cudaERNS_18TensorIteratorBaseEENKUlvE0_clEvENKUlvE0_clEvEUlfE_St5arrayIPcLm2EEEEviT0_T1_)
        .other          _ZN2at6native29vectorized_elementwise_kernelILi8EZZZNS0_15log_kernel_cudaERNS_18TensorIteratorBaseEENKUlvE0_clEvENKUlvE0_clEvEUlfE_St5arrayIPcLm2EEEEviT0_T1_,@"STO_CUDA_ENTRY STV_DEFAULT"
_ZN2at6native29vectorized_elementwise_kernelILi8EZZZNS0_15log_kernel_cudaERNS_18TensorIteratorBaseEENKUlvE0_clEvENKUlvE0_clEvEUlfE_St5arrayIPcLm2EEEEviT0_T1_:
.text._ZN2at6native29vectorized_elementwise_kernelILi8EZZZNS0_15log_kernel_cudaERNS_18TensorIteratorBaseEENKUlvE0_clEvENKUlvE0_clEvEUlfE_St5arrayIPcLm2EEEEviT0_T1_:
        /* <DEDUP_REMOVED lines=36> */
.L_x_12494:
        /* <DEDUP_REMOVED lines=107> */
.L_x_12497:
[----:B------:R-:W-:-:S13]  /*08f0*/  ISETP.GE.AND P0, PT, R11, R2, PT ;  /* 0x000000020b00720c */ /* 0x000fda0003f06270 */
[----:B------:R-:W-:Y:S05]  /*0900*/  @P0 BRA `(.L_x_12499) ;  /* 0x0000000000300947 */ /* 0x000fea0003800000 */
[----:B0-----:R-:W0:Y:S01]  /*0910*/  LDC.64 R12, c[0x0][0x218] ;  /* 0x00008600ff0c7b82 */ /* 0x001e220000000a00 */
[----:B------:R-:W-:Y:S01]  /*0920*/  IMAD.IADD R3, R0, 0x1, R11 ;  /* 0x0000000100037824 */ /* 0x000fe200078e020b */
[----:B------:R-:W-:-:S03]  /*0930*/  IADD3 R11, R11, 0x80, RZ ;  /* 0x000000800b0b7810 */ /* 0x000fc60007ffe0ff */
[----:B0-----:R-:W-:-:S05]  /*0940*/  IMAD.WIDE.U32 R12, R3, 0x4, R12 ;  /* 0x00000004030c7825 */ /* 0x001fca00078e000c */
[----:B------:R1:W-:Y:S02]  /*0950*/  STG.E desc[UR4][R12.64], R5 ;  /* 0x000000050c007986 */ /* 0x0003e4000c101904 */
.L_x_12498:
[----:B------:R-:W-:-:S13]  /*0960*/  ISETP.GE.AND P0, PT, R11, R2, PT ;  /* 0x000000020b00720c */ /* 0x000fda0003f06270 */
[----:B------:R-:W-:Y:S05]  /*0970*/  @P0 BRA `(.L_x_12500) ;  /* 0x0000000000340947 */ /* 0x000fea0003800000 */
[----:B01----:R-:W0:Y:S01]  /*0980*/  LDC.64 R4, c[0x0][0x218] ;  /* 0x00008600ff047b82 */ /* 0x003e220000000a00 */
[----:B------:R-:W-:Y:S01]  /*0990*/  IADD3 R3, R0, R11, RZ ;  /* 0x0000000b00037210 */ /* 0x000fe20007ffe0ff */
[----:B------:R-:W-:-:S04]  /*09a0*/  VIADD R11, R11, 0x80 ;  /* 0x000000800b0b7836 */ /* 0x000fc80000000000 */
[----:B0-----:R-:W-:-:S05]  /*09b0*/  IMAD.WIDE.U32 R4, R3, 0x4, R4 ;  /* 0x0000000403047825 */ /* 0x001fca00078e0004 */
[----:B------:R1:W-:Y:S02]  /*09c0*/  STG.E desc[UR4][R4.64], R6 ;  /* 0x0000000604007986 */ /* 0x0003e4000c101904 */
.L_x_12499:
        /* <DEDUP_REMOVED lines=8> */
.L_x_12500:
[----:B------:R-:W-:Y:S05]  /*0a50*/  BSYNC B1 ;  /* 0x0000000000017941 */ /* 0x000fea0003800000 */
.L_x_12496:
[----:B------:R-:W-:-:S13]  /*0a60*/  ISETP.GE.AND P0, PT, R11, R2, PT ;  /* 0x000000020b00720c */ /* 0x000fda0003f06270 */
[----:B012---:R-:W0:Y:S01]  /*0a70*/  @!P0 LDC.64 R4, c[0x0][0x218] ;  /* 0x00008600ff048b82 */ /* 0x007e220000000a00 */
[----:B------:R-:W-:Y:S01]  /*0a80*/  @!P0 IMAD.IADD R3, R0, 0x1, R11 ;  /* 0x0000000100038824 */ /* 0x000fe200078e020b */
[----:B------:R-:W-:-:S03]  /*0a90*/  @!P0 IADD3 R11, R11, 0x80, RZ ;  /* 0x000000800b0b8810 */ /* 0x000fc60007ffe0ff */
[----:B0-----:R-:W-:-:S05]  /*0aa0*/  @!P0 IMAD.WIDE.U32 R4, R3, 0x4, R4 ;  /* 0x0000000403048825 */ /* 0x001fca00078e0004 */
[----:B------:R2:W-:Y:S02]  /*0ab0*/  @!P0 STG.E desc[UR4][R4.64], R8 ;  /* 0x0000000804008986 */ /* 0x0005e4000c101904 */
.L_x_12501:
[----:B------:R-:W-:Y:S05]  /*0ac0*/  BSYNC B0 ;  /* 0x0000000000007941 */ /* 0x000fea0003800000 */
.L_x_12495:
        /* <DEDUP_REMOVED lines=8> */
.L_x_12502:
        /* <DEDUP_REMOVED lines=11> */
.L_x_13369:


//--------------------- .text._ZN2at6native18elementwise_kernelILi128ELi4EZNS0_15gpu_kernel_implIZZZNS0_15log_kernel_cudaERNS_18TensorIteratorBaseEENKUlvE0_clEvENKUlvE_clEvEUldE_EEvS4_RKT_EUliE_EEviT1_ --------------------------
	.section	.text._ZN2at6native18elementwise_kernelILi128ELi4EZNS0_15gpu_kernel_implIZZZNS0_15log_kernel_cudaERNS_18TensorIteratorBaseEENKUlvE0_clEvENKUlvE_clEvEUldE_EEvS4_RKT_EUliE_EEviT1_,"ax",@progbits
	.align	128
        .global         _ZN2at6native18elementwise_kernelILi128ELi4EZNS0_15gpu_kernel_implIZZZNS0_15log_kernel_cudaERNS_18TensorIteratorBaseEENKUlvE0_clEvENKUlvE_clEvEUldE_EEvS4_RKT_EUliE_EEviT1_
        .type           _ZN2at6native18elementwise_kernelILi128ELi4EZNS0_15gpu_kernel_implIZZZNS0_15log_kernel_cudaERNS_18TensorIteratorBaseEENKUlvE0_clEvENKUlvE_clEvEUldE_EEvS4_RKT_EUliE_EEviT1_,@function
        .size           _ZN2at6native18elementwise_kernelILi128ELi4EZNS0_15gpu_kernel_implIZZZNS0_15log_kernel_cudaERNS_18TensorIteratorBaseEENKUlvE0_clEvENKUlvE_clEvEUldE_EEvS4_RKT_EUliE_EEviT1_,(.L_x_13370 - _ZN2at6native18elementwise_kernelILi128ELi4EZNS0_15gpu_kernel_implIZZZNS0_15log_kernel_cudaERNS_18TensorIteratorBaseEENKUlvE0_clEvENKUlvE_clEvEUldE_EEvS4_RKT_EUliE_EEviT1_)
        .other          _ZN2at6native18elementwise_kernelILi128ELi4EZNS0_15gpu_kernel_implIZZZNS0_15log_kernel_cudaERNS_18TensorIteratorBaseEENKUlvE0_clEvENKUlvE_clEvEUldE_EEvS4_RKT_EUliE_EEviT1_,@"STO_CUDA_ENTRY STV_DEFAULT"
_ZN2at6native18elementwise_kernelILi128ELi4EZNS0_15gpu_kernel_implIZZZNS0_15log_kernel_cudaERNS_18TensorIteratorBaseEENKUlvE0_clEvENKUlvE_clEvEUldE_EEvS4_RKT_EUliE_EEviT1_:
.text._ZN2at6native18elementwise_kernelILi128ELi4EZNS0_15gpu_kernel_implIZZZNS0_15log_kernel_cudaERNS_18TensorIteratorBaseEENKUlvE0_clEvENKUlvE_clEvEUldE_EEvS4_RKT_EUliE_EEviT1_:
        /* <DEDUP_REMOVED lines=315> */
.L_x_12505:
        /* <DEDUP_REMOVED lines=21> */
.L_x_12509:
[----:B------:R-:W2:Y:S02]  /*1500*/  LDG.E.U8 R2, desc[UR36][R2.64] ;  /* 0x0000002402027981 */ /* 0x000ea4000c1e1100 */
[----:B--2---:R0:W1:Y:S01]  /*1510*/  I2F.F64.U16 R4, R2 ;  /* 0x0000000200047312 */ /* 0x0040620000101800 */
[----:B------:R-:W-:Y:S05]  /*1520*/  BRA `(.L_x_12511) ;  /* 0x0000000c00707947 */ /* 0x000fea0003800000 */
.L_x_12508:
        /* <DEDUP_REMOVED lines=9> */
.L_x_12513:
[----:B------:R-:W2:Y:S02]  /*15c0*/  LDG.E R2, desc[UR36][R2.64] ;  /* 0x0000002402027981 */ /* 0x000ea4000c1e1900 */
[----:B--2---:R0:W1:Y:S01]  /*15d0*/  I2F.F64 R4, R2 ;  /* 0x0000000200047312 */ /* 0x0040620000201c00 */
[----:B------:R-:W-:Y:S05]  /*15e0*/  BRA `(.L_x_12511) ;  /* 0x0000000c00407947 */ /* 0x000fea0003800000 */
.L_x_12512:
[----:B------:R-:W2:Y:S02]  /*15f0*/  LDG.E.U16 R2, desc[UR36][R2.64] ;  /* 0x0000002402027981 */ /* 0x000ea4000c1e1500 */
[----:B--2---:R0:W1:Y:S01]  /*1600*/  I2F.F64.S16 R4, R2 ;  /* 0x0000000200047312 */ /* 0x0040620000101c00 */
[----:B------:R-:W-:Y:S05]  /*1610*/  BRA `(.L_x_12511) ;  /* 0x0000000c00347947 */ /* 0x000fea0003800000 */
.L_x_12507:
        /* <DEDUP_REMOVED lines=10> */
.L_x_12515:
[----:B------:R-:W2:Y:S02]  /*16c0*/  LDG.E.U16 R0, desc[UR36][R2.64] ;  /* 0x0000002402007981 */ /* 0x000ea4000c1e1500 */
[----:B--2---:R-:W-:-:S05]  /*16d0*/  HADD2.F32 R0, -RZ, R0.H0_H0 ;  /* 0x20000000ff007230 */ /* 0x004fca0000004100 */
[----:B------:R-:W-:-:S04]  /*16e0*/  FMUL.FTZ R0, R0, 1 ;  /* 0x3f80000000007820 */ /* 0x000fc80000410000 */
[----:B------:R0:W1:Y:S01]  /*16f0*/  F2F.F64.F32 R4, R0 ;  /* 0x0000000000047310 */ /* 0x0000620000201800 */
[----:B------:R-:W-:Y:S05]  /*1700*/  BRA `(.L_x_12511) ;  /* 0x0000000800f87947 */ /* 0x000fea0003800000 */
.L_x_12514:
        /* <DEDUP_REMOVED lines=10> */
.L_x_12517:
[----:B------:R-:W2:Y:S02]  /*17b0*/  LDG.E.U16 R2, desc[UR36][R2.64] ;  /* 0x0000002402027981 */ /* 0x000ea4000c1e1500 */
[----:B--2---:R-:W-:-:S05]  /*17c0*/  HADD2.F32 R0, -RZ, R2.H0_H0 ;  /* 0x20000002ff007230 */ /* 0x004fca0000004100 */
[----:B------:R-:W-:-:S04]  /*17d0*/  FMUL.FTZ R0, R0, 1 ;  /* 0x3f80000000007820 */ /* 0x000fc80000410000 */
[----:B------:R0:W1:Y:S01]  /*17e0*/  F2F.F64.F32 R4, R0 ;  /* 0x0000000000047310 */ /* 0x0000620000201800 */
[----:B------:R-:W-:Y:S05]  /*17f0*/  BRA `(.L_x_12511) ;  /* 0x0000000800bc7947 */ /* 0x000fea0003800000 */
.L_x_12516:
[----:B------:R0:W5:Y:S01]  /*1800*/  LDG.E.64 R4, desc[UR36][R2.64] ;  /* 0x0000002402047981 */ /* 0x000162000c1e1b00 */
[----:B------:R-:W-:Y:S05]  /*1810*/  BRA `(.L_x_12511) ;  /* 0x0000000800b47947 */ /* 0x000fea0003800000 */
.L_x_12506:
        /* <DEDUP_REMOVED lines=13> */
.L_x_12520:
[----:B------:R0:W5:Y:S01]  /*18f0*/  LDG.E.64 R4, desc[UR36][R2.64] ;  /* 0x0000002402047981 */ /* 0x000162000c1e1b00 */
[----:B------:R-:W-:Y:S05]  /*1900*/  BRA `(.L_x_12511) ;  /* 0x0000000800787947 */ /* 0x000fea0003800000 */
.L_x_12519:
        /* <DEDUP_REMOVED lines=28> */
.L_x_12522:
        /* <DEDUP_REMOVED lines=15> */
.L_x_12521:
[----:B------:R-:W2:Y:S02]  /*1bc0*/  LDG.E.U16 R0, desc[UR36][R2.64] ;  /* 0x0000002402007981 */ /* 0x000ea4000c1e1500 */
[----:B--2---:R-:W-:-:S04]  /*1bd0*/  IMAD.U32 R0, R0, 0x10000, RZ ;  /* 0x0001000000007824 */ /* 0x004fc800078e00ff */
[----:B------:R-:W-:-:S04]  /*1be0*/  FMUL.FTZ R0, R0, 1 ;  /* 0x3f80000000007820 */ /* 0x000fc80000410000 */
[----:B------:R0:W1:Y:S01]  /*1bf0*/  F2F.F64.F32 R4, R0 ;  /* 0x0000000000047310 */ /* 0x0000620000201800 */
[----:B------:R-:W-:Y:S05]  /*1c00*/  BRA `(.L_x_12511) ;  /* 0x0000000400b87947 */ /* 0x000fea0003800000 */
.L_x_12518:
        /* <DEDUP_REMOVED lines=11> */
.L_x_12525:
        /* <DEDUP_REMOVED lines=21> */
.L_x_12529:
[----:B------:R-:W-:Y:S05]  /*1e10*/  BSYNC B1 ;  /* 0x0000000000017941 */ /* 0x000fea0003800000 */
.L_x_12528:
[----:B------:R-:W-:Y:S02]  /*1e20*/  LEA R3, R0, 0x3b800000, 0x17 ;  /* 0x3b80000000037811 */ /* 0x000fe400078eb8ff */
[----:B------:R-:W-:-:S04]  /*1e30*/  SHF.L.U32 R0, R2, 0x14, RZ ;  /* 0x0000001402007819 */ /* 0x000fc800000006ff */
[----:B------:R-:W-:-:S07]  /*1e40*/  LOP3.LUT R0, R3, R0, R4, 0xfe, !PT ;  /* 0x0000000003007212 */ /* 0x000fce00078efe04 */
.L_x_12527:
[----:B------:R-:W-:Y:S05]  /*1e50*/  BSYNC B0 ;  /* 0x0000000000007941 */ /* 0x000fea0003800000 */
.L_x_12526:
[----:B------:R-:W-:-:S04]  /*1e60*/  FMUL.FTZ R0, R0, 1 ;  /* 0x3f80000000007820 */ /* 0x000fc80000410000 */
[----:B------:R2:W3:Y:S01]  /*1e70*/  F2F.F64.F32 R4, R0 ;  /* 0x0000000000047310 */ /* 0x0004e20000201800 */
[----:B------:R-:W-:Y:S05]  /*1e80*/  BRA `(.L_x_12511) ;  /* 0x0000000400187947 */ /* 0x000fea0003800000 */
.L_x_12524:
        /* <DEDUP_REMOVED lines=21> */
.L_x_12533:
[----:B------:R-:W-:Y:S05]  /*1fe0*/  BSYNC B1 ;  /* 0x0000000000017941 */ /* 0x000fea0003800000 */
.L_x_12532:
[----:B------:R-:W-:Y:S01]  /*1ff0*/  LEA R3, R0, 0x37800000, 0x17 ;  /* 0x3780000000037811 */ /* 0x000fe200078eb8ff */
[----:B------:R-:W-:-:S05]  /*2000*/  IMAD.SHL.U32 R0, R2, 0x200000, RZ ;  /* 0x0020000002007824 */ /* 0x000fca00078e00ff */
[----:B------:R-:W-:-:S07]  /*2010*/  LOP3.LUT R0, R3, R0, R4, 0xfe, !PT ;  /* 0x0000000003007212 */ /* 0x000fce00078efe04 */
.L_x_12531:
[----:B------:R-:W-:Y:S05]  /*2020*/  BSYNC B0 ;  /* 0x0000000000007941 */ /* 0x000fea0003800000 */
.L_x_12530:
[----:B------:R-:W-:-:S04]  /*2030*/  FMUL.FTZ R0, R0, 1 ;  /* 0x3f80000000007820 */ /* 0x000fc80000410000 */
[----:B------:R4:W0:Y:S01]  /*2040*/  F2F.F64.F32 R4, R0 ;  /* 0x0000000000047310 */ /* 0x0008220000201800 */
[----:B------:R-:W-:Y:S05]  /*2050*/  BRA `(.L_x_12511) ;  /* 0x0000000000a47947 */ /* 0x000fea0003800000 */
.L_x_12523:
        /* <DEDUP_REMOVED lines=14> */
.L_x_12537:
[----:B------:R-:W-:Y:S05]  /*2140*/  BSYNC B0 ;  /* 0x0000000000007941 */ /* 0x000fea0003800000 */
.L_x_12536:
[----:B------:R-:W-:-:S04]  /*2150*/  FMUL.FTZ R0, R0, 1 ;  /* 0x3f80000000007820 */ /* 0x000fc80000410000 */
[----:B------:R0:W1:Y:S01]  /*2160*/  F2F.F64.F32 R4, R0 ;  /* 0x0000000000047310 */ /* 0x0000620000201800 */
[----:B------:R-:W-:Y:S05]  /*2170*/  BRA `(.L_x_12511) ;  /* 0x00000000005c7947 */ /* 0x000fea0003800000 */
.L_x_12510:
        /* <DEDUP_REMOVED lines=16> */
.L_x_12538:
[----:B------:R-:W-:Y:S01]  /*2280*/  CS2R R4, SRZ ;  /* 0x0000000000047805 */ /* 0x000fe2000001ff00 */
[----:B------:R-:W-:Y:S06]  /*2290*/  BRA `(.L_x_12511) ;  /* 0x0000000000147947 */ /* 0x000fec0003800000 */
.L_x_12535:
[----:B------:R-:W2:Y:S02]  /*22a0*/  LDG.E.64 R4, desc[UR36][R2.64] ;  /* 0x0000002402047981 */ /* 0x000ea4000c1e1b00 */
[----:B--2---:R-:W0:Y:S01]  /*22b0*/  I2F.F64.U64 R4, R4 ;  /* 0x0000000400047312 */ /* 0x004e220000301800 */
[----:B------:R-:W-:Y:S05]  /*22c0*/  BRA `(.L_x_12511) ;  /* 0x0000000000087947 */ /* 0x000fea0003800000 */
.L_x_12534:
[----:B------:R-:W2:Y:S02]  /*22d0*/  LDG.E R2, desc[UR36][R2.64] ;  /* 0x0000002402027981 */ /* 0x000ea4000c1e1900 */
[----:B--2---:R0:W1:Y:S02]  /*22e0*/  I2F.F64.U32 R4, R2 ;  /* 0x0000000200047312 */ /* 0x0040640000201800 */
.L_x_12511:
[----:B01-3-5:R-:W-:Y:S01]  /*22f0*/  ISETP.GT.AND P1, PT, R5, 0xfffff, PT ;  /* 0x000fffff0500780c */ /* 0x02bfe20003f24270 */
        /* <DEDUP_REMOVED lines=9> */
[----:B--2-4-:R-:W-:-:S05]  /*2390*/  VIADD R0, R3, 0xffffffff ;  /* 0xffffffff03007836 */ /* 0x014fca0000000000 */
[----:B------:R-:W-:Y:S02]  /*23a0*/  ISETP.GE.U32.AND P2, PT, R0, 0x7fefffff, PT ;  /* 0x7fefffff0000780c */ /* 0x000fe40003f46070 */
[----:B0-----:R-:W-:-:S04]  /*23b0*/  PRMT R0, R14, 0x9910, RZ ;  /* 0x000099100e007816 */ /* 0x001fc800000000ff */
[----:B------:R-:W-:-:S07]  /*23c0*/  ISETP.GT.AND P0, PT, R0, 0x9, PT ;  /* 0x000000090000780c */ /* 0x000fce0003f04270 */
[----:B------:R-:W-:Y:S01]  /*23d0*/  @P2 MOV R6, 0x0 ;  /* 0x0000000000062802 */ /* 0x000fe20000000f00 */
[----:B------:R-:W-:Y:S01]  /*23e0*/  @P2 IMAD.MOV.U32 R7, RZ, RZ, 0x7ff00000 ;  /* 0x7ff00000ff072424 */ /* 0x000fe200078e00ff */
[----:B------:R-:W-:-:S05]  /*23f0*/  @P2 FSETP.NEU.FTZ.AND P3, PT, R5, RZ, PT ;  /* 0x000000ff0500220b */ /* 0x000fca0003f7d000 */
        /* <DEDUP_REMOVED lines=67> */
.L_x_12540:
[----:B------:R-:W-:Y:S05]  /*2830*/  BSYNC B0 ;  /* 0x0000000000007941 */ /* 0x000fea0003800000 */
.L_x_12539:
        /* <DEDUP_REMOVED lines=12> */
.L_x_12544:
[----:B------:R-:W0:Y:S02]  /*2900*/  F2I.S64.F64.TRUNC R4, R4 ;  /* 0x0000000400047311 */ /* 0x000e24000030d900 */
[----:B0-----:R-:W-:-:S05]  /*2910*/  IMAD.MOV.U32 R3, RZ, RZ, R4 ;  /* 0x000000ffff037224 */ /* 0x001fca00078e0004 */
[----:B------:R0:W-:Y:S01]  /*2920*/  STG.E.U8 desc[UR36][R16.64], R3 ;  /* 0x0000000310007986 */ /* 0x0001e2000c101124 */
[----:B------:R-:W-:Y:S05]  /*2930*/  BRA `(.L_x_12546) ;  /* 0x0000000c00f87947 */ /* 0x000fea0003800000 */
.L_x_12543:
        /* <DEDUP_REMOVED lines=9> */
.L_x_12548:
[----:B------:R-:W0:Y:S02]  /*29d0*/  F2I.F64.TRUNC R5, R4 ;  /* 0x0000000400057311 */ /* 0x000e24000030d100 */
[----:B0-----:R0:W-:Y:S01]  /*29e0*/  STG.E desc[UR36][R16.64], R5 ;  /* 0x0000000510007986 */ /* 0x0011e2000c101924 */
[----:B------:R-:W-:Y:S05]  /*29f0*/  BRA `(.L_x_12546) ;  /* 0x0000000c00c87947 */ /* 0x000fea0003800000 */
.L_x_12547:
[----:B------:R-:W0:Y:S02]  /*2a00*/  F2I.F64.TRUNC R5, R4 ;  /* 0x0000000400057311 */ /* 0x000e24000030d100 */
[----:B0-----:R0:W-:Y:S01]  /*2a10*/  STG.E.U16 desc[UR36][R16.64], R5 ;  /* 0x0000000510007986 */ /* 0x0011e2000c101524 */
[----:B------:R-:W-:Y:S05]  /*2a20*/  BRA `(.L_x_12546) ;  /* 0x0000000c00bc7947 */ /* 0x000fea0003800000 */
.L_x_12542:
        /* <DEDUP_REMOVED lines=13> */
.L_x_12550:
        /* <DEDUP_REMOVED lines=8> */
.L_x_12549:
        /* <DEDUP_REMOVED lines=14> */
.L_x_12552:
        /* <DEDUP_REMOVED lines=9> */
.L_x_12551:
[----:B------:R0:W-:Y:S01]  /*2cf0*/  STG.E.64 desc[UR36][R16.64], R4 ;  /* 0x0000000410007986 */ /* 0x0001e2000c101b24 */
[----:B------:R-:W-:Y:S05]  /*2d00*/  BRA `(.L_x_12546) ;  /* 0x0000000c00047947 */ /* 0x000fea0003800000 */
.L_x_12541:
        /* <DEDUP_REMOVED lines=12> */
.L_x_12555:
[----:B------:R-:W-:-:S05]  /*2dd0*/  CS2R R6, SRZ ;  /* 0x0000000000067805 */ /* 0x000fca000001ff00 */
[----:B------:R0:W-:Y:S01]  /*2de0*/  STG.E.128 desc[UR36][R16.64], R4 ;  /* 0x0000000410007986 */ /* 0x0001e2000c101d24 */
[----:B------:R-:W-:Y:S05]  /*2df0*/  BRA `(.L_x_12546) ;  /* 0x0000000800c87947 */ /* 0x000fea0003800000 */
.L_x_12554:
        /* <DEDUP_REMOVED lines=25> */
.L_x_12559:
[----:B------:R-:W-:Y:S05]  /*2f90*/  BSYNC B0 ;  /* 0x0000000000007941 */ /* 0x000fea0003800000 */
.L_x_12558:
[----:B------:R-:W-:-:S05]  /*2fa0*/  LOP3.LUT R3, R0, R3, RZ, 0xfc, !PT ;  /* 0x0000000300037212 */ /* 0x000fca00078efcff */
[----:B------:R0:W-:Y:S01]  /*2fb0*/  STG.E.U8 desc[UR36][R16.64], R3 ;  /* 0x0000000310007986 */ /* 0x0001e2000c101124 */
[----:B------:R-:W-:Y:S05]  /*2fc0*/  BRA `(.L_x_12546) ;  /* 0x0000000800547947 */ /* 0x000fea0003800000 */
.L_x_12557:
        /* <DEDUP_REMOVED lines=17> */
.L_x_12561:
[----:B------:R-:W-:Y:S01]  /*30e0*/  IMAD.MOV.U32 R0, RZ, RZ, 0x7f ;  /* 0x0000007fff007424 */ /* 0x000fe200078e00ff */
[----:B------:R-:W-:-:S04]  /*30f0*/  ISETP.GT.U32.AND P0, PT, R2, 0x7f800000, PT ;  /* 0x7f8000000200780c */ /* 0x000fc80003f04070 */
[----:B------:R-:W-:-:S09]  /*3100*/  SEL R0, R0, 0x7c, P0 ;  /* 0x0000007c00007807 */ /* 0x000fd20000000000 */
.L_x_12562:
[----:B------:R-:W-:Y:S05]  /*3110*/  BSYNC B0 ;  /* 0x0000000000007941 */ /* 0x000fea0003800000 */
.L_x_12560:
[----:B------:R-:W-:-:S04]  /*3120*/  LOP3.LUT R2, R3, 0x80000000, RZ, 0xc0, !PT ;  /* 0x8000000003027812 */ /* 0x000fc800078ec0ff */
[----:B------:R-:W-:-:S04]  /*3130*/  SHF.R.U32.HI R3, RZ, 0x18, R2 ;  /* 0x00000018ff037819 */ /* 0x000fc80000011602 */
[----:B------:R-:W-:-:S05]  /*3140*/  LOP3.LUT R3, R0, R3, RZ, 0xfc, !PT ;  /* 0x0000000300037212 */ /* 0x000fca00078efcff */
[----:B------:R0:W-:Y:S01]  /*3150*/  STG.E.U8 desc[UR36][R16.64], R3 ;  /* 0x0000000310007986 */ /* 0x0001e2000c101124 */
[----:B------:R-:W-:Y:S05]  /*3160*/  BRA `(.L_x_12546) ;  /* 0x0000000400ec7947 */ /* 0x000fea0003800000 */
.L_x_12556:
        /* <DEDUP_REMOVED lines=8> */
.L_x_12553:
        /* <DEDUP_REMOVED lines=11> */
.L_x_12565:
        /* <DEDUP_REMOVED lines=21> */
.L_x_12568:
[----:B------:R-:W-:-:S04]  /*33f0*/  LOP3.LUT R2, R3, 0x80000000, RZ, 0xc0, !PT ;  /* 0x8000000003027812 */ /* 0x000fc800078ec0ff */
[----:B------:R-:W-:-:S04]  /*3400*/  SHF.R.U32.HI R3, RZ, 0x18, R2 ;  /* 0x00000018ff037819 */ /* 0x000fc80000011602 */
[----:B------:R-:W-:-:S04]  /*3410*/  LOP3.LUT R0, R0, R3, RZ, 0xfc, !PT ;  /* 0x0000000300007212 */ /* 0x000fc800078efcff */
[----:B------:R-:W-:-:S07]  /*3420*/  PRMT R8, R0, 0x7610, R8 ;  /* 0x0000761000087816 */ /* 0x000fce0000000008 */
.L_x_12567:
[----:B------:R-:W-:Y:S05]  /*3430*/  BSYNC B0 ;  /* 0x0000000000007941 */ /* 0x000fea0003800000 */
.L_x_12566:
[----:B------:R0:W-:Y:S01]  /*3440*/  STG.E.U8 desc[UR36][R16.64], R8 ;  /* 0x0000000810007986 */ /* 0x0001e2000c101124 */
[----:B------:R-:W-:Y:S05]  /*3450*/  BRA `(.L_x_12546) ;  /* 0x0000000400307947 */ /* 0x000fea0003800000 */
.L_x_12564:
        /* <DEDUP_REMOVED lines=21> */
.L_x_12571:
[----:B------:R-:W-:-:S04]  /*35b0*/  LOP3.LUT R2, R3, 0x80000000, RZ, 0xc0, !PT ;  /* 0x8000000003027812 */ /* 0x000fc800078ec0ff */
[----:B------:R-:W-:-:S04]  /*35c0*/  SHF.R.U32.HI R3, RZ, 0x18, R2 ;  /* 0x00000018ff037819 */ /* 0x000fc80000011602 */
[----:B------:R-:W-:-:S04]  /*35d0*/  LOP3.LUT R0, R0, R3, RZ, 0xfc, !PT ;  /* 0x0000000300007212 */ /* 0x000fc800078efcff */
[----:B------:R-:W-:-:S07]  /*35e0*/  PRMT R8, R0, 0x7610, R8 ;  /* 0x0000761000087816 */ /* 0x000fce0000000008 */
.L_x_12570:
[----:B------:R-:W-:Y:S05]  /*35f0*/  BSYNC B0 ;  /* 0x0000000000007941 */ /* 0x000fea0003800000 */
.L_x_12569:
[----:B------:R3:W-:Y:S01]  /*3600*/  STG.E.U8 desc[UR36][R16.64], R8 ;  /* 0x0000000810007986 */ /* 0x0007e2000c101124 */
[----:B------:R-:W-:Y:S05]  /*3610*/  BRA `(.L_x_12546) ;  /* 0x0000000000c07947 */ /* 0x000fea0003800000 */
.L_x_12563:
        /* <DEDUP_REMOVED lines=26> */
.L_x_12545:
[----:B------:R-:W-:Y:S01]  /*37c0*/  MOV R2, 0x0 ;  /* 0x0000000000027802 */ /* 0x000fe20000000f00 */
[----:B------:R-:W-:Y:S01]  /*37d0*/  ULDC.64 UR4, c[0x4][0x148] ;  /* 0x0100520000047ab9 */ /* 0x000fe20000000a00 */
[----:B------:R-:W-:Y:S01]  /*37e0*/  ULDC.64 UR6, c[0x4][0x150] ;  /* 0x0100540000067ab9 */ /* 0x000fe20000000a00 */
[----:B------:R-:W-:Y:S01]  /*37f0*/  IMAD.U32 R4, RZ, RZ, UR4 ;  /* 0x00000004ff047e24 */ /* 0x000fe2000f8e00ff */
[----:B------:R-:W-:Y:S01]  /*3800*/  HFMA2.MMA R12, -RZ, RZ, 0, 5.9604644775390625e-08 ;  /* 0x00000001ff0c7435 */ /* 0x000fe200000001ff */
        /* <DEDUP_REMOVED lines=11> */
.L_x_12574:
[----:B------:R-:W-:Y:S05]  /*38c0*/  BRA `(.L_x_12546) ;  /* 0x0000000000147947 */ /* 0x000fea0003800000 */
.L_x_12573:
[----:B------:R-:W0:Y:S02]  /*38d0*/  F2I.U64.F64.TRUNC R4, R4 ;  /* 0x0000000400047311 */ /* 0x000e24000030d800 */
[----:B0-----:R2:W-:Y:S01]  /*38e0*/  STG.E.64 desc[UR36][R16.64], R4 ;  /* 0x0000000410007986 */ /* 0x0015e2000c101b24 */
[----:B------:R-:W-:Y:S05]  /*38f0*/  BRA `(.L_x_12546) ;  /* 0x0000000000087947 */ /* 0x000fea0003800000 */
.L_x_12572:
[----:B------:R-:W0:Y:S02]  /*3900*/  F2I.U32.F64.TRUNC R5, R4 ;  /* 0x0000000400057311 */ /* 0x000e24000030d000 */
[----:B0-----:R0:W-:Y:S02]  /*3910*/  STG.E desc[UR36][R16.64], R5 ;  /* 0x0000000510007986 */ /* 0x0011e4000c101924 */
.L_x_12546:
[----:B------:R-:W-:-:S04]  /*3920*/  IMAD R18, R18, 0x200, R23 ;  /* 0x0000020012127824 */ /* 0x000fc800078e0217 */
[----:B------:R-:W-:-:S07]  /*3930*/  VIADD R19, R18, 0x80 ;  /* 0x0000008012137836 */ /* 0x000fce0000000000 */
.L_x_12504:
[----:B------:R-:W-:Y:S05]  /*3940*/  BSYNC B6 ;  /* 0x0000000000067941 */ /* 0x000fea0003800000 */
.L_x_12503:
        /* <DEDUP_REMOVED lines=307> */
.L_x_12577:
        /* <DEDUP_REMOVED lines=21> */
.L_x_12581:
[----:B------:R-:W2:Y:S02]  /*4dd0*/  LDG.E.U8 R2, desc[UR36][R2.64] ;  /* 0x0000002402027981 */ /* 0x000ea4000c1e1100 */
[----:B--2---:R2:W3:Y:S01]  /*4de0*/  I2F.F64.U16 R4, R2 ;  /* 0x0000000200047312 */ /* 0x0044e20000101800 */
[----:B------:R-:W-:Y:S05]  /*4df0*/  BRA `(.L_x_12583) ;  /* 0x0000000c00707947 */ /* 0x000fea0003800000 */
.L_x_12580:
        /* <DEDUP_REMOVED lines=9> */
.L_x_12585:
[----:B------:R-:W2:Y:S02]  /*4e90*/  LDG.E R2, desc[UR36][R2.64] ;  /* 0x0000002402027981 */ /* 0x000ea4000c1e1900 */
[----:B--2---:R0:W1:Y:S01]  /*4ea0*/  I2F.F64 R4, R2 ;  /* 0x0000000200047312 */ /* 0x0040620000201c00 */
[----:B------:R-:W-:Y:S05]  /*4eb0*/  BRA `(.L_x_12583) ;  /* 0x0000000c00407947 */ /* 0x000fea0003800000 */
.L_x_12584:
[----:B------:R-:W2:Y:S02]  /*4ec0*/  LDG.E.U16 R2, desc[UR36][R2.64] ;  /* 0x0000002402027981 */ /* 0x000ea4000c1e1500 */
[----:B--2---:R4:W0:Y:S01]  /*4ed0*/  I2F.F64.S16 R4, R2 ;  /* 0x0000000200047312 */ /* 0x0048220000101c00 */
[----:B------:R-:W-:Y:S05]  /*4ee0*/  BRA `(.L_x_12583) ;  /* 0x0000000c00347947 */ /* 0x000fea0003800000 */
.L_x_12579:
        /* <DEDUP_REMOVED lines=10> */
.L_x_12587:
[----:B------:R-:W2:Y:S02]  /*4f90*/  LDG.E.U16 R0, desc[UR36][R2.64] ;  /* 0x0000002402007981 */ /* 0x000ea4000c1e1500 */
[----:B--2---:R-:W-:-:S05]  /*4fa0*/  HADD2.F32 R0, -RZ, R0.H0_H0 ;  /* 0x20000000ff007230 */ /* 0x004fca0000004100 */
[----:B------:R-:W-:-:S04]  /*4fb0*/  FMUL.FTZ R0, R0, 1 ;  /* 0x3f80000000007820 */ /* 0x000fc80000410000 */
[----:B------:R0:W1:Y:S01]  /*4fc0*/  F2F.F64.F32 R4, R0 ;  /* 0x0000000000047310 */ /* 0x0000620000201800 */
[----:B------:R-:W-:Y:S05]  /*4fd0*/  BRA `(.L_x_12583) ;  /* 0x0000000800f87947 */ /* 0x000fea0003800000 */
.L_x_12586:
        /* <DEDUP_REMOVED lines=10> */
.L_x_12589:
[----:B------:R-:W2:Y:S02]  /*5080*/  LDG.E.U16 R2, desc[UR36][R2.64] ;  /* 0x0000002402027981 */ /* 0x000ea4000c1e1500 */
[----:B--2---:R-:W-:-:S05]  /*5090*/  HADD2.F32 R0, -RZ, R2.H0_H0 ;  /* 0x20000002ff007230 */ /* 0x004fca0000004100 */
[----:B------:R-:W-:-:S04]  /*50a0*/  FMUL.FTZ R0, R0, 1 ;  /* 0x3f80000000007820 */ /* 0x000fc80000410000 */
[----:B------:R0:W1:Y:S01]  /*50b0*/  F2F.F64.F32 R4, R0 ;  /* 0x0000000000047310 */ /* 0x0000620000201800 */
[----:B------:R-:W-:Y:S05]  /*50c0*/  BRA `(.L_x_12583) ;  /* 0x0000000800bc7947 */ /* 0x000fea0003800000 */
.L_x_12588:
[----:B------:R0:W5:Y:S01]  /*50d0*/  LDG.E.64 R4, desc[UR36][R2.64] ;  /* 0x0000002402047981 */ /* 0x000162000c1e1b00 */
[----:B------:R-:W-:Y:S05]  /*50e0*/  BRA `(.L_x_12583) ;  /* 0x0000000800b47947 */ /* 0x000fea0003800000 */
.L_x_12578:
        /* <DEDUP_REMOVED lines=13> */
.L_x_12592:
[----:B------:R0:W5:Y:S01]  /*51c0*/  LDG.E.64 R4, desc[UR36][R2.64] ;  /* 0x0000002402047981 */ /* 0x000162000c1e1b00 */
[----:B------:R-:W-:Y:S05]  /*51d0*/  BRA `(.L_x_12583) ;  /* 0x0000000800787947 */ /* 0x000fea0003800000 */
.L_x_12591:
        /* <DEDUP_REMOVED lines=28> */
.L_x_12594:
        /* <DEDUP_REMOVED lines=15> */
.L_x_12593:
[----:B------:R-:W2:Y:S02]  /*5490*/  LDG.E.U16 R0, desc[UR36][R2.64] ;  /* 0x0000002402007981 */ /* 0x000ea4000c1e1500 */
[----:B--2---:R-:W-:-:S04]  /*54a0*/  IMAD.U32 R0, R0, 0x10000, RZ ;  /* 0x0001000000007824 */ /* 0x004fc800078e00ff */
[----:B------:R-:W-:-:S04]  /*54b0*/  FMUL.FTZ R0, R0, 1 ;  /* 0x3f80000000007820 */ /* 0x000fc80000410000 */
[----:B------:R0:W1:Y:S01]  /*54c0*/  F2F.F64.F32 R4, R0 ;  /* 0x0000000000047310 */ /* 0x0000620000201800 */
[----:B------:R-:W-:Y:S05]  /*54d0*/  BRA `(.L_x_12583) ;  /* 0x0000000400b87947 */ /* 0x000fea0003800000 */
.L_x_12590:
        /* <DEDUP_REMOVED lines=11> */
.L_x_12597:
        /* <DEDUP_REMOVED lines=21> */
.L_x_12601:
[----:B------:R-:W-:Y:S05]  /*56e0*/  BSYNC B1 ;  /* 0x0000000000017941 */ /* 0x000fea0003800000 */
.L_x_12600:
[----:B------:R-:W-:Y:S01]  /*56f0*/  LEA R3, R0, 0x3b800000, 0x17 ;  /* 0x3b80000000037811 */ /* 0x000fe200078eb8ff */
[----:B------:R-:W-:-:S05]  /*5700*/  IMAD.SHL.U32 R0, R2, 0x100000, RZ ;  /* 0x0010000002007824 */ /* 0x000fca00078e00ff */
[----:B------:R-:W-:-:S07]  /*5710*/  LOP3.LUT R0, R3, R0, R4, 0xfe, !PT ;  /* 0x0000000003007212 */ /* 0x000fce00078efe04 */
.L_x_12599:
[----:B------:R-:W-:Y:S05]  /*5720*/  BSYNC B0 ;  /* 0x0000000000007941 */ /* 0x000fea0003800000 */
.L_x_12598:
[----:B------:R-:W-:-:S04]  /*5730*/  FMUL.FTZ R0, R0, 1 ;  /* 0x3f80000000007820 */ /* 0x000fc80000410000 */
[----:B------:R0:W1:Y:S01]  /*5740*/  F2F.F64.F32 R4, R0 ;  /* 0x0000000000047310 */ /* 0x0000620000201800 */
[----:B------:R-:W-:Y:S05]  /*5750*/  BRA `(.L_x_12583) ;  /* 0x0000000400187947 */ /* 0x000fea0003800000 */
.L_x_12596:
        /* <DEDUP_REMOVED lines=21> */
.L_x_12605:
[----:B------:R-:W-:Y:S05]  /*58b0*/  BSYNC B1 ;  /* 0x0000000000017941 */ /* 0x000fea0003800000 */
.L_x_12604:
[----:B------:R-:W-:Y:S01]  /*58c0*/  LEA R3, R0, 0x37800000, 0x17 ;  /* 0x3780000000037811 */ /* 0x000fe200078eb8ff */
[----:B------:R-:W-:-:S05]  /*58d0*/  IMAD.SHL.U32 R0, R2, 0x200000, RZ ;  /* 0x0020000002007824 */ /* 0x000fca00078e00ff */
[----:B------:R-:W-:-:S07]  /*58e0*/  LOP3.LUT R0, R3, R0, R4, 0xfe, !PT ;  /* 0x0000000003007212 */ /* 0x000fce00078efe04 */
.L_x_12603:
[----:B------:R-:W-:Y:S05]  /*58f0*/  BSYNC B0 ;  /* 0x0000000000007941 */ /* 0x000fea0003800000 */
.L_x_12602:
[----:B------:R-:W-:-:S04]  /*5900*/  FMUL.FTZ R0, R0, 1 ;  /* 0x3f80000000007820 */ /* 0x000fc80000410000 */
[----:B------:R0:W1:Y:S01]  /*5910*/  F2F.F64.F32 R4, R0 ;  /* 0x0000000000047310 */ /* 0x0000620000201800 */
[----:B------:R-:W-:Y:S05]  /*5920*/  BRA `(.L_x_12583) ;  /* 0x0000000000a47947 */ /* 0x000fea0003800000 */
.L_x_12595:
        /* <DEDUP_REMOVED lines=14> */
.L_x_12609:
[----:B------:R-:W-:Y:S05]  /*5a10*/  BSYNC B0 ;  /* 0x0000000000007941 */ /* 0x000fea0003800000 */
.L_x_12608:
[----:B------:R-:W-:-:S04]  /*5a20*/  FMUL.FTZ R0, R0, 1 ;  /* 0x3f80000000007820 */ /* 0x000fc80000410000 */
[----:B------:R0:W1:Y:S01]  /*5a30*/  F2F.F64.F32 R4, R0 ;  /* 0x0000000000047310 */ /* 0x0000620000201800 */
[----:B------:R-:W-:Y:S05]  /*5a40*/  BRA `(.L_x_12583) ;  /* 0x00000000005c7947 */ /* 0x000fea0003800000 */
.L_x_12582:
        /* <DEDUP_REMOVED lines=16> */
.L_x_12610:
[----:B------:R-:W-:Y:S01]  /*5b50*/  CS2R R4, SRZ ;  /* 0x0000000000047805 */ /* 0x000fe2000001ff00 */
[----:B------:R-:W-:Y:S06]  /*5b60*/  BRA `(.L_x_12583) ;  /* 0x0000000000147947 */ /* 0x000fec0003800000 */
.L_x_12607:
[----:B------:R-:W2:Y:S02]  /*5b70*/  LDG.E.64 R4, desc[UR36][R2.64] ;  /* 0x0000002402047981 */ /* 0x000ea4000c1e1b00 */
[----:B--2---:R-:W0:Y:S01]  /*5b80*/  I2F.F64.U64 R4, R4 ;  /* 0x0000000400047312 */ /* 0x004e220000301800 */
[----:B------:R-:W-:Y:S05]  /*5b90*/  BRA `(.L_x_12583) ;  /* 0x0000000000087947 */ /* 0x000fea0003800000 */
.L_x_12606:
[----:B------:R-:W2:Y:S02]  /*5ba0*/  LDG.E R2, desc[UR36][R2.64] ;  /* 0x0000002402027981 */ /* 0x000ea4000c1e1900 */
[----:B--2---:R0:W1:Y:S02]  /*5bb0*/  I2F.F64.U32 R4, R2 ;  /* 0x0000000200047312 */ /* 0x0040640000201800 */
.L_x_12583:
[----:B01-3-5:R-:W-:Y:S01]  /*5bc0*/  ISETP.GT.AND P1, PT, R5, 0xfffff, PT ;  /* 0x000fffff0500780c */ /* 0x02bfe20003f24270 */
[----:B------:R-:W-:Y:S01]  /*5bd0*/  IMAD.MOV.U32 R8, RZ, RZ, R4 ;  /* 0x000000ffff087224 */ /* 0x000fe200078e0004 */
[----:B------:R-:W0:Y:S01]  /*5be0*/  LDC.U8 R14, c[0x0][0x421] ;  /* 0x00010840ff0e7b82 */ /* 0x000e220000000000 */
[----:B------:R-:W-:Y:S01]  /*5bf0*/  IMAD.MOV.U32 R3, RZ, RZ, R5 ;  /* 0x000000ffff037224 */ /* 0x000fe200078e0005 */
[----:B------:R-:W-:Y:S01]  /*5c00*/  BSSY B0, `(.L_x_12611) ;  /* 0x0000050000007945 */ /* 0x000fe20003800000 */
[----:B--2-4-:R-:W-:-:S08]  /*5c10*/  IMAD.MOV.U32 R2, RZ, RZ, -0x3ff ;  /* 0xfffffc01ff027424 */ /* 0x014fd000078e00ff */
[----:B------:R-:W-:Y:S01]  /*5c20*/  @!P1 DMUL R4, R4, 1.80143985094819840000e+16 ;  /* 0x4350000004049828 */ /* 0x000fe20000000000 */
[----:B------:R-:W-:-:S09]  /*5c30*/  @!P1 MOV R2, 0xfffffbcb ;  /* 0xfffffbcb00029802 */ /* 0x000fd20000000f00 */
[----:B------:R-:W-:Y:S02]  /*5c40*/  @!P1 IMAD.MOV.U32 R3, RZ, RZ, R5 ;  /* 0x000000ffff039224 */ /* 0x000fe400078e0005 */
[----:B------:R-:W-:Y:S02]  /*5c50*/  @!P1 IMAD.MOV.U32 R8, RZ, RZ, R4 ;  /* 0x000000ffff089224 */ /* 0x000fe400078e0004 */
[----:B------:R-:W-:-:S05]  /*5c60*/  VIADD R0, R3, 0xffffffff ;  /* 0xffffffff03007836 */ /* 0x000fca0000000000 */
[----:B------:R-:W-:Y:S02]  /*5c70*/  ISETP.GE.U32.AND P2, PT, R0, 0x7fefffff, PT ;  /* 0x7fefffff0000780c */ /* 0x000fe40003f46070 */
[----:B0-----:R-:W-:-:S04]  /*5c80*/  PRMT R0, R14, 0x9910, RZ ;  /* 0x000099100e007816 */ /* 0x001fc800000000ff */
[----:B------:R-:W-:-:S07]  /*5c90*/  ISETP.GT.AND P0, PT, R0, 0x9, PT ;  /* 0x000000090000780c */ /* 0x000fce0003f04270 */
        /* <DEDUP_REMOVED lines=70> */
.L_x_12612:
[----:B------:R-:W-:Y:S05]  /*6100*/  BSYNC B0 ;  /* 0x0000000000007941 */ /* 0x000fea0003800000 */
.L_x_12611:
        /* <DEDUP_REMOVED lines=12> */
.L_x_12616:
[----:B------:R-:W0:Y:S02]  /*61d0*/  F2I.S64.F64.TRUNC R4, R4 ;  /* 0x0000000400047311 */ /* 0x000e24000030d900 */
[----:B0-----:R-:W-:-:S05]  /*61e0*/  IMAD.MOV.U32 R3, RZ, RZ, R4 ;  /* 0x000000ffff037224 */ /* 0x001fca00078e0004 */
[----:B------:R4:W-:Y:S01]  /*61f0*/  STG.E.U8 desc[UR36][R16.64], R3 ;  /* 0x0000000310007986 */ /* 0x0009e2000c101124 */
[----:B------:R-:W-:Y:S05]  /*6200*/  BRA `(.L_x_12618) ;  /* 0x0000000c00f87947 */ /* 0x000fea0003800000 */
.L_x_12615:
        /* <DEDUP_REMOVED lines=9> */
.L_x_12620:
[----:B------:R-:W0:Y:S02]  /*62a0*/  F2I.F64.TRUNC R5, R4 ;  /* 0x0000000400057311 */ /* 0x000e24000030d100 */
[----:B0-----:R2:W-:Y:S01]  /*62b0*/  STG.E desc[UR36][R16.64], R5 ;  /* 0x0000000510007986 */ /* 0x0015e2000c101924 */
[----:B------:R-:W-:Y:S05]  /*62c0*/  BRA `(.L_x_12618) ;  /* 0x0000000c00c87947 */ /* 0x000fea0003800000 */
.L_x_12619:
[----:B------:R-:W0:Y:S02]  /*62d0*/  F2I.F64.TRUNC R5, R4 ;  /* 0x0000000400057311 */ /* 0x000e24000030d100 */
[----:B0-----:R0:W-:Y:S01]  /*62e0*/  STG.E.U16 desc[UR36][R16.64], R5 ;  /* 0x0000000510007986 */ /* 0x0011e2000c101524 */
[----:B------:R-:W-:Y:S05]  /*62f0*/  BRA `(.L_x_12618) ;  /* 0x0000000c00bc7947 */ /* 0x000fea0003800000 */
.L_x_12614:
        /* <DEDUP_REMOVED lines=13> */
.L_x_12622:
        /* <DEDUP_REMOVED lines=8> */
.L_x_12621:
        /* <DEDUP_REMOVED lines=14> */
.L_x_12624:
        /* <DEDUP_REMOVED lines=9> */
.L_x_12623:
[----:B------:R0:W-:Y:S01]  /*65c0*/  STG.E.64 desc[UR36][R16.64], R4 ;  /* 0x0000000410007986 */ /* 0x0001e2000c101b24 */
[----:B------:R-:W-:Y:S05]  /*65d0*/  BRA `(.L_x_12618) ;  /* 0x0000000c00047947 */ /* 0x000fea0003800000 */
.L_x_12613:
        /* <DEDUP_REMOVED lines=12> */
.L_x_12627:
[----:B------:R-:W-:-:S05]  /*66a0*/  CS2R R6, SRZ ;  /* 0x0000000000067805 */ /* 0x000fca000001ff00 */
[----:B------:R0:W-:Y:S01]  /*66b0*/  STG.E.128 desc[UR36][R16.64], R4 ;  /* 0x0000000410007986 */ /* 0x0001e2000c101d24 */
[----:B------:R-:W-:Y:S05]  /*66c0*/  BRA `(.L_x_12618) ;  /* 0x0000000800c87947 */ /* 0x000fea0003800000 */
.L_x_12626:
        /* <DEDUP_REMOVED lines=25> */
.L_x_12631:
[----:B------:R-:W-:Y:S05]  /*6860*/  BSYNC B0 ;  /* 0x0000000000007941 */ /* 0x000fea0003800000 */
.L_x_12630:
[----:B------:R-:W-:-:S05]  /*6870*/  LOP3.LUT R3, R0, R3, RZ, 0xfc, !PT ;  /* 0x0000000300037212 */ /* 0x000fca00078efcff */
[----:B------:R0:W-:Y:S01]  /*6880*/  STG.E.U8 desc[UR36][R16.64], R3 ;  /* 0x0000000310007986 */ /* 0x0001e2000c101124 */
[----:B------:R-:W-:Y:S05]  /*6890*/  BRA `(.L_x_12618) ;  /* 0x0000000800547947 */ /* 0x000fea0003800000 */
.L_x_12629:
        /* <DEDUP_REMOVED lines=17> */
.L_x_12633:
[----:B------:R-:W-:Y:S01]  /*69b0*/  IMAD.MOV.U32 R0, RZ, RZ, 0x7f ;  /* 0x0000007fff007424 */ /* 0x000fe200078e00ff */
[----:B------:R-:W-:-:S04]  /*69c0*/  ISETP.GT.U32.AND P0, PT, R2, 0x7f800000, PT ;  /* 0x7f8000000200780c */ /* 0x000fc80003f04070 */
[----:B------:R-:W-:-:S09]  /*69d0*/  SEL R0, R0, 0x7c, P0 ;  /* 0x0000007c00007807 */ /* 0x000fd20000000000 */
.L_x_12634:
[----:B------:R-:W-:Y:S05]  /*69e0*/  BSYNC B0 ;  /* 0x0000000000007941 */ /* 0x000fea0003800000 */
.L_x_12632:
[----:B------:R-:W-:-:S04]  /*69f0*/  LOP3.LUT R2, R3, 0x80000000, RZ, 0xc0, !PT ;  /* 0x8000000003027812 */ /* 0x000fc800078ec0ff */
[----:B------:R-:W-:-:S04]  /*6a00*/  SHF.R.U32.HI R3, RZ, 0x18, R2 ;  /* 0x00000018ff037819 */ /* 0x000fc80000011602 */
[----:B------:R-:W-:-:S05]  /*6a10*/  LOP3.LUT R3, R0, R3, RZ, 0xfc, !PT ;  /* 0x0000000300037212 */ /* 0x000fca00078efcff */
[----:B------:R0:W-:Y:S01]  /*6a20*/  STG.E.U8 desc[UR36][R16.64], R3 ;  /* 0x0000000310007986 */ /* 0x0001e2000c101124 */
[----:B------:R-:W-:Y:S05]  /*6a30*/  BRA `(.L_x_12618) ;  /* 0x0000000400ec7947 */ /* 0x000fea0003800000 */
.L_x_12628:
        /* <DEDUP_REMOVED lines=8> */
.L_x_12625:
        /* <DEDUP_REMOVED lines=11> */
.L_x_12637:
        /* <DEDUP_REMOVED lines=21> */
.L_x_12640:
[----:B------:R-:W-:-:S04]  /*6cc0*/  LOP3.LUT R2, R3, 0x80000000, RZ, 0xc0, !PT ;  /* 0x8000000003027812 */ /* 0x000fc800078ec0ff */
[----:B------:R-:W-:-:S04]  /*6cd0*/  SHF.R.U32.HI R3, RZ, 0x18, R2 ;  /* 0x00000018ff037819 */ /* 0x000fc80000011602 */
[----:B------:R-:W-:-:S04]  /*6ce0*/  LOP3.LUT R0, R0, R3, RZ, 0xfc, !PT ;  /* 0x0000000300007212 */ /* 0x000fc800078efcff */
[----:B------:R-:W-:-:S07]  /*6cf0*/  PRMT R8, R0, 0x7610, R8 ;  /* 0x0000761000087816 */ /* 0x000fce0000000008 */
.L_x_12639:
[----:B------:R-:W-:Y:S05]  /*6d00*/  BSYNC B0 ;  /* 0x0000000000007941 */ /* 0x000fea0003800000 */
.L_x_12638:
[----:B------:R0:W-:Y:S01]  /*6d10*/  STG.E.U8 desc[UR36][R16.64], R8 ;  /* 0x0000000810007986 */ /* 0x0001e2000c101124 */
[----:B------:R-:W-:Y:S05]  /*6d20*/  BRA `(.L_x_12618) ;  /* 0x0000000400307947 */ /* 0x000fea0003800000 */
.L_x_12636:
        /* <DEDUP_REMOVED lines=21> */
.L_x_12643:
[----:B------:R-:W-:-:S04]  /*6e80*/  LOP3.LUT R2, R3, 0x80000000, RZ, 0xc0, !PT ;  /* 0x8000000003027812 */ /* 0x000fc800078ec0ff */
[----:B------:R-:W-:-:S04]  /*6e90*/  SHF.R.U32.HI R3, RZ, 0x18, R2 ;  /* 0x00000018ff037819 */ /* 0x000fc80000011602 */
[----:B------:R-:W-:-:S04]  /*6ea0*/  LOP3.LUT R0, R0, R3, RZ, 0xfc, !PT ;  /* 0x0000000300007212 */ /* 0x000fc800078efcff */
[----:B------:R-:W-:-:S07]  /*6eb0*/  PRMT R8, R0, 0x7610, R8 ;  /* 0x0000761000087816 */ /* 0x000fce0000000008 */
.L_x_12642:
[----:B------:R-:W-:Y:S05]  /*6ec0*/  BSYNC B0 ;  /* 0x0000000000007941 */ /* 0x000fea0003800000 */
.L_x_12641:
[----:B------:R0:W-:Y:S01]  /*6ed0*/  STG.E.U8 desc[UR36][R16.64], R8 ;  /* 0x0000000810007986 */ /* 0x0001e2000c101124 */
[----:B------:R-:W-:Y:S05]  /*6ee0*/  BRA `(.L_x_12618) ;  /* 0x0000000000c07947 */ /* 0x000fea0003800000 */
.L_x_12635:
        /* <DEDUP_REMOVED lines=26> */
.L_x_12617:
[----:B------:R-:W-:Y:S01]  /*7090*/  MOV R0, 0x0 ;  /* 0x0000000000007802 */ /* 0x000fe20000000f00 */
[----:B------:R-:W-:Y:S01]  /*70a0*/  ULDC.64 UR4, c[0x4][0x148] ;  /* 0x0100520000047ab9 */ /* 0x000fe20000000a00 */
[----:B------:R-:W-:Y:S01]  /*70b0*/  ULDC.64 UR6, c[0x4][0x10] ;  /* 0x0100040000067ab9 */ /* 0x000fe20000000a00 */
[----:B------:R-:W-:Y:S01]  /*70c0*/  MOV R4, UR4 ;  /* 0x0000000400047c02 */ /* 0x000fe20008000f00 */
        /* <DEDUP_REMOVED lines=12> */
.L_x_12646:
[----:B------:R-:W-:Y:S05]  /*7190*/  BRA `(.L_x_12618) ;  /* 0x0000000000147947 */ /* 0x000fea0003800000 */
.L_x_12645:
[----:B------:R-:W0:Y:S02]  /*71a0*/  F2I.U64.F64.TRUNC R4, R4 ;  /* 0x0000000400047311 */ /* 0x000e24000030d800 */
[----:B0-----:R0:W-:Y:S01]  /*71b0*/  STG.E.64 desc[UR36][R16.64], R4 ;  /* 0x0000000410007986 */ /* 0x0011e2000c101b24 */
[----:B------:R-:W-:Y:S05]  /*71c0*/  BRA `(.L_x_12618) ;  /* 0x0000000000087947 */ /* 0x000fea0003800000 */
.L_x_12644:
[----:B------:R-:W0:Y:S02]  /*71d0*/  F2I.U32.F64.TRUNC R5, R4 ;  /* 0x0000000400057311 */ /* 0x000e24000030d000 */
[----:B0-----:R0:W-:Y:S02]  /*71e0*/  STG.E desc[UR36][R16.64], R5 ;  /* 0x0000000510007986 */ /* 0x0011e4000c101924 */
.L_x_12618:
[----:B------:R-:W-:-:S07]  /*71f0*/  VIADD R19, R19, 0x80 ;  /* 0x0000008013137836 */ /* 0x000fce0000000000 */
.L_x_12576:
[----:B------:R-:W-:Y:S05]  /*7200*/  BSYNC B6 ;  /* 0x0000000000067941 */ /* 0x000fea0003800000 */
.L_x_12575:
        /* <DEDUP_REMOVED lines=307> */
.L_x_12649:
        /* <DEDUP_REMOVED lines=21> */
.L_x_12653:
[----:B------:R-:W2:Y:S02]  /*8690*/  LDG.E.U8 R2, desc[UR36][R2.64] ;  /* 0x0000002402027981 */ /* 0x000ea4000c1e1100 */
[----:B--2---:R0:W1:Y:S01]  /*86a0*/  I2F.F64.U16 R4, R2 ;  /* 0x0000000200047312 */ /* 0x0040620000101800 */
[----:B------:R-:W-:Y:S05]  /*86b0*/  BRA `(.L_x_12655) ;  /* 0x0000000c00707947 */ /* 0x000fea0003800000 */
.L_x_12652:
[----:B------:R-:W-:-:S13]  /*86c0*/  ISETP.NE.AND P0, PT, R4, 0x2, PT ;  /* 0x000000020400780c */ /* 0x000fda0003f05270 */
[----:B------:R-:W-:Y:S05]  /*86d0*/  @!P0 BRA `(.L_x_12656) ;  /* 0x0000000000288947 */ /* 0x000fea0003800000 */
[----:B------:R-:W-:-:S13]  /*86e0*/  ISETP.NE.AND P0, PT, R4, 0x3, PT ;  /* 0x000000030400780c */ /* 0x000fda0003f05270 */
[----:B------:R-:W-:Y:S05]  /*86f0*/  @!P0 BRA `(.L_x_12657) ;  /* 0x0000000000148947 */ /* 0x000fea0003800000 */
[----:B------:R-:W-:-:S13]  /*8700*/  ISETP.NE.AND P0, PT, R4, 0x4, PT ;  /* 0x000000040400780c */ /* 0x000fda0003f05270 */
[----:B------:R-:W-:Y:S05]  /*8710*/  @P0 BRA `(.L_x_12654) ;  /* 0x0000000800fc0947 */ /* 0x000fea0003800000 */
[----:B------:R-:W2:Y:S02]  /*8720*/  LDG.E.64 R4, desc[UR36][R2.64] ;  /* 0x0000002402047981 */ /* 0x000ea4000c1e1b00 */
[----:B--2---:R-:W2:Y:S01]  /*8730*/  I2F.F64.S64 R4, R4 ;  /* 0x0000000400047312 */ /* 0x004ea20000301c00 */
[----:B------:R-:W-:Y:S05]  /*8740*/  BRA `(.L_x_12655) ;  /* 0x0000000c004c7947 */ /* 0x000fea0003800000 */
.L_x_12657:
[----:B------:R-:W2:Y:S02]  /*8750*/  LDG.E R2, desc[UR36][R2.64] ;  /* 0x0000002402027981 */ /* 0x000ea4000c1e1900 */
[----:B--2---:R3:W4:Y:S01]  /*8760*/  I2F.F64 R4, R2 ;  /* 0x0000000200047312 */ /* 0x0047220000201c00 */
[----:B------:R-:W-:Y:S05]  /*8770*/  BRA `(.L_x_12655) ;  /* 0x0000000c00407947 */ /* 0x000fea0003800000 */
.L_x_12656:
[----:B------:R-:W2:Y:S02]  /*8780*/  LDG.E.U16 R2, desc[UR36][R2.64] ;  /* 0x0000002402027981 */ /* 0x000ea4000c1e1500 */
[----:B--2---:R0:W1:Y:S01]  /*8790*/  I2F.F64.S16 R4, R2 ;  /* 0x0000000200047312 */ /* 0x0040620000101c00 */
[----:B------:R-:W-:Y:S05]  /*87a0*/  BRA `(.L_x_12655) ;  /* 0x0000000c00347947 */ /* 0x000fea0003800000 */
.L_x_12651:
        /* <DEDUP_REMOVED lines=10> */
.L_x_12659:
[----:B------:R-:W2:Y:S02]  /*8850*/  LDG.E.U16 R0, desc[UR36][R2.64] ;  /* 0x0000002402007981 */ /* 0x000ea4000c1e1500 */
[----:B--2---:R-:W-:-:S05]  /*8860*/  HADD2.F32 R0, -RZ, R0.H0_H0 ;  /* 0x20000000ff007230 */ /* 0x004fca0000004100 */
[----:B------:R-:W-:-:S04]  /*8870*/  FMUL.FTZ R0, R0, 1 ;  /* 0x3f80000000007820 */ /* 0x000fc80000410000 */
[----:B------:R0:W1:Y:S01]  /*8880*/  F2F.F64.F32 R4, R0 ;  /* 0x0000000000047310 */ /* 0x0000620000201800 */
[----:B------:R-:W-:Y:S05]  /*8890*/  BRA `(.L_x_12655) ;  /* 0x0000000800f87947 */ /* 0x000fea0003800000 */
.L_x_12658:
        /* <DEDUP_REMOVED lines=10> */
.L_x_12661:
[----:B------:R-:W2:Y:S02]  /*8940*/  LDG.E.U16 R2, desc[UR36][R2.64] ;  /* 0x0000002402027981 */ /* 0x000ea4000c1e1500 */
[----:B--2---:R-:W-:-:S05]  /*8950*/  HADD2.F32 R0, -RZ, R2.H0_H0 ;  /* 0x20000002ff007230 */ /* 0x004fca0000004100 */
[----:B------:R-:W-:-:S04]  /*8960*/  FMUL.FTZ R0, R0, 1 ;  /* 0x3f80000000007820 */ /* 0x000fc80000410000 */
[----:B------:R0:W1:Y:S01]  /*8970*/  F2F.F64.F32 R4, R0 ;  /* 0x0000000000047310 */ /* 0x0000620000201800 */
[----:B------:R-:W-:Y:S05]  /*8980*/  BRA `(.L_x_12655) ;  /* 0x0000000800bc7947 */ /* 0x000fea0003800000 */
.L_x_12660:
[----:B------:R0:W5:Y:S01]  /*8990*/  LDG.E.64 R4, desc[UR36][R2.64] ;  /* 0x0000002402047981 */ /* 0x000162000c1e1b00 */
[----:B------:R-:W-:Y:S05]  /*89a0*/  BRA `(.L_x_12655) ;  /* 0x0000000800b47947 */ /* 0x000fea0003800000 */
.L_x_12650:
        /* <DEDUP_REMOVED lines=13> */
.L_x_12664:
[----:B------:R0:W5:Y:S01]  /*8a80*/  LDG.E.64 R4, desc[UR36][R2.64] ;  /* 0x0000002402047981 */ /* 0x000162000c1e1b00 */
[----:B------:R-:W-:Y:S05]  /*8a90*/  BRA `(.L_x_12655) ;  /* 0x0000000800787947 */ /* 0x000fea0003800000 */
.L_x_12663:
        /* <DEDUP_REMOVED lines=28> */
.L_x_12666:
        /* <DEDUP_REMOVED lines=15> */
.L_x_12665:
[----:B------:R-:W2:Y:S02]  /*8d50*/  LDG.E.U16 R0, desc[UR36][R2.64] ;  /* 0x0000002402007981 */ /* 0x000ea4000c1e1500 */
[----:B--2---:R-:W-:-:S04]  /*8d60*/  IMAD.U32 R0, R0, 0x10000, RZ ;  /* 0x0001000000007824 */ /* 0x004fc800078e00ff */
[----:B------:R-:W-:-:S04]  /*8d70*/  FMUL.FTZ R0, R0, 1 ;  /* 0x3f80000000007820 */ /* 0x000fc80000410000 */
[----:B------:R0:W1:Y:S01]  /*8d80*/  F2F.F64.F32 R4, R0 ;  /* 0x0000000000047310 */ /* 0x0000620000201800 */
[----:B------:R-:W-:Y:S05]  /*8d90*/  BRA `(.L_x_12655) ;  /* 0x0000000400b87947 */ /* 0x000fea0003800000 */
.L_x_12662:
        /* <DEDUP_REMOVED lines=11> */
.L_x_12669:
        /* <DEDUP_REMOVED lines=21> */
.L_x_12673:
[----:B------:R-:W-:Y:S05]  /*8fa0*/  BSYNC B1 ;  /* 0x0000000000017941 */ /* 0x000fea0003800000 */
.L_x_12672:
[----:B------:R-:W-:Y:S01]  /*8fb0*/  LEA R3, R0, 0x3b800000, 0x17 ;  /* 0x3b80000000037811 */ /* 0x000fe200078eb8ff */
[----:B------:R-:W-:-:S05]  /*8fc0*/  IMAD.SHL.U32 R0, R2, 0x100000, RZ ;  /* 0x0010000002007824 */ /* 0x000fca00078e00ff */
[----:B------:R-:W-:-:S07]  /*8fd0*/  LOP3.LUT R0, R3, R0, R4, 0xfe, !PT ;  /* 0x0000000003007212 */ /* 0x000fce00078efe04 */
.L_x_12671:
[----:B------:R-:W-:Y:S05]  /*8fe0*/  BSYNC B0 ;  /* 0x0000000000007941 */ /* 0x000fea0003800000 */
.L_x_12670:
[----:B------:R-:W-:-:S04]  /*8ff0*/  FMUL.FTZ R0, R0, 1 ;  /* 0x3f80000000007820 */ /* 0x000fc80000410000 */
[----:B------:R0:W1:Y:S01]  /*9000*/  F2F.F64.F32 R4, R0 ;  /* 0x0000000000047310 */ /* 0x0000620000201800 */
[----:B------:R-:W-:Y:S05]  /*9010*/  BRA `(.L_x_12655) ;  /* 0x0000000400187947 */ /* 0x000fea0003800000 */
.L_x_12668:
        /* <DEDUP_REMOVED lines=21> */
.L_x_12677:
[----:B------:R-:W-:Y:S05]  /*9170*/  BSYNC B1 ;  /* 0x0000000000017941 */ /* 0x000fea0003800000 */
.L_x_12676:
[----:B------:R-:W-:Y:S01]  /*9180*/  LEA R3, R0, 0x37800000, 0x17 ;  /* 0x3780000000037811 */ /* 0x000fe200078eb8ff */
[----:B------:R-:W-:-:S05]  /*9190*/  IMAD.SHL.U32 R0, R2, 0x200000, RZ ;  /* 0x0020000002007824 */ /* 0x000fca00078e00ff */
[----:B------:R-:W-:-:S07]  /*91a0*/  LOP3.LUT R0, R3, R0, R4, 0xfe, !PT ;  /* 0x0000000003007212 */ /* 0x000fce00078efe04 */
.L_x_12675:
[----:B------:R-:W-:Y:S05]  /*91b0*/  BSYNC B0 ;  /* 0x0000000000007941 */ /* 0x000fea0003800000 */
.L_x_12674:
[----:B------:R-:W-:-:S04]  /*91c0*/  FMUL.FTZ R0, R0, 1 ;  /* 0x3f80000000007820 */ /* 0x000fc80000410000 */
[----:B------:R0:W1:Y:S01]  /*91d0*/  F2F.F64.F32 R4, R0 ;  /* 0x0000000000047310 */ /* 0x0000620000201800 */
[----:B------:R-:W-:Y:S05]  /*91e0*/  BRA `(.L_x_12655) ;  /* 0x0000000000a47947 */ /* 0x000fea0003800000 */
.L_x_12667:
        /* <DEDUP_REMOVED lines=14> */
.L_x_12681:
[----:B------:R-:W-:Y:S05]  /*92d0*/  BSYNC B0 ;  /* 0x0000000000007941 */ /* 0x000fea0003800000 */
.L_x_12680:
[----:B------:R-:W-:-:S04]  /*92e0*/  FMUL.FTZ R0, R0, 1 ;  /* 0x3f80000000007820 */ /* 0x000fc80000410000 */
[----:B------:R0:W1:Y:S01]  /*92f0*/  F2F.F64.F32 R4, R0 ;  /* 0x0000000000047310 */ /* 0x0000620000201800 */
[----:B------:R-:W-:Y:S05]  /*9300*/  BRA `(.L_x_12655) ;  /* 0x00000000005c7947 */ /* 0x000fea0003800000 */
.L_x_12654:
[----:B------:R-:W-:Y:S01]  /*9310*/  MOV R2, 0x0 ;  /* 0x0000000000027802 */ /* 0x000fe20000000f00 */
[----:B------:R-:W-:Y:S01]  /*9320*/  ULDC.64 UR4, c[0x4][0x148] ;  /* 0x0100520000047ab9 */ /* 0x000fe20000000a00 */
[----:B------:R-:W-:Y:S01]  /*9330*/  ULDC.64 UR6, c[0x4][0x8] ;  /* 0x0100020000067ab9 */ /* 0x000fe20000000a00 */
[----:B------:R-:W-:Y:S01]  /*9340*/  MOV R4, UR4 ;  /* 0x0000000400047c02 */ /* 0x000fe20008000f00 */
[----:B------:R-:W-:Y:S01]  /*9350*/  IMAD.U32 R5, RZ, RZ, UR5 ;  /* 0x00000005ff057e24 */ /* 0x000fe2000f8e00ff */
        /* <DEDUP_REMOVED lines=11> */
.L_x_12682:
[----:B------:R-:W-:Y:S01]  /*9410*/  CS2R R4, SRZ ;  /* 0x0000000000047805 */ /* 0x000fe2000001ff00 */
[----:B------:R-:W-:Y:S06]  /*9420*/  BRA `(.L_x_12655) ;  /* 0x0000000000147947 */ /* 0x000fec0003800000 */
.L_x_12679:
[----:B------:R-:W2:Y:S02]  /*9430*/  LDG.E.64 R4, desc[UR36][R2.64] ;  /* 0x0000002402047981 */ /* 0x000ea4000c1e1b00 */
[----:B--2---:R-:W0:Y:S01]  /*9440*/  I2F.F64.U64 R4, R4 ;  /* 0x0000000400047312 */ /* 0x004e220000301800 */
[----:B------:R-:W-:Y:S05]  /*9450*/  BRA `(.L_x_12655) ;  /* 0x0000000000087947 */ /* 0x000fea0003800000 */
.L_x_12678:
[----:B------:R-:W2:Y:S02]  /*9460*/  LDG.E R2, desc[UR36][R2.64] ;  /* 0x0000002402027981 */ /* 0x000ea4000c1e1900 */
[----:B--2---:R0:W1:Y:S02]  /*9470*/  I2F.F64.U32 R4, R2 ;  /* 0x0000000200047312 */ /* 0x0040640000201800 */
.L_x_12655:
[----:B012-45:R-:W-:Y:S01]  /*9480*/  ISETP.GT.AND P1, PT, R5, 0xfffff, PT ;  /* 0x000fffff0500780c */ /* 0x037fe20003f24270 */
[----:B------:R-:W-:Y:S01]  /*9490*/  IMAD.MOV.U32 R8, RZ, RZ, R4 ;  /* 0x000000ffff087224 */ /* 0x000fe200078e0004 */
[----:B------:R-:W0:Y:S01]  /*94a0*/  LDC.U8 R14, c[0x0][0x421] ;  /* 0x00010840ff0e7b82 */ /* 0x000e220000000000 */
[----:B------:R-:W-:Y:S01]  /*94b0*/  IMAD.MOV.U32 R3, RZ, RZ, R5 ;  /* 0x000000ffff037224 */ /* 0x000fe200078e0005 */
[----:B------:R-:W-:Y:S01]  /*94c0*/  BSSY B0, `(.L_x_12683) ;  /* 0x0000050000007945 */ /* 0x000fe20003800000 */
[----:B---3--:R-:W-:-:S08]  /*94d0*/  IMAD.MOV.U32 R2, RZ, RZ, -0x3ff ;  /* 0xfffffc01ff027424 */ /* 0x008fd000078e00ff */
[----:B------:R-:W-:Y:S01]  /*94e0*/  @!P1 DMUL R4, R4, 1.80143985094819840000e+16 ;  /* 0x4350000004049828 */ /* 0x000fe20000000000 */
[----:B------:R-:W-:-:S09]  /*94f0*/  @!P1 IMAD.MOV.U32 R2, RZ, RZ, -0x435 ;  /* 0xfffffbcbff029424 */ /* 0x000fd200078e00ff */
[----:B------:R-:W-:Y:S01]  /*9500*/  @!P1 MOV R3, R5 ;  /* 0x0000000500039202 */ /* 0x000fe20000000f00 */
[----:B------:R-:W-:-:S04]  /*9510*/  @!P1 IMAD.MOV.U32 R8, RZ, RZ, R4 ;  /* 0x000000ffff089224 */ /* 0x000fc800078e0004 */
        /* <DEDUP_REMOVED lines=74> */
.L_x_12684:
[----:B------:R-:W-:Y:S05]  /*99c0*/  BSYNC B0 ;  /* 0x0000000000007941 */ /* 0x000fea0003800000 */
.L_x_12683:
        /* <DEDUP_REMOVED lines=12> */
.L_x_12688:
[----:B------:R-:W0:Y:S02]  /*9a90*/  F2I.S64.F64.TRUNC R4, R4 ;  /* 0x0000000400047311 */ /* 0x000e24000030d900 */
[----:B0-----:R-:W-:-:S05]  /*9aa0*/  IMAD.MOV.U32 R3, RZ, RZ, R4 ;  /* 0x000000ffff037224 */ /* 0x001fca00078e0004 */
[----:B------:R0:W-:Y:S01]  /*9ab0*/  STG.E.U8 desc[UR36][R16.64], R3 ;  /* 0x0000000310007986 */ /* 0x0001e2000c101124 */
[----:B------:R-:W-:Y:S05]  /*9ac0*/  BRA `(.L_x_12690) ;  /* 0x0000000c00f87947 */ /* 0x000fea0003800000 */
.L_x_12687:
        /* <DEDUP_REMOVED lines=9> */
.L_x_12692:
[----:B------:R-:W0:Y:S02]  /*9b60*/  F2I.F64.TRUNC R5, R4 ;  /* 0x0000000400057311 */ /* 0x000e24000030d100 */
[----:B0-----:R0:W-:Y:S01]  /*9b70*/  STG.E desc[UR36][R16.64], R5 ;  /* 0x0000000510007986 */ /* 0x0011e2000c101924 */
[----:B------:R-:W-:Y:S05]  /*9b80*/  BRA `(.L_x_12690) ;  /* 0x0000000c00c87947 */ /* 0x000fea0003800000 */
.L_x_12691:
[----:B------:R-:W0:Y:S02]  /*9b90*/  F2I.F64.TRUNC R5, R4 ;  /* 0x0000000400057311 */ /* 0x000e24000030d100 */
[----:B0-----:R0:W-:Y:S01]  /*9ba0*/  STG.E.U16 desc[UR36][R16.64], R5 ;  /* 0x0000000510007986 */ /* 0x0011e2000c101524 */
[----:B------:R-:W-:Y:S05]  /*9bb0*/  BRA `(.L_x_12690) ;  /* 0x0000000c00bc7947 */ /* 0x000fea0003800000 */
.L_x_12686:
        /* <DEDUP_REMOVED lines=13> */
.L_x_12694:
        /* <DEDUP_REMOVED lines=8> */
.L_x_12693:
        /* <DEDUP_REMOVED lines=14> */
.L_x_12696:
        /* <DEDUP_REMOVED lines=9> */
.L_x_12695:
[----:B------:R0:W-:Y:S01]  /*9e80*/  STG.E.64 desc[UR36][R16.64], R4 ;  /* 0x0000000410007986 */ /* 0x0001e2000c101b24 */
[----:B------:R-:W-:Y:S05]  /*9e90*/  BRA `(.L_x_12690) ;  /* 0x0000000c00047947 */ /* 0x000fea0003800000 */
.L_x_12685:
        /* <DEDUP_REMOVED lines=12> */
.L_x_12699:
[----:B------:R-:W-:-:S05]  /*9f60*/  CS2R R6, SRZ ;  /* 0x0000000000067805 */ /* 0x000fca000001ff00 */
[----:B------:R0:W-:Y:S01]  /*9f70*/  STG.E.128 desc[UR36][R16.64], R4 ;  /* 0x0000000410007986 */ /* 0x0001e2000c101d24 */
[----:B------:R-:W-:Y:S05]  /*9f80*/  BRA `(.L_x_12690) ;  /* 0x0000000800c87947 */ /* 0x000fea0003800000 */
.L_x_12698:
        /* <DEDUP_REMOVED lines=25> */
.L_x_12703:
[----:B------:R-:W-:Y:S05]  /*a120*/  BSYNC B0 ;  /* 0x0000000000007941 */ /* 0x000fea0003800000 */
.L_x_12702:
[----:B------:R-:W-:-:S05]  /*a130*/  LOP3.LUT R3, R0, R3, RZ, 0xfc, !PT ;  /* 0x0000000300037212 */ /* 0x000fca00078efcff */
[----:B------:R0:W-:Y:S01]  /*a140*/  STG.E.U8 desc[UR36][R16.64], R3 ;  /* 0x0000000310007986 */ /* 0x0001e2000c101124 */
[----:B------:R-:W-:Y:S05]  /*a150*/  BRA `(.L_x_12690) ;  /* 0x0000000800547947 */ /* 0x000fea0003800000 */
.L_x_12701:
        /* <DEDUP_REMOVED lines=17> */
.L_x_12705:
[----:B------:R-:W-:Y:S01]  /*a270*/  IMAD.MOV.U32 R0, RZ, RZ, 0x7f ;  /* 0x0000007fff007424 */ /* 0x000fe200078e00ff */
[----:B------:R-:W-:-:S04]  /*a280*/  ISETP.GT.U32.AND P0, PT, R2, 0x7f800000, PT ;  /* 0x7f8000000200780c */ /* 0x000fc80003f04070 */
[----:B------:R-:W-:-:S09]  /*a290*/  SEL R0, R0, 0x7c, P0 ;  /* 0x0000007c00007807 */ /* 0x000fd20000000000 */
.L_x_12706:
[----:B------:R-:W-:Y:S05]  /*a2a0*/  BSYNC B0 ;  /* 0x0000000000007941 */ /* 0x000fea0003800000 */
.L_x_12704:
[----:B------:R-:W-:-:S04]  /*a2b0*/  LOP3.LUT R2, R3, 0x80000000, RZ, 0xc0, !PT ;  /* 0x8000000003027812 */ /* 0x000fc800078ec0ff */
[----:B------:R-:W-:-:S04]  /*a2c0*/  SHF.R.U32.HI R3, RZ, 0x18, R2 ;  /* 0x00000018ff037819 */ /* 0x000fc80000011602 */
[----:B------:R-:W-:-:S05]  /*a2d0*/  LOP3.LUT R3, R0, R3, RZ, 0xfc, !PT ;  /* 0x0000000300037212 */ /* 0x000fca00078efcff */
[----:B------:R0:W-:Y:S01]  /*a2e0*/  STG.E.U8 desc[UR36][R16.64], R3 ;  /* 0x0000000310007986 */ /* 0x0001e2000c101124 */
[----:B------:R-:W-:Y:S05]  /*a2f0*/  BRA `(.L_x_12690) ;  /* 0x0000000400ec7947 */ /* 0x000fea0003800000 */
.L_x_12700:
        /* <DEDUP_REMOVED lines=8> */
.L_x_12697:
        /* <DEDUP_REMOVED lines=11> */
.L_x_12709:
        /* <DEDUP_REMOVED lines=21> */
.L_x_12712:
[----:B------:R-:W-:-:S04]  /*a580*/  LOP3.LUT R2, R3, 0x80000000, RZ, 0xc0, !PT ;  /* 0x8000000003027812 */ /* 0x000fc800078ec0ff */
[----:B------:R-:W-:-:S04]  /*a590*/  SHF.R.U32.HI R3, RZ, 0x18, R2 ;  /* 0x00000018ff037819 */ /* 0x000fc80000011602 */
[----:B------:R-:W-:-:S04]  /*a5a0*/  LOP3.LUT R0, R0, R3, RZ, 0xfc, !PT ;  /* 0x0000000300007212 */ /* 0x000fc800078efcff */
[----:B------:R-:W-:-:S07]  /*a5b0*/  PRMT R8, R0, 0x7610, R8 ;  /* 0x0000761000087816 */ /* 0x000fce0000000008 */
.L_x_12711:
[----:B------:R-:W-:Y:S05]  /*a5c0*/  BSYNC B0 ;  /* 0x0000000000007941 */ /* 0x000fea0003800000 */
.L_x_12710:
[----:B------:R3:W-:Y:S01]  /*a5d0*/  STG.E.U8 desc[UR36][R16.64], R8 ;  /* 0x0000000810007986 */ /* 0x0007e2000c101124 */
[----:B------:R-:W-:Y:S05]  /*a5e0*/  BRA `(.L_x_12690) ;  /* 0x0000000400307947 */ /* 0x000fea0003800000 */
.L_x_12708:
        /* <DEDUP_REMOVED lines=21> */
.L_x_12715:
[----:B------:R-:W-:-:S04]  /*a740*/  LOP3.LUT R2, R3, 0x80000000, RZ, 0xc0, !PT ;  /* 0x8000000003027812 */ /* 0x000fc800078ec0ff */
[----:B------:R-:W-:-:S04]  /*a750*/  SHF.R.U32.HI R3, RZ, 0x18, R2 ;  /* 0x00000018ff037819 */ /* 0x000fc80000011602 */
[----:B------:R-:W-:-:S04]  /*a760*/  LOP3.LUT R0, R0, R3, RZ, 0xfc, !PT ;  /* 0x0000000300007212 */ /* 0x000fc800078efcff */
[----:B------:R-:W-:-:S07]  /*a770*/  PRMT R8, R0, 0x7610, R8 ;  /* 0x0000761000087816 */ /* 0x000fce0000000008 */
.L_x_12714:
[----:B------:R-:W-:Y:S05]  /*a780*/  BSYNC B0 ;  /* 0x0000000000007941 */ /* 0x000fea0003800000 */
.L_x_12713:
[----:B------:R0:W-:Y:S01]  /*a790*/  STG.E.U8 desc[UR36][R16.64], R8 ;  /* 0x0000000810007986 */ /* 0x0001e2000c101124 */
[----:B------:R-:W-:Y:S05]  /*a7a0*/  BRA `(.L_x_12690) ;  /* 0x0000000000c07947 */ /* 0x000fea0003800000 */
.L_x_12707:
        /* <DEDUP_REMOVED lines=26> */
.L_x_12689:
        /* <DEDUP_REMOVED lines=16> */
.L_x_12718:
[----:B------:R-:W-:Y:S05]  /*aa50*/  BRA `(.L_x_12690) ;  /* 0x0000000000147947 */ /* 0x000fea0003800000 */
.L_x_12717:
[----:B------:R-:W0:Y:S02]  /*aa60*/  F2I.U64.F64.TRUNC R4, R4 ;  /* 0x0000000400047311 */ /* 0x000e24000030d800 */
[----:B0-----:R0:W-:Y:S01]  /*aa70*/  STG.E.64 desc[UR36][R16.64], R4 ;  /* 0x0000000410007986 */ /* 0x0011e2000c101b24 */
[----:B------:R-:W-:Y:S05]  /*aa80*/  BRA `(.L_x_12690) ;  /* 0x0000000000087947 */ /* 0x000fea0003800000 */
.L_x_12716:
[----:B------:R-:W0:Y:S02]  /*aa90*/  F2I.U32.F64.TRUNC R5, R4 ;  /* 0x0000000400057311 */ /* 0x000e24000030d000 */
[----:B0-----:R2:W-:Y:S02]  /*aaa0*/  STG.E desc[UR36][R16.64], R5 ;  /* 0x0000000510007986 */ /* 0x0015e4000c101924 */
.L_x_12690:
[----:B------:R-:W-:-:S07]  /*aab0*/  VIADD R19, R19, 0x80 ;  /* 0x0000008013137836 */ /* 0x000fce0000000000 */
.L_x_12648:
[----:B------:R-:W-:Y:S05]  /*aac0*/  BSYNC B6 ;  /* 0x0000000000067941 */ /* 0x000fea0003800000 */
.L_x_12647:
        /* <DEDUP_REMOVED lines=306> */
.L_x_12719:
        /* <DEDUP_REMOVED lines=21> */
.L_x_12723:
[----:B------:R-:W2:Y:S02]  /*bf40*/  LDG.E.U8 R2, desc[UR36][R2.64] ;  /* 0x0000002402027981 */ /* 0x000ea4000c1e1100 */
[----:B--2---:R0:W1:Y:S01]  /*bf50*/  I2F.F64.U16 R4, R2 ;  /* 0x0000000200047312 */ /* 0x0040620000101800 */
[----:B------:R-:W-:Y:S05]  /*bf60*/  BRA `(.L_x_12725) ;  /* 0x0000000c00707947 */ /* 0x000fea0003800000 */
.L_x_12722:
        /* <DEDUP_REMOVED lines=9> */
.L_x_12727:
[----:B------:R-:W2:Y:S02]  /*c000*/  LDG.E R2, desc[UR36][R2.64] ;  /* 0x0000002402027981 */ /* 0x000ea4000c1e1900 */
[----:B--2---:R0:W1:Y:S01]  /*c010*/  I2F.F64 R4, R2 ;  /* 0x0000000200047312 */ /* 0x0040620000201c00 */
[----:B------:R-:W-:Y:S05]  /*c020*/  BRA `(.L_x_12725) ;  /* 0x0000000c00407947 */ /* 0x000fea0003800000 */
.L_x_12726:
[----:B------:R-:W2:Y:S02]  /*c030*/  LDG.E.U16 R2, desc[UR36][R2.64] ;  /* 0x0000002402027981 */ /* 0x000ea4000c1e1500 */
[----:B--2---:R0:W1:Y:S01]  /*c040*/  I2F.F64.S16 R4, R2 ;  /* 0x0000000200047312 */ /* 0x0040620000101c00 */
[----:B------:R-:W-:Y:S05]  /*c050*/  BRA `(.L_x_12725) ;  /* 0x0000000c00347947 */ /* 0x000fea0003800000 */
.L_x_12721:
        /* <DEDUP_REMOVED lines=10> */
.L_x_12729:
[----:B------:R-:W2:Y:S02]  /*c100*/  LDG.E.U16 R0, desc[UR36][R2.64] ;  /* 0x0000002402007981 */ /* 0x000ea4000c1e1500 */
[----:B--2---:R-:W-:-:S05]  /*c110*/  HADD2.F32 R0, -RZ, R0.H0_H0 ;  /* 0x20000000ff007230 */ /* 0x004fca0000004100 */
[----:B------:R-:W-:-:S04]  /*c120*/  FMUL.FTZ R0, R0, 1 ;  /* 0x3f80000000007820 */ /* 0x000fc80000410000 */
[----:B------:R0:W1:Y:S01]  /*c130*/  F2F.F64.F32 R4, R0 ;  /* 0x0000000000047310 */ /* 0x0000620000201800 */
[----:B------:R-:W-:Y:S05]  /*c140*/  BRA `(.L_x_12725) ;  /* 0x0000000800f87947 */ /* 0x000fea0003800000 */
.L_x_12728:
        /* <DEDUP_REMOVED lines=10> */
.L_x_12731:
[----:B------:R-:W2:Y:S02]  /*c1f0*/  LDG.E.U16 R2, desc[UR36][R2.64] ;  /* 0x0000002402027981 */ /* 0x000ea4000c1e1500 */
[----:B--2---:R-:W-:-:S05]  /*c200*/  HADD2.F32 R0, -RZ, R2.H0_H0 ;  /* 0x20000002ff007230 */ /* 0x004fca0000004100 */
[----:B------:R-:W-:-:S04]  /*c210*/  FMUL.FTZ R0, R0, 1 ;  /* 0x3f80000000007820 */ /* 0x000fc80000410000 */
[----:B------:R3:W4:Y:S01]  /*c220*/  F2F.F64.F32 R4, R0 ;  /* 0x0000000000047310 */ /* 0x0007220000201800 */
[----:B------:R-:W-:Y:S05]  /*c230*/  BRA `(.L_x_12725) ;  /* 0x0000000800bc7947 */ /* 0x000fea0003800000 */
.L_x_12730:
[----:B------:R0:W5:Y:S01]  /*c240*/  LDG.E.64 R4, desc[UR36][R2.64] ;  /* 0x0000002402047981 */ /* 0x000162000c1e1b00 */
[----:B------:R-:W-:Y:S05]  /*c250*/  BRA `(.L_x_12725) ;  /* 0x0000000800b47947 */ /* 0x000fea0003800000 */
.L_x_12720:
        /* <DEDUP_REMOVED lines=13> */
.L_x_12734:
[----:B------:R0:W5:Y:S01]  /*c330*/  LDG.E.64 R4, desc[UR36][R2.64] ;  /* 0x0000002402047981 */ /* 0x000162000c1e1b00 */
[----:B------:R-:W-:Y:S05]  /*c340*/  BRA `(.L_x_12725) ;  /* 0x0000000800787947 */ /* 0x000fea0003800000 */
.L_x_12733:
        /* <DEDUP_REMOVED lines=28> */
.L_x_12736:
[----:B------:R-:W2:Y:S02]  /*c510*/  LDG.E.U8 R2, desc[UR36][R2.64] ;  /* 0x0000002402027981 */ /* 0x000ea4000c1e1100 */
        /* <DEDUP_REMOVED lines=14> */
.L_x_12735:
[----:B------:R-:W2:Y:S02]  /*c600*/  LDG.E.U16 R0, desc[UR36][R2.64] ;  /* 0x0000002402007981 */ /* 0x000ea4000c1e1500 */
[----:B--2---:R-:W-:-:S04]  /*c610*/  IMAD.U32 R0, R0, 0x10000, RZ ;  /* 0x0001000000007824 */ /* 0x004fc800078e00ff */
[----:B------:R-:W-:-:S04]  /*c620*/  FMUL.FTZ R0, R0, 1 ;  /* 0x3f80000000007820 */ /* 0x000fc80000410000 */
[----:B------:R0:W1:Y:S01]  /*c630*/  F2F.F64.F32 R4, R0 ;  /* 0x0000000000047310 */ /* 0x0000620000201800 */
[----:B------:R-:W-:Y:S05]  /*c640*/  BRA `(.L_x_12725) ;  /* 0x0000000400b87947 */ /* 0x000fea0003800000 */
.L_x_12732:
        /* <DEDUP_REMOVED lines=11> */
.L_x_12739:
        /* <DEDUP_REMOVED lines=21> */
.L_x_12743:
[----:B------:R-:W-:Y:S05]  /*c850*/  BSYNC B1 ;  /* 0x0000000000017941 */ /* 0x000fea0003800000 */
.L_x_12742:
[----:B------:R-:W-:Y:S01]  /*c860*/  LEA R3, R0, 0x3b800000, 0x17 ;  /* 0x3b80000000037811 */ /* 0x000fe200078eb8ff */
[----:B------:R-:W-:-:S05]  /*c870*/  IMAD.SHL.U32 R0, R2, 0x100000, RZ ;  /* 0x0010000002007824 */ /* 0x000fca00078e00ff */
[----:B------:R-:W-:-:S07]  /*c880*/  LOP3.LUT R0, R3, R0, R4, 0xfe, !PT ;  /* 0x0000000003007212 */ /* 0x000fce00078efe04 */
.L_x_12741:
[----:B------:R-:W-:Y:S05]  /*c890*/  BSYNC B0 ;  /* 0x0000000000007941 */ /* 0x000fea0003800000 */
.L_x_12740:
[----:B------:R-:W-:-:S04]  /*c8a0*/  FMUL.FTZ R0, R0, 1 ;  /* 0x3f80000000007820 */ /* 0x000fc80000410000 */
[----:B------:R0:W1:Y:S01]  /*c8b0*/  F2F.F64.F32 R4, R0 ;  /* 0x0000000000047310 */ /* 0x0000620000201800 */
[----:B------:R-:W-:Y:S05]  /*c8c0*/  BRA `(.L_x_12725) ;  /* 0x0000000400187947 */ /* 0x000fea0003800000 */
.L_x_12738:
        /* <DEDUP_REMOVED lines=21> */
.L_x_12747:
[----:B------:R-:W-:Y:S05]  /*ca20*/  BSYNC B1 ;  /* 0x0000000000017941 */ /* 0x000fea0003800000 */
.L_x_12746:
[----:B------:R-:W-:Y:S01]  /*ca30*/  LEA R3, R0, 0x37800000, 0x17 ;  /* 0x3780000000037811 */ /* 0x000fe200078eb8ff */
[----:B------:R-:W-:-:S05]  /*ca40*/  IMAD.SHL.U32 R0, R2, 0x200000, RZ ;  /* 0x0020000002007824 */ /* 0x000fca00078e00ff */
[----:B------:R-:W-:-:S07]  /*ca50*/  LOP3.LUT R0, R3, R0, R4, 0xfe, !PT ;  /* 0x0000000003007212 */ /* 0x000fce00078efe04 */
.L_x_12745:
[----:B------:R-:W-:Y:S05]  /*ca60*/  BSYNC B0 ;  /* 0x0000000000007941 */ /* 0x000fea0003800000 */
.L_x_12744:
[----:B------:R-:W-:-:S04]  /*ca70*/  FMUL.FTZ R0, R0, 1 ;  /* 0x3f80000000007820 */ /* 0x000fc80000410000 */
[----:B------:R0:W1:Y:S01]  /*ca80*/  F2F.F64.F32 R4, R0 ;  /* 0x0000000000047310 */ /* 0x0000620000201800 */
[----:B------:R-:W-:Y:S05]  /*ca90*/  BRA `(.L_x_12725) ;  /* 0x0000000000a47947 */ /* 0x000fea0003800000 */
.L_x_12737:
        /* <DEDUP_REMOVED lines=14> */
.L_x_12751:
[----:B------:R-:W-:Y:S05]  /*cb80*/  BSYNC B0 ;  /* 0x0000000000007941 */ /* 0x000fea0003800000 */
.L_x_12750:
[----:B------:R-:W-:-:S04]  /*cb90*/  FMUL.FTZ R0, R0, 1 ;  /* 0x3f80000000007820 */ /* 0x000fc80000410000 */
[----:B------:R0:W1:Y:S01]  /*cba0*/  F2F.F64.F32 R4, R0 ;  /* 0x0000000000047310 */ /* 0x0000620000201800 */
[----:B------:R-:W-:Y:S05]  /*cbb0*/  BRA `(.L_x_12725) ;  /* 0x00000000005c7947 */ /* 0x000fea0003800000 */
.L_x_12724:
        /* <DEDUP_REMOVED lines=16> */
.L_x_12752:
[----:B------:R-:W-:Y:S01]  /*ccc0*/  CS2R R4, SRZ ;  /* 0x0000000000047805 */ /* 0x000fe2000001ff00 */
[----:B------:R-:W-:Y:S06]  /*ccd0*/  BRA `(.L_x_12725) ;  /* 0x0000000000147947 */ /* 0x000fec0003800000 */
.L_x_12749:
[----:B------:R-:W2:Y:S02]  /*cce0*/  LDG.E.64 R4, desc[UR36][R2.64] ;  /* 0x0000002402047981 */ /* 0x000ea4000c1e1b00 */
[----:B--2---:R-:W0:Y:S01]  /*ccf0*/  I2F.F64.U64 R4, R4 ;  /* 0x0000000400047312 */ /* 0x004e220000301800 */
[----:B------:R-:W-:Y:S05]  /*cd00*/  BRA `(.L_x_12725) ;  /* 0x0000000000087947 */ /* 0x000fea0003800000 */
.L_x_12748:
[----:B------:R-:W2:Y:S02]  /*cd10*/  LDG.E R2, desc[UR36][R2.64] ;  /* 0x0000002402027981 */ /* 0x000ea4000c1e1900 */
[----:B--2---:R0:W1:Y:S02]  /*cd20*/  I2F.F64.U32 R4, R2 ;  /* 0x0000000200047312 */ /* 0x0040640000201800 */
.L_x_12725:
[----:B012-45:R-:W-:Y:S01]  /*cd30*/  ISETP.GT.AND P1, PT, R5, 0xfffff, PT ;  /* 0x000fffff0500780c */ /* 0x037fe20003f24270 */
[----:B------:R-:W-:Y:S01]  /*cd40*/  IMAD.MOV.U32 R8, RZ, RZ, R4 ;  /* 0x000000ffff087224 */ /* 0x000fe200078e0004 */
[----:B------:R-:W0:Y:S01]  /*cd50*/  LDC.U8 R14, c[0x0][0x421] ;  /* 0x00010840ff0e7b82 */ /* 0x000e220000000000 */
[----:B------:R-:W-:Y:S01]  /*cd60*/  IMAD.MOV.U32 R3, RZ, RZ, R5 ;  /* 0x000000ffff037224 */ /* 0x000fe200078e0005 */
[----:B------:R-:W-:Y:S01]  /*cd70*/  BSSY B0, `(.L_x_12753) ;  /* 0x0000050000007945 */ /* 0x000fe20003800000 */
[----:B------:R-:W-:-:S08]  /*cd80*/  IMAD.MOV.U32 R2, RZ, RZ, -0x3ff ;  /* 0xfffffc01ff027424 */ /* 0x000fd000078e00ff */
[----:B------:R-:W-:Y:S01]  /*cd90*/  @!P1 DMUL R4, R4, 1.80143985094819840000e+16 ;  /* 0x4350000004049828 */ /* 0x000fe20000000000 */
[----:B------:R-:W-:-:S09]  /*cda0*/  @!P1 IMAD.MOV.U32 R2, RZ, RZ, -0x435 ;  /* 0xfffffbcbff029424 */ /* 0x000fd200078e00ff */
[----:B------:R-:W-:Y:S01]  /*cdb0*/  @!P1 IMAD.MOV.U32 R3, RZ, RZ, R5 ;  /* 0x000000ffff039224 */ /* 0x000fe200078e0005 */
[----:B------:R-:W-:-:S03]  /*cdc0*/  @!P1 MOV R8, R4 ;  /* 0x0000000400089202 */ /* 0x000fc60000000f00 */
[----:B---3--:R-:W-:-:S05]  /*cdd0*/  VIADD R0, R3, 0xffffffff ;  /* 0xffffffff03007836 */ /* 0x008fca0000000000 */
        /* <DEDUP_REMOVED lines=73> */
.L_x_12754:
[----:B------:R-:W-:Y:S05]  /*d270*/  BSYNC B0 ;  /* 0x0000000000007941 */ /* 0x000fea0003800000 */
.L_x_12753:
        /* <DEDUP_REMOVED lines=12> */
.L_x_12758:
[----:B------:R-:W0:Y:S02]  /*d340*/  F2I.S64.F64.TRUNC R4, R4 ;  /* 0x0000000400047311 */ /* 0x000e24000030d900 */
[----:B0-----:R-:W-:-:S05]  /*d350*/  MOV R3, R4 ;  /* 0x0000000400037202 */ /* 0x001fca0000000f00 */
[----:B------:R-:W-:Y:S01]  /*d360*/  STG.E.U8 desc[UR36][R16.64], R3 ;  /* 0x0000000310007986 */ /* 0x000fe2000c101124 */
[----:B------:R-:W-:Y:S05]  /*d370*/  EXIT ;  /* 0x000000000000794d */ /* 0x000fea0003800000 */
.L_x_12757:
        /* <DEDUP_REMOVED lines=9> */
.L_x_12761:
[----:B------:R-:W0:Y:S02]  /*d410*/  F2I.F64.TRUNC R5, R4 ;  /* 0x0000000400057311 */ /* 0x000e24000030d100 */
[----:B0-----:R-:W-:Y:S01]  /*d420*/  STG.E desc[UR36][R16.64], R5 ;  /* 0x0000000510007986 */ /* 0x001fe2000c101924 */
[----:B------:R-:W-:Y:S05]  /*d430*/  EXIT ;  /* 0x000000000000794d */ /* 0x000fea0003800000 */
.L_x_12760:
[----:B------:R-:W0:Y:S02]  /*d440*/  F2I.F64.TRUNC R5, R4 ;  /* 0x0000000400057311 */ /* 0x000e24000030d100 */
[----:B0-----:R-:W-:Y:S01]  /*d450*/  STG.E.U16 desc[UR36][R16.64], R5 ;  /* 0x0000000510007986 */ /* 0x001fe2000c101524 */
[----:B------:R-:W-:Y:S05]  /*d460*/  EXIT ;  /* 0x000000000000794d */ /* 0x000fea0003800000 */
.L_x_12756:
        /* <DEDUP_REMOVED lines=13> */
.L_x_12763:
        /* <DEDUP_REMOVED lines=8> */
.L_x_12762:
        /* <DEDUP_REMOVED lines=14> */
.L_x_12765:
        /* <DEDUP_REMOVED lines=9> */
.L_x_12764:
[----:B------:R-:W-:Y:S01]  /*d730*/  STG.E.64 desc[UR36][R16.64], R4 ;  /* 0x0000000410007986 */ /* 0x000fe2000c101b24 */
[----:B------:R-:W-:Y:S05]  /*d740*/  EXIT ;  /* 0x000000000000794d */ /* 0x000fea0003800000 */
.L_x_12755:
        /* <DEDUP_REMOVED lines=12> */
.L_x_12768:
[----:B------:R-:W-:-:S05]  /*d810*/  CS2R R6, SRZ ;  /* 0x0000000000067805 */ /* 0x000fca000001ff00 */
[----:B------:R-:W-:Y:S01]  /*d820*/  STG.E.128 desc[UR36][R16.64], R4 ;  /* 0x0000000410007986 */ /* 0x000fe2000c101d24 */
[----:B------:R-:W-:Y:S05]  /*d830*/  EXIT ;  /* 0x000000000000794d */ /* 0x000fea0003800000 */
.L_x_12767:
        /* <DEDUP_REMOVED lines=25> */
.L_x_12772:
[----:B------:R-:W-:Y:S05]  /*d9d0*/  BSYNC B0 ;  /* 0x0000000000007941 */ /* 0x000fea0003800000 */
.L_x_12771:
[----:B------:R-:W-:-:S05]  /*d9e0*/  LOP3.LUT R3, R0, R3, RZ, 0xfc, !PT ;  /* 0x0000000300037212 */ /* 0x000fca00078efcff */
[----:B------:R-:W-:Y:S01]  /*d9f0*/  STG.E.U8 desc[UR36][R16.64], R3 ;  /* 0x0000000310007986 */ /* 0x000fe2000c101124 */
[----:B------:R-:W-:Y:S05]  /*da00*/  EXIT ;  /* 0x000000000000794d */ /* 0x000fea0003800000 */
.L_x_12770:
        /* <DEDUP_REMOVED lines=17> */
.L_x_12774:
[----:B------:R-:W-:Y:S01]  /*db20*/  IMAD.MOV.U32 R0, RZ, RZ, 0x7f ;  /* 0x0000007fff007424 */ /* 0x000fe200078e00ff */
[----:B------:R-:W-:-:S04]  /*db30*/  ISETP.GT.U32.AND P0, PT, R2, 0x7f800000, PT ;  /* 0x7f8000000200780c */ /* 0x000fc80003f04070 */
[----:B------:R-:W-:-:S09]  /*db40*/  SEL R0, R0, 0x7c, P0 ;  /* 0x0000007c00007807 */ /* 0x000fd20000000000 */
.L_x_12775:
[----:B------:R-:W-:Y:S05]  /*db50*/  BSYNC B0 ;  /* 0x0000000000007941 */ /* 0x000fea0003800000 */
.L_x_12773:
[----:B------:R-:W-:-:S04]  /*db60*/  LOP3.LUT R2, R3, 0x80000000, RZ, 0xc0, !PT ;  /* 0x8000000003027812 */ /* 0x000fc800078ec0ff */
[----:B------:R-:W-:-:S04]  /*db70*/  SHF.R.U32.HI R3, RZ, 0x18, R2 ;  /* 0x00000018ff037819 */ /* 0x000fc80000011602 */
[----:B------:R-:W-:-:S05]  /*db80*/  LOP3.LUT R3, R0, R3, RZ, 0xfc, !PT ;  /* 0x0000000300037212 */ /* 0x000fca00078efcff */
[----:B------:R-:W-:Y:S01]  /*db90*/  STG.E.U8 desc[UR36][R16.64], R3 ;  /* 0x0000000310007986 */ /* 0x000fe2000c101124 */
[----:B------:R-:W-:Y:S05]  /*dba0*/  EXIT ;  /* 0x000000000000794d */ /* 0x000fea0003800000 */
.L_x_12769:
        /* <DEDUP_REMOVED lines=8> */
.L_x_12766:
        /* <DEDUP_REMOVED lines=11> */
.L_x_12778:
        /* <DEDUP_REMOVED lines=21> */
.L_x_12781:
[----:B------:R-:W-:-:S04]  /*de30*/  LOP3.LUT R2, R3, 0x80000000, RZ, 0xc0, !PT ;  /* 0x8000000003027812 */ /* 0x000fc800078ec0ff */
[----:B------:R-:W-:-:S04]  /*de40*/  SHF.R.U32.HI R3, RZ, 0x18, R2 ;  /* 0x00000018ff037819 */ /* 0x000fc80000011602 */
[----:B------:R-:W-:-:S04]  /*de50*/  LOP3.LUT R0, R0, R3, RZ, 0xfc, !PT ;  /* 0x0000000300007212 */ /* 0x000fc800078efcff */
[----:B------:R-:W-:-:S07]  /*de60*/  PRMT R8, R0, 0x7610, R8 ;  /* 0x0000761000087816 */ /* 0x000fce0000000008 */
.L_x_12780:
[----:B------:R-:W-:Y:S05]  /*de70*/  BSYNC B0 ;  /* 0x0000000000007941 */ /* 0x000fea0003800000 */
.L_x_12779:
[----:B------:R-:W-:Y:S01]  /*de80*/  STG.E.U8 desc[UR36][R16.64], R8 ;  /* 0x0000000810007986 */ /* 0x000fe2000c101124 */
[----:B------:R-:W-:Y:S05]  /*de90*/  EXIT ;  /* 0x000000000000794d */ /* 0x000fea0003800000 */
.L_x_12777:
        /* <DEDUP_REMOVED lines=21> */
.L_x_12784:
[----:B------:R-:W-:-:S04]  /*dff0*/  LOP3.LUT R2, R3, 0x80000000, RZ, 0xc0, !PT ;  /* 0x8000000003027812 */ /* 0x000fc800078ec0ff */
[----:B------:R-:W-:-:S04]  /*e000*/  SHF.R.U32.HI R3, RZ, 0x18, R2 ;  /* 0x00000018ff037819 */ /* 0x000fc80000011602 */
[----:B------:R-:W-:-:S04]  /*e010*/  LOP3.LUT R0, R0, R3, RZ, 0xfc, !PT ;  /* 0x0000000300007212 */ /* 0x000fc800078efcff */
[----:B------:R-:W-:-:S07]  /*e020*/  PRMT R8, R0, 0x7610, R8 ;  /* 0x0000761000087816 */ /* 0x000fce0000000008 */
.L_x_12783:
[----:B------:R-:W-:Y:S05]  /*e030*/  BSYNC B0 ;  /* 0x0000000000007941 */ /* 0x000fea0003800000 */
.L_x_12782:
[----:B------:R-:W-:Y:S01]  /*e040*/  STG.E.U8 desc[UR36][R16.64], R8 ;  /* 0x0000000810007986 */ /* 0x000fe2000c101124 */
[----:B------:R-:W-:Y:S05]  /*e050*/  EXIT ;  /* 0x000000000000794d */ /* 0x000fea0003800000 */
.L_x_12776:
        /* <DEDUP_REMOVED lines=26> */
.L_x_12759:
        /* <DEDUP_REMOVED lines=16> */
.L_x_12787:
[----:B------:R-:W-:Y:S05]  /*e300*/  EXIT ;  /* 0x000000000000794d */ /* 0x000fea0003800000 */
.L_x_12786:
[----:B------:R-:W0:Y:S02]  /*e310*/  F2I.U64.F64.TRUNC R4, R4 ;  /* 0x0000000400047311 */ /* 0x000e24000030d800 */
[----:B0-----:R-:W-:Y:S01]  /*e320*/  STG.E.64 desc[UR36][R16.64], R4 ;  /* 0x0000000410007986 */ /* 0x001fe2000c101b24 */
[----:B------:R-:W-:Y:S05]  /*e330*/  EXIT ;  /* 0x000000000000794d */ /* 0x000fea0003800000 */
.L_x_12785:
[----:B------:R-:W0:Y:S02]  /*e340*/  F2I.U32.F64.TRUNC R5, R4 ;  /* 0x0000000400057311 */ /* 0x000e24000030d000 */
[----:B0-----:R-:W-:Y:S01]  /*e350*/  STG.E desc[UR36][R16.64], R5 ;  /* 0x0000000510007986 */ /* 0x001fe2000c101924 */
[----:B------:R-:W-:Y:S05]  /*e360*/  EXIT ;  /* 0x000000000000794d */ /* 0x000fea0003800000 */
.L_x_12788:
        /* <DEDUP_REMOVED lines=9> */
.L_x_13370:


//--------------------- .text._ZN2at6native27unrolled_elementwise_kernelIZZZNS0_15log_kernel_cudaERNS_18TensorIteratorBaseEENKUlvE0_clEvENKUlvE_clEvEUldE_St5arrayIPcLm2EELi4E23TrivialOffsetCalculatorILi1EjESB_NS0_6memory12LoadWithCastILi1EEENSC_13StoreWithCastILi1EEEEEviT_T0_T2_T3_T4_T5_ --------------------------
	.section	.text._ZN2at6native27unrolled_elementwise_kernelIZZZNS0_15log_kernel_cudaERNS_18TensorIteratorBaseEENKUlvE0_clEvENKUlvE_clEvEUldE_St5arrayIPcLm2EELi4E23TrivialOffsetCalculatorILi1EjESB_NS0_6memory12LoadWithCastILi1EEENSC_13StoreWithCastILi1EEEEEviT_T0_T2_T3_T4_T5_,"ax",@progbits
	.align	128
        .global         _ZN2at6native27unrolled_elementwise_kernelIZZZNS0_15log_kernel_cudaERNS_18TensorIteratorBaseEENKUlvE0_clEvENKUlvE_clEvEUldE_St5arrayIPcLm2EELi4E23TrivialOffsetCalculatorILi1EjESB_NS0_6memory12LoadWithCastILi1EEENSC_13StoreWithCastILi1EEEEEviT_T0_T2_T3_T4_T5_
        .type           _ZN2at6native27unrolled_elementwise_kernelIZZZNS0_15log_kernel_cudaERNS_18TensorIteratorBaseEENKUlvE0_clEvENKUlvE_clEvEUldE_St5arrayIPcLm2EELi4E23TrivialOffsetCalculatorILi1EjESB_NS0_6memory12LoadWithCastILi1EEENSC_13StoreWithCastILi1EEEEEviT_T0_T2_T3_T4_T5_,@function
        .size           _ZN2at6native27unrolled_elementwise_kernelIZZZNS0_15log_kernel_cudaERNS_18TensorIteratorBaseEENKUlvE0_clEvENKUlvE_clEvEUldE_St5arrayIPcLm2EELi4E23TrivialOffsetCalculatorILi1EjESB_NS0_6memory12LoadWithCastILi1EEENSC_13StoreWithCastILi1EEEEEviT_T0_T2_T3_T4_T5_,(.L_x_13371 - _ZN2at6native27unrolled_elementwise_kernelIZZZNS0_15log_kernel_cudaERNS_18TensorIteratorBaseEENKUlvE0_clEvENKUlvE_clEvEUldE_St5arrayIPcLm2EELi4E23TrivialOffsetCalculatorILi1EjESB_NS0_6memory12LoadWithCastILi1EEENSC_13StoreWithCastILi1EEEEEviT_T0_T2_T3_T4_T5_)
        .other          _ZN2at6native27unrolled_elementwise_kernelIZZZNS0_15log_kernel_cudaERNS_18TensorIteratorBaseEENKUlvE0_clEvENKUlvE_clEvEUldE_St5arrayIPcLm2EELi4E23TrivialOffsetCalculatorILi1EjESB_NS0_6memory12LoadWithCastILi1EEENSC_13StoreWithCastILi1EEEEEviT_T0_T2_T3_T4_T5_,@"STO_CUDA_ENTRY STV_DEFAULT"
_ZN2at6native27unrolled_elementwise_kernelIZZZNS0_15log_kernel_cudaERNS_18TensorIteratorBaseEENKUlvE0_clEvENKUlvE_clEvEUldE_St5arrayIPcLm2EELi4E23TrivialOffsetCalculatorILi1EjESB_NS0_6memory12LoadWithCastILi1EEENSC_13StoreWithCastILi1EEEEEviT_T0_T2_T3_T4_T5_:
.text._ZN2at6native27unrolled_elementwise_kernelIZZZNS0_15log_kernel_cudaERNS_18TensorIteratorBaseEENKUlvE0_clEvENKUlvE_clEvEUldE_St5arrayIPcLm2EELi4E23TrivialOffsetCalculatorILi1EjESB_NS0_6memory12LoadWithCastILi1EEENSC_13StoreWithCastILi1EEEEEviT_T0_T2_T3_T4_T5_:
        /* <DEDUP_REMOVED lines=32> */
.L_x_12794:
[----:B------:R-:W2:Y:S02]  /*0200*/  LDG.E.U8 R4, desc[UR36][R4.64] ;  /* 0x0000002404047981 */ /* 0x000ea4000c1e1100 */
[----:B--2---:R0:W1:Y:S01]  /*0210*/  I2F.F64.U16 R26, R4 ;  /* 0x00000004001a7312 */ /* 0x0040620000101800 */
[----:B------:R-:W-:Y:S05]  /*0220*/  BRA `(.L_x_12796) ;  /* 0x0000000c00747947 */ /* 0x000fea0003800000 */
.L_x_12793:
        /* <DEDUP_REMOVED lines=9> */
.L_x_12798:
[----:B------:R-:W2:Y:S02]  /*02c0*/  LDG.E R4, desc[UR36][R4.64] ;  /* 0x0000002404047981 */ /* 0x000ea4000c1e1900 */
[----:B--2---:R1:W2:Y:S01]  /*02d0*/  I2F.F64 R26, R4 ;  /* 0x00000004001a7312 */ /* 0x0042a20000201c00 */
[----:B------:R-:W-:Y:S05]  /*02e0*/  BRA `(.L_x_12796) ;  /* 0x0000000c00447947 */ /* 0x000fea0003800000 */
.L_x_12797:
[----:B------:R-:W2:Y:S02]  /*02f0*/  LDG.E.U16 R4, desc[UR36][R4.64] ;  /* 0x0000002404047981 */ /* 0x000ea4000c1e1500 */
[----:B--2---:R3:W4:Y:S01]  /*0300*/  I2F.F64.S16 R26, R4 ;  /* 0x00000004001a7312 */ /* 0x0047220000101c00 */
[----:B------:R-:W-:Y:S05]  /*0310*/  BRA `(.L_x_12796) ;  /* 0x0000000c00387947 */ /* 0x000fea0003800000 */
.L_x_12792:
        /* <DEDUP_REMOVED lines=10> */
.L_x_12800:
[----:B------:R-:W2:Y:S02]  /*03c0*/  LDG.E.U16 R0, desc[UR36][R4.64] ;  /* 0x0000002404007981 */ /* 0x000ea4000c1e1500 */
[----:B--2---:R-:W-:-:S05]  /*03d0*/  HADD2.F32 R0, -RZ, R0.H0_H0 ;  /* 0x20000000ff007230 */ /* 0x004fca0000004100 */
[----:B------:R-:W-:-:S04]  /*03e0*/  FMUL.FTZ R0, R0, 1 ;  /* 0x3f80000000007820 */ /* 0x000fc80000410000 */
[----:B------:R0:W1:Y:S01]  /*03f0*/  F2F.F64.F32 R26, R0 ;  /* 0x00000000001a7310 */ /* 0x0000620000201800 */
[----:B------:R-:W-:Y:S05]  /*0400*/  BRA `(.L_x_12796) ;  /* 0x0000000800fc7947 */ /* 0x000fea0003800000 */
.L_x_12799:
        /* <DEDUP_REMOVED lines=10> */
.L_x_12802:
[----:B------:R-:W2:Y:S02]  /*04b0*/  LDG.E.U16 R4, desc[UR36][R4.64] ;  /* 0x0000002404047981 */ /* 0x000ea4000c1e1500 */
[----:B--2---:R-:W-:-:S05]  /*04c0*/  HADD2.F32 R0, -RZ, R4.H0_H0 ;  /* 0x20000004ff007230 */ /* 0x004fca0000004100 */
[----:B------:R-:W-:-:S04]  /*04d0*/  FMUL.FTZ R0, R0, 1 ;  /* 0x3f80000000007820 */ /* 0x000fc80000410000 */
[----:B------:R0:W1:Y:S01]  /*04e0*/  F2F.F64.F32 R26, R0 ;  /* 0x00000000001a7310 */ /* 0x0000620000201800 */
[----:B------:R-:W-:Y:S05]  /*04f0*/  BRA `(.L_x_12796) ;  /* 0x0000000800c07947 */ /* 0x000fea0003800000 */
.L_x_12801:
[----:B------:R0:W5:Y:S01]  /*0500*/  LDG.E.64 R26, desc[UR36][R4.64] ;  /* 0x00000024041a7981 */ /* 0x000162000c1e1b00 */
[----:B------:R-:W-:Y:S05]  /*0510*/  BRA `(.L_x_12796) ;  /* 0x0000000800b87947 */ /* 0x000fea0003800000 */
.L_x_12791:
        /* <DEDUP_REMOVED lines=13> */
.L_x_12805:
[----:B------:R0:W5:Y:S01]  /*05f0*/  LDG.E.64 R26, desc[UR36][R4.64] ;  /* 0x00000024041a7981 */ /* 0x000162000c1e1b00 */
[----:B------:R-:W-:Y:S05]  /*0600*/  BRA `(.L_x_12796) ;  /* 0x00000008007c7947 */ /* 0x000fea0003800000 */
.L_x_12804:
        /* <DEDUP_REMOVED lines=28> */
.L_x_12807:
        /* <DEDUP_REMOVED lines=16> */
.L_x_12806:
[----:B------:R-:W2:Y:S02]  /*08d0*/  LDG.E.U16 R0, desc[UR36][R4.64] ;  /* 0x0000002404007981 */ /* 0x000ea4000c1e1500 */
[----:B--2---:R-:W-:-:S04]  /*08e0*/  IMAD.U32 R0, R0, 0x10000, RZ ;  /* 0x0001000000007824 */ /* 0x004fc800078e00ff */
[----:B------:R-:W-:-:S04]  /*08f0*/  FMUL.FTZ R0, R0, 1 ;  /* 0x3f80000000007820 */ /* 0x000fc80000410000 */
[----:B------:R0:W1:Y:S01]  /*0900*/  F2F.F64.F32 R26, R0 ;  /* 0x00000000001a7310 */ /* 0x0000620000201800 */
[----:B------:R-:W-:Y:S05]  /*0910*/  BRA `(.L_x_12796) ;  /* 0x0000000400b87947 */ /* 0x000fea0003800000 */
.L_x_12803:
        /* <DEDUP_REMOVED lines=11> */
.L_x_12810:
        /* <DEDUP_REMOVED lines=21> */
.L_x_12814:
[----:B------:R-:W-:Y:S05]  /*0b20*/  BSYNC B1 ;  /* 0x0000000000017941 */ /* 0x000fea0003800000 */
.L_x_12813:
[----:B------:R-:W-:Y:S01]  /*0b30*/  LEA R5, R0, 0x3b800000, 0x17 ;  /* 0x3b80000000057811 */ /* 0x000fe200078eb8ff */
[----:B------:R-:W-:-:S05]  /*0b40*/  IMAD.SHL.U32 R0, R3, 0x100000, RZ ;  /* 0x0010000003007824 */ /* 0x000fca00078e00ff */
[----:B------:R-:W-:-:S07]  /*0b50*/  LOP3.LUT R0, R5, R0, R6, 0xfe, !PT ;  /* 0x0000000005007212 */ /* 0x000fce00078efe06 */
.L_x_12812:
[----:B------:R-:W-:Y:S05]  /*0b60*/  BSYNC B0 ;  /* 0x0000000000007941 */ /* 0x000fea0003800000 */
.L_x_12811:
[----:B------:R-:W-:-:S04]  /*0b70*/  FMUL.FTZ R0, R0, 1 ;  /* 0x3f80000000007820 */ /* 0x000fc80000410000 */
[----:B------:R0:W1:Y:S01]  /*0b80*/  F2F.F64.F32 R26, R0 ;  /* 0x00000000001a7310 */ /* 0x0000620000201800 */
[----:B------:R-:W-:Y:S05]  /*0b90*/  BRA `(.L_x_12796) ;  /* 0x0000000400187947 */ /* 0x000fea0003800000 */
.L_x_12809:
        /* <DEDUP_REMOVED lines=21> */
.L_x_12818:
[----:B------:R-:W-:Y:S05]  /*0cf0*/  BSYNC B1 ;  /* 0x0000000000017941 */ /* 0x000fea0003800000 */
.L_x_12817:
[----:B------:R-:W-:Y:S01]  /*0d00*/  LEA R5, R0, 0x37800000, 0x17 ;  /* 0x3780000000057811 */ /* 0x000fe200078eb8ff */
[----:B------:R-:W-:-:S05]  /*0d10*/  IMAD.SHL.U32 R0, R3, 0x200000, RZ ;  /* 0x0020000003007824 */ /* 0x000fca00078e00ff */
[----:B------:R-:W-:-:S07]  /*0d20*/  LOP3.LUT R0, R5, R0, R6, 0xfe, !PT ;  /* 0x0000000005007212 */ /* 0x000fce00078efe06 */
.L_x_12816:
[----:B------:R-:W-:Y:S05]  /*0d30*/  BSYNC B0 ;  /* 0x0000000000007941 */ /* 0x000fea0003800000 */
.L_x_12815:
[----:B------:R-:W-:-:S04]  /*0d40*/  FMUL.FTZ R0, R0, 1 ;  /* 0x3f80000000007820 */ /* 0x000fc80000410000 */
[----:B------:R0:W1:Y:S01]  /*0d50*/  F2F.F64.F32 R26, R0 ;  /* 0x00000000001a7310 */ /* 0x0000620000201800 */
[----:B------:R-:W-:Y:S05]  /*0d60*/  BRA `(.L_x_12796) ;  /* 0x0000000000a47947 */ /* 0x000fea0003800000 */
.L_x_12808:
        /* <DEDUP_REMOVED lines=14> */
.L_x_12822:
[----:B------:R-:W-:Y:S05]  /*0e50*/  BSYNC B0 ;  /* 0x0000000000007941 */ /* 0x000fea0003800000 */
.L_x_12821:
[----:B------:R-:W-:-:S04]  /*0e60*/  FMUL.FTZ R0, R0, 1 ;  /* 0x3f80000000007820 */ /* 0x000fc80000410000 */
[----:B------:R0:W1:Y:S01]  /*0e70*/  F2F.F64.F32 R26, R0 ;  /* 0x00000000001a7310 */ /* 0x0000620000201800 */
[----:B------:R-:W-:Y:S05]  /*0e80*/  BRA `(.L_x_12796) ;  /* 0x00000000005c7947 */ /* 0x000fea0003800000 */
.L_x_12795:
        /* <DEDUP_REMOVED lines=16> */
.L_x_12823:
[----:B------:R-:W-:Y:S01]  /*0f90*/  CS2R R26, SRZ ;  /* 0x00000000001a7805 */ /* 0x000fe2000001ff00 */
[----:B------:R-:W-:Y:S06]  /*0fa0*/  BRA `(.L_x_12796) ;  /* 0x0000000000147947 */ /* 0x000fec0003800000 */
.L_x_12820:
[----:B------:R-:W2:Y:S02]  /*0fb0*/  LDG.E.64 R26, desc[UR36][R4.64] ;  /* 0x00000024041a7981 */ /* 0x000ea4000c1e1b00 */
[----:B--2---:R-:W0:Y:S01]  /*0fc0*/  I2F.F64.U64 R26, R26 ;  /* 0x0000001a001a7312 */ /* 0x004e220000301800 */
[----:B------:R-:W-:Y:S05]  /*0fd0*/  BRA `(.L_x_12796) ;  /* 0x0000000000087947 */ /* 0x000fea0003800000 */
.L_x_12819:
[----:B------:R-:W2:Y:S02]  /*0fe0*/  LDG.E R4, desc[UR36][R4.64] ;  /* 0x0000002404047981 */ /* 0x000ea4000c1e1900 */
[----:B--2---:R0:W1:Y:S02]  /*0ff0*/  I2F.F64.U32 R26, R4 ;  /* 0x00000004001a7312 */ /* 0x0040640000201800 */
.L_x_12796:
[----:B------:R-:W3:Y:S02]  /*1000*/  S2R R22, SR_TID.X ;  /* 0x0000000000167919 */ /* 0x000ee40000002100 */
[----:B---3--:R-:W-:-:S07]  /*1010*/  VIADD R22, R22, 0x80 ;  /* 0x0000008016167836 */ /* 0x008fce0000000000 */
.L_x_12790:
[----:B------:R-:W-:Y:S05]  /*1020*/  BSYNC B6 ;  /* 0x0000000000067941 */ /* 0x000fea0003800000 */
.L_x_12789:
        /* <DEDUP_REMOVED lines=24> */
.L_x_12829:
[----:B------:R-:W3:Y:S02]  /*11b0*/  LDG.E.U8 R4, desc[UR36][R4.64] ;  /* 0x0000002404047981 */ /* 0x000ee4000c1e1100 */
[----:B---3--:R0:W1:Y:S01]  /*11c0*/  I2F.F64.U16 R28, R4 ;  /* 0x00000004001c7312 */ /* 0x0080620000101800 */
[----:B------:R-:W-:Y:S05]  /*11d0*/  BRA `(.L_x_12831) ;  /* 0x0000000c00707947 */ /* 0x000fea0003800000 */
.L_x_12828:
        /* <DEDUP_REMOVED lines=9> */
.L_x_12833:
[----:B------:R-:W3:Y:S02]  /*1270*/  LDG.E R4, desc[UR36][R4.64] ;  /* 0x0000002404047981 */ /* 0x000ee4000c1e1900 */
[----:B---3--:R0:W1:Y:S01]  /*1280*/  I2F.F64 R28, R4 ;  /* 0x00000004001c7312 */ /* 0x0080620000201c00 */
[----:B------:R-:W-:Y:S05]  /*1290*/  BRA `(.L_x_12831) ;  /* 0x0000000c00407947 */ /* 0x000fea0003800000 */
.L_x_12832:
[----:B------:R-:W3:Y:S02]  /*12a0*/  LDG.E.U16 R4, desc[UR36][R4.64] ;  /* 0x0000002404047981 */ /* 0x000ee4000c1e1500 */
[----:B---3--:R0:W1:Y:S01]  /*12b0*/  I2F.F64.S16 R28, R4 ;  /* 0x00000004001c7312 */ /* 0x0080620000101c00 */
[----:B------:R-:W-:Y:S05]  /*12c0*/  BRA `(.L_x_12831) ;  /* 0x0000000c00347947 */ /* 0x000fea0003800000 */
.L_x_12827:
        /* <DEDUP_REMOVED lines=10> */
.L_x_12835:
[----:B------:R-:W3:Y:S02]  /*1370*/  LDG.E.U16 R0, desc[UR36][R4.64] ;  /* 0x0000002404007981 */ /* 0x000ee4000c1e1500 */
[----:B---3--:R-:W-:-:S05]  /*1380*/  HADD2.F32 R0, -RZ, R0.H0_H0 ;  /* 0x20000000ff007230 */ /* 0x008fca0000004100 */
[----:B------:R-:W-:-:S04]  /*1390*/  FMUL.FTZ R0, R0, 1 ;  /* 0x3f80000000007820 */ /* 0x000fc80000410000 */
[----:B------:R0:W1:Y:S01]  /*13a0*/  F2F.F64.F32 R28, R0 ;  /* 0x00000000001c7310 */ /* 0x0000620000201800 */
[----:B------:R-:W-:Y:S05]  /*13b0*/  BRA `(.L_x_12831) ;  /* 0x0000000800f87947 */ /* 0x000fea0003800000 */
.L_x_12834:
        /* <DEDUP_REMOVED lines=10> */
.L_x_12837:
[----:B------:R-:W3:Y:S02]  /*1460*/  LDG.E.U16 R4, desc[UR36][R4.64] ;  /* 0x0000002404047981 */ /* 0x000ee4000c1e1500 */
[----:B---3--:R-:W-:-:S05]  /*1470*/  HADD2.F32 R0, -RZ, R4.H0_H0 ;  /* 0x20000004ff007230 */ /* 0x008fca0000004100 */
[----:B------:R-:W-:-:S04]  /*1480*/  FMUL.FTZ R0, R0, 1 ;  /* 0x3f80000000007820 */ /* 0x000fc80000410000 */
[----:B------:R0:W1:Y:S01]  /*1490*/  F2F.F64.F32 R28, R0 ;  /* 0x00000000001c7310 */ /* 0x0000620000201800 */
[----:B------:R-:W-:Y:S05]  /*14a0*/  BRA `(.L_x_12831) ;  /* 0x0000000800bc7947 */ /* 0x000fea0003800000 */
.L_x_12836:
[----:B------:R0:W5:Y:S01]  /*14b0*/  LDG.E.64 R28, desc[UR36][R4.64] ;  /* 0x00000024041c7981 */ /* 0x000162000c1e1b00 */
[----:B------:R-:W-:Y:S05]  /*14c0*/  BRA `(.L_x_12831) ;  /* 0x0000000800b47947 */ /* 0x000fea0003800000 */
.L_x_12826:
        /* <DEDUP_REMOVED lines=13> */
.L_x_12840:
[----:B------:R0:W5:Y:S01]  /*15a0*/  LDG.E.64 R28, desc[UR36][R4.64] ;  /* 0x00000024041c7981 */ /* 0x000162000c1e1b00 */
[----:B------:R-:W-:Y:S05]  /*15b0*/  BRA `(.L_x_12831) ;  /* 0x0000000800787947 */ /* 0x000fea0003800000 */
.L_x_12839:
        /* <DEDUP_REMOVED lines=28> */
.L_x_12842:
        /* <DEDUP_REMOVED lines=15> */
.L_x_12841:
[----:B------:R-:W3:Y:S02]  /*1870*/  LDG.E.U16 R0, desc[UR36][R4.64] ;  /* 0x0000002404007981 */ /* 0x000ee4000c1e1500 */
[----:B---3--:R-:W-:-:S04]  /*1880*/  IMAD.U32 R0, R0, 0x10000, RZ ;  /* 0x0001000000007824 */ /* 0x008fc800078e00ff */
[----:B------:R-:W-:-:S04]  /*1890*/  FMUL.FTZ R0, R0, 1 ;  /* 0x3f80000000007820 */ /* 0x000fc80000410000 */
[----:B------:R0:W1:Y:S01]  /*18a0*/  F2F.F64.F32 R28, R0 ;  /* 0x00000000001c7310 */ /* 0x0000620000201800 */
[----:B------:R-:W-:Y:S05]  /*18b0*/  BRA `(.L_x_12831) ;  /* 0x0000000400b87947 */ /* 0x000fea0003800000 */
.L_x_12838:
        /* <DEDUP_REMOVED lines=11> */
.L_x_12845:
        /* <DEDUP_REMOVED lines=21> */
.L_x_12849:
[----:B------:R-:W-:Y:S05]  /*1ac0*/  BSYNC B1 ;  /* 0x0000000000017941 */ /* 0x000fea0003800000 */
.L_x_12848:
[----:B------:R-:W-:Y:S01]  /*1ad0*/  LEA R5, R0, 0x3b800000, 0x17 ;  /* 0x3b80000000057811 */ /* 0x000fe200078eb8ff */
[----:B------:R-:W-:-:S05]  /*1ae0*/  IMAD.SHL.U32 R0, R3, 0x100000, RZ ;  /* 0x0010000003007824 */ /* 0x000fca00078e00ff */
[----:B------:R-:W-:-:S07]  /*1af0*/  LOP3.LUT R0, R5, R0, R6, 0xfe, !PT ;  /* 0x0000000005007212 */ /* 0x000fce00078efe06 */
.L_x_12847:
[----:B------:R-:W-:Y:S05]  /*1b00*/  BSYNC B0 ;  /* 0x0000000000007941 */ /* 0x000fea0003800000 */
.L_x_12846:
[----:B------:R-:W-:-:S04]  /*1b10*/  FMUL.FTZ R0, R0, 1 ;  /* 0x3f80000000007820 */ /* 0x000fc80000410000 */
[----:B------:R0:W1:Y:S01]  /*1b20*/  F2F.F64.F32 R28, R0 ;  /* 0x00000000001c7310 */ /* 0x0000620000201800 */
[----:B------:R-:W-:Y:S05]  /*1b30*/  BRA `(.L_x_12831) ;  /* 0x0000000400187947 */ /* 0x000fea0003800000 */
.L_x_12844:
        /* <DEDUP_REMOVED lines=21> */
.L_x_12853:
[----:B------:R-:W-:Y:S05]  /*1c90*/  BSYNC B1 ;  /* 0x0000000000017941 */ /* 0x000fea0003800000 */
.L_x_12852:
[----:B------:R-:W-:Y:S01]  /*1ca0*/  LEA R5, R0, 0x37800000, 0x17 ;  /* 0x3780000000057811 */ /* 0x000fe200078eb8ff */
[----:B------:R-:W-:-:S05]  /*1cb0*/  IMAD.SHL.U32 R0, R3, 0x200000, RZ ;  /* 0x0020000003007824 */ /* 0x000fca00078e00ff */
[----:B------:R-:W-:-:S07]  /*1cc0*/  LOP3.LUT R0, R5, R0, R6, 0xfe, !PT ;  /* 0x0000000005007212 */ /* 0x000fce00078efe06 */
.L_x_12851:
[----:B------:R-:W-:Y:S05]  /*1cd0*/  BSYNC B0 ;  /* 0x0000000000007941 */ /* 0x000fea0003800000 */
.L_x_12850:
[----:B------:R-:W-:-:S04]  /*1ce0*/  FMUL.FTZ R0, R0, 1 ;  /* 0x3f80000000007820 */ /* 0x000fc80000410000 */
[----:B------:R0:W1:Y:S01]  /*1cf0*/  F2F.F64.F32 R28, R0 ;  /* 0x00000000001c7310 */ /* 0x0000620000201800 */
[----:B------:R-:W-:Y:S05]  /*1d00*/  BRA `(.L_x_12831) ;  /* 0x0000000000a47947 */ /* 0x000fea0003800000 */
.L_x_12843:
        /* <DEDUP_REMOVED lines=14> */
.L_x_12857:
[----:B------:R-:W-:Y:S05]  /*1df0*/  BSYNC B0 ;  /* 0x0000000000007941 */ /* 0x000fea0003800000 */
.L_x_12856:
[----:B------:R-:W-:-:S04]  /*1e00*/  FMUL.FTZ R0, R0, 1 ;  /* 0x3f80000000007820 */ /* 0x000fc80000410000 */
[----:B------:R0:W1:Y:S01]  /*1e10*/  F2F.F64.F32 R28, R0 ;  /* 0x00000000001c7310 */ /* 0x0000620000201800 */
[----:B------:R-:W-:Y:S05]  /*1e20*/  BRA `(.L_x_12831) ;  /* 0x00000000005c7947 */ /* 0x000fea0003800000 */
.L_x_12830:
        /* <DEDUP_REMOVED lines=16> */
.L_x_12858:
[----:B------:R-:W-:Y:S01]  /*1f30*/  CS2R R28, SRZ ;  /* 0x00000000001c7805 */ /* 0x000fe2000001ff00 */
[----:B------:R-:W-:Y:S06]  /*1f40*/  BRA `(.L_x_12831) ;  /* 0x0000000000147947 */ /* 0x000fec0003800000 */
.L_x_12855:
[----:B------:R-:W3:Y:S02]  /*1f50*/  LDG.E.64 R28, desc[UR36][R4.64] ;  /* 0x00000024041c7981 */ /* 0x000ee4000c1e1b00 */
[----:B---3--:R-:W0:Y:S01]  /*1f60*/  I2F.F64.U64 R28, R28 ;  /* 0x0000001c001c7312 */ /* 0x008e220000301800 */
[----:B------:R-:W-:Y:S05]  /*1f70*/  BRA `(.L_x_12831) ;  /* 0x0000000000087947 */ /* 0x000fea0003800000 */
.L_x_12854:
[----:B------:R-:W3:Y:S02]  /*1f80*/  LDG.E R4, desc[UR36][R4.64] ;  /* 0x0000002404047981 */ /* 0x000ee4000c1e1900 */
[----:B---3--:R0:W1:Y:S02]  /*1f90*/  I2F.F64.U32 R28, R4 ;  /* 0x00000004001c7312 */ /* 0x0080640000201800 */
.L_x_12831:
[----:B------:R-:W-:-:S07]  /*1fa0*/  VIADD R22, R22, 0x80 ;  /* 0x0000008016167836 */ /* 0x000fce0000000000 */
.L_x_12825:
[----:B------:R-:W-:Y:S05]  /*1fb0*/  BSYNC B6 ;  /* 0x0000000000067941 */ /* 0x000fea0003800000 */
.L_x_12824:
        /* <DEDUP_REMOVED lines=26> */
.L_x_12864:
[----:B------:R-:W3:Y:S02]  /*2160*/  LDG.E.U8 R4, desc[UR36][R4.64] ;  /* 0x0000002404047981 */ /* 0x000ee4000c1e1100 */
[----:B---3--:R0:W1:Y:S01]  /*2170*/  I2F.F64.U16 R24, R4 ;  /* 0x0000000400187312 */ /* 0x0080620000101800 */
[----:B------:R-:W-:Y:S05]  /*2180*/  BRA `(.L_x_12866) ;  /* 0x0000000c00707947 */ /* 0x000fea0003800000 */
.L_x_12863:
        /* <DEDUP_REMOVED lines=9> */
.L_x_12868:
[----:B------:R-:W3:Y:S02]  /*2220*/  LDG.E R4, desc[UR36][R4.64] ;  /* 0x0000002404047981 */ /* 0x000ee4000c1e1900 */
[----:B---3--:R0:W1:Y:S01]  /*2230*/  I2F.F64 R24, R4 ;  /* 0x0000000400187312 */ /* 0x0080620000201c00 */
[----:B------:R-:W-:Y:S05]  /*2240*/  BRA `(.L_x_12866) ;  /* 0x0000000c00407947 */ /* 0x000fea0003800000 */
.L_x_12867:
[----:B------:R-:W3:Y:S02]  /*2250*/  LDG.E.U16 R4, desc[UR36][R4.64] ;  /* 0x0000002404047981 */ /* 0x000ee4000c1e1500 */
[----:B---3--:R0:W1:Y:S01]  /*2260*/  I2F.F64.S16 R24, R4 ;  /* 0x0000000400187312 */ /* 0x0080620000101c00 */
[----:B------:R-:W-:Y:S05]  /*2270*/  BRA `(.L_x_12866) ;  /* 0x0000000c00347947 */ /* 0x000fea0003800000 */
.L_x_12862:
        /* <DEDUP_REMOVED lines=10> */
.L_x_12870:
[----:B------:R-:W3:Y:S02]  /*2320*/  LDG.E.U16 R0, desc[UR36][R4.64] ;  /* 0x0000002404007981 */ /* 0x000ee4000c1e1500 */
[----:B---3--:R-:W-:-:S05]  /*2330*/  HADD2.F32 R0, -RZ, R0.H0_H0 ;  /* 0x20000000ff007230 */ /* 0x008fca0000004100 */
[----:B------:R-:W-:-:S04]  /*2340*/  FMUL.FTZ R0, R0, 1 ;  /* 0x3f80000000007820 */ /* 0x000fc80000410000 */
[----:B------:R0:W1:Y:S01]  /*2350*/  F2F.F64.F32 R24, R0 ;  /* 0x0000000000187310 */ /* 0x0000620000201800 */
[----:B------:R-:W-:Y:S05]  /*2360*/  BRA `(.L_x_12866) ;  /* 0x0000000800f87947 */ /* 0x000fea0003800000 */
.L_x_12869:
        /* <DEDUP_REMOVED lines=10> */
.L_x_12872:
[----:B------:R-:W3:Y:S02]  /*2410*/  LDG.E.U16 R4, desc[UR36][R4.64] ;  /* 0x0000002404047981 */ /* 0x000ee4000c1e1500 */
[----:B---3--:R-:W-:-:S05]  /*2420*/  HADD2.F32 R0, -RZ, R4.H0_H0 ;  /* 0x20000004ff007230 */ /* 0x008fca0000004100 */
[----:B------:R-:W-:-:S04]  /*2430*/  FMUL.FTZ R0, R0, 1 ;  /* 0x3f80000000007820 */ /* 0x000fc80000410000 */
[----:B------:R0:W1:Y:S01]  /*2440*/  F2F.F64.F32 R24, R0 ;  /* 0x0000000000187310 */ /* 0x0000620000201800 */
[----:B------:R-:W-:Y:S05]  /*2450*/  BRA `(.L_x_12866) ;  /* 0x0000000800bc7947 */ /* 0x000fea0003800000 */
.L_x_12871:
[----:B------:R0:W5:Y:S01]  /*2460*/  LDG.E.64 R24, desc[UR36][R4.64] ;  /* 0x0000002404187981 */ /* 0x000162000c1e1b00 */
[----:B------:R-:W-:Y:S05]  /*2470*/  BRA `(.L_x_12866) ;  /* 0x0000000800b47947 */ /* 0x000fea0003800000 */
.L_x_12861:
        /* <DEDUP_REMOVED lines=13> */
.L_x_12875:
[----:B------:R0:W5:Y:S01]  /*2550*/  LDG.E.64 R24, desc[UR36][R4.64] ;  /* 0x0000002404187981 */ /* 0x000162000c1e1b00 */
[----:B------:R-:W-:Y:S05]  /*2560*/  BRA `(.L_x_12866) ;  /* 0x0000000800787947 */ /* 0x000fea0003800000 */
.L_x_12874:
        /* <DEDUP_REMOVED lines=28> */
.L_x_12877:
        /* <DEDUP_REMOVED lines=15> */
.L_x_12876:
[----:B------:R-:W3:Y:S02]  /*2820*/  LDG.E.U16 R0, desc[UR36][R4.64] ;  /* 0x0000002404007981 */ /* 0x000ee4000c1e1500 */
[----:B---3--:R-:W-:-:S04]  /*2830*/  IMAD.U32 R0, R0, 0x10000, RZ ;  /* 0x0001000000007824 */ /* 0x008fc800078e00ff */
[----:B------:R-:W-:-:S04]  /*2840*/  FMUL.FTZ R0, R0, 1 ;  /* 0x3f80000000007820 */ /* 0x000fc80000410000 */
[----:B------:R0:W1:Y:S01]  /*2850*/  F2F.F64.F32 R24, R0 ;  /* 0x0000000000187310 */ /* 0x0000620000201800 */
[----:B------:R-:W-:Y:S05]  /*2860*/  BRA `(.L_x_12866) ;  /* 0x0000000400b87947 */ /* 0x000fea0003800000 */
.L_x_12873:
        /* <DEDUP_REMOVED lines=11> */
.L_x_12880:
        /* <DEDUP_REMOVED lines=21> */
.L_x_12884:
[----:B------:R-:W-:Y:S05]  /*2a70*/  BSYNC B1 ;  /* 0x0000000000017941 */ /* 0x000fea0003800000 */
.L_x_12883:
[----:B------:R-:W-:Y:S01]  /*2a80*/  LEA R5, R0, 0x3b800000, 0x17 ;  /* 0x3b80000000057811 */ /* 0x000fe200078eb8ff */
[----:B------:R-:W-:-:S05]  /*2a90*/  IMAD.SHL.U32 R0, R3, 0x100000, RZ ;  /* 0x0010000003007824 */ /* 0x000fca00078e00ff */
[----:B------:R-:W-:-:S07]  /*2aa0*/  LOP3.LUT R0, R5, R0, R6, 0xfe, !PT ;  /* 0x0000000005007212 */ /* 0x000fce00078efe06 */
.L_x_12882:
[----:B------:R-:W-:Y:S05]  /*2ab0*/  BSYNC B0 ;  /* 0x0000000000007941 */ /* 0x000fea0003800000 */
.L_x_12881:
[----:B------:R-:W-:-:S04]  /*2ac0*/  FMUL.FTZ R0, R0, 1 ;  /* 0x3f80000000007820 */ /* 0x000fc80000410000 */
[----:B------:R3:W0:Y:S01]  /*2ad0*/  F2F.F64.F32 R24, R0 ;  /* 0x0000000000187310 */ /* 0x0006220000201800 */
[----:B------:R-:W-:Y:S05]  /*2ae0*/  BRA `(.L_x_12866) ;  /* 0x0000000400187947 */ /* 0x000fea0003800000 */
.L_x_12879:
        /* <DEDUP_REMOVED lines=21> */
.L_x_12888:
[----:B------:R-:W-:Y:S05]  /*2c40*/  BSYNC B1 ;  /* 0x0000000000017941 */ /* 0x000fea0003800000 */
.L_x_12887:
[----:B------:R-:W-:Y:S01]  /*2c50*/  LEA R5, R0, 0x37800000, 0x17 ;  /* 0x3780000000057811 */ /* 0x000fe200078eb8ff */
[----:B------:R-:W-:-:S05]  /*2c60*/  IMAD.SHL.U32 R0, R3, 0x200000, RZ ;  /* 0x0020000003007824 */ /* 0x000fca00078e00ff */
[----:B------:R-:W-:-:S07]  /*2c70*/  LOP3.LUT R0, R5, R0, R6, 0xfe, !PT ;  /* 0x0000000005007212 */ /* 0x000fce00078efe06 */
.L_x_12886:
[----:B------:R-:W-:Y:S05]  /*2c80*/  BSYNC B0 ;  /* 0x0000000000007941 */ /* 0x000fea0003800000 */
.L_x_12885:
[----:B------:R-:W-:-:S04]  /*2c90*/  FMUL.FTZ R0, R0, 1 ;  /* 0x3f80000000007820 */ /* 0x000fc80000410000 */
[----:B------:R0:W1:Y:S01]  /*2ca0*/  F2F.F64.F32 R24, R0 ;  /* 0x0000000000187310 */ /* 0x0000620000201800 */
[----:B------:R-:W-:Y:S05]  /*2cb0*/  BRA `(.L_x_12866) ;  /* 0x0000000000a47947 */ /* 0x000fea0003800000 */
.L_x_12878:
        /* <DEDUP_REMOVED lines=14> */
.L_x_12892:
[----:B------:R-:W-:Y:S05]  /*2da0*/  BSYNC B0 ;  /* 0x0000000000007941 */ /* 0x000fea0003800000 */
.L_x_12891:
[----:B------:R-:W-:-:S04]  /*2db0*/  FMUL.FTZ R0, R0, 1 ;  /* 0x3f80000000007820 */ /* 0x000fc80000410000 */
[----:B------:R0:W1:Y:S01]  /*2dc0*/  F2F.F64.F32 R24, R0 ;  /* 0x0000000000187310 */ /* 0x0000620000201800 */
[----:B------:R-:W-:Y:S05]  /*2dd0*/  BRA `(.L_x_12866) ;  /* 0x00000000005c7947 */ /* 0x000fea0003800000 */
.L_x_12865:
        /* <DEDUP_REMOVED lines=16> */
.L_x_12893:
[----:B------:R-:W-:Y:S01]  /*2ee0*/  CS2R R24, SRZ ;  /* 0x0000000000187805 */ /* 0x000fe2000001ff00 */
[----:B------:R-:W-:Y:S06]  /*2ef0*/  BRA `(.L_x_12866) ;  /* 0x0000000000147947 */ /* 0x000fec0003800000 */
.L_x_12890:
[----:B------:R-:W3:Y:S02]  /*2f00*/  LDG.E.64 R24, desc[UR36][R4.64] ;  /* 0x0000002404187981 */ /* 0x000ee4000c1e1b00 */
[----:B---3--:R-:W0:Y:S01]  /*2f10*/  I2F.F64.U64 R24, R24 ;  /* 0x0000001800187312 */ /* 0x008e220000301800 */
[----:B------:R-:W-:Y:S05]  /*2f20*/  BRA `(.L_x_12866) ;  /* 0x0000000000087947 */ /* 0x000fea0003800000 */
.L_x_12889:
[----:B------:R-:W3:Y:S02]  /*2f30*/  LDG.E R4, desc[UR36][R4.64] ;  /* 0x0000002404047981 */ /* 0x000ee4000c1e1900 */
[----:B---3--:R0:W1:Y:S02]  /*2f40*/  I2F.F64.U32 R24, R4 ;  /* 0x0000000400187312 */ /* 0x0080640000201800 */
.L_x_12866:
[----:B------:R-:W-:-:S07]  /*2f50*/  VIADD R22, R22, 0x80 ;  /* 0x0000008016167836 */ /* 0x000fce0000000000 */
.L_x_12860:
[----:B------:R-:W-:Y:S05]  /*2f60*/  BSYNC B6 ;  /* 0x0000000000067941 */ /* 0x000fea0003800000 */
.L_x_12859:
        /* <DEDUP_REMOVED lines=23> */
.L_x_12899:
[----:B------:R-:W3:Y:S02]  /*30e0*/  LDG.E.U8 R4, desc[UR36][R4.64] ;  /* 0x0000002404047981 */ /* 0x000ee4000c1e1100 */
[----:B---3--:R0:W1:Y:S01]  /*30f0*/  I2F.F64.U16 R16, R4 ;  /* 0x0000000400107312 */ /* 0x0080620000101800 */
[----:B------:R-:W-:Y:S05]  /*3100*/  BRA `(.L_x_12895) ;  /* 0x0000000c006c7947 */ /* 0x000fea0003800000 */
.L_x_12898:
        /* <DEDUP_REMOVED lines=9> */
.L_x_12902:
[----:B------:R-:W3:Y:S02]  /*31a0*/  LDG.E R4, desc[UR36][R4.64] ;  /* 0x0000002404047981 */ /* 0x000ee4000c1e1900 */
[----:B---3--:R0:W1:Y:S01]  /*31b0*/  I2F.F64 R16, R4 ;  /* 0x0000000400107312 */ /* 0x0080620000201c00 */
[----:B------:R-:W-:Y:S05]  /*31c0*/  BRA `(.L_x_12895) ;  /* 0x0000000c003c7947 */ /* 0x000fea0003800000 */
.L_x_12901:
[----:B------:R-:W3:Y:S02]  /*31d0*/  LDG.E.U16 R4, desc[UR36][R4.64] ;  /* 0x0000002404047981 */ /* 0x000ee4000c1e1500 */
[----:B---3--:R0:W1:Y:S01]  /*31e0*/  I2F.F64.S16 R16, R4 ;  /* 0x0000000400107312 */ /* 0x0080620000101c00 */
[----:B------:R-:W-:Y:S05]  /*31f0*/  BRA `(.L_x_12895) ;  /* 0x0000000c00307947 */ /* 0x000fea0003800000 */
.L_x_12897:
        /* <DEDUP_REMOVED lines=10> */
.L_x_12904:
[----:B------:R-:W3:Y:S02]  /*32a0*/  LDG.E.U16 R0, desc[UR36][R4.64] ;  /* 0x0000002404007981 */ /* 0x000ee4000c1e1500 */
[----:B---3--:R-:W-:-:S05]  /*32b0*/  HADD2.F32 R0, -RZ, R0.H0_H0 ;  /* 0x20000000ff007230 */ /* 0x008fca0000004100 */
[----:B------:R-:W-:-:S04]  /*32c0*/  FMUL.FTZ R0, R0, 1 ;  /* 0x3f80000000007820 */ /* 0x000fc80000410000 */
[----:B------:R0:W1:Y:S01]  /*32d0*/  F2F.F64.F32 R16, R0 ;  /* 0x0000000000107310 */ /* 0x0000620000201800 */
[----:B------:R-:W-:Y:S05]  /*32e0*/  BRA `(.L_x_12895) ;  /* 0x0000000800f47947 */ /* 0x000fea0003800000 */
.L_x_12903:
        /* <DEDUP_REMOVED lines=10> */
.L_x_12906:
[----:B------:R-:W3:Y:S02]  /*3390*/  LDG.E.U16 R4, desc[UR36][R4.64] ;  /* 0x0000002404047981 */ /* 0x000ee4000c1e1500 */
[----:B---3--:R-:W-:-:S05]  /*33a0*/  HADD2.F32 R0, -RZ, R4.H0_H0 ;  /* 0x20000004ff007230 */ /* 0x008fca0000004100 */
[----:B------:R-:W-:-:S04]  /*33b0*/  FMUL.FTZ R0, R0, 1 ;  /* 0x3f80000000007820 */ /* 0x000fc80000410000 */
[----:B------:R0:W1:Y:S01]  /*33c0*/  F2F.F64.F32 R16, R0 ;  /* 0x0000000000107310 */ /* 0x0000620000201800 */
[----:B------:R-:W-:Y:S05]  /*33d0*/  BRA `(.L_x_12895) ;  /* 0x0000000800b87947 */ /* 0x000fea0003800000 */
.L_x_12905:
[----:B------:R0:W5:Y:S01]  /*33e0*/  LDG.E.64 R16, desc[UR36][R4.64] ;  /* 0x0000002404107981 */ /* 0x000162000c1e1b00 */
[----:B------:R-:W-:Y:S05]  /*33f0*/  BRA `(.L_x_12895) ;  /* 0x0000000800b07947 */ /* 0x000fea0003800000 */
.L_x_12896:
        /* <DEDUP_REMOVED lines=13> */
.L_x_12909:
[----:B------:R0:W5:Y:S01]  /*34d0*/  LDG.E.64 R16, desc[UR36][R4.64] ;  /* 0x0000002404107981 */ /* 0x000162000c1e1b00 */
[----:B------:R-:W-:Y:S05]  /*34e0*/  BRA `(.L_x_12895) ;  /* 0x0000000800747947 */ /* 0x000fea0003800000 */
.L_x_12908:
        /* <DEDUP_REMOVED lines=28> */
.L_x_12911:
        /* <DEDUP_REMOVED lines=15> */
.L_x_12910:
[----:B------:R-:W3:Y:S02]  /*37a0*/  LDG.E.U16 R0, desc[UR36][R4.64] ;  /* 0x0000002404007981 */ /* 0x000ee4000c1e1500 */
[----:B---3--:R-:W-:-:S04]  /*37b0*/  IMAD.U32 R0, R0, 0x10000, RZ ;  /* 0x0001000000007824 */ /* 0x008fc800078e00ff */
[----:B------:R-:W-:-:S04]  /*37c0*/  FMUL.FTZ R0, R0, 1 ;  /* 0x3f80000000007820 */ /* 0x000fc80000410000 */
[----:B------:R0:W1:Y:S01]  /*37d0*/  F2F.F64.F32 R16, R0 ;  /* 0x0000000000107310 */ /* 0x0000620000201800 */
[----:B------:R-:W-:Y:S05]  /*37e0*/  BRA `(.L_x_12895) ;  /* 0x0000000400b47947 */ /* 0x000fea0003800000 */
.L_x_12907:
        /* <DEDUP_REMOVED lines=11> */
.L_x_12914:
        /* <DEDUP_REMOVED lines=21> */
.L_x_12918:
[----:B------:R-:W-:Y:S05]  /*39f0*/  BSYNC B1 ;  /* 0x0000000000017941 */ /* 0x000fea0003800000 */
.L_x_12917:
[----:B------:R-:W-:Y:S01]  /*3a00*/  LEA R3, R0, 0x3b800000, 0x17 ;  /* 0x3b80000000037811 */ /* 0x000fe200078eb8ff */
[----:B------:R-:W-:-:S05]  /*3a10*/  IMAD.SHL.U32 R0, R2, 0x100000, RZ ;  /* 0x0010000002007824 */ /* 0x000fca00078e00ff */
[----:B------:R-:W-:-:S07]  /*3a20*/  LOP3.LUT R0, R3, R0, R4, 0xfe, !PT ;  /* 0x0000000003007212 */ /* 0x000fce00078efe04 */
.L_x_12916:
[----:B------:R-:W-:Y:S05]  /*3a30*/  BSYNC B0 ;  /* 0x0000000000007941 */ /* 0x000fea0003800000 */
.L_x_12915:
[----:B------:R-:W-:-:S04]  /*3a40*/  FMUL.FTZ R0, R0, 1 ;  /* 0x3f80000000007820 */ /* 0x000fc80000410000 */
[----:B------:R0:W1:Y:S01]  /*3a50*/  F2F.F64.F32 R16, R0 ;  /* 0x0000000000107310 */ /* 0x0000620000201800 */
[----:B------:R-:W-:Y:S05]  /*3a60*/  BRA `(.L_x_12895) ;  /* 0x0000000400147947 */ /* 0x000fea0003800000 */
.L_x_12913:
        /* <DEDUP_REMOVED lines=21> */
.L_x_12922:
[----:B------:R-:W-:Y:S05]  /*3bc0*/  BSYNC B1 ;  /* 0x0000000000017941 */ /* 0x000fea0003800000 */
.L_x_12921:
[----:B------:R-:W-:Y:S01]  /*3bd0*/  LEA R3, R0, 0x37800000, 0x17 ;  /* 0x3780000000037811 */ /* 0x000fe200078eb8ff */
[----:B------:R-:W-:-:S05]  /*3be0*/  IMAD.SHL.U32 R0, R2, 0x200000, RZ ;  /* 0x0020000002007824 */ /* 0x000fca00078e00ff */
[----:B------:R-:W-:-:S07]  /*3bf0*/  LOP3.LUT R0, R3, R0, R4, 0xfe, !PT ;  /* 0x0000000003007212 */ /* 0x000fce00078efe04 */
.L_x_12920:
[----:B------:R-:W-:Y:S05]  /*3c00*/  BSYNC B0 ;  /* 0x0000000000007941 */ /* 0x000fea0003800000 */
.L_x_12919:
[----:B------:R-:W-:-:S04]  /*3c10*/  FMUL.FTZ R0, R0, 1 ;  /* 0x3f80000000007820 */ /* 0x000fc80000410000 */
[----:B------:R0:W1:Y:S01]  /*3c20*/  F2F.F64.F32 R16, R0 ;  /* 0x0000000000107310 */ /* 0x0000620000201800 */
[----:B------:R-:W-:Y:S05]  /*3c30*/  BRA `(.L_x_12895) ;  /* 0x0000000000a07947 */ /* 0x000fea0003800000 */
.L_x_12912:
        /* <DEDUP_REMOVED lines=14> */
.L_x_12926:
[----:B------:R-:W-:Y:S05]  /*3d20*/  BSYNC B0 ;  /* 0x0000000000007941 */ /* 0x000fea0003800000 */
.L_x_12925:
[----:B------:R-:W-:-:S04]  /*3d30*/  FMUL.FTZ R0, R0, 1 ;  /* 0x3f80000000007820 */ /* 0x000fc80000410000 */
[----:B------:R0:W1:Y:S01]  /*3d40*/  F2F.F64.F32 R16, R0 ;  /* 0x0000000000107310 */ /* 0x0000620000201800 */
[----:B------:R-:W-:Y:S05]  /*3d50*/  BRA `(.L_x_12895) ;  /* 0x0000000000587947 */ /* 0x000fea0003800000 */
.L_x_12900:
        /* <DEDUP_REMOVED lines=16> */
.L_x_12927:
[----:B------:R-:W-:Y:S05]  /*3e60*/  BRA `(.L_x_12895) ;  /* 0x0000000000147947 */ /* 0x000fea0003800000 */
.L_x_12924:
[----:B------:R-:W3:Y:S02]  /*3e70*/  LDG.E.64 R16, desc[UR36][R4.64] ;  /* 0x0000002404107981 */ /* 0x000ee4000c1e1b00 */
[----:B---3--:R-:W0:Y:S01]  /*3e80*/  I2F.F64.U64 R16, R16 ;  /* 0x0000001000107312 */ /* 0x008e220000301800 */
[----:B------:R-:W-:Y:S05]  /*3e90*/  BRA `(.L_x_12895) ;  /* 0x0000000000087947 */ /* 0x000fea0003800000 */
.L_x_12923:
[----:B------:R-:W3:Y:S02]  /*3ea0*/  LDG.E R4, desc[UR36][R4.64] ;  /* 0x0000002404047981 */ /* 0x000ee4000c1e1900 */
[----:B---3--:R0:W1:Y:S02]  /*3eb0*/  I2F.F64.U32 R16, R4 ;  /* 0x0000000400107312 */ /* 0x0080640000201800 */
.L_x_12895:
[----:B------:R-:W-:Y:S05]  /*3ec0*/  BSYNC B6 ;  /* 0x0000000000067941 */ /* 0x000fea0003800000 */
.L_x_12894:
[----:B------:R-:W2:Y:S01]  /*3ed0*/  S2R R22, SR_TID.X ;  /* 0x0000000000167919 */ /* 0x000ea20000002100 */
[----:B0-----:R-:W0:Y:S01]  /*3ee0*/  LDC.U8 R2, c[0x0][0x234] ;  /* 0x00008d00ff027b82 */ /* 0x001e220000000000 */
[----:B------:R-:W-:Y:S01]  /*3ef0*/  BSSY B0, `(.L_x_12928) ;  /* 0x0000051000007945 */ /* 0x000fe20003800000 */
[----:B--2---:R-:W-:-:S13]  /*3f00*/  ISETP.GE.AND P0, PT, R22, R19, PT ;  /* 0x000000131600720c */ /* 0x004fda0003f06270 */
[----:B------:R-:W-:Y:S05]  /*3f10*/  @P0 BRA `(.L_x_12929) ;  /* 0x0000000400380947 */ /* 0x000fea0003800000 */
[----:B-1--45:R-:W-:Y:S01]  /*3f20*/  ISETP.GT.AND P1, PT, R27, 0xfffff, PT ;  /* 0x000fffff1b00780c */ /* 0x032fe20003f24270 */
[----:B---3--:R-:W-:Y:S02]  /*3f30*/  IMAD.MOV.U32 R0, RZ, RZ, R27 ;  /* 0x000000ffff007224 */ /* 0x008fe400078e001b */
        /* <DEDUP_REMOVED lines=17> */
[----:B------:R-:W-:Y:S01]  /*4050*/  UMOV UR5, 0x3eb1380b ;  /* 0x3eb1380b00057882 */ /* 0x000fe20000000000 */
[----:B------:R-:W-:Y:S01]  /*4060*/  LEA.HI R0, R0, R3, RZ, 0xc ;  /* 0x0000000300007211 */ /* 0x000fe200078f60ff */
[----:B------:R-:W-:Y:S01]  /*4070*/  IMAD.MOV.U32 R15, RZ, RZ, 0x43300000 ;  /* 0x43300000ff0f7424 */ /* 0x000fe200078e00ff */
[----:B------:R-:W-:Y:S01]  /*4080*/  LOP3.LUT R7, R4, 0x3ff00000, RZ, 0xfc, !PT ;  /* 0x3ff0000004077812 */ /* 0x000fe200078efcff */
[----:B------:R-:W-:-:S03]  /*4090*/  IMAD.MOV.U32 R4, RZ, RZ, RZ ;  /* 0x000000ffff047224 */ /* 0x000fc600078e00ff */
[----:B------:R-:W-:-:S13]  /*40a0*/  ISETP.GE.AND P1, PT, R7, 0x3ff6a09f, PT ;  /* 0x3ff6a09f0700780c */ /* 0x000fda0003f26270 */
[----:B------:R-:W-:Y:S02]  /*40b0*/  @P1 VIADD R5, R7, 0xfff00000 ;  /* 0xfff0000007051836 */ /* 0x000fe40000000000 */
[----:B------:R-:W-:Y:S02]  /*40c0*/  @P1 VIADD R0, R0, 0x1 ;  /* 0x0000000100001836 */ /* 0x000fe40000000000 */
[----:B------:R-:W-:-:S03]  /*40d0*/  @P1 IMAD.MOV.U32 R7, RZ, RZ, R5 ;  /* 0x000000ffff071224 */ /* 0x000fc600078e0005 */
[----:B------:R-:W-:-:S03]  /*40e0*/  LOP3.LUT R14, R0, 0x80000000, RZ, 0x3c, !PT ;  /* 0x80000000000e7812 */ /* 0x000fc600078e3cff */
[C---:B------:R-:W-:Y:S02]  /*40f0*/  DADD R10, R6.reuse, 1 ;  /* 0x3ff00000060a7429 */ /* 0x040fe40000000000 */
[----:B------:R-:W-:-:S04]  /*4100*/  DADD R6, R6, -1 ;  /* 0xbff0000006067429 */ /* 0x000fc80000000000 */
[----:B------:R-:W1:Y:S02]  /*4110*/  MUFU.RCP64H R5, R11 ;  /* 0x0000000b00057308 */ /* 0x000e640000001800 */
[----:B-1----:R-:W-:Y:S01]  /*4120*/  DFMA R8, -R10, R4, 1 ;  /* 0x3ff000000a08742b */ /* 0x002fe20000000104 */
[----:B------:R-:W-:Y:S02]  /*4130*/  IMAD.MOV.U32 R10, RZ, RZ, -0x748574fc ;  /* 0x8b7a8b04ff0a7424 */ /* 0x000fe400078e00ff */
[----:B------:R-:W-:-:S05]  /*4140*/  IMAD.MOV.U32 R11, RZ, RZ, 0x3ed0ee25 ;  /* 0x3ed0ee25ff0b7424 */ /* 0x000fca00078e00ff */
[----:B------:R-:W-:-:S08]  /*4150*/  DFMA R8, R8, R8, R8 ;  /* 0x000000080808722b */ /* 0x000fd00000000008 */
[----:B------:R-:W-:-:S08]  /*4160*/  DFMA R8, R4, R8, R4 ;  /* 0x000000080408722b */ /* 0x000fd00000000004 */
[----:B------:R-:W-:-:S08]  /*4170*/  DMUL R4, R8, R6 ;  /* 0x0000000608047228 */ /* 0x000fd00000000000 */
[----:B------:R-:W-:-:S08]  /*4180*/  DFMA R4, R8, R6, R4 ;  /* 0x000000060804722b */ /* 0x000fd00000000004 */
[----:B------:R-:W-:-:S08]  /*4190*/  DADD R12, R6, -R4 ;  /* 0x00000000060c7229 */ /* 0x000fd00000000804 */
[----:B------:R-:W-:-:S08]  /*41a0*/  DADD R12, R12, R12 ;  /* 0x000000000c0c7229 */ /* 0x000fd0000000000c */
[----:B------:R-:W-:-:S08]  /*41b0*/  DFMA R6, R6, -R4, R12 ;  /* 0x800000040606722b */ /* 0x000fd0000000000c */
        /* <DEDUP_REMOVED lines=36> */
.L_x_12929:
[----:B------:R-:W-:Y:S05]  /*4400*/  BSYNC B0 ;  /* 0x0000000000007941 */ /* 0x000fea0003800000 */
.L_x_12928:
[C---:B-1--45:R-:W-:Y:S01]  /*4410*/  VIADD R26, R22.reuse, 0x80 ;  /* 0x00000080161a7836 */ /* 0x072fe20000000000 */
[----:B------:R-:W-:Y:S01]  /*4420*/  BSSY B0, `(.L_x_12930) ;  /* 0x0000056000007945 */ /* 0x000fe20003800000 */
[C---:B---3--:R-:W-:Y:S02]  /*4430*/  VIADD R0, R22.reuse, 0x100 ;  /* 0x0000010016007836 */ /* 0x048fe40000000000 */
[----:B------:R-:W-:Y:S01]  /*4440*/  VIADD R6, R22, 0x180 ;  /* 0x0000018016067836 */ /* 0x000fe20000000000 */
[-C--:B------:R-:W-:Y:S02]  /*4450*/  ISETP.GE.AND P3, PT, R26, R19.reuse, PT ;  /* 0x000000131a00720c */ /* 0x080fe40003f66270 */
[-C--:B------:R-:W-:Y:S02]  /*4460*/  ISETP.GE.AND P1, PT, R0, R19.reuse, PT ;  /* 0x000000130000720c */ /* 0x080fe40003f26270 */
[----:B------:R-:W-:-:S09]  /*4470*/  ISETP.GE.AND P2, PT, R6, R19, PT ;  /* 0x000000130600720c */ /* 0x000fd20003f46270 */
[----:B------:R-:W-:Y:S05]  /*4480*/  @P3 BRA `(.L_x_12931) ;  /* 0x00000004003c3947 */ /* 0x000fea0003800000 */
        /* <DEDUP_REMOVED lines=22> */
[----:B------:R-:W-:Y:S02]  /*45f0*/  LOP3.LUT R11, R6, 0x3ff00000, RZ, 0xfc, !PT ;  /* 0x3ff00000060b7812 */ /* 0x000fe400078efcff */
[----:B------:R-:W-:Y:S02]  /*4600*/  LEA.HI R0, R3, R0, RZ, 0xc ;  /* 0x0000000003007211 */ /* 0x000fe400078f60ff */
[----:B------:R-:W-:-:S13]  /*4610*/  ISETP.GE.AND P3, PT, R11, 0x3ff6a09f, PT ;  /* 0x3ff6a09f0b00780c */ /* 0x000fda0003f66270 */
[----:B------:R-:W-:Y:S02]  /*4620*/  @P3 VIADD R7, R11, 0xfff00000 ;  /* 0xfff000000b073836 */ /* 0x000fe40000000000 */
[----:B------:R-:W-:Y:S02]  /*4630*/  @P3 VIADD R0, R0, 0x1 ;  /* 0x0000000100003836 */ /* 0x000fe40000000000 */
[----:B------:R-:W-:-:S06]  /*4640*/  @P3 IMAD.MOV.U32 R11, RZ, RZ, R7 ;  /* 0x000000ffff0b3224 */ /* 0x000fcc00078e0007 */
[C---:B------:R-:W-:Y:S02]  /*4650*/  DADD R14, R10.reuse, 1 ;  /* 0x3ff000000a0e7429 */ /* 0x040fe40000000000 */
[----:B------:R-:W-:-:S04]  /*4660*/  DADD R10, R10, -1 ;  /* 0xbff000000a0a7429 */ /* 0x000fc80000000000 */
[----:B------:R-:W1:Y:S02]  /*4670*/  MUFU.RCP64H R9, R15 ;  /* 0x0000000f00097308 */ /* 0x000e640000001800 */
[----:B-1----:R-:W-:Y:S01]  /*4680*/  DFMA R6, -R14, R8, 1 ;  /* 0x3ff000000e06742b */ /* 0x002fe20000000108 */
[----:B------:R-:W-:Y:S01]  /*4690*/  LOP3.LUT R14, R0, 0x80000000, RZ, 0x3c, !PT ;  /* 0x80000000000e7812 */ /* 0x000fe200078e3cff */
[----:B------:R-:W-:-:S06]  /*46a0*/  IMAD.MOV.U32 R15, RZ, RZ, 0x43300000 ;  /* 0x43300000ff0f7424 */ /* 0x000fcc00078e00ff */
        /* <DEDUP_REMOVED lines=45> */
.L_x_12931:
[----:B------:R-:W-:Y:S05]  /*4980*/  BSYNC B0 ;  /* 0x0000000000007941 */ /* 0x000fea0003800000 */
.L_x_12930:
[----:B------:R-:W-:Y:S04]  /*4990*/  BSSY B0, `(.L_x_12932) ;  /* 0x0000051000007945 */ /* 0x000fe80003800000 */
        /* <DEDUP_REMOVED lines=20> */
[----:B------:R-:W-:Y:S01]  /*4ae0*/  UMOV UR4, 0x3ae80f1e ;  /* 0x3ae80f1e00047882 */ /* 0x000fe20000000000 */
[----:B------:R-:W-:Y:S01]  /*4af0*/  UMOV UR5, 0x3eb1380b ;  /* 0x3eb1380b00057882 */ /* 0x000fe20000000000 */
[----:B------:R-:W-:Y:S01]  /*4b00*/  LEA.HI R0, R0, R3, RZ, 0xc ;  /* 0x0000000300007211 */ /* 0x000fe200078f60ff */
[----:B------:R-:W-:Y:S01]  /*4b10*/  UMOV UR6, 0x80000000 ;  /* 0x8000000000067882 */ /* 0x000fe20000000000 */
[----:B------:R-:W-:Y:S01]  /*4b20*/  LOP3.LUT R13, R6, 0x3ff00000, RZ, 0xfc, !PT ;  /* 0x3ff00000060d7812 */ /* 0x000fe200078efcff */
[----:B------:R-:W-:Y:S01]  /*4b30*/  IMAD.MOV.U32 R6, RZ, RZ, RZ ;  /* 0x000000ffff067224 */ /* 0x000fe200078e00ff */
[----:B------:R-:W-:Y:S02]  /*4b40*/  UMOV UR7, 0x43300000 ;  /* 0x4330000000077882 */ /* 0x000fe40000000000 */
        /* <DEDUP_REMOVED lines=16> */
[-C--:B------:R-:W-:Y:S02]  /*4c50*/  DFMA R10, R12, -R8.reuse, R10 ;  /* 0x800000080c0a722b */ /* 0x080fe4000000000a */
[----:B------:R-:W-:-:S06]  /*4c60*/  DMUL R12, R8, R8 ;  /* 0x00000008080c7228 */ /* 0x000fcc0000000000 */
[----:B------:R-:W-:Y:S02]  /*4c70*/  DMUL R10, R6, R10 ;  /* 0x0000000a060a7228 */ /* 0x000fe40000000000 */
        /* <DEDUP_REMOVED lines=19> */
[----:B------:R-:W-:Y:S01]  /*4db0*/  DADD R14, R14, -UR6 ;  /* 0x800000060e0e7e29 */ /* 0x000fe20008000000 */
[----:B------:R-:W-:Y:S01]  /*4dc0*/  UMOV UR5, 0x3fb55555 ;  /* 0x3fb5555500057882 */ /* 0x000fe20000000000 */
[----:B------:R-:W-:Y:S01]  /*4dd0*/  UMOV UR6, 0xfefa39ef ;  /* 0xfefa39ef00067882 */ /* 0x000fe20000000000 */
[----:B------:R-:W-:-:S03]  /*4de0*/  UMOV UR7, 0x3fe62e42 ;  /* 0x3fe62e4200077882 */ /* 0x000fc60000000000 */
[----:B------:R-:W-:Y:S01]  /*4df0*/  DFMA R20, R12, R20, UR4 ;  /* 0x000000040c147e2b */ /* 0x000fe20008000014 */
[----:B------:R-:W-:Y:S01]  /*4e00*/  UMOV UR4, 0x3b39803f ;  /* 0x3b39803f00047882 */ /* 0x000fe20000000000 */
[----:B------:R-:W-:Y:S01]  /*4e10*/  DFMA R24, R14, UR6, R8 ;  /* 0x000000060e187c2b */ /* 0x000fe20008000008 */
[----:B------:R-:W-:-:S05]  /*4e20*/  UMOV UR5, 0x3c7abc9e ;  /* 0x3c7abc9e00057882 */ /* 0x000fca0000000000 */
[----:B------:R-:W-:Y:S02]  /*4e30*/  DMUL R12, R12, R20 ;  /* 0x000000140c0c7228 */ /* 0x000fe40000000000 */
[----:B------:R-:W-:-:S06]  /*4e40*/  DFMA R6, -R14, UR6, R24 ;  /* 0x000000060e067c2b */ /* 0x000fcc0008000118 */
[C---:B------:R-:W-:Y:S02]  /*4e50*/  DFMA R10, R8.reuse, R12, R10 ;  /* 0x0000000c080a722b */ /* 0x040fe4000000000a */
[----:B------:R-:W-:-:S08]  /*4e60*/  DADD R6, -R8, R6 ;  /* 0x0000000008067229 */ /* 0x000fd00000000106 */
[----:B------:R-:W-:-:S08]  /*4e70*/  DADD R6, R10, -R6 ;  /* 0x000000000a067229 */ /* 0x000fd00000000806 */
[----:B------:R-:W-:-:S08]  /*4e80*/  DFMA R6, R14, UR4, R6 ;  /* 0x000000040e067c2b */ /* 0x000fd00008000006 */
[----:B------:R-:W-:-:S11]  /*4e90*/  DADD R24, R24, R6 ;  /* 0x0000000018187229 */ /* 0x000fd60000000006 */
.L_x_12933:
[----:B------:R-:W-:Y:S05]  /*4ea0*/  BSYNC B0 ;  /* 0x0000000000007941 */ /* 0x000fea0003800000 */
.L_x_12932:
        /* <DEDUP_REMOVED lines=37> */
[----:B------:R-:W1:Y:S02]  /*5100*/  MUFU.RCP64H R9, R17 ;  /* 0x0000001100097308 */ /* 0x000e640000001800 */
[----:B-1----:R-:W-:-:S08]  /*5110*/  DFMA R10, -R16, R8, 1 ;  /* 0x3ff00000100a742b */ /* 0x002fd00000000108 */
        /* <DEDUP_REMOVED lines=43> */
.L_x_12935:
[----:B------:R-:W-:Y:S05]  /*53d0*/  BSYNC B0 ;  /* 0x0000000000007941 */ /* 0x000fea0003800000 */
.L_x_12934:
        /* <DEDUP_REMOVED lines=23> */
.L_x_12941:
[----:B------:R-:W0:Y:S01]  /*5550*/  F2I.S64.F64.TRUNC R4, R4 ;  /* 0x0000000400047311 */ /* 0x000e22000030d900 */
[----:B------:R-:W-:Y:S02]  /*5560*/  IMAD.MOV.U32 R22, RZ, RZ, R26 ;  /* 0x000000ffff167224 */ /* 0x000fe400078e001a */
[----:B0-----:R-:W-:-:S05]  /*5570*/  IMAD.MOV.U32 R3, RZ, RZ, R4 ;  /* 0x000000ffff037224 */ /* 0x001fca00078e0004 */
[----:B------:R0:W-:Y:S01]  /*5580*/  STG.E.U8 desc[UR36][R8.64], R3 ;  /* 0x0000000308007986 */ /* 0x0001e2000c101124 */
[----:B------:R-:W-:Y:S05]  /*5590*/  BRA `(.L_x_12937) ;  /* 0x0000001000407947 */ /* 0x000fea0003800000 */
.L_x_12940:
        /* <DEDUP_REMOVED lines=10> */
.L_x_12944:
[----:B------:R-:W0:Y:S01]  /*5640*/  F2I.F64.TRUNC R5, R4 ;  /* 0x0000000400057311 */ /* 0x000e22000030d100 */
[----:B------:R-:W-:Y:S01]  /*5650*/  IMAD.MOV.U32 R22, RZ, RZ, R26 ;  /* 0x000000ffff167224 */ /* 0x000fe200078e001a */
[----:B0-----:R0:W-:Y:S01]  /*5660*/  STG.E desc[UR36][R8.64], R5 ;  /* 0x0000000508007986 */ /* 0x0011e2000c101924 */
[----:B------:R-:W-:Y:S05]  /*5670*/  BRA `(.L_x_12937) ;  /* 0x0000001000087947 */ /* 0x000fea0003800000 */
.L_x_12943:
[----:B------:R-:W0:Y:S01]  /*5680*/  F2I.F64.TRUNC R5, R4 ;  /* 0x0000000400057311 */ /* 0x000e22000030d100 */
[----:B------:R-:W-:Y:S01]  /*5690*/  IMAD.MOV.U32 R22, RZ, RZ, R26 ;  /* 0x000000ffff167224 */ /* 0x000fe200078e001a */
[----:B0-----:R0:W-:Y:S01]  /*56a0*/  STG.E.U16 desc[UR36][R8.64], R5 ;  /* 0x0000000508007986 */ /* 0x0011e2000c101524 */
[----:B------:R-:W-:Y:S05]  /*56b0*/  BRA `(.L_x_12937) ;  /* 0x0000000c00f87947 */ /* 0x000fea0003800000 */
.L_x_12939:
        /* <DEDUP_REMOVED lines=14> */
.L_x_12946:
        /* <DEDUP_REMOVED lines=9> */
.L_x_12945:
        /* <DEDUP_REMOVED lines=15> */
.L_x_12948:
        /* <DEDUP_REMOVED lines=10> */
.L_x_12947:
[----:B------:R0:W-:Y:S01]  /*59c0*/  STG.E.64 desc[UR36][R8.64], R4 ;  /* 0x0000000408007986 */ /* 0x0001e2000c101b24 */
[----:B------:R-:W-:Y:S01]  /*59d0*/  IMAD.MOV.U32 R22, RZ, RZ, R26 ;  /* 0x000000ffff167224 */ /* 0x000fe200078e001a */
[----:B------:R-:W-:Y:S06]  /*59e0*/  BRA `(.L_x_12937) ;  /* 0x0000000c002c7947 */ /* 0x000fec0003800000 */
.L_x_12938:
        /* <DEDUP_REMOVED lines=13> */
.L_x_12951:
[----:B------:R-:W-:Y:S01]  /*5ac0*/  CS2R R6, SRZ ;  /* 0x0000000000067805 */ /* 0x000fe2000001ff00 */
[----:B------:R-:W-:-:S04]  /*5ad0*/  IMAD.MOV.U32 R22, RZ, RZ, R26 ;  /* 0x000000ffff167224 */ /* 0x000fc800078e001a */
[----:B------:R0:W-:Y:S01]  /*5ae0*/  STG.E.128 desc[UR36][R8.64], R4 ;  /* 0x0000000408007986 */ /* 0x0001e2000c101d24 */
[----:B------:R-:W-:Y:S05]  /*5af0*/  BRA `(.L_x_12937) ;  /* 0x0000000800e87947 */ /* 0x000fea0003800000 */
.L_x_12950:
        /* <DEDUP_REMOVED lines=25> */
.L_x_12955:
[----:B------:R-:W-:Y:S05]  /*5c90*/  BSYNC B0 ;  /* 0x0000000000007941 */ /* 0x000fea0003800000 */
.L_x_12954:
[----:B------:R-:W-:Y:S01]  /*5ca0*/  LOP3.LUT R7, R0, R7, RZ, 0xfc, !PT ;  /* 0x0000000700077212 */ /* 0x000fe200078efcff */
[----:B------:R-:W-:-:S04]  /*5cb0*/  IMAD.MOV.U32 R22, RZ, RZ, R26 ;  /* 0x000000ffff167224 */ /* 0x000fc800078e001a */
[----:B------:R0:W-:Y:S01]  /*5cc0*/  STG.E.U8 desc[UR36][R8.64], R7 ;  /* 0x0000000708007986 */ /* 0x0001e2000c101124 */
[----:B------:R-:W-:Y:S05]  /*5cd0*/  BRA `(.L_x_12937) ;  /* 0x0000000800707947 */ /* 0x000fea0003800000 */
.L_x_12953:
        /* <DEDUP_REMOVED lines=17> */
.L_x_12957:
[----:B------:R-:W-:Y:S01]  /*5df0*/  IMAD.MOV.U32 R0, RZ, RZ, 0x7f ;  /* 0x0000007fff007424 */ /* 0x000fe200078e00ff */
[----:B------:R-:W-:-:S04]  /*5e00*/  ISETP.GT.U32.AND P0, PT, R3, 0x7f800000, PT ;  /* 0x7f8000000300780c */ /* 0x000fc80003f04070 */
[----:B------:R-:W-:-:S09]  /*5e10*/  SEL R0, R0, 0x7c, P0 ;  /* 0x0000007c00007807 */ /* 0x000fd20000000000 */
.L_x_12958:
[----:B------:R-:W-:Y:S05]  /*5e20*/  BSYNC B0 ;  /* 0x0000000000007941 */ /* 0x000fea0003800000 */
.L_x_12956:
[----:B------:R-:W-:Y:S01]  /*5e30*/  LOP3.LUT R3, R7, 0x80000000, RZ, 0xc0, !PT ;  /* 0x8000000007037812 */ /* 0x000fe200078ec0ff */
[----:B------:R-:W-:-:S03]  /*5e40*/  IMAD.MOV.U32 R22, RZ, RZ, R26 ;  /* 0x000000ffff167224 */ /* 0x000fc600078e001a */
[----:B------:R-:W-:-:S04]  /*5e50*/  SHF.R.U32.HI R3, RZ, 0x18, R3 ;  /* 0x00000018ff037819 */ /* 0x000fc80000011603 */
[----:B------:R-:W-:-:S05]  /*5e60*/  LOP3.LUT R3, R0, R3, RZ, 0xfc, !PT ;  /* 0x0000000300037212 */ /* 0x000fca00078efcff */
[----:B------:R0:W-:Y:S01]  /*5e70*/  STG.E.U8 desc[UR36][R8.64], R3 ;  /* 0x0000000308007986 */ /* 0x0001e2000c101124 */
[----:B------:R-:W-:Y:S05]  /*5e80*/  BRA `(.L_x_12937) ;  /* 0x0000000800047947 */ /* 0x000fea0003800000 */
.L_x_12952:
        /* <DEDUP_REMOVED lines=9> */
.L_x_12949:
        /* <DEDUP_REMOVED lines=12> */
.L_x_12961:
        /* <DEDUP_REMOVED lines=21> */
.L_x_12964:
[----:B------:R-:W-:-:S04]  /*6130*/  LOP3.LUT R0, R7, 0x80000000, RZ, 0xc0, !PT ;  /* 0x8000000007007812 */ /* 0x000fc800078ec0ff */
[----:B------:R-:W-:-:S04]  /*6140*/  SHF.R.U32.HI R0, RZ, 0x18, R0 ;  /* 0x00000018ff007819 */ /* 0x000fc80000011600 */
[----:B------:R-:W-:-:S07]  /*6150*/  LOP3.LUT R0, R3, R0, RZ, 0xfc, !PT ;  /* 0x0000000003007212 */ /* 0x000fce00078efcff */
.L_x_12963:
[----:B------:R-:W-:Y:S05]  /*6160*/  BSYNC B0 ;  /* 0x0000000000007941 */ /* 0x000fea0003800000 */
.L_x_12962:
[----:B------:R4:W-:Y:S01]  /*6170*/  STG.E.U8 desc[UR36][R8.64], R0 ;  /* 0x0000000008007986 */ /* 0x0009e2000c101124 */
[----:B------:R-:W-:Y:S01]  /*6180*/  IMAD.MOV.U32 R22, RZ, RZ, R26 ;  /* 0x000000ffff167224 */ /* 0x000fe200078e001a */
[----:B------:R-:W-:Y:S06]  /*6190*/  BRA `(.L_x_12937) ;  /* 0x0000000400407947 */ /* 0x000fec0003800000 */
.L_x_12960:
        /* <DEDUP_REMOVED lines=21> */
.L_x_12967:
[----:B------:R-:W-:-:S04]  /*62f0*/  LOP3.LUT R0, R7, 0x80000000, RZ, 0xc0, !PT ;  /* 0x8000000007007812 */ /* 0x000fc800078ec0ff */
[----:B------:R-:W-:-:S04]  /*6300*/  SHF.R.U32.HI R0, RZ, 0x18, R0 ;  /* 0x00000018ff007819 */ /* 0x000fc80000011600 */
[----:B------:R-:W-:-:S07]  /*6310*/  LOP3.LUT R0, R3, R0, RZ, 0xfc, !PT ;  /* 0x0000000003007212 */ /* 0x000fce00078efcff */
.L_x_12966:
[----:B------:R-:W-:Y:S05]  /*6320*/  BSYNC B0 ;  /* 0x0000000000007941 */ /* 0x000fea0003800000 */
.L_x_12965:
[----:B------:R0:W-:Y:S01]  /*6330*/  STG.E.U8 desc[UR36][R8.64], R0 ;  /* 0x0000000008007986 */ /* 0x0001e2000c101124 */
[----:B------:R-:W-:Y:S01]  /*6340*/  IMAD.MOV.U32 R22, RZ, RZ, R26 ;  /* 0x000000ffff167224 */ /* 0x000fe200078e001a */
[----:B------:R-:W-:Y:S06]  /*6350*/  BRA `(.L_x_12937) ;  /* 0x0000000000d07947 */ /* 0x000fec0003800000 */
.L_x_12959:
        /* <DEDUP_REMOVED lines=27> */
.L_x_12942:
        /* <DEDUP_REMOVED lines=16> */
.L_x_12970:
[----:B------:R-:W-:Y:S01]  /*6610*/  IMAD.MOV.U32 R22, RZ, RZ, R26 ;  /* 0x000000ffff167224 */ /* 0x000fe200078e001a */
[----:B------:R-:W-:Y:S06]  /*6620*/  BRA `(.L_x_12937) ;  /* 0x00000000001c7947 */ /* 0x000fec0003800000 */
.L_x_12969:
[----:B------:R-:W0:Y:S01]  /*6630*/  F2I.U64.F64.TRUNC R4, R4 ;  /* 0x0000000400047311 */ /* 0x000e22000030d800 */
[----:B------:R-:W-:Y:S01]  /*6640*/  IMAD.MOV.U32 R22, RZ, RZ, R26 ;  /* 0x000000ffff167224 */ /* 0x000fe200078e001a */
[----:B0-----:R3:W-:Y:S01]  /*6650*/  STG.E.64 desc[UR36][R8.64], R4 ;  /* 0x0000000408007986 */ /* 0x0017e2000c101b24 */
[----:B------:R-:W-:Y:S05]  /*6660*/  BRA `(.L_x_12937) ;  /* 0x00000000000c7947 */ /* 0x000fea0003800000 */
.L_x_12968:
[----:B------:R-:W0:Y:S01]  /*6670*/  F2I.U32.F64.TRUNC R5, R4 ;  /* 0x0000000400057311 */ /* 0x000e22000030d000 */
[----:B------:R-:W-:Y:S01]  /*6680*/  IMAD.MOV.U32 R22, RZ, RZ, R26 ;  /* 0x000000ffff167224 */ /* 0x000fe200078e001a */
[----:B0-----:R1:W-:Y:S06]  /*6690*/  STG.E desc[UR36][R8.64], R5 ;  /* 0x0000000508007986 */ /* 0x0013ec000c101924 */
.L_x_12937:
[----:B------:R-:W-:Y:S05]  /*66a0*/  BSYNC B6 ;  /* 0x0000000000067941 */ /* 0x000fea0003800000 */
.L_x_12936:
        /* <DEDUP_REMOVED lines=24> */
.L_x_12976:
[----:B------:R-:W0:Y:S02]  /*6830*/  F2I.S64.F64.TRUNC R28, R28 ;  /* 0x0000001c001c7311 */ /* 0x000e24000030d900 */
[----:B0-----:R-:W-:-:S05]  /*6840*/  IMAD.MOV.U32 R3, RZ, RZ, R28 ;  /* 0x000000ffff037224 */ /* 0x001fca00078e001c */
[----:B------:R0:W-:Y:S01]  /*6850*/  STG.E.U8 desc[UR36][R4.64], R3 ;  /* 0x0000000304007986 */ /* 0x0001e2000c101124 */
[----:B------:R-:W-:Y:S05]  /*6860*/  BRA `(.L_x_12978) ;  /* 0x0000000c00f07947 */ /* 0x000fea0003800000 */
.L_x_12975:
        /* <DEDUP_REMOVED lines=9> */
.L_x_12980:
[----:B------:R-:W0:Y:S02]  /*6900*/  F2I.F64.TRUNC R29, R28 ;  /* 0x0000001c001d7311 */ /* 0x000e24000030d100 */
[----:B0-----:R0:W-:Y:S01]  /*6910*/  STG.E desc[UR36][R4.64], R29 ;  /* 0x0000001d04007986 */ /* 0x0011e2000c101924 */
[----:B------:R-:W-:Y:S05]  /*6920*/  BRA `(.L_x_12978) ;  /* 0x0000000c00c07947 */ /* 0x000fea0003800000 */
.L_x_12979:
[----:B------:R-:W0:Y:S02]  /*6930*/  F2I.F64.TRUNC R29, R28 ;  /* 0x0000001c001d7311 */ /* 0x000e24000030d100 */
[----:B0-----:R0:W-:Y:S01]  /*6940*/  STG.E.U16 desc[UR36][R4.64], R29 ;  /* 0x0000001d04007986 */ /* 0x0011e2000c101524 */
[----:B------:R-:W-:Y:S05]  /*6950*/  BRA `(.L_x_12978) ;  /* 0x0000000c00b47947 */ /* 0x000fea0003800000 */
.L_x_12974:
        /* <DEDUP_REMOVED lines=13> */
.L_x_12982:
        /* <DEDUP_REMOVED lines=8> */
.L_x_12981:
        /* <DEDUP_REMOVED lines=14> */
.L_x_12984:
        /* <DEDUP_REMOVED lines=9> */
.L_x_12983:
[----:B------:R0:W-:Y:S01]  /*6c20*/  STG.E.64 desc[UR36][R4.64], R28 ;  /* 0x0000001c04007986 */ /* 0x0001e2000c101b24 */
[----:B------:R-:W-:Y:S05]  /*6c30*/  BRA `(.L_x_12978) ;  /* 0x0000000800fc7947 */ /* 0x000fea0003800000 */
.L_x_12973:
        /* <DEDUP_REMOVED lines=12> */
.L_x_12987:
[----:B------:R-:W-:-:S05]  /*6d00*/  CS2R R30, SRZ ;  /* 0x00000000001e7805 */ /* 0x000fca000001ff00 */
[----:B------:R0:W-:Y:S01]  /*6d10*/  STG.E.128 desc[UR36][R4.64], R28 ;  /* 0x0000001c04007986 */ /* 0x0001e2000c101d24 */
[----:B------:R-:W-:Y:S05]  /*6d20*/  BRA `(.L_x_12978) ;  /* 0x0000000800c07947 */ /* 0x000fea0003800000 */
.L_x_12986:
        /* <DEDUP_REMOVED lines=25> */
.L_x_12991:
[----:B------:R-:W-:Y:S05]  /*6ec0*/  BSYNC B0 ;  /* 0x0000000000007941 */ /* 0x000fea0003800000 */
.L_x_12990:
[----:B------:R-:W-:-:S05]  /*6ed0*/  LOP3.LUT R7, R0, R7, RZ, 0xfc, !PT ;  /* 0x0000000700077212 */ /* 0x000fca00078efcff */
[----:B------:R0:W-:Y:S01]  /*6ee0*/  STG.E.U8 desc[UR36][R4.64], R7 ;  /* 0x0000000704007986 */ /* 0x0001e2000c101124 */
[----:B------:R-:W-:Y:S05]  /*6ef0*/  BRA `(.L_x_12978) ;  /* 0x00000008004c7947 */ /* 0x000fea0003800000 */
.L_x_12989:
        /* <DEDUP_REMOVED lines=17> */
.L_x_12993:
[----:B------:R-:W-:Y:S01]  /*7010*/  IMAD.MOV.U32 R0, RZ, RZ, 0x7f ;  /* 0x0000007fff007424 */ /* 0x000fe200078e00ff */
[----:B------:R-:W-:-:S04]  /*7020*/  ISETP.GT.U32.AND P0, PT, R3, 0x7f800000, PT ;  /* 0x7f8000000300780c */ /* 0x000fc80003f04070 */
[----:B------:R-:W-:-:S09]  /*7030*/  SEL R0, R0, 0x7c, P0 ;  /* 0x0000007c00007807 */ /* 0x000fd20000000000 */
.L_x_12994:
[----:B------:R-:W-:Y:S05]  /*7040*/  BSYNC B0 ;  /* 0x0000000000007941 */ /* 0x000fea0003800000 */
.L_x_12992:
[----:B------:R-:W-:-:S04]  /*7050*/  LOP3.LUT R3, R7, 0x80000000, RZ, 0xc0, !PT ;  /* 0x8000000007037812 */ /* 0x000fc800078ec0ff */
[----:B------:R-:W-:-:S04]  /*7060*/  SHF.R.U32.HI R3, RZ, 0x18, R3 ;  /* 0x00000018ff037819 */ /* 0x000fc80000011603 */
[----:B------:R-:W-:-:S05]  /*7070*/  LOP3.LUT R3, R0, R3, RZ, 0xfc, !PT ;  /* 0x0000000300037212 */ /* 0x000fca00078efcff */
[----:B------:R0:W-:Y:S01]  /*7080*/  STG.E.U8 desc[UR36][R4.64], R3 ;  /* 0x0000000304007986 */ /* 0x0001e2000c101124 */
[----:B------:R-:W-:Y:S05]  /*7090*/  BRA `(.L_x_12978) ;  /* 0x0000000400e47947 */ /* 0x000fea0003800000 */
.L_x_12988:
        /* <DEDUP_REMOVED lines=8> */
.L_x_12985:
        /* <DEDUP_REMOVED lines=11> */
.L_x_12997:
        /* <DEDUP_REMOVED lines=21> */
.L_x_13000:
[----:B------:R-:W-:-:S04]  /*7320*/  LOP3.LUT R0, R7, 0x80000000, RZ, 0xc0, !PT ;  /* 0x8000000007007812 */ /* 0x000fc800078ec0ff */
[----:B------:R-:W-:-:S04]  /*7330*/  SHF.R.U32.HI R0, RZ, 0x18, R0 ;  /* 0x00000018ff007819 */ /* 0x000fc80000011600 */
[----:B------:R-:W-:-:S07]  /*7340*/  LOP3.LUT R0, R3, R0, RZ, 0xfc, !PT ;  /* 0x0000000003007212 */ /* 0x000fce00078efcff */
.L_x_12999:
[----:B------:R-:W-:Y:S05]  /*7350*/  BSYNC B0 ;  /* 0x0000000000007941 */ /* 0x000fea0003800000 */
.L_x_12998:
[----:B------:R3:W-:Y:S01]  /*7360*/  STG.E.U8 desc[UR36][R4.64], R0 ;  /* 0x0000000004007986 */ /* 0x0007e2000c101124 */
[----:B------:R-:W-:Y:S05]  /*7370*/  BRA `(.L_x_12978) ;  /* 0x00000004002c7947 */ /* 0x000fea0003800000 */
.L_x_12996:
        /* <DEDUP_REMOVED lines=21> */
.L_x_13003:
[----:B------:R-:W-:-:S04]  /*74d0*/  LOP3.LUT R0, R7, 0x80000000, RZ, 0xc0, !PT ;  /* 0x8000000007007812 */ /* 0x000fc800078ec0ff */
[----:B------:R-:W-:-:S04]  /*74e0*/  SHF.R.U32.HI R0, RZ, 0x18, R0 ;  /* 0x00000018ff007819 */ /* 0x000fc80000011600 */
[----:B------:R-:W-:-:S07]  /*74f0*/  LOP3.LUT R0, R3, R0, RZ, 0xfc, !PT ;  /* 0x0000000003007212 */ /* 0x000fce00078efcff */
.L_x_13002:
[----:B------:R-:W-:Y:S05]  /*7500*/  BSYNC B0 ;  /* 0x0000000000007941 */ /* 0x000fea0003800000 */
.L_x_13001:
[----:B------:R0:W-:Y:S01]  /*7510*/  STG.E.U8 desc[UR36][R4.64], R0 ;  /* 0x0000000004007986 */ /* 0x0001e2000c101124 */
[----:B------:R-:W-:Y:S05]  /*7520*/  BRA `(.L_x_12978) ;  /* 0x0000000000c07947 */ /* 0x000fea0003800000 */
.L_x_12995:
        /* <DEDUP_REMOVED lines=26> */
.L_x_12977:
        /* <DEDUP_REMOVED lines=16> */
.L_x_13006:
[----:B------:R-:W-:Y:S05]  /*77d0*/  BRA `(.L_x_12978) ;  /* 0x0000000000147947 */ /* 0x000fea0003800000 */
.L_x_13005:
[----:B------:R-:W0:Y:S02]  /*77e0*/  F2I.U64.F64.TRUNC R28, R28 ;  /* 0x0000001c001c7311 */ /* 0x000e24000030d800 */
[----:B0-----:R2:W-:Y:S01]  /*77f0*/  STG.E.64 desc[UR36][R4.64], R28 ;  /* 0x0000001c04007986 */ /* 0x0015e2000c101b24 */
[----:B------:R-:W-:Y:S05]  /*7800*/  BRA `(.L_x_12978) ;  /* 0x0000000000087947 */ /* 0x000fea0003800000 */
.L_x_13004:
[----:B------:R-:W0:Y:S02]  /*7810*/  F2I.U32.F64.TRUNC R29, R28 ;  /* 0x0000001c001d7311 */ /* 0x000e24000030d000 */
[----:B0-----:R0:W-:Y:S02]  /*7820*/  STG.E desc[UR36][R4.64], R29 ;  /* 0x0000001d04007986 */ /* 0x0011e4000c101924 */
.L_x_12978:
        /* <DEDUP_REMOVED lines=24> */
.L_x_13010:
[----:B------:R-:W0:Y:S02]  /*79b0*/  F2I.S64.F64.TRUNC R24, R24 ;  /* 0x0000001800187311 */ /* 0x000e24000030d900 */
[----:B0-----:R-:W-:-:S05]  /*79c0*/  IMAD.MOV.U32 R3, RZ, RZ, R24 ;  /* 0x000000ffff037224 */ /* 0x001fca00078e0018 */
[----:B------:R3:W-:Y:S01]  /*79d0*/  STG.E.U8 desc[UR36][R4.64], R3 ;  /* 0x0000000304007986 */ /* 0x0007e2000c101124 */
[----:B------:R-:W-:Y:S05]  /*79e0*/  BRA `(.L_x_13012) ;  /* 0x0000000c00f07947 */ /* 0x000fea0003800000 */
.L_x_13009:
        /* <DEDUP_REMOVED lines=9> */
.L_x_13014:
[----:B------:R-:W0:Y:S02]  /*7a80*/  F2I.F64.TRUNC R25, R24 ;  /* 0x0000001800197311 */ /* 0x000e24000030d100 */
[----:B0-----:R2:W-:Y:S01]  /*7a90*/  STG.E desc[UR36][R4.64], R25 ;  /* 0x0000001904007986 */ /* 0x0015e2000c101924 */
[----:B------:R-:W-:Y:S05]  /*7aa0*/  BRA `(.L_x_13012) ;  /* 0x0000000c00c07947 */ /* 0x000fea0003800000 */
.L_x_13013:
[----:B------:R-:W0:Y:S02]  /*7ab0*/  F2I.F64.TRUNC R25, R24 ;  /* 0x0000001800197311 */ /* 0x000e24000030d100 */
[----:B0-----:R0:W-:Y:S01]  /*7ac0*/  STG.E.U16 desc[UR36][R4.64], R25 ;  /* 0x0000001904007986 */ /* 0x0011e2000c101524 */
[----:B------:R-:W-:Y:S05]  /*7ad0*/  BRA `(.L_x_13012) ;  /* 0x0000000c00b47947 */ /* 0x000fea0003800000 */
.L_x_13008:
        /* <DEDUP_REMOVED lines=13> */
.L_x_13016:
        /* <DEDUP_REMOVED lines=8> */
.L_x_13015:
        /* <DEDUP_REMOVED lines=14> */
.L_x_13018:
        /* <DEDUP_REMOVED lines=9> */
.L_x_13017:
[----:B------:R0:W-:Y:S01]  /*7da0*/  STG.E.64 desc[UR36][R4.64], R24 ;  /* 0x0000001804007986 */ /* 0x0001e2000c101b24 */
[----:B------:R-:W-:Y:S05]  /*7db0*/  BRA `(.L_x_13012) ;  /* 0x0000000800fc7947 */ /* 0x000fea0003800000 */
.L_x_13007:
        /* <DEDUP_REMOVED lines=12> */
.L_x_13021:
[----:B------:R-:W-:-:S05]  /*7e80*/  CS2R R26, SRZ ;  /* 0x00000000001a7805 */ /* 0x000fca000001ff00 */
[----:B------:R0:W-:Y:S01]  /*7e90*/  STG.E.128 desc[UR36][R4.64], R24 ;  /* 0x0000001804007986 */ /* 0x0001e2000c101d24 */
[----:B------:R-:W-:Y:S05]  /*7ea0*/  BRA `(.L_x_13012) ;  /* 0x0000000800c07947 */ /* 0x000fea0003800000 */
.L_x_13020:
        /* <DEDUP_REMOVED lines=25> */
.L_x_13025:
[----:B------:R-:W-:Y:S05]  /*8040*/  BSYNC B0 ;  /* 0x0000000000007941 */ /* 0x000fea0003800000 */
.L_x_13024:
[----:B------:R-:W-:-:S05]  /*8050*/  LOP3.LUT R7, R0, R7, RZ, 0xfc, !PT ;  /* 0x0000000700077212 */ /* 0x000fca00078efcff */
[----:B------:R0:W-:Y:S01]  /*8060*/  STG.E.U8 desc[UR36][R4.64], R7 ;  /* 0x0000000704007986 */ /* 0x0001e2000c101124 */
[----:B------:R-:W-:Y:S05]  /*8070*/  BRA `(.L_x_13012) ;  /* 0x00000008004c7947 */ /* 0x000fea0003800000 */
.L_x_13023:
        /* <DEDUP_REMOVED lines=17> */
.L_x_13027:
[----:B------:R-:W-:Y:S01]  /*8190*/  IMAD.MOV.U32 R0, RZ, RZ, 0x7f ;  /* 0x0000007fff007424 */ /* 0x000fe200078e00ff */
[----:B------:R-:W-:-:S04]  /*81a0*/  ISETP.GT.U32.AND P0, PT, R3, 0x7f800000, PT ;  /* 0x7f8000000300780c */ /* 0x000fc80003f04070 */
[----:B------:R-:W-:-:S09]  /*81b0*/  SEL R0, R0, 0x7c, P0 ;  /* 0x0000007c00007807 */ /* 0x000fd20000000000 */
.L_x_13028:
[----:B------:R-:W-:Y:S05]  /*81c0*/  BSYNC B0 ;  /* 0x0000000000007941 */ /* 0x000fea0003800000 */
.L_x_13026:
[----:B------:R-:W-:-:S04]  /*81d0*/  LOP3.LUT R3, R7, 0x80000000, RZ, 0xc0, !PT ;  /* 0x8000000007037812 */ /* 0x000fc800078ec0ff */
[----:B------:R-:W-:-:S04]  /*81e0*/  SHF.R.U32.HI R3, RZ, 0x18, R3 ;  /* 0x00000018ff037819 */ /* 0x000fc80000011603 */
[----:B------:R-:W-:-:S05]  /*81f0*/  LOP3.LUT R3, R0, R3, RZ, 0xfc, !PT ;  /* 0x0000000300037212 */ /* 0x000fca00078efcff */
[----:B------:R0:W-:Y:S01]  /*8200*/  STG.E.U8 desc[UR36][R4.64], R3 ;  /* 0x0000000304007986 */ /* 0x0001e2000c101124 */
[----:B------:R-:W-:Y:S05]  /*8210*/  BRA `(.L_x_13012) ;  /* 0x0000000400e47947 */ /* 0x000fea0003800000 */
.L_x_13022:
        /* <DEDUP_REMOVED lines=8> */
.L_x_13019:
        /* <DEDUP_REMOVED lines=11> */
.L_x_13031:
        /* <DEDUP_REMOVED lines=21> */
.L_x_13034:
[----:B------:R-:W-:-:S04]  /*84a0*/  LOP3.LUT R0, R7, 0x80000000, RZ, 0xc0, !PT ;  /* 0x8000000007007812 */ /* 0x000fc800078ec0ff */
[----:B------:R-:W-:-:S04]  /*84b0*/  SHF.R.U32.HI R0, RZ, 0x18, R0 ;  /* 0x00000018ff007819 */ /* 0x000fc80000011600 */
[----:B------:R-:W-:-:S07]  /*84c0*/  LOP3.LUT R0, R3, R0, RZ, 0xfc, !PT ;  /* 0x0000000003007212 */ /* 0x000fce00078efcff */
.L_x_13033:
[----:B------:R-:W-:Y:S05]  /*84d0*/  BSYNC B0 ;  /* 0x0000000000007941 */ /* 0x000fea0003800000 */
.L_x_13032:
[----:B------:R0:W-:Y:S01]  /*84e0*/  STG.E.U8 desc[UR36][R4.64], R0 ;  /* 0x0000000004007986 */ /* 0x0001e2000c101124 */
[----:B------:R-:W-:Y:S05]  /*84f0*/  BRA `(.L_x_13012) ;  /* 0x00000004002c7947 */ /* 0x000fea0003800000 */
.L_x_13030:
        /* <DEDUP_REMOVED lines=21> */
.L_x_13037:
[----:B------:R-:W-:-:S04]  /*8650*/  LOP3.LUT R0, R7, 0x80000000, RZ, 0xc0, !PT ;  /* 0x8000000007007812 */ /* 0x000fc800078ec0ff */
[----:B------:R-:W-:-:S04]  /*8660*/  SHF.R.U32.HI R0, RZ, 0x18, R0 ;  /* 0x00000018ff007819 */ /* 0x000fc80000011600 */
[----:B------:R-:W-:-:S07]  /*8670*/  LOP3.LUT R0, R3, R0, RZ, 0xfc, !PT ;  /* 0x0000000003007212 */ /* 0x000fce00078efcff */
.L_x_13036:
[----:B------:R-:W-:Y:S05]  /*8680*/  BSYNC B0 ;  /* 0x0000000000007941 */ /* 0x000fea0003800000 */
.L_x_13035:
[----:B------:R0:W-:Y:S01]  /*8690*/  STG.E.U8 desc[UR36][R4.64], R0 ;  /* 0x0000000004007986 */ /* 0x0001e2000c101124 */
[----:B------:R-:W-:Y:S05]  /*86a0*/  BRA `(.L_x_13012) ;  /* 0x0000000000c07947 */ /* 0x000fea0003800000 */
.L_x_13029:
        /* <DEDUP_REMOVED lines=26> */
.L_x_13011:
        /* <DEDUP_REMOVED lines=16> */
.L_x_13040:
[----:B------:R-:W-:Y:S05]  /*8950*/  BRA `(.L_x_13012) ;  /* 0x0000000000147947 */ /* 0x000fea0003800000 */
.L_x_13039:
[----:B------:R-:W0:Y:S02]  /*8960*/  F2I.U64.F64.TRUNC R24, R24 ;  /* 0x0000001800187311 */ /* 0x000e24000030d800 */
[----:B0-----:R0:W-:Y:S01]  /*8970*/  STG.E.64 desc[UR36][R4.64], R24 ;  /* 0x0000001804007986 */ /* 0x0011e2000c101b24 */
[----:B------:R-:W-:Y:S05]  /*8980*/  BRA `(.L_x_13012) ;  /* 0x0000000000087947 */ /* 0x000fea0003800000 */
.L_x_13038:
[----:B------:R-:W0:Y:S02]  /*8990*/  F2I.U32.F64.TRUNC R25, R24 ;  /* 0x0000001800197311 */ /* 0x000e24000030d000 */
[----:B0-----:R0:W-:Y:S02]  /*89a0*/  STG.E desc[UR36][R4.64], R25 ;  /* 0x0000001904007986 */ /* 0x0011e4000c101924 */
.L_x_13012:
[----:B------:R-:W-:-:S07]  /*89b0*/  VIADD R22, R22, 0x80 ;  /* 0x0000008016167836 */ /* 0x000fce0000000000 */
.L_x_12972:
[----:B------:R-:W-:Y:S05]  /*89c0*/  BSYNC B6 ;  /* 0x0000000000067941 */ /* 0x000fea0003800000 */
.L_x_12971:
        /* <DEDUP_REMOVED lines=22> */
.L_x_13044:
[----:B------:R-:W0:Y:S02]  /*8b30*/  F2I.S64.F64.TRUNC R16, R16 ;  /* 0x0000001000107311 */ /* 0x000e24000030d900 */
[----:B0-----:R-:W-:-:S05]  /*8b40*/  IMAD.MOV.U32 R3, RZ, RZ, R16 ;  /* 0x000000ffff037224 */ /* 0x001fca00078e0010 */
[----:B------:R-:W-:Y:S01]  /*8b50*/  STG.E.U8 desc[UR36][R4.64], R3 ;  /* 0x0000000304007986 */ /* 0x000fe2000c101124 */
[----:B------:R-:W-:Y:S05]  /*8b60*/  EXIT ;  /* 0x000000000000794d */ /* 0x000fea0003800000 */
.L_x_13043:
        /* <DEDUP_REMOVED lines=9> */
.L_x_13047:
[----:B------:R-:W0:Y:S02]  /*8c00*/  F2I.F64.TRUNC R17, R16 ;  /* 0x0000001000117311 */ /* 0x000e24000030d100 */
[----:B0-----:R-:W-:Y:S01]  /*8c10*/  STG.E desc[UR36][R4.64], R17 ;  /* 0x0000001104007986 */ /* 0x001fe2000c101924 */
[----:B------:R-:W-:Y:S05]  /*8c20*/  EXIT ;  /* 0x000000000000794d */ /* 0x000fea0003800000 */
.L_x_13046:
[----:B------:R-:W0:Y:S02]  /*8c30*/  F2I.F64.TRUNC R17, R16 ;  /* 0x0000001000117311 */ /* 0x000e24000030d100 */
[----:B0-----:R-:W-:Y:S01]  /*8c40*/  STG.E.U16 desc[UR36][R4.64], R17 ;  /* 0x0000001104007986 */ /* 0x001fe2000c101524 */
[----:B------:R-:W-:Y:S05]  /*8c50*/  EXIT ;  /* 0x000000000000794d */ /* 0x000fea0003800000 */
.L_x_13042:
        /* <DEDUP_REMOVED lines=13> */
.L_x_13049:
        /* <DEDUP_REMOVED lines=8> */
.L_x_13048:
        /* <DEDUP_REMOVED lines=14> */
.L_x_13051:
        /* <DEDUP_REMOVED lines=9> */
.L_x_13050:
[----:B------:R-:W-:Y:S01]  /*8f20*/  STG.E.64 desc[UR36][R4.64], R16 ;  /* 0x0000001004007986 */ /* 0x000fe2000c101b24 */
[----:B------:R-:W-:Y:S05]  /*8f30*/  EXIT ;  /* 0x000000000000794d */ /* 0x000fea0003800000 */
.L_x_13041:
        /* <DEDUP_REMOVED lines=12> */
.L_x_13054:
[----:B------:R-:W-:-:S05]  /*9000*/  CS2R R18, SRZ ;  /* 0x0000000000127805 */ /* 0x000fca000001ff00 */
[----:B------:R-:W-:Y:S01]  /*9010*/  STG.E.128 desc[UR36][R4.64], R16 ;  /* 0x0000001004007986 */ /* 0x000fe2000c101d24 */
[----:B------:R-:W-:Y:S05]  /*9020*/  EXIT ;  /* 0x000000000000794d */ /* 0x000fea0003800000 */
.L_x_13053:
        /* <DEDUP_REMOVED lines=25> */
.L_x_13058:
[----:B------:R-:W-:Y:S05]  /*91c0*/  BSYNC B0 ;  /* 0x0000000000007941 */ /* 0x000fea0003800000 */
.L_x_13057:
[----:B------:R-:W-:-:S05]  /*91d0*/  LOP3.LUT R3, R0, R3, RZ, 0xfc, !PT ;  /* 0x0000000300037212 */ /* 0x000fca00078efcff */
[----:B------:R-:W-:Y:S01]  /*91e0*/  STG.E.U8 desc[UR36][R4.64], R3 ;  /* 0x0000000304007986 */ /* 0x000fe2000c101124 */
[----:B------:R-:W-:Y:S05]  /*91f0*/  EXIT ;  /* 0x000000000000794d */ /* 0x000fea0003800000 */
.L_x_13056:
        /* <DEDUP_REMOVED lines=17> */
.L_x_13060:
[----:B------:R-:W-:Y:S01]  /*9310*/  IMAD.MOV.U32 R0, RZ, RZ, 0x7f ;  /* 0x0000007fff007424 */ /* 0x000fe200078e00ff */
[----:B------:R-:W-:-:S04]  /*9320*/  ISETP.GT.U32.AND P0, PT, R2, 0x7f800000, PT ;  /* 0x7f8000000200780c */ /* 0x000fc80003f04070 */
[----:B------:R-:W-:-:S09]  /*9330*/  SEL R0, R0, 0x7c, P0 ;  /* 0x0000007c00007807 */ /* 0x000fd20000000000 */
.L_x_13061:
[----:B------:R-:W-:Y:S05]  /*9340*/  BSYNC B0 ;  /* 0x0000000000007941 */ /* 0x000fea0003800000 */
.L_x_13059:
[----:B------:R-:W-:-:S04]  /*9350*/  LOP3.LUT R2, R3, 0x80000000, RZ, 0xc0, !PT ;  /* 0x8000000003027812 */ /* 0x000fc800078ec0ff */
[----:B------:R-:W-:-:S04]  /*9360*/  SHF.R.U32.HI R3, RZ, 0x18, R2 ;  /* 0x00000018ff037819 */ /* 0x000fc80000011602 */
[----:B------:R-:W-:-:S05]  /*9370*/  LOP3.LUT R3, R0, R3, RZ, 0xfc, !PT ;  /* 0x0000000300037212 */ /* 0x000fca00078efcff */
[----:B------:R-:W-:Y:S01]  /*9380*/  STG.E.U8 desc[UR36][R4.64], R3 ;  /* 0x0000000304007986 */ /* 0x000fe2000c101124 */
[----:B------:R-:W-:Y:S05]  /*9390*/  EXIT ;  /* 0x000000000000794d */ /* 0x000fea0003800000 */
.L_x_13055:
        /* <DEDUP_REMOVED lines=8> */
.L_x_13052:
        /* <DEDUP_REMOVED lines=11> */
.L_x_13064:
        /* <DEDUP_REMOVED lines=21> */
.L_x_13067:
[----:B------:R-:W-:-:S04]  /*9620*/  LOP3.LUT R2, R7, 0x80000000, RZ, 0xc0, !PT ;  /* 0x8000000007027812 */ /* 0x000fc800078ec0ff */
[----:B------:R-:W-:-:S04]  /*9630*/  SHF.R.U32.HI R3, RZ, 0x18, R2 ;  /* 0x00000018ff037819 */ /* 0x000fc80000011602 */
[----:B------:R-:W-:-:S04]  /*9640*/  LOP3.LUT R0, R0, R3, RZ, 0xfc, !PT ;  /* 0x0000000300007212 */ /* 0x000fc800078efcff */
[----:B------:R-:W-:-:S07]  /*9650*/  PRMT R2, R0, 0x7610, R2 ;  /* 0x0000761000027816 */ /* 0x000fce0000000002 */
.L_x_13066:
[----:B------:R-:W-:Y:S05]  /*9660*/  BSYNC B0 ;  /* 0x0000000000007941 */ /* 0x000fea0003800000 */
.L_x_13065:
[----:B------:R-:W-:Y:S01]  /*9670*/  STG.E.U8 desc[UR36][R4.64], R2 ;  /* 0x0000000204007986 */ /* 0x000fe2000c101124 */
[----:B------:R-:W-:Y:S05]  /*9680*/  EXIT ;  /* 0x000000000000794d */ /* 0x000fea0003800000 */
.L_x_13063:
        /* <DEDUP_REMOVED lines=21> */
.L_x_13070:
[----:B------:R-:W-:-:S04]  /*97e0*/  LOP3.LUT R2, R7, 0x80000000, RZ, 0xc0, !PT ;  /* 0x8000000007027812 */ /* 0x000fc800078ec0ff */
[----:B------:R-:W-:-:S04]  /*97f0*/  SHF.R.U32.HI R3, RZ, 0x18, R2 ;  /* 0x00000018ff037819 */ /* 0x000fc80000011602 */
[----:B------:R-:W-:-:S04]  /*9800*/  LOP3.LUT R0, R0, R3, RZ, 0xfc, !PT ;  /* 0x0000000300007212 */ /* 0x000fc800078efcff */
[----:B------:R-:W-:-:S07]  /*9810*/  PRMT R2, R0, 0x7610, R2 ;  /* 0x0000761000027816 */ /* 0x000fce0000000002 */
.L_x_13069:
[----:B------:R-:W-:Y:S05]  /*9820*/  BSYNC B0 ;  /* 0x0000000000007941 */ /* 0x000fea0003800000 */
.L_x_13068:
[----:B------:R-:W-:Y:S01]  /*9830*/  STG.E.U8 desc[UR36][R4.64], R2 ;  /* 0x0000000204007986 */ /* 0x000fe2000c101124 */
[----:B------:R-:W-:Y:S05]  /*9840*/  EXIT ;  /* 0x000000000000794d */ /* 0x000fea0003800000 */
.L_x_13062:
        /* <DEDUP_REMOVED lines=26> */
.L_x_13045:
        /* <DEDUP_REMOVED lines=16> */
.L_x_13073:
[----:B------:R-:W-:Y:S05]  /*9af0*/  EXIT ;  /* 0x000000000000794d */ /* 0x000fea0003800000 */
.L_x_13072:
[----:B------:R-:W0:Y:S02]  /*9b00*/  F2I.U64.F64.TRUNC R16, R16 ;  /* 0x0000001000107311 */ /* 0x000e24000030d800 */
[----:B0-----:R-:W-:Y:S01]  /*9b10*/  STG.E.64 desc[UR36][R4.64], R16 ;  /* 0x0000001004007986 */ /* 0x001fe2000c101b24 */
[----:B------:R-:W-:Y:S05]  /*9b20*/  EXIT ;  /* 0x000000000000794d */ /* 0x000fea0003800000 */
.L_x_13071:
[----:B------:R-:W0:Y:S02]  /*9b30*/  F2I.U32.F64.TRUNC R17, R16 ;  /* 0x0000001000117311 */ /* 0x000e24000030d000 */
[----:B0-----:R-:W-:Y:S01]  /*9b40*/  STG.E desc[UR36][R4.64], R17 ;  /* 0x0000001104007986 */ /* 0x001fe2000c101924 */
[----:B------:R-:W-:Y:S05]  /*9b50*/  EXIT ;  /* 0x000000000000794d */ /* 0x000fea0003800000 */
.L_x_13074:
        /* <DEDUP_REMOVED lines=10> */
.L_x_13371:


//--------------------- .text._ZN2at6native18elementwise_kernelILi128ELi2EZNS0_22gpu_kernel_impl_nocastIZZZNS0_15log_kernel_cudaERNS_18TensorIteratorBaseEENKUlvE0_clEvENKUlvE_clEvEUldE_EEvS4_RKT_EUliE_EEviT1_ --------------------------
	.section	.text._ZN2at6native18elementwise_kernelILi128ELi2EZNS0_22gpu_kernel_impl_nocastIZZZNS0_15log_kernel_cudaERNS_18TensorIteratorBaseEENKUlvE0_clEvENKUlvE_clEvEUldE_EEvS4_RKT_EUliE_EEviT1_,"ax",@progbits
	.align	128
        .global         _ZN2at6native18elementwise_kernelILi128ELi2EZNS0_22gpu_kernel_impl_nocastIZZZNS0_15log_kernel_cudaERNS_18TensorIteratorBaseEENKUlvE0_clEvENKUlvE_clEvEUldE_EEvS4_RKT_EUliE_EEviT1_
        .type           _ZN2at6native18elementwise_kernelILi128ELi2EZNS0_22gpu_kernel_impl_nocastIZZZNS0_15log_kernel_cudaERNS_18TensorIteratorBaseEENKUlvE0_clEvENKUlvE_clEvEUldE_EEvS4_RKT_EUliE_EEviT1_,@function
        .size           _ZN2at6native18elementwise_kernelILi128ELi2EZNS0_22gpu_kernel_impl_nocastIZZZNS0_15log_kernel_cudaERNS_18TensorIteratorBaseEENKUlvE0_clEvENKUlvE_clEvEUldE_EEvS4_RKT_EUliE_EEviT1_,(.L_x_13372 - _ZN2at6native18elementwise_kernelILi128ELi2EZNS0_22gpu_kernel_impl_nocastIZZZNS0_15log_kernel_cudaERNS_18TensorIteratorBaseEENKUlvE0_clEvENKUlvE_clEvEUldE_EEvS4_RKT_EUliE_EEviT1_)
        .other          _ZN2at6native18elementwise_kernelILi128ELi2EZNS0_22gpu_kernel_impl_nocastIZZZNS0_15log_kernel_cudaERNS_18TensorIteratorBaseEENKUlvE0_clEvENKUlvE_clEvEUldE_EEvS4_RKT_EUliE_EEviT1_,@"STO_CUDA_ENTRY STV_DEFAULT"
_ZN2at6native18elementwise_kernelILi128ELi2EZNS0_22gpu_kernel_impl_nocastIZZZNS0_15log_kernel_cudaERNS_18TensorIteratorBaseEENKUlvE0_clEvENKUlvE_clEvEUldE_EEvS4_RKT_EUliE_EEviT1_:
.text._ZN2at6native18elementwise_kernelILi128ELi2EZNS0_22gpu_kernel_impl_nocastIZZZNS0_15log_kernel_cudaERNS_18TensorIteratorBaseEENKUlvE0_clEvENKUlvE_clEvEUldE_EEvS4_RKT_EUliE_EEviT1_:
        /* <DEDUP_REMOVED lines=314> */
.L_x_13077:
        /* <DEDUP_REMOVED lines=13> */
[----:B------:R-:W-:Y:S01]  /*1470*/  @!P0 MOV R5, R7 ;  /* 0x0000000700058202 */ /* 0x000fe20000000f00 */
[----:B------:R-:W-:-:S03]  /*1480*/  @!P0 IMAD.MOV.U32 R10, RZ, RZ, R6 ;  /* 0x000000ffff0a8224 */ /* 0x000fc600078e0006 */
[----:B------:R-:W-:-:S04]  /*1490*/  IADD3 R2, R5, -0x1, RZ ;  /* 0xffffffff05027810 */ /* 0x000fc80007ffe0ff */
[----:B------:R-:W-:Y:S02]  /*14a0*/  ISETP.GE.U32.AND P1, PT, R2, 0x7fefffff, PT ;  /* 0x7fefffff0200780c */ /* 0x000fe40003f26070 */
[----:B------:R-:W-:-:S04]  /*14b0*/  IADD3 R2, P3, R3, UR8, RZ ;  /* 0x0000000803027c10 */ /* 0x000fc8000ff7e0ff */
[----:B------:R-:W-:-:S07]  /*14c0*/  IADD3.X R3, RZ, UR9, RZ, P3, !PT ;  /* 0x00000009ff037c10 */ /* 0x000fce0009ffe4ff */
        /* <DEDUP_REMOVED lines=69> */
.L_x_13079:
[----:B------:R-:W-:Y:S05]  /*1920*/  BSYNC B1 ;  /* 0x0000000000017941 */ /* 0x000fea0003800000 */
.L_x_13078:
[----:B------:R0:W-:Y:S01]  /*1930*/  STG.E.64 desc[UR4][R2.64], R14 ;  /* 0x0000000e02007986 */ /* 0x0001e2000c101b04 */
[----:B------:R-:W-:-:S07]  /*1940*/  IADD3 R7, R0, 0x80, RZ ;  /* 0x0000008000077810 */ /* 0x000fce0007ffe0ff */
.L_x_13076:
[----:B------:R-:W-:Y:S05]  /*1950*/  BSYNC B0 ;  /* 0x0000000000007941 */ /* 0x000fea0003800000 */
.L_x_13075:
        /* <DEDUP_REMOVED lines=305> */
.L_x_13080:
[----:B------:R-:W-:Y:S02]  /*2c70*/  ULDC.64 UR6, c[0x0][0x418] ;  /* 0x0001060000067ab9 */ /* 0x000fe40000000a00 */
[----:B------:R-:W-:-:S05]  /*2c80*/  IADD3 R10, P0, R0, UR6, RZ ;  /* 0x00000006000a7c10 */ /* 0x000fca000ff1e0ff */
[----:B------:R-:W-:Y:S01]  /*2c90*/  IMAD.X R11, RZ, RZ, UR7, P0 ;  /* 0x00000007ff0b7e24 */ /* 0x000fe200080e06ff */
[----:B------:R-:W-:-:S04]  /*2ca0*/  ULDC.64 UR6, c[0x0][0x410] ;  /* 0x0001040000067ab9 */ /* 0x000fc80000000a00 */
[----:B------:R-:W2:Y:S01]  /*2cb0*/  LDG.E.64 R4, desc[UR4][R10.64] ;  /* 0x000000040a047981 */ /* 0x000ea2000c1e1b00 */
[----:B------:R-:W-:Y:S01]  /*2cc0*/  IADD3 R2, P3, R3, UR6, RZ ;  /* 0x0000000603027c10 */ /* 0x000fe2000ff7e0ff */
[----:B------:R-:W-:Y:S03]  /*2cd0*/  BSSY B0, `(.L_x_13081) ;  /* 0x0000051000007945 */ /* 0x000fe60003800000 */
[----:B------:R-:W-:Y:S02]  /*2ce0*/  IADD3.X R3, RZ, UR7, RZ, P3, !PT ;  /* 0x00000007ff037c10 */ /* 0x000fe40009ffe4ff */
[----:B--2---:R-:W-:Y:S02]  /*2cf0*/  ISETP.GT.AND P0, PT, R5, 0xfffff, PT ;  /* 0x000fffff0500780c */ /* 0x004fe40003f04270 */
[----:B------:R-:W-:Y:S02]  /*2d00*/  MOV R6, R4 ;  /* 0x0000000400067202 */ /* 0x000fe40000000f00 */
[----:B------:R-:W-:-:S09]  /*2d10*/  MOV R7, R5 ;  /* 0x0000000500077202 */ /* 0x000fd20000000f00 */
[----:B------:R-:W-:-:S10]  /*2d20*/  @!P0 DMUL R6, R6, 1.80143985094819840000e+16 ;  /* 0x4350000006068828 */ /* 0x000fd40000000000 */
[----:B------:R-:W-:Y:S01]  /*2d30*/  @!P0 MOV R5, R7 ;  /* 0x0000000700058202 */ /* 0x000fe20000000f00 */
[----:B------:R-:W-:-:S04]  /*2d40*/  @!P0 IMAD.MOV.U32 R4, RZ, RZ, R6 ;  /* 0x000000ffff048224 */ /* 0x000fc800078e0006 */
        /* <DEDUP_REMOVED lines=73> */
.L_x_13082:
[----:B------:R-:W-:Y:S05]  /*31e0*/  BSYNC B0 ;  /* 0x0000000000007941 */ /* 0x000fea0003800000 */
.L_x_13081:
[----:B------:R-:W-:Y:S01]  /*31f0*/  STG.E.64 desc[UR4][R2.64], R14 ;  /* 0x0000000e02007986 */ /* 0x000fe2000c101b04 */
[----:B------:R-:W-:Y:S05]  /*3200*/  EXIT ;  /* 0x000000000000794d */ /* 0x000fea0003800000 */
.L_x_13083:
        /* <DEDUP_REMOVED lines=15> */
.L_x_13372:


//--------------------- .text._ZN2at6native27unrolled_elementwise_kernelIZZZNS0_15log_kernel_cudaERNS_18TensorIteratorBaseEENKUlvE0_clEvENKUlvE_clEvEUldE_St5arrayIPcLm2EELi4E23TrivialOffsetCalculatorILi1EjESB_NS0_6memory15LoadWithoutCastENSC_16StoreWithoutCastEEEviT_T0_T2_T3_T4_T5_ --------------------------
	.section	.text._ZN2at6native27unrolled_elementwise_kernelIZZZNS0_15log_kernel_cudaERNS_18TensorIteratorBaseEENKUlvE0_clEvENKUlvE_clEvEUldE_St5arrayIPcLm2EELi4E23TrivialOffsetCalculatorILi1EjESB_NS0_6memory15LoadWithoutCastENSC_16StoreWithoutCastEEEviT_T0_T2_T3_T4_T5_,"ax",@progbits
	.align	128
        .global         _ZN2at6native27unrolled_elementwise_kernelIZZZNS0_15log_kernel_cudaERNS_18TensorIteratorBaseEENKUlvE0_clEvENKUlvE_clEvEUldE_St5arrayIPcLm2EELi4E23TrivialOffsetCalculatorILi1EjESB_NS0_6memory15LoadWithoutCastENSC_16StoreWithoutCastEEEviT_T0_T2_T3_T4_T5_
        .type           _ZN2at6native27unrolled_elementwise_kernelIZZZNS0_15log_kernel_cudaERNS_18TensorIteratorBaseEENKUlvE0_clEvENKUlvE_clEvEUldE_St5arrayIPcLm2EELi4E23TrivialOffsetCalculatorILi1EjESB_NS0_6memory15LoadWithoutCastENSC_16StoreWithoutCastEEEviT_T0_T2_T3_T4_T5_,@function
        .size           _ZN2at6native27unrolled_elementwise_kernelIZZZNS0_15log_kernel_cudaERNS_18TensorIteratorBaseEENKUlvE0_clEvENKUlvE_clEvEUldE_St5arrayIPcLm2EELi4E23TrivialOffsetCalculatorILi1EjESB_NS0_6memory15LoadWithoutCastENSC_16StoreWithoutCastEEEviT_T0_T2_T3_T4_T5_,(.L_x_13373 - _ZN2at6native27unrolled_elementwise_kernelIZZZNS0_15log_kernel_cudaERNS_18TensorIteratorBaseEENKUlvE0_clEvENKUlvE_clEvEUldE_St5arrayIPcLm2EELi4E23TrivialOffsetCalculatorILi1EjESB_NS0_6memory15LoadWithoutCastENSC_16StoreWithoutCastEEEviT_T0_T2_T3_T4_T5_)
        .other          _ZN2at6native27unrolled_elementwise_kernelIZZZNS0_15log_kernel_cudaERNS_18TensorIteratorBaseEENKUlvE0_clEvENKUlvE_clEvEUldE_St5arrayIPcLm2EELi4E23TrivialOffsetCalculatorILi1EjESB_NS0_6memory15LoadWithoutCastENSC_16StoreWithoutCastEEEviT_T0_T2_T3_T4_T5_,@"STO_CUDA_ENTRY STV_DEFAULT"
_ZN2at6native27unrolled_elementwise_kernelIZZZNS0_15log_kernel_cudaERNS_18TensorIteratorBaseEENKUlvE0_clEvENKUlvE_clEvEUldE_St5arrayIPcLm2EELi4E23TrivialOffsetCalculatorILi1EjESB_NS0_6memory15LoadWithoutCastENSC_16StoreWithoutCastEEEviT_T0_T2_T3_T4_T5_:
.text._ZN2at6native27unrolled_elementwise_kernelIZZZNS0_15log_kernel_cudaERNS_18TensorIteratorBaseEENKUlvE0_clEvENKUlvE_clEvEUldE_St5arrayIPcLm2EELi4E23TrivialOffsetCalculatorILi1EjESB_NS0_6memory15LoadWithoutCastENSC_16StoreWithoutCastEEEviT_T0_T2_T3_T4_T5_:
        /* <DEDUP_REMOVED lines=13> */
[----:B------:R-:W-:Y:S01]  /*00d0*/  @!P1 IADD3 R11, R11, 0x80, RZ ;  /* 0x000000800b0b9810 */ /* 0x000fe20007ffe0ff */
[----:B------:R-:W1:Y:S03]  /*00e0*/  @!P1 LDC.64 R8, c[0x0][0x220] ;  /* 0x00008800ff089b82 */ /* 0x000e660000000a00 */
[----:B------:R-:W-:-:S13]  /*00f0*/  ISETP.GE.AND P3, PT, R11, R10, PT ;  /* 0x0000000a0b00720c */ /* 0x000fda0003f66270 */
[----:B------:R-:W-:Y:S01]  /*0100*/  @!P3 IMAD R15, R0, 0x200, R11 ;  /* 0x00000200000fb824 */ /* 0x000fe200078e020b */
[----:B------:R-:W2:Y:S01]  /*0110*/  @!P3 LDC.64 R6, c[0x0][0x220] ;  /* 0x00008800ff06bb82 */ /* 0x000ea20000000a00 */
[----:B------:R-:W-:-:S05]  /*0120*/  @!P3 VIADD R11, R11, 0x80 ;  /* 0x000000800b0bb836 */ /* 0x000fca0000000000 */
[----:B------:R-:W-:Y:S01]  /*0130*/  ISETP.GE.AND P2, PT, R11, R10, PT ;  /* 0x0000000a0b00720c */ /* 0x000fe20003f46270 */
[----:B-1----:R-:W-:Y:S01]  /*0140*/  @!P1 IMAD.WIDE.U32 R20, R21, 0x8, R8 ;  /* 0x0000000815149825 */ /* 0x002fe200078e0008 */
[----:B------:R-:W-:Y:S02]  /*0150*/  CS2R R8, SRZ ;  /* 0x0000000000087805 */ /* 0x000fe4000001ff00 */
[----:B------:R-:W-:Y:S01]  /*0160*/  CS2R R16, SRZ ;  /* 0x0000000000107805 */ /* 0x000fe2000001ff00 */
[----:B0-----:R-:W-:-:S08]  /*0170*/  @!P0 IMAD.WIDE.U32 R18, R13, 0x8, R18 ;  /* 0x000000080d128825 */ /* 0x001fd000078e0012 */
[----:B------:R-:W0:Y:S01]  /*0180*/  @!P2 LDC.64 R2, c[0x0][0x220] ;  /* 0x00008800ff02ab82 */ /* 0x000e220000000a00 */
[----:B------:R-:W-:Y:S01]  /*0190*/  @!P2 IMAD R11, R0, 0x200, R11 ;  /* 0x00000200000ba824 */ /* 0x000fe200078e020b */
[----:B------:R-:W-:Y:S01]  /*01a0*/  CS2R R12, SRZ ;  /* 0x00000000000c7805 */ /* 0x000fe2000001ff00 */
[----:B------:R1:W5:Y:S01]  /*01b0*/  @!P1 LDG.E.64 R8, desc[UR4][R20.64] ;  /* 0x0000000414089981 */ /* 0x000362000c1e1b00 */
[----:B--2---:R-:W-:Y:S01]  /*01c0*/  @!P3 IMAD.WIDE.U32 R6, R15, 0x8, R6 ;  /* 0x000000080f06b825 */ /* 0x004fe200078e0006 */
[----:B------:R-:W-:Y:S02]  /*01d0*/  CS2R R14, SRZ ;  /* 0x00000000000e7805 */ /* 0x000fe4000001ff00 */
[----:B------:R1:W5:Y:S04]  /*01e0*/  @!P0 LDG.E.64 R16, desc[UR4][R18.64] ;  /* 0x0000000412108981 */ /* 0x000368000c1e1b00 */
[----:B------:R1:W5:Y:S01]  /*01f0*/  @!P3 LDG.E.64 R14, desc[UR4][R6.64] ;  /* 0x00000004060eb981 */ /* 0x000362000c1e1b00 */
[----:B0-----:R-:W-:-:S05]  /*0200*/  @!P2 IMAD.WIDE.U32 R2, R11, 0x8, R2 ;  /* 0x000000080b02a825 */ /* 0x001fca00078e0002 */
[----:B------:R1:W5:Y:S01]  /*0210*/  @!P2 LDG.E.64 R12, desc[UR4][R2.64] ;  /* 0x00000004020ca981 */ /* 0x000362000c1e1b00 */
[----:B------:R-:W-:Y:S04]  /*0220*/  BSSY B0, `(.L_x_13084) ;  /* 0x0000051000007945 */ /* 0x000fe80003800000 */
[----:B------:R-:W-:Y:S05]  /*0230*/  @P0 BRA `(.L_x_13085) ;  /* 0x00000004003c0947 */ /* 0x000fea0003800000 */
[----:B-----5:R-:W-:Y:S01]  /*0240*/  ISETP.GT.AND P1, PT, R17, 0xfffff, PT ;  /* 0x000fffff1100780c */ /* 0x020fe20003f24270 */
[----:B-1----:R-:W-:Y:S01]  /*0250*/  IMAD.MOV.U32 R6, RZ, RZ, R16 ;  /* 0x000000ffff067224 */ /* 0x002fe200078e0010 */
[----:B------:R-:W-:Y:S01]  /*0260*/  MOV R7, R17 ;  /* 0x0000001100077202 */ /* 0x000fe20000000f00 */
[----:B------:R-:W-:-:S10]  /*0270*/  IMAD.MOV.U32 R4, RZ, RZ, -0x3ff ;  /* 0xfffffc01ff047424 */ /* 0x000fd400078e00ff */
        /* <DEDUP_REMOVED lines=14> */
[----:B------:R-:W-:Y:S01]  /*0360*/  IMAD.MOV.U32 R16, RZ, RZ, R6 ;  /* 0x000000ffff107224 */ /* 0x000fe200078e0006 */
[----:B------:R-:W-:Y:S01]  /*0370*/  MOV R18, RZ ;  /* 0x000000ff00127202 */ /* 0x000fe20000000f00 */
[----:B------:R-:W-:Y:S01]  /*0380*/  UMOV UR6, 0x3ae80f1e ;  /* 0x3ae80f1e00067882 */ /* 0x000fe20000000000 */
[----:B------:R-:W-:Y:S01]  /*0390*/  LOP3.LUT R17, R2, 0x3ff00000, RZ, 0xfc, !PT ;  /* 0x3ff0000002117812 */ /* 0x000fe200078efcff */
[----:B------:R-:W-:Y:S01]  /*03a0*/  UMOV UR7, 0x3eb1380b ;  /* 0x3eb1380b00077882 */ /* 0x000fe20000000000 */
[----:B------:R-:W-:Y:S02]  /*03b0*/  LEA.HI R7, R7, R4, RZ, 0xc ;  /* 0x0000000407077211 */ /* 0x000fe400078f60ff */
[----:B------:R-:W-:-:S13]  /*03c0*/  ISETP.GE.AND P1, PT, R17, 0x3ff6a09f, PT ;  /* 0x3ff6a09f1100780c */ /* 0x000fda0003f26270 */
[----:B------:R-:W-:Y:S02]  /*03d0*/  @P1 VIADD R3, R17, 0xfff00000 ;  /* 0xfff0000011031836 */ /* 0x000fe40000000000 */
[----:B------:R-:W-:Y:S02]  /*03e0*/  @P1 VIADD R7, R7, 0x1 ;  /* 0x0000000107071836 */ /* 0x000fe40000000000 */
[----:B------:R-:W-:-:S03]  /*03f0*/  @P1 IMAD.MOV.U32 R17, RZ, RZ, R3 ;  /* 0x000000ffff111224 */ /* 0x000fc600078e0003 */
[----:B------:R-:W-:Y:S02]  /*0400*/  LOP3.LUT R6, R7, 0x80000000, RZ, 0x3c, !PT ;  /* 0x8000000007067812 */ /* 0x000fe400078e3cff */
[----:B------:R-:W-:Y:S01]  /*0410*/  MOV R7, 0x43300000 ;  /* 0x4330000000077802 */ /* 0x000fe20000000f00 */
[C---:B------:R-:W-:Y:S02]  /*0420*/  DADD R20, R16.reuse, 1 ;  /* 0x3ff0000010147429 */ /* 0x040fe40000000000 */
[----:B------:R-:W-:-:S04]  /*0430*/  DADD R16, R16, -1 ;  /* 0xbff0000010107429 */ /* 0x000fc80000000000 */
[----:B------:R-:W0:Y:S02]  /*0440*/  MUFU.RCP64H R19, R21 ;  /* 0x0000001500137308 */ /* 0x000e240000001800 */
[----:B0-----:R-:W-:Y:S01]  /*0450*/  DFMA R2, -R20, R18, 1 ;  /* 0x3ff000001402742b */ /* 0x001fe20000000112 */
        /* <DEDUP_REMOVED lines=45> */
.L_x_13085:
[----:B------:R-:W-:Y:S05]  /*0730*/  BSYNC B0 ;  /* 0x0000000000007941 */ /* 0x000fea0003800000 */
.L_x_13084:
[----:B-1----:R-:W0:Y:S01]  /*0740*/  @!P0 LDC.64 R6, c[0x0][0x218] ;  /* 0x00008600ff068b82 */ /* 0x002e220000000a00 */
[--C-:B------:R-:W-:Y:S01]  /*0750*/  IMAD.MOV.U32 R11, RZ, RZ, R5.reuse ;  /* 0x000000ffff0b7224 */ /* 0x100fe200078e0005 */
[----:B------:R-:W-:Y:S03]  /*0760*/  BSSY B0, `(.L_x_13086) ;  /* 0x000005a000007945 */ /* 0x000fe60003800000 */
[C---:B-----5:R-:W-:Y:S01]  /*0770*/  VIADD R17, R11.reuse, 0x80 ;  /* 0x000000800b117836 */ /* 0x060fe20000000000 */
[C---:B------:R-:W-:Y:S01]  /*0780*/  IADD3 R21, R11.reuse, 0x180, RZ ;  /* 0x000001800b157810 */ /* 0x040fe20007ffe0ff */
[----:B------:R-:W-:Y:S02]  /*0790*/  VIADD R19, R11, 0x100 ;  /* 0x000001000b137836 */ /* 0x000fe40000000000 */
[----:B------:R-:W-:Y:S01]  /*07a0*/  @!P0 VIADD R11, R5, 0x80 ;  /* 0x00000080050b8836 */ /* 0x000fe20000000000 */
[-C--:B------:R-:W-:Y:S01]  /*07b0*/  ISETP.GE.AND P4, PT, R17, R10.reuse, PT ;  /* 0x0000000a1100720c */ /* 0x080fe20003f86270 */
[----:B------:R-:W-:Y:S01]  /*07c0*/  @!P0 IMAD R5, R0, 0x200, R5 ;  /* 0x0000020000058824 */ /* 0x000fe200078e0205 */
[----:B------:R-:W-:-:S02]  /*07d0*/  ISETP.GE.AND P1, PT, R19, R10, PT ;  /* 0x0000000a1300720c */ /* 0x000fc40003f26270 */
[-C--:B------:R-:W-:Y:S02]  /*07e0*/  ISETP.GE.AND P2, PT, R21, R10.reuse, PT ;  /* 0x0000000a1500720c */ /* 0x080fe40003f46270 */
[----:B------:R-:W-:Y:S01]  /*07f0*/  ISETP.GE.AND P3, PT, R11, R10, PT ;  /* 0x0000000a0b00720c */ /* 0x000fe20003f66270 */
[----:B0-----:R-:W-:-:S06]  /*0800*/  @!P0 IMAD.WIDE.U32 R4, R5, 0x8, R6 ;  /* 0x0000000805048825 */ /* 0x001fcc00078e0006 */
[----:B------:R-:W-:Y:S06]  /*0810*/  @P4 BRA `(.L_x_13087) ;  /* 0x0000000400384947 */ /* 0x000fec0003800000 */
[----:B------:R-:W-:Y:S01]  /*0820*/  ISETP.GT.AND P4, PT, R9, 0xfffff, PT ;  /* 0x000fffff0900780c */ /* 0x000fe20003f84270 */
[----:B------:R-:W-:Y:S01]  /*0830*/  IMAD.MOV.U32 R16, RZ, RZ, R9 ;  /* 0x000000ffff107224 */ /* 0x000fe200078e0009 */
[----:B------:R-:W-:-:S11]  /*0840*/  MOV R18, R8 ;  /* 0x0000000800127202 */ /* 0x000fd60000000f00 */
        /* <DEDUP_REMOVED lines=8> */
[----:B------:R-:W-:Y:S01]  /*08d0*/  @P5 DFMA R6, R8, R6, +INF ;  /* 0x7ff000000806542b */ /* 0x000fe20000000006 */
[----:B------:R-:W-:Y:S02]  /*08e0*/  IMAD.MOV.U32 R9, RZ, RZ, -0x3ff ;  /* 0xfffffc01ff097424 */ /* 0x000fe400078e00ff */
[----:B------:R-:W-:-:S07]  /*08f0*/  @!P4 IMAD.MOV.U32 R9, RZ, RZ, -0x435 ;  /* 0xfffffbcbff09c424 */ /* 0x000fce00078e00ff */
[----:B------:R-:W-:Y:S02]  /*0900*/  @P5 FSEL R6, R6, RZ, P6 ;  /* 0x000000ff06065208 */ /* 0x000fe40003000000 */
[----:B------:R-:W-:Y:S01]  /*0910*/  @P5 FSEL R7, R7, -QNAN , P6 ;  /* 0xfff0000007075808 */ /* 0x000fe20003000000 */
[----:B------:R-:W-:Y:S06]  /*0920*/  @P5 BRA `(.L_x_13087) ;  /* 0x0000000000f45947 */ /* 0x000fec0003800000 */
[C---:B------:R-:W-:Y:S01]  /*0930*/  LOP3.LUT R6, R16.reuse, 0x800fffff, RZ, 0xc0, !PT ;  /* 0x800fffff10067812 */ /* 0x040fe200078ec0ff */
[----:B------:R-:W-:Y:S01]  /*0940*/  UMOV UR6, 0x3ae80f1e ;  /* 0x3ae80f1e00067882 */ /* 0x000fe20000000000 */
[----:B------:R-:W-:Y:S01]  /*0950*/  UMOV UR7, 0x3eb1380b ;  /* 0x3eb1380b00077882 */ /* 0x000fe20000000000 */
[----:B------:R-:W-:Y:S02]  /*0960*/  LEA.HI R9, R16, R9, RZ, 0xc ;  /* 0x0000000910097211 */ /* 0x000fe400078f60ff */
[----:B------:R-:W-:Y:S01]  /*0970*/  LOP3.LUT R19, R6, 0x3ff00000, RZ, 0xfc, !PT ;  /* 0x3ff0000006137812 */ /* 0x000fe200078efcff */
[----:B------:R-:W-:-:S03]  /*0980*/  IMAD.MOV.U32 R6, RZ, RZ, RZ ;  /* 0x000000ffff067224 */ /* 0x000fc600078e00ff */
[----:B------:R-:W-:-:S13]  /*0990*/  ISETP.GE.AND P4, PT, R19, 0x3ff6a09f, PT ;  /* 0x3ff6a09f1300780c */ /* 0x000fda0003f86270 */
[----:B------:R-:W-:Y:S01]  /*09a0*/  @P4 IADD3 R7, R19, -0x100000, RZ ;  /* 0xfff0000013074810 */ /* 0x000fe20007ffe0ff */
[----:B------:R-:W-:-:S04]  /*09b0*/  @P4 VIADD R9, R9, 0x1 ;  /* 0x0000000109094836 */ /* 0x000fc80000000000 */
[----:B------:R-:W-:Y:S01]  /*09c0*/  @P4 IMAD.MOV.U32 R19, RZ, RZ, R7 ;  /* 0x000000ffff134224 */ /* 0x000fe200078e0007 */
[----:B------:R-:W-:Y:S01]  /*09d0*/  LOP3.LUT R8, R9, 0x80000000, RZ, 0x3c, !PT ;  /* 0x8000000009087812 */ /* 0x000fe200078e3cff */
[----:B------:R-:W-:-:S04]  /*09e0*/  IMAD.MOV.U32 R9, RZ, RZ, 0x43300000 ;  /* 0x43300000ff097424 */ /* 0x000fc800078e00ff */
[C---:B------:R-:W-:Y:S02]  /*09f0*/  DADD R22, R18.reuse, 1 ;  /* 0x3ff0000012167429 */ /* 0x040fe40000000000 */
[----:B------:R-:W-:-:S04]  /*0a00*/  DADD R18, R18, -1 ;  /* 0xbff0000012127429 */ /* 0x000fc80000000000 */
[----:B------:R-:W0:Y:S02]  /*0a10*/  MUFU.RCP64H R7, R23 ;  /* 0x0000001700077308 */ /* 0x000e240000001800 */
[----:B0-----:R-:W-:Y:S01]  /*0a20*/  DFMA R20, -R22, R6, 1 ;  /* 0x3ff000001614742b */ /* 0x001fe20000000106 */
[----:B------:R-:W-:Y:S01]  /*0a30*/  IMAD.MOV.U32 R22, RZ, RZ, -0x748574fc ;  /* 0x8b7a8b04ff167424 */ /* 0x000fe200078e00ff */
[----:B------:R-:W-:-:S06]  /*0a40*/  MOV R23, 0x3ed0ee25 ;  /* 0x3ed0ee2500177802 */ /* 0x000fcc0000000f00 */
        /* <DEDUP_REMOVED lines=43> */
.L_x_13087:
[----:B------:R-:W-:Y:S05]  /*0d00*/  BSYNC B0 ;  /* 0x0000000000007941 */ /* 0x000fea0003800000 */
.L_x_13086:
[----:B------:R-:W-:Y:S04]  /*0d10*/  BSSY B0, `(.L_x_13088) ;  /* 0x0000050000007945 */ /* 0x000fe80003800000 */
[----:B------:R-:W-:Y:S05]  /*0d20*/  @P1 BRA `(.L_x_13089) ;  /* 0x0000000400381947 */ /* 0x000fea0003800000 */
[----:B------:R-:W-:Y:S01]  /*0d30*/  ISETP.GT.AND P1, PT, R15, 0xfffff, PT ;  /* 0x000fffff0f00780c */ /* 0x000fe20003f24270 */
[----:B------:R-:W-:Y:S01]  /*0d40*/  IMAD.MOV.U32 R24, RZ, RZ, R15 ;  /* 0x000000ffff187224 */ /* 0x000fe200078e000f */
[----:B------:R-:W-:Y:S01]  /*0d50*/  MOV R18, R14 ;  /* 0x0000000e00127202 */ /* 0x000fe20000000f00 */
[----:B------:R-:W-:-:S10]  /*0d60*/  IMAD.MOV.U32 R23, RZ, RZ, -0x3ff ;  /* 0xfffffc01ff177424 */ /* 0x000fd400078e00ff */
        /* <DEDUP_REMOVED lines=44> */
[----:B------:R-:W-:Y:S01]  /*1030*/  DFMA R22, R18, -R14, R22 ;  /* 0x8000000e1216722b */ /* 0x000fe20000000016 */
[----:B------:R-:W-:Y:S01]  /*1040*/  LOP3.LUT R18, R24, 0x80000000, RZ, 0x3c, !PT ;  /* 0x8000000018127812 */ /* 0x000fe200078e3cff */
[----:B------:R-:W-:-:S03]  /*1050*/  IMAD.MOV.U32 R19, RZ, RZ, 0x43300000 ;  /* 0x43300000ff137424 */ /* 0x000fc600078e00ff */
[----:B------:R-:W-:Y:S01]  /*1060*/  DFMA R20, R8, R20, UR6 ;  /* 0x0000000608147e2b */ /* 0x000fe20008000014 */
[----:B------:R-:W-:Y:S01]  /*1070*/  UMOV UR6, 0x2d1b5154 ;  /* 0x2d1b515400067882 */ /* 0x000fe20000000000 */
[----:B------:R-:W-:Y:S01]  /*1080*/  UMOV UR7, 0x3f3c71c7 ;  /* 0x3f3c71c700077882 */ /* 0x000fe20000000000 */
[----:B------:R-:W-:Y:S02]  /*1090*/  DMUL R22, R16, R22 ;  /* 0x0000001610167228 */ /* 0x000fe40000000000 */
[----:B------:R-:W-:Y:S01]  /*10a0*/  DADD R18, R18, -UR8 ;  /* 0x8000000812127e29 */ /* 0x000fe20008000000 */
[----:B------:R-:W-:Y:S01]  /*10b0*/  UMOV UR8, 0xfefa39ef ;  /* 0xfefa39ef00087882 */ /* 0x000fe20000000000 */
[----:B------:R-:W-:Y:S01]  /*10c0*/  UMOV UR9, 0x3fe62e42 ;  /* 0x3fe62e4200097882 */ /* 0x000fe20000000000 */
[----:B------:R-:W-:Y:S01]  /*10d0*/  DFMA R20, R8, R20, UR6 ;  /* 0x0000000608147e2b */ /* 0x000fe20008000014 */
[----:B------:R-:W-:Y:S01]  /*10e0*/  UMOV UR6, 0x923be72d ;  /* 0x923be72d00067882 */ /* 0x000fe20000000000 */
[----:B------:R-:W-:-:S03]  /*10f0*/  UMOV UR7, 0x3f624924 ;  /* 0x3f62492400077882 */ /* 0x000fc60000000000 */
[----:B------:R-:W-:-:S03]  /*1100*/  DFMA R16, R18, UR8, R14 ;  /* 0x0000000812107c2b */ /* 0x000fc6000800000e */
        /* <DEDUP_REMOVED lines=16> */
.L_x_13089:
[----:B------:R-:W-:Y:S05]  /*1210*/  BSYNC B0 ;  /* 0x0000000000007941 */ /* 0x000fea0003800000 */
.L_x_13088:
        /* <DEDUP_REMOVED lines=20> */
[----:B------:R-:W-:Y:S01]  /*1360*/  IMAD.MOV.U32 R25, RZ, RZ, 0x3ed0ee25 ;  /* 0x3ed0ee25ff197424 */ /* 0x000fe200078e00ff */
[----:B------:R-:W-:Y:S01]  /*1370*/  MOV R18, R16 ;  /* 0x0000001000127202 */ /* 0x000fe20000000f00 */
[----:B------:R-:W-:Y:S01]  /*1380*/  UMOV UR6, 0x3ae80f1e ;  /* 0x3ae80f1e00067882 */ /* 0x000fe20000000000 */
[----:B------:R-:W-:Y:S01]  /*1390*/  LOP3.LUT R19, R12, 0x3ff00000, RZ, 0xfc, !PT ;  /* 0x3ff000000c137812 */ /* 0x000fe200078efcff */
[----:B------:R-:W-:Y:S01]  /*13a0*/  IMAD.MOV.U32 R12, RZ, RZ, RZ ;  /* 0x000000ffff0c7224 */ /* 0x000fe200078e00ff */
[----:B------:R-:W-:Y:S01]  /*13b0*/  MOV R24, 0x8b7a8b04 ;  /* 0x8b7a8b0400187802 */ /* 0x000fe20000000f00 */
[----:B------:R-:W-:Y:S01]  /*13c0*/  UMOV UR7, 0x3eb1380b ;  /* 0x3eb1380b00077882 */ /* 0x000fe20000000000 */
[----:B------:R-:W-:Y:S01]  /*13d0*/  ISETP.GE.AND P1, PT, R19, 0x3ff6a09f, PT ;  /* 0x3ff6a09f1300780c */ /* 0x000fe20003f26270 */
[----:B------:R-:W-:Y:S01]  /*13e0*/  UMOV UR8, 0x80000000 ;  /* 0x8000000000087882 */ /* 0x000fe20000000000 */
[----:B------:R-:W-:Y:S01]  /*13f0*/  LEA.HI R20, R21, R20, RZ, 0xc ;  /* 0x0000001415147211 */ /* 0x000fe200078f60ff */
[----:B------:R-:W-:Y:S01]  /*1400*/  IMAD.MOV.U32 R21, RZ, RZ, 0x43300000 ;  /* 0x43300000ff157424 */ /* 0x000fe200078e00ff */
        /* <DEDUP_REMOVED lines=49> */
[----:B------:R-:W-:-:S11]  /*1720*/  DADD R18, R18, R12 ;  /* 0x0000000012127229 */ /* 0x000fd6000000000c */
.L_x_13091:
[----:B------:R-:W-:Y:S05]  /*1730*/  BSYNC B0 ;  /* 0x0000000000007941 */ /* 0x000fea0003800000 */
.L_x_13090:
[----:B------:R0:W-:Y:S01]  /*1740*/  @!P0 STG.E.64 desc[UR4][R4.64], R2 ;  /* 0x0000000204008986 */ /* 0x0001e2000c101b04 */
[----:B------:R-:W-:Y:S04]  /*1750*/  BSSY B0, `(.L_x_13092) ;  /* 0x000000c000007945 */ /* 0x000fe80003800000 */
        /* <DEDUP_REMOVED lines=11> */
.L_x_13093:
[----:B------:R-:W-:Y:S05]  /*1810*/  BSYNC B0 ;  /* 0x0000000000007941 */ /* 0x000fea0003800000 */
.L_x_13092:
[----:B------:R-:W-:-:S13]  /*1820*/  ISETP.GE.AND P0, PT, R11, R10, PT ;  /* 0x0000000a0b00720c */ /* 0x000fda0003f06270 */
[----:B------:R-:W-:Y:S05]  /*1830*/  @P0 EXIT ;  /* 0x000000000000094d */ /* 0x000fea0003800000 */
[----:B01----:R-:W0:Y:S01]  /*1840*/  LDC.64 R2, c[0x0][0x218] ;  /* 0x00008600ff027b82 */ /* 0x003e220000000a00 */
[----:B------:R-:W-:-:S04]  /*1850*/  IMAD R11, R0, 0x200, R11 ;  /* 0x00000200000b7824 */ /* 0x000fc800078e020b */
[----:B0-----:R-:W-:-:S05]  /*1860*/  IMAD.WIDE.U32 R2, R11, 0x8, R2 ;  /* 0x000000080b027825 */ /* 0x001fca00078e0002 */
[----:B------:R-:W-:Y:S01]  /*1870*/  STG.E.64 desc[UR4][R2.64], R18 ;  /* 0x0000001202007986 */ /* 0x000fe2000c101b04 */
[----:B------:R-:W-:Y:S05]  /*1880*/  EXIT ;  /* 0x000000000000794d */ /* 0x000fea0003800000 */
.L_x_13094:
        /* <DEDUP_REMOVED lines=15> */
.L_x_13373:


//--------------------- .text._ZN2at6native29vectorized_elementwise_kernelILi2EZZZNS0_15log_kernel_cudaERNS_18TensorIteratorBaseEENKUlvE0_clEvENKUlvE_clEvEUldE_St5arrayIPcLm2EEEEviT0_T1_ --------------------------
	.section	.text._ZN2at6native29vectorized_elementwise_kernelILi2EZZZNS0_15log_kernel_cudaERNS_18TensorIteratorBaseEENKUlvE0_clEvENKUlvE_clEvEUldE_St5arrayIPcLm2EEEEviT0_T1_,"ax",@progbits
	.align	128
        .global         _ZN2at6native29vectorized_elementwise_kernelILi2EZZZNS0_15log_kernel_cudaERNS_18TensorIteratorBaseEENKUlvE0_clEvENKUlvE_clEvEUldE_St5arrayIPcLm2EEEEviT0_T1_
        .type           _ZN2at6native29vectorized_elementwise_kernelILi2EZZZNS0_15log_kernel_cudaERNS_18TensorIteratorBaseEENKUlvE0_clEvENKUlvE_clEvEUldE_St5arrayIPcLm2EEEEviT0_T1_,@function
        .size           _ZN2at6native29vectorized_elementwise_kernelILi2EZZZNS0_15log_kernel_cudaERNS_18TensorIteratorBaseEENKUlvE0_clEvENKUlvE_clEvEUldE_St5arrayIPcLm2EEEEviT0_T1_,(.L_x_13374 - _ZN2at6native29vectorized_elementwise_kernelILi2EZZZNS0_15log_kernel_cudaERNS_18TensorIteratorBaseEENKUlvE0_clEvENKUlvE_clEvEUldE_St5arrayIPcLm2EEEEviT0_T1_)
        .other          _ZN2at6native29vectorized_elementwise_kernelILi2EZZZNS0_15log_kernel_cudaERNS_18TensorIteratorBaseEENKUlvE0_clEvENKUlvE_clEvEUldE_St5arrayIPcLm2EEEEviT0_T1_,@"STO_CUDA_ENTRY STV_DEFAULT"
_ZN2at6native29vectorized_elementwise_kernelILi2EZZZNS0_15log_kernel_cudaERNS_18TensorIteratorBaseEENKUlvE0_clEvENKUlvE_clEvEUldE_St5arrayIPcLm2EEEEviT0_T1_:
.text._ZN2at6native29vectorized_elementwise_kernelILi2EZZZNS0_15log_kernel_cudaERNS_18TensorIteratorBaseEENKUlvE0_clEvENKUlvE_clEvEUldE_St5arrayIPcLm2EEEEviT0_T1_:
        /* <DEDUP_REMOVED lines=22> */
[----:B------:R-:W-:Y:S01]  /*0160*/  MOV R2, R13 ;  /* 0x0000000d00027202 */ /* 0x000fe20000000f00 */
[----:B------:R-:W-:Y:S01]  /*0170*/  IMAD.MOV.U32 R21, RZ, RZ, R13 ;  /* 0x000000ffff157224 */ /* 0x000fe200078e000d */
[----:B0-----:R-:W-:-:S02]  /*0180*/  MOV R22, R12 ;  /* 0x0000000c00167202 */ /* 0x001fc40000000f00 */
[----:B------:R-:W-:-:S07]  /*0190*/  ISETP.GT.AND P0, PT, R15, 0xfffff, PT ;  /* 0x000fffff0f00780c */ /* 0x000fce0003f04270 */
        /* <DEDUP_REMOVED lines=17> */
[----:B------:R-:W-:Y:S01]  /*02b0*/  UMOV UR7, 0x3eb1380b ;  /* 0x3eb1380b00077882 */ /* 0x000fe20000000000 */
[----:B------:R-:W-:Y:S01]  /*02c0*/  LOP3.LUT R21, R12, 0x3ff00000, RZ, 0xfc, !PT ;  /* 0x3ff000000c157812 */ /* 0x000fe200078efcff */
[----:B------:R-:W-:Y:S01]  /*02d0*/  IMAD.MOV.U32 R12, RZ, RZ, RZ ;  /* 0x000000ffff0c7224 */ /* 0x000fe200078e00ff */
[----:B------:R-:W-:Y:S01]  /*02e0*/  LEA.HI R2, R2, R3, RZ, 0xc ;  /* 0x0000000302027211 */ /* 0x000fe200078f60ff */
[----:B------:R-:W-:Y:S01]  /*02f0*/  IMAD.MOV.U32 R3, RZ, RZ, 0x43300000 ;  /* 0x43300000ff037424 */ /* 0x000fe200078e00ff */
[----:B------:R-:W-:-:S13]  /*0300*/  ISETP.GE.AND P1, PT, R21, 0x3ff6a09f, PT ;  /* 0x3ff6a09f1500780c */ /* 0x000fda0003f26270 */
[----:B------:R-:W-:Y:S02]  /*0310*/  @P1 IADD3 R13, R21, -0x100000, RZ ;  /* 0xfff00000150d1810 */ /* 0x000fe40007ffe0ff */
[----:B------:R-:W-:-:S03]  /*0320*/  @P1 IADD3 R2, R2, 0x1, RZ ;  /* 0x0000000102021810 */ /* 0x000fc60007ffe0ff */
[----:B------:R-:W-:Y:S01]  /*0330*/  @P1 IMAD.MOV.U32 R21, RZ, RZ, R13 ;  /* 0x000000ffff151224 */ /* 0x000fe200078e000d */
[----:B------:R-:W-:-:S05]  /*0340*/  LOP3.LUT R2, R2, 0x80000000, RZ, 0x3c, !PT ;  /* 0x8000000002027812 */ /* 0x000fca00078e3cff */
        /* <DEDUP_REMOVED lines=49> */
.L_x_13097:
[----:B------:R-:W-:Y:S05]  /*0660*/  BSYNC B0 ;  /* 0x0000000000007941 */ /* 0x000fea0003800000 */
.L_x_13096:
[----:B------:R-:W-:Y:S01]  /*0670*/  IMAD.MOV.U32 R20, RZ, RZ, R14 ;  /* 0x000000ffff147224 */ /* 0x000fe200078e000e */
[----:B------:R-:W-:Y:S01]  /*0680*/  BSSY B0, `(.L_x_13098) ;  /* 0x000004f000007945 */ /* 0x000fe20003800000 */
[----:B------:R-:W-:Y:S01]  /*0690*/  IMAD.MOV.U32 R2, RZ, RZ, R15 ;  /* 0x000000ffff027224 */ /* 0x000fe200078e000f */
[----:B------:R-:W-:Y:S01]  /*06a0*/  @!P0 DMUL R14, R14, 1.80143985094819840000e+16 ;  /* 0x435000000e0e8828 */ /* 0x000fe20000000000 */
[----:B-----5:R-:W-:-:S09]  /*06b0*/  ISETP.GT.AND P1, PT, R9, 0xfffff, PT ;  /* 0x000fffff0900780c */ /* 0x020fd20003f24270 */
        /* <DEDUP_REMOVED lines=28> */
[----:B------:R-:W0:Y:S02]  /*0880*/  MUFU.RCP64H R15, R25 ;  /* 0x00000019000f7308 */ /* 0x000e240000001800 */
[----:B0-----:R-:W-:Y:S01]  /*0890*/  DFMA R22, -R24, R14, 1 ;  /* 0x3ff000001816742b */ /* 0x001fe2000000010e */
[----:B------:R-:W-:Y:S01]  /*08a0*/  MOV R24, 0x8b7a8b04 ;  /* 0x8b7a8b0400187802 */ /* 0x000fe20000000f00 */
[----:B------:R-:W-:-:S06]  /*08b0*/  IMAD.MOV.U32 R25, RZ, RZ, 0x3ed0ee25 ;  /* 0x3ed0ee25ff197424 */ /* 0x000fcc00078e00ff */
        /* <DEDUP_REMOVED lines=43> */
.L_x_13099:
[----:B------:R-:W-:Y:S05]  /*0b70*/  BSYNC B0 ;  /* 0x0000000000007941 */ /* 0x000fea0003800000 */
.L_x_13098:
[----:B------:R-:W-:Y:S01]  /*0b80*/  IMAD.MOV.U32 R20, RZ, RZ, R8 ;  /* 0x000000ffff147224 */ /* 0x000fe200078e0008 */
[----:B------:R-:W-:Y:S01]  /*0b90*/  MOV R2, R9 ;  /* 0x0000000900027202 */ /* 0x000fe20000000f00 */
[----:B------:R-:W-:Y:S01]  /*0ba0*/  @!P1 DMUL R8, R8, 1.80143985094819840000e+16 ;  /* 0x4350000008089828 */ /* 0x000fe20000000000 */
[----:B------:R-:W-:Y:S01]  /*0bb0*/  BSSY B0, `(.L_x_13100) ;  /* 0x000004d000007945 */ /* 0x000fe20003800000 */
[----:B------:R-:W-:-:S08]  /*0bc0*/  ISETP.GT.AND P0, PT, R11, 0xfffff, PT ;  /* 0x000fffff0b00780c */ /* 0x000fd00003f04270 */
[----:B------:R-:W-:Y:S02]  /*0bd0*/  @!P1 IMAD.MOV.U32 R2, RZ, RZ, R9 ;  /* 0x000000ffff029224 */ /* 0x000fe400078e0009 */
[----:B------:R-:W-:Y:S02]  /*0be0*/  @!P1 IMAD.MOV.U32 R20, RZ, RZ, R8 ;  /* 0x000000ffff149224 */ /* 0x000fe400078e0008 */
        /* <DEDUP_REMOVED lines=15> */
[----:B------:R-:W-:Y:S02]  /*0ce0*/  LEA.HI R2, R2, R3, RZ, 0xc ;  /* 0x0000000302027211 */ /* 0x000fe400078f60ff */
[----:B------:R-:W-:Y:S01]  /*0cf0*/  LOP3.LUT R21, R8, 0x3ff00000, RZ, 0xfc, !PT ;  /* 0x3ff0000008157812 */ /* 0x000fe200078efcff */
[----:B------:R-:W-:Y:S01]  /*0d00*/  IMAD.MOV.U32 R8, RZ, RZ, RZ ;  /* 0x000000ffff087224 */ /* 0x000fe200078e00ff */
[----:B------:R-:W-:Y:S02]  /*0d10*/  MOV R3, 0x43300000 ;  /* 0x4330000000037802 */ /* 0x000fe40000000f00 */
[----:B------:R-:W-:-:S13]  /*0d20*/  ISETP.GE.AND P1, PT, R21, 0x3ff6a09f, PT ;  /* 0x3ff6a09f1500780c */ /* 0x000fda0003f26270 */
[----:B------:R-:W-:Y:S02]  /*0d30*/  @P1 VIADD R9, R21, 0xfff00000 ;  /* 0xfff0000015091836 */ /* 0x000fe40000000000 */
[----:B------:R-:W-:-:S03]  /*0d40*/  @P1 VIADD R2, R2, 0x1 ;  /* 0x0000000102021836 */ /* 0x000fc60000000000 */
[----:B------:R-:W-:Y:S02]  /*0d50*/  @P1 MOV R21, R9 ;  /* 0x0000000900151202 */ /* 0x000fe40000000f00 */
[----:B------:R-:W-:-:S04]  /*0d60*/  LOP3.LUT R2, R2, 0x80000000, RZ, 0x3c, !PT ;  /* 0x8000000002027812 */ /* 0x000fc800078e3cff */
        /* <DEDUP_REMOVED lines=49> */
.L_x_13101:
[----:B------:R-:W-:Y:S05]  /*1080*/  BSYNC B0 ;  /* 0x0000000000007941 */ /* 0x000fea0003800000 */
.L_x_13100:
[----:B------:R-:W-:Y:S01]  /*1090*/  IMAD.MOV.U32 R20, RZ, RZ, R10 ;  /* 0x000000ffff147224 */ /* 0x000fe200078e000a */
[----:B------:R-:W-:Y:S01]  /*10a0*/  BSSY B0, `(.L_x_13102) ;  /* 0x000004f000007945 */ /* 0x000fe20003800000 */
[----:B------:R-:W-:Y:S01]  /*10b0*/  IMAD.MOV.U32 R2, RZ, RZ, R11 ;  /* 0x000000ffff027224 */ /* 0x000fe200078e000b */
[----:B------:R-:W-:Y:S01]  /*10c0*/  @!P0 DMUL R10, R10, 1.80143985094819840000e+16 ;  /* 0x435000000a0a8828 */ /* 0x000fe20000000000 */
[----:B------:R-:W-:-:S09]  /*10d0*/  ISETP.GT.AND P1, PT, R5, 0xfffff, PT ;  /* 0x000fffff0500780c */ /* 0x000fd20003f24270 */
        /* <DEDUP_REMOVED lines=11> */
[----:B------:R-:W-:Y:S02]  /*1190*/  @P2 FSEL R11, R23, -QNAN , P3 ;  /* 0xfff00000170b2808 */ /* 0x000fe40001800000 */
[----:B------:R-:W-:Y:S01]  /*11a0*/  @P2 MOV R10, R21 ;  /* 0x00000015000a2202 */ /* 0x000fe20000000f00 */
        /* <DEDUP_REMOVED lines=62> */
.L_x_13103:
[----:B------:R-:W-:Y:S05]  /*1590*/  BSYNC B0 ;  /* 0x0000000000007941 */ /* 0x000fea0003800000 */
.L_x_13102:
        /* <DEDUP_REMOVED lines=24> */
[----:B------:R-:W-:Y:S02]  /*1720*/  LOP3.LUT R21, R4, 0x3ff00000, RZ, 0xfc, !PT ;  /* 0x3ff0000004157812 */ /* 0x000fe400078efcff */
[----:B------:R-:W-:Y:S02]  /*1730*/  MOV R4, RZ ;  /* 0x000000ff00047202 */ /* 0x000fe40000000f00 */
        /* <DEDUP_REMOVED lines=54> */
.L_x_13105:
[----:B------:R-:W-:Y:S05]  /*1aa0*/  BSYNC B0 ;  /* 0x0000000000007941 */ /* 0x000fea0003800000 */
.L_x_13104:
[----:B------:R-:W-:Y:S01]  /*1ab0*/  MOV R20, R6 ;  /* 0x0000000600147202 */ /* 0x000fe20000000f00 */
[----:B------:R-:W-:Y:S01]  /*1ac0*/  IMAD.MOV.U32 R3, RZ, RZ, R7 ;  /* 0x000000ffff037224 */ /* 0x000fe200078e0007 */
[----:B------:R-:W-:Y:S01]  /*1ad0*/  @!P0 DMUL R6, R6, 1.80143985094819840000e+16 ;  /* 0x4350000006068828 */ /* 0x000fe20000000000 */
[----:B------:R-:W-:Y:S01]  /*1ae0*/  BSSY B0, `(.L_x_13106) ;  /* 0x000004f000007945 */ /* 0x000fe20003800000 */
[----:B------:R-:W-:-:S08]  /*1af0*/  ISETP.GT.AND P1, PT, R17, 0xfffff, PT ;  /* 0x000fffff1100780c */ /* 0x000fd00003f24270 */
        /* <DEDUP_REMOVED lines=10> */
[----:B------:R-:W-:Y:S01]  /*1ba0*/  @P2 FSEL R21, R22, RZ, P3 ;  /* 0x000000ff16152208 */ /* 0x000fe20001800000 */
[----:B------:R-:W-:Y:S01]  /*1bb0*/  IMAD.MOV.U32 R22, RZ, RZ, R16 ;  /* 0x000000ffff167224 */ /* 0x000fe200078e0010 */
[----:B------:R-:W-:Y:S02]  /*1bc0*/  @P2 FSEL R7, R23, -QNAN , P3 ;  /* 0xfff0000017072808 */ /* 0x000fe40001800000 */
[----:B------:R-:W-:Y:S01]  /*1bd0*/  @P2 MOV R6, R21 ;  /* 0x0000001500062202 */ /* 0x000fe20000000f00 */
        /* <DEDUP_REMOVED lines=45> */
[----:B------:R-:W-:Y:S01]  /*1eb0*/  UMOV UR7, 0x3fb55555 ;  /* 0x3fb5555500077882 */ /* 0x000fe20000000000 */
[----:B------:R-:W-:-:S04]  /*1ec0*/  MOV R7, 0x43300000 ;  /* 0x4330000000077802 */ /* 0x000fc80000000f00 */
        /* <DEDUP_REMOVED lines=16> */
.L_x_13107:
[----:B------:R-:W-:Y:S05]  /*1fd0*/  BSYNC B0 ;  /* 0x0000000000007941 */ /* 0x000fea0003800000 */
.L_x_13106:
[----:B------:R-:W-:Y:S01]  /*1fe0*/  IMAD.MOV.U32 R3, RZ, RZ, R17 ;  /* 0x000000ffff037224 */ /* 0x000fe200078e0011 */
[----:B------:R-:W-:Y:S01]  /*1ff0*/  @!P1 DMUL R16, R16, 1.80143985094819840000e+16 ;  /* 0x4350000010109828 */ /* 0x000fe20000000000 */
[----:B------:R-:W-:Y:S01]  /*2000*/  BSSY B0, `(.L_x_13108) ;  /* 0x000004f000007945 */ /* 0x000fe20003800000 */
[----:B------:R-:W-:-:S08]  /*2010*/  ISETP.GT.AND P0, PT, R19, 0xfffff, PT ;  /* 0x000fffff1300780c */ /* 0x000fd00003f04270 */
[----:B------:R-:W-:Y:S02]  /*2020*/  @!P1 IMAD.MOV.U32 R3, RZ, RZ, R17 ;  /* 0x000000ffff039224 */ /* 0x000fe400078e0011 */
[----:B------:R-:W-:Y:S02]  /*2030*/  @!P1 IMAD.MOV.U32 R22, RZ, RZ, R16 ;  /* 0x000000ffff169224 */ /* 0x000fe400078e0010 */
[----:B------:R-:W-:-:S05]  /*2040*/  VIADD R2, R3, 0xffffffff ;  /* 0xffffffff03027836 */ /* 0x000fca0000000000 */
[----:B------:R-:W-:Y:S02]  /*2050*/  ISETP.GE.U32.AND P2, PT, R2, 0x7fefffff, PT ;  /* 0x7fefffff0200780c */ /* 0x000fe40003f46070 */
[----:B------:R-:W-:-:S11]  /*2060*/  MOV R2, R18 ;  /* 0x0000001200027202 */ /* 0x000fd60000000f00 */
[----:B------:R-:W-:Y:S01]  /*2070*/  @P2 MOV R20, 0x0 ;  /* 0x0000000000142802 */ /* 0x000fe20000000f00 */
[----:B------:R-:W-:Y:S01]  /*2080*/  @P2 IMAD.MOV.U32 R21, RZ, RZ, 0x7ff00000 ;  /* 0x7ff00000ff152424 */ /* 0x000fe200078e00ff */
[----:B------:R-:W-:-:S05]  /*2090*/  @P2 FSETP.NEU.FTZ.AND P3, PT, R17, RZ, PT ;  /* 0x000000ff1100220b */ /* 0x000fca0003f7d000 */
[----:B------:R-:W-:-:S10]  /*20a0*/  @P2 DFMA R20, R16, R20, +INF ;  /* 0x7ff000001014242b */ /* 0x000fd40000000014 */
[----:B------:R-:W-:Y:S01]  /*20b0*/  @P2 FSEL R23, R20, RZ, P3 ;  /* 0x000000ff14172208 */ /* 0x000fe20001800000 */
[----:B------:R-:W-:Y:S01]  /*20c0*/  IMAD.MOV.U32 R20, RZ, RZ, -0x3ff ;  /* 0xfffffc01ff147424 */ /* 0x000fe200078e00ff */
[----:B------:R-:W-:Y:S01]  /*20d0*/  @P2 FSEL R17, R21, -QNAN , P3 ;  /* 0xfff0000015112808 */ /* 0x000fe20001800000 */
[----:B------:R-:W-:Y:S02]  /*20e0*/  @!P1 IMAD.MOV.U32 R20, RZ, RZ, -0x435 ;  /* 0xfffffbcbff149424 */ /* 0x000fe400078e00ff */
[----:B------:R-:W-:Y:S01]  /*20f0*/  @P2 IMAD.MOV.U32 R16, RZ, RZ, R23 ;  /* 0x000000ffff102224 */ /* 0x000fe200078e0017 */
        /* <DEDUP_REMOVED lines=63> */
.L_x_13109:
[----:B------:R-:W-:Y:S05]  /*24f0*/  BSYNC B0 ;  /* 0x0000000000007941 */ /* 0x000fea0003800000 */
.L_x_13108:
[----:B------:R-:W-:Y:S01]  /*2500*/  IMAD.MOV.U32 R3, RZ, RZ, R19 ;  /* 0x000000ffff037224 */ /* 0x000fe200078e0013 */
[----:B------:R-:W-:Y:S01]  /*2510*/  @!P0 DMUL R18, R18, 1.80143985094819840000e+16 ;  /* 0x4350000012128828 */ /* 0x000fe20000000000 */
[----:B------:R-:W-:Y:S09]  /*2520*/  BSSY B0, `(.L_x_13110) ;  /* 0x000004d000007945 */ /* 0x000ff20003800000 */
        /* <DEDUP_REMOVED lines=9> */
[----:B------:R-:W-:Y:S01]  /*25c0*/  MOV R20, 0xfffffc01 ;  /* 0xfffffc0100147802 */ /* 0x000fe20000000f00 */
[----:B------:R-:W-:Y:S01]  /*25d0*/  @!P0 IMAD.MOV.U32 R20, RZ, RZ, -0x435 ;  /* 0xfffffbcbff148424 */ /* 0x000fe200078e00ff */
[----:B------:R-:W-:Y:S01]  /*25e0*/  @P1 FSEL R19, R21, -QNAN , P2 ;  /* 0xfff0000015131808 */ /* 0x000fe20001000000 */
[----:B------:R-:W-:Y:S01]  /*25f0*/  @P1 IMAD.MOV.U32 R18, RZ, RZ, R22 ;  /* 0x000000ffff121224 */ /* 0x000fe200078e0016 */
        /* <DEDUP_REMOVED lines=63> */
.L_x_13111:
[----:B------:R-:W-:Y:S05]  /*29f0*/  BSYNC B0 ;  /* 0x0000000000007941 */ /* 0x000fea0003800000 */
.L_x_13110:
[----:B------:R-:W-:Y:S02]  /*2a00*/  ULDC.64 UR6, c[0x0][0x218] ;  /* 0x0000860000067ab9 */ /* 0x000fe40000000a00 */
[----:B------:R-:W-:-:S06]  /*2a10*/  UIMAD.WIDE.U32 UR6, UR4, 0x8, UR6 ;  /* 0x00000008040678a5 */ /* 0x000fcc000f8e0006 */
[----:B------:R-:W-:Y:S01]  /*2a20*/  MOV R2, UR6 ;  /* 0x0000000600027c02 */ /* 0x000fe20008000f00 */
[----:B------:R-:W-:-:S04]  /*2a30*/  IMAD.U32 R3, RZ, RZ, UR7 ;  /* 0x00000007ff037e24 */ /* 0x000fc8000f8e00ff */
[----:B------:R-:W-:-:S05]  /*2a40*/  IMAD.WIDE R2, R0, 0x10, R2 ;  /* 0x0000001000027825 */ /* 0x000fca00078e0202 */
[----:B------:R-:W-:Y:S04]  /*2a50*/  STG.E.128 desc[UR8][R2.64], R12 ;  /* 0x0000000c02007986 */ /* 0x000fe8000c101d08 */
[----:B------:R-:W-:Y:S04]  /*2a60*/  STG.E.128 desc[UR8][R2.64+0x800], R8 ;  /* 0x0008000802007986 */ /* 0x000fe8000c101d08 */
[----:B------:R-:W-:Y:S04]  /*2a70*/  STG.E.128 desc[UR8][R2.64+0x1000], R4 ;  /* 0x0010000402007986 */ /* 0x000fe8000c101d08 */
[----:B------:R-:W-:Y:S01]  /*2a80*/  STG.E.128 desc[UR8][R2.64+0x1800], R16 ;  /* 0x0018001002007986 */ /* 0x000fe2000c101d08 */
[----:B------:R-:W-:Y:S05]  /*2a90*/  EXIT ;  /* 0x000000000000794d */ /* 0x000fea0003800000 */
.L_x_13095:
[----:B------:R-:W0:Y:S01]  /*2aa0*/  S2R R0, SR_TID.X ;  /* 0x0000000000007919 */ /* 0x000e220000002100 */
[----:B------:R-:W-:Y:S02]  /*2ab0*/  CS2R R8, SRZ ;  /* 0x0000000000087805 */ /* 0x000fe4000001ff00 */
[----:B0-----:R-:W-:Y:S01]  /*2ac0*/  ISETP.GE.AND P0, PT, R0, UR5, PT ;  /* 0x0000000500007c0c */ /* 0x001fe2000bf06270 */
[----:B------:R-:W-:-:S12]  /*2ad0*/  IMAD.MOV.U32 R2, RZ, RZ, R0 ;  /* 0x000000ffff027224 */ /* 0x000fd800078e0000 */
[C---:B------:R-:W-:Y:S01]  /*2ae0*/  @!P0 VIADD R3, R2.reuse, UR4 ;  /* 0x0000000402038c36 */ /* 0x040fe20008000000 */
[----:B------:R-:W-:Y:S01]  /*2af0*/  @!P0 IADD3 R2, R2, 0x80, RZ ;  /* 0x0000008002028810 */ /* 0x000fe20007ffe0ff */
[----:B------:R-:W0:Y:S03]  /*2b00*/  @!P0 LDC.64 R4, c[0x0][0x220] ;  /* 0x00008800ff048b82 */ /* 0x000e260000000a00 */
[----:B------:R-:W-:-:S13]  /*2b10*/  ISETP.GE.AND P1, PT, R2, UR5, PT ;  /* 0x0000000502007c0c */ /* 0x000fda000bf26270 */
[----:B------:R-:W1:Y:S01]  /*2b20*/  @!P1 LDC.64 R6, c[0x0][0x220] ;  /* 0x00008800ff069b82 */ /* 0x000e620000000a00 */
[C---:B------:R-:W-:Y:S02]  /*2b30*/  @!P1 VIADD R15, R2.reuse, UR4 ;  /* 0x00000004020f9c36 */ /* 0x040fe40008000000 */
[----:B------:R-:W-:Y:S02]  /*2b40*/  @!P1 VIADD R2, R2, 0x80 ;  /* 0x0000008002029836 */ /* 0x000fe40000000000 */
[----:B0-----:R-:W-:-:S03]  /*2b50*/  @!P0 IMAD.WIDE.U32 R4, R3, 0x8, R4 ;  /* 0x0000000803048825 */ /* 0x001fc600078e0004 */
[----:B------:R-:W-:Y:S01]  /*2b60*/  ISETP.GE.AND P2, PT, R2, UR5, PT ;  /* 0x0000000502007c0c */ /* 0x000fe2000bf46270 */
[----:B-1----:R-:W-:Y:S01]  /*2b70*/  @!P1 IMAD.WIDE.U32 R14, R15, 0x8, R6 ;  /* 0x000000080f0e9825 */ /* 0x002fe200078e0006 */
[----:B------:R-:W-:-:S04]  /*2b80*/  CS2R R6, SRZ ;  /* 0x0000000000067805 */ /* 0x000fc8000001ff00 */
[----:B------:R0:W5:Y:S04]  /*2b90*/  @!P1 LDG.E.64 R8, desc[UR8][R14.64] ;  /* 0x000000080e089981 */ /* 0x000168000c1e1b00 */
[----:B------:R0:W5:Y:S01]  /*2ba0*/  @!P0 LDG.E.64 R6, desc[UR8][R4.64] ;  /* 0x0000000804068981 */ /* 0x000162000c1e1b00 */
[----:B------:R-:W-:Y:S01]  /*2bb0*/  BSSY B0, `(.L_x_13112) ;  /* 0x000000e000007945 */ /* 0x000fe20003800000 */
[----:B------:R-:W-:Y:S02]  /*2bc0*/  CS2R R12, SRZ ;  /* 0x00000000000c7805 */ /* 0x000fe4000001ff00 */
[----:B------:R-:W-:Y:S01]  /*2bd0*/  CS2R R10, SRZ ;  /* 0x00000000000a7805 */ /* 0x000fe2000001ff00 */
[----:B------:R-:W-:Y:S06]  /*2be0*/  @P2 BRA `(.L_x_13113) ;  /* 0x0000000000282947 */ /* 0x000fec0003800000 */
[----:B0-----:R-:W0:Y:S01]  /*2bf0*/  LDC.64 R4, c[0x0][0x220] ;  /* 0x00008800ff047b82 */ /* 0x001e220000000a00 */
[C---:B------:R-:W-:Y:S01]  /*2c00*/  VIADD R11, R2.reuse, UR4 ;  /* 0x00000004020b7c36 */ /* 0x040fe20008000000 */
[----:B------:R-:W-:-:S04]  /*2c10*/  IADD3 R2, R2, 0x80, RZ ;  /* 0x0000008002027810 */ /* 0x000fc80007ffe0ff */
[----:B------:R-:W-:-:S13]  /*2c20*/  ISETP.GE.AND P1, PT, R2, UR5, PT ;  /* 0x0000000502007c0c */ /* 0x000fda000bf26270 */
[----:B------:R-:W-:Y:S02]  /*2c30*/  @!P1 VIADD R3, R2, UR4 ;  /* 0x0000000402039c36 */ /* 0x000fe40008000000 */
[----:B0-----:R-:W-:-:S04]  /*2c40*/  IMAD.WIDE.U32 R10, R11, 0x8, R4 ;  /* 0x000000080b0a7825 */ /* 0x001fc800078e0004 */
[----:B------:R-:W-:Y:S02]  /*2c50*/  @!P1 IMAD.WIDE.U32 R4, R3, 0x8, R4 ;  /* 0x0000000803049825 */ /* 0x000fe400078e0004 */
[----:B------:R-:W5:Y:S04]  /*2c60*/  LDG.E.64 R10, desc[UR8][R10.64] ;  /* 0x000000080a0a7981 */ /* 0x000f68000c1e1b00 */
[----:B------:R1:W5:Y:S01]  /*2c70*/  @!P1 LDG.E.64 R12, desc[UR8][R4.64] ;  /* 0x00000008040c9981 */ /* 0x000362000c1e1b00 */
[----:B------:R-:W-:-:S07]  /*2c80*/  @!P1 VIADD R2, R2, 0x80 ;  /* 0x0000008002029836 */ /* 0x000fce0000000000 */
.L_x_13113:
[----:B------:R-:W-:Y:S05]  /*2c90*/  BSYNC B0 ;  /* 0x0000000000007941 */ /* 0x000fea0003800000 */
.L_x_13112:
[----:B------:R-:W-:Y:S01]  /*2ca0*/  ISETP.GE.AND P1, PT, R2, UR5, PT ;  /* 0x0000000502007c0c */ /* 0x000fe2000bf26270 */
[----:B------:R-:W-:Y:S01]  /*2cb0*/  BSSY B0, `(.L_x_13114) ;  /* 0x000000e000007945 */ /* 0x000fe20003800000 */
[----:B------:R-:W-:Y:S02]  /*2cc0*/  CS2R R16, SRZ ;  /* 0x0000000000107805 */ /* 0x000fe4000001ff00 */
[----:B0-----:R-:W-:-:S09]  /*2cd0*/  CS2R R14, SRZ ;  /* 0x00000000000e7805 */ /* 0x001fd2000001ff00 */
[----:B------:R-:W-:Y:S05]  /*2ce0*/  @P1 BRA `(.L_x_13115) ;  /* 0x0000000000281947 */ /* 0x000fea0003800000 */
[----:B-1----:R-:W0:Y:S01]  /*2cf0*/  LDC.64 R4, c[0x0][0x220] ;  /* 0x00008800ff047b82 */ /* 0x002e220000000a00 */
        /* <DEDUP_REMOVED lines=9> */
.L_x_13115:
[----:B------:R-:W-:Y:S05]  /*2d90*/  BSYNC B0 ;  /* 0x0000000000007941 */ /* 0x000fea0003800000 */
.L_x_13114:
[----:B------:R-:W-:Y:S02]  /*2da0*/  ISETP.GE.AND P1, PT, R2, UR5, PT ;  /* 0x0000000502007c0c */ /* 0x000fe4000bf26270 */
[----:B------:R-:W-:-:S11]  /*2db0*/  CS2R R20, SRZ ;  /* 0x0000000000147805 */ /* 0x000fd6000001ff00 */
[----:B01----:R-:W0:Y:S01]  /*2dc0*/  @!P1 LDC.64 R4, c[0x0][0x220] ;  /* 0x00008800ff049b82 */ /* 0x003e220000000a00 */
[C---:B------:R-:W-:Y:S01]  /*2dd0*/  @!P1 VIADD R3, R2.reuse, UR4 ;  /* 0x0000000402039c36 */ /* 0x040fe20008000000 */
[----:B------:R-:W-:-:S03]  /*2de0*/  @!P1 IADD3 R2, R2, 0x80, RZ ;  /* 0x0000008002029810 */ /* 0x000fc60007ffe0ff */
[----:B0-----:R-:W-:-:S05]  /*2df0*/  @!P1 IMAD.WIDE.U32 R4, R3, 0x8, R4 ;  /* 0x0000000803049825 */ /* 0x001fca00078e0004 */
[----:B------:R0:W5:Y:S01]  /*2e00*/  @!P1 LDG.E.64 R20, desc[UR8][R4.64] ;  /* 0x0000000804149981 */ /* 0x000162000c1e1b00 */
[----:B------:R-:W-:-:S13]  /*2e10*/  ISETP.GE.AND P1, PT, R2, UR5, PT ;  /* 0x0000000502007c0c */ /* 0x000fda000bf26270 */
[----:B------:R-:W-:Y:S02]  /*2e20*/  @!P1 VIADD R19, R2, UR4 ;  /* 0x0000000402139c36 */ /* 0x000fe40008000000 */
[----:B------:R-:W1:Y:S02]  /*2e30*/  @!P1 LDC.64 R2, c[0x0][0x220] ;  /* 0x00008800ff029b82 */ /* 0x000e640000000a00 */
[----:B-1----:R-:W-:Y:S01]  /*2e40*/  @!P1 IMAD.WIDE.U32 R2, R19, 0x8, R2 ;  /* 0x0000000813029825 */ /* 0x002fe200078e0002 */
[----:B------:R-:W-:-:S06]  /*2e50*/  CS2R R18, SRZ ;  /* 0x0000000000127805 */ /* 0x000fcc000001ff00 */
[----:B------:R0:W5:Y:S01]  /*2e60*/  @!P1 LDG.E.64 R18, desc[UR8][R2.64] ;  /* 0x0000000802129981 */ /* 0x000162000c1e1b00 */
[----:B------:R-:W-:Y:S04]  /*2e70*/  BSSY B0, `(.L_x_13116) ;  /* 0x0000051000007945 */ /* 0x000fe80003800000 */
[----:B------:R-:W-:Y:S05]  /*2e80*/  @P0 BRA `(.L_x_13117) ;  /* 0x00000004003c0947 */ /* 0x000fea0003800000 */
[----:B-----5:R-:W-:Y:S01]  /*2e90*/  ISETP.GT.AND P1, PT, R7, 0xfffff, PT ;  /* 0x000fffff0700780c */ /* 0x020fe20003f24270 */
[----:B0-----:R-:W-:Y:S02]  /*2ea0*/  IMAD.MOV.U32 R3, RZ, RZ, R7 ;  /* 0x000000ffff037224 */ /* 0x001fe400078e0007 */
        /* <DEDUP_REMOVED lines=24> */
[----:B------:R-:W-:Y:S01]  /*3030*/  @P1 IADD3 R5, R7, -0x100000, RZ ;  /* 0xfff0000007051810 */ /* 0x000fe20007ffe0ff */
[----:B------:R-:W-:-:S04]  /*3040*/  @P1 VIADD R2, R2, 0x1 ;  /* 0x0000000102021836 */ /* 0x000fc80000000000 */
[----:B------:R-:W-:Y:S01]  /*3050*/  @P1 IMAD.MOV.U32 R7, RZ, RZ, R5 ;  /* 0x000000ffff071224 */ /* 0x000fe200078e0005 */
[----:B------:R-:W-:-:S05]  /*3060*/  LOP3.LUT R2, R2, 0x80000000, RZ, 0x3c, !PT ;  /* 0x8000000002027812 */ /* 0x000fca00078e3cff */
        /* <DEDUP_REMOVED lines=49> */
.L_x_13117:
[----:B------:R-:W-:Y:S05]  /*3380*/  BSYNC B0 ;  /* 0x0000000000007941 */ /* 0x000fea0003800000 */
.L_x_13116:
[----:B0-----:R-:W-:Y:S01]  /*3390*/  VIADD R2, R0, 0x80 ;  /* 0x0000008000027836 */ /* 0x001fe20000000000 */
[----:B------:R-:W-:Y:S04]  /*33a0*/  BSSY B0, `(.L_x_13118) ;  /* 0x0000052000007945 */ /* 0x000fe80003800000 */
[----:B------:R-:W-:-:S13]  /*33b0*/  ISETP.GE.AND P1, PT, R2, UR5, PT ;  /* 0x0000000502007c0c */ /* 0x000fda000bf26270 */
[----:B------:R-:W-:Y:S05]  /*33c0*/  @P1 BRA `(.L_x_13119) ;  /* 0x00000004003c1947 */ /* 0x000fea0003800000 */
[----:B-----5:R-:W-:Y:S01]  /*33d0*/  ISETP.GT.AND P1, PT, R9, 0xfffff, PT ;  /* 0x000fffff0900780c */ /* 0x020fe20003f24270 */
[----:B------:R-:W-:Y:S01]  /*33e0*/  IMAD.MOV.U32 R22, RZ, RZ, R8 ;  /* 0x000000ffff167224 */ /* 0x000fe200078e0008 */
        /* <DEDUP_REMOVED lines=22> */
[----:B------:R-:W-:Y:S02]  /*3550*/  ISETP.GE.AND P1, PT, R7, 0x3ff6a09f, PT ;  /* 0x3ff6a09f0700780c */ /* 0x000fe40003f26270 */
[----:B------:R-:W-:-:S11]  /*3560*/  MOV R27, 0x43300000 ;  /* 0x43300000001b7802 */ /* 0x000fd60000000f00 */
        /* <DEDUP_REMOVED lines=53> */
.L_x_13119:
[----:B------:R-:W-:Y:S05]  /*38c0*/  BSYNC B0 ;  /* 0x0000000000007941 */ /* 0x000fea0003800000 */
.L_x_13118:
[----:B------:R-:W-:Y:S01]  /*38d0*/  VIADD R3, R0, 0x100 ;  /* 0x0000010000037836 */ /* 0x000fe20000000000 */
[----:B------:R-:W-:Y:S04]  /*38e0*/  BSSY B0, `(.L_x_13120) ;  /* 0x0000052000007945 */ /* 0x000fe80003800000 */
[----:B------:R-:W-:-:S13]  /*38f0*/  ISETP.GE.AND P1, PT, R3, UR5, PT ;  /* 0x0000000503007c0c */ /* 0x000fda000bf26270 */
[----:B------:R-:W-:Y:S05]  /*3900*/  @P1 BRA `(.L_x_13121) ;  /* 0x00000004003c1947 */ /* 0x000fea0003800000 */
[----:B-----5:R-:W-:Y:S01]  /*3910*/  ISETP.GT.AND P1, PT, R11, 0xfffff, PT ;  /* 0x000fffff0b00780c */ /* 0x020fe20003f24270 */
[----:B------:R-:W-:Y:S01]  /*3920*/  IMAD.MOV.U32 R3, RZ, RZ, R11 ;  /* 0x000000ffff037224 */ /* 0x000fe200078e000b */
[----:B------:R-:W-:Y:S01]  /*3930*/  MOV R26, 0xfffffc01 ;  /* 0xfffffc01001a7802 */ /* 0x000fe20000000f00 */
[----:B------:R-:W-:-:S10]  /*3940*/  IMAD.MOV.U32 R22, RZ, RZ, R10 ;  /* 0x000000ffff167224 */ /* 0x000fd400078e000a */
        /* <DEDUP_REMOVED lines=75> */
.L_x_13121:
[----:B------:R-:W-:Y:S05]  /*3e00*/  BSYNC B0 ;  /* 0x0000000000007941 */ /* 0x000fea0003800000 */
.L_x_13120:
[----:B------:R-:W-:Y:S01]  /*3e10*/  VIADD R3, R0, 0x180 ;  /* 0x0000018000037836 */ /* 0x000fe20000000000 */
        /* <DEDUP_REMOVED lines=82> */
.L_x_13123:
[----:B------:R-:W-:Y:S05]  /*4340*/  BSYNC B0 ;  /* 0x0000000000007941 */ /* 0x000fea0003800000 */
.L_x_13122:
        /* <DEDUP_REMOVED lines=83> */
.L_x_13125:
[----:B------:R-:W-:Y:S05]  /*4880*/  BSYNC B0 ;  /* 0x0000000000007941 */ /* 0x000fea0003800000 */
.L_x_13124:
        /* <DEDUP_REMOVED lines=83> */
.L_x_13127:
[----:B------:R-:W-:Y:S05]  /*4dc0*/  BSYNC B0 ;  /* 0x0000000000007941 */ /* 0x000fea0003800000 */
.L_x_13126:
        /* <DEDUP_REMOVED lines=83> */
.L_x_13129:
[----:B------:R-:W-:Y:S05]  /*5300*/  BSYNC B0 ;  /* 0x0000000000007941 */ /* 0x000fea0003800000 */
.L_x_13128:
[----:B------:R-:W-:Y:S01]  /*5310*/  VIADD R3, R0, 0x380 ;  /* 0x0000038000037836 */ /* 0x000fe20000000000 */
[----:B------:R-:W-:Y:S04]  /*5320*/  BSSY B0, `(.L_x_13130) ;  /* 0x0000051000007945 */ /* 0x000fe80003800000 */
[----:B------:R-:W-:-:S13]  /*5330*/  ISETP.GE.AND P1, PT, R3, UR5, PT ;  /* 0x0000000503007c0c */ /* 0x000fda000bf26270 */
[----:B------:R-:W-:Y:S05]  /*5340*/  @P1 BRA `(.L_x_13131) ;  /* 0x0000000400381947 */ /* 0x000fea0003800000 */
[----:B-----5:R-:W-:Y:S01]  /*5350*/  ISETP.GT.AND P1, PT, R19, 0xfffff, PT ;  /* 0x000fffff1300780c */ /* 0x020fe20003f24270 */
[----:B------:R-:W-:Y:S01]  /*5360*/  IMAD.MOV.U32 R22, RZ, RZ, R18 ;  /* 0x000000ffff167224 */ /* 0x000fe200078e0012 */
[----:B------:R-:W-:-:S11]  /*5370*/  MOV R26, R19 ;  /* 0x00000013001a7202 */ /* 0x000fd60000000f00 */
        /* <DEDUP_REMOVED lines=18> */
[----:B------:R-:W-:Y:S01]  /*54a0*/  LOP3.LUT R23, R18, 0x3ff00000, RZ, 0xfc, !PT ;  /* 0x3ff0000012177812 */ /* 0x000fe200078efcff */
[----:B------:R-:W-:Y:S01]  /*54b0*/  IMAD.MOV.U32 R27, RZ, RZ, 0x43300000 ;  /* 0x43300000ff1b7424 */ /* 0x000fe200078e00ff */
[----:B------:R-:W-:Y:S02]  /*54c0*/  LEA.HI R26, R26, R3, RZ, 0xc ;  /* 0x000000031a1a7211 */ /* 0x000fe400078f60ff */
        /* <DEDUP_REMOVED lines=54> */
.L_x_13131:
[----:B------:R-:W-:Y:S05]  /*5830*/  BSYNC B0 ;  /* 0x0000000000007941 */ /* 0x000fea0003800000 */
.L_x_13130:
[----:B-----5:R-:W0:Y:S01]  /*5840*/  @!P0 LDC.64 R18, c[0x0][0x218] ;  /* 0x00008600ff128b82 */ /* 0x020e220000000a00 */
[----:B------:R-:W-:Y:S01]  /*5850*/  @!P0 IADD3 R3, R0, UR4, RZ ;  /* 0x0000000400038c10 */ /* 0x000fe2000fffe0ff */
[----:B------:R-:W-:Y:S01]  /*5860*/  @!P0 IMAD.MOV.U32 R0, RZ, RZ, R2 ;  /* 0x000000ffff008224 */ /* 0x000fe200078e0002 */
[----:B------:R-:W-:Y:S04]  /*5870*/  BSSY B0, `(.L_x_13132) ;  /* 0x000002f000007945 */ /* 0x000fe80003800000 */
[----:B------:R-:W-:Y:S01]  /*5880*/  BSSY B1, `(.L_x_13133) ;  /* 0x0000027000017945 */ /* 0x000fe20003800000 */
[----:B0-----:R-:W-:-:S05]  /*5890*/  @!P0 IMAD.WIDE.U32 R18, R3, 0x8, R18 ;  /* 0x0000000803128825 */ /* 0x001fca00078e0012 */
[----:B------:R0:W-:Y:S01]  /*58a0*/  @!P0 STG.E.64 desc[UR8][R18.64], R4 ;  /* 0x0000000412008986 */ /* 0x0001e2000c101b08 */
[----:B------:R-:W-:-:S13]  /*58b0*/  ISETP.GE.AND P0, PT, R0, UR5, PT ;  /* 0x0000000500007c0c */ /* 0x000fda000bf06270 */
[----:B0-----:R-:W-:Y:S05]  /*58c0*/  @P0 BRA `(.L_x_13134) ;  /* 0x0000000000300947 */ /* 0x001fea0003800000 */
[----:B------:R-:W0:Y:S01]  /*58d0*/  LDC.64 R2, c[0x0][0x218] ;  /* 0x00008600ff027b82 */ /* 0x000e220000000a00 */
[C---:B------:R-:W-:Y:S02]  /*58e0*/  VIADD R5, R0.reuse, UR4 ;  /* 0x0000000400057c36 */ /* 0x040fe40008000000 */
[----:B------:R-:W-:-:S05]  /*58f0*/  VIADD R0, R0, 0x80 ;  /* 0x0000008000007836 */ /* 0x000fca0000000000 */
[----:B------:R-:W-:Y:S01]  /*5900*/  ISETP.GE.AND P0, PT, R0, UR5, PT ;  /* 0x0000000500007c0c */ /* 0x000fe2000bf06270 */
[----:B0-----:R-:W-:-:S05]  /*5910*/  IMAD.WIDE.U32 R2, R5, 0x8, R2 ;  /* 0x0000000805027825 */ /* 0x001fca00078e0002 */
[----:B------:R0:W-:Y:S07]  /*5920*/  STG.E.64 desc[UR8][R2.64], R6 ;  /* 0x0000000602007986 */ /* 0x0001ee000c101b08 */
[----:B------:R-:W-:Y:S05]  /*5930*/  @P0 BRA `(.L_x_13135) ;  /* 0x0000000000300947 */ /* 0x000fea0003800000 */
[----:B0-----:R-:W0:Y:S01]  /*5940*/  LDC.64 R2, c[0x0][0x218] ;  /* 0x00008600ff027b82 */ /* 0x001e220000000a00 */
[C---:B------:R-:W-:Y:S01]  /*5950*/  IADD3 R5, R0.reuse, UR4, RZ ;  /* 0x0000000400057c10 */ /* 0x040fe2000fffe0ff */
[----:B------:R-:W-:-:S04]  /*5960*/  VIADD R0, R0, 0x80 ;  /* 0x0000008000007836 */ /* 0x000fc80000000000 */
[----:B0-----:R-:W-:-:S05]  /*5970*/  IMAD.WIDE.U32 R2, R5, 0x8, R2 ;  /* 0x0000000805027825 */ /* 0x001fca00078e0002 */
[----:B------:R0:W-:Y:S02]  /*5980*/  STG.E.64 desc[UR8][R2.64], R8 ;  /* 0x0000000802007986 */ /* 0x0001e4000c101b08 */
.L_x_13134:
[----:B------:R-:W-:-:S13]  /*5990*/  ISETP.GE.AND P0, PT, R0, UR5, PT ;  /* 0x0000000500007c0c */ /* 0x000fda000bf06270 */
[----:B------:R-:W-:Y:S05]  /*59a0*/  @P0 BRA `(.L_x_13136) ;  /* 0x0000000000300947 */ /* 0x000fea0003800000 */
[----:B0-----:R-:W0:Y:S01]  /*59b0*/  LDC.64 R2, c[0x0][0x218] ;  /* 0x00008600ff027b82 */ /* 0x001e220000000a00 */
[C---:B------:R-:W-:Y:S02]  /*59c0*/  VIADD R5, R0.reuse, UR4 ;  /* 0x0000000400057c36 */ /* 0x040fe40008000000 */
[----:B------:R-:W-:Y:S02]  /*59d0*/  VIADD R0, R0, 0x80 ;  /* 0x0000008000007836 */ /* 0x000fe40000000000 */
[----:B0-----:R-:W-:-:S05]  /*59e0*/  IMAD.WIDE.U32 R2, R5, 0x8, R2 ;  /* 0x0000000805027825 */ /* 0x001fca00078e0002 */
[----:B------:R1:W-:Y:S02]  /*59f0*/  STG.E.64 desc[UR8][R2.64], R10 ;  /* 0x0000000a02007986 */ /* 0x0003e4000c101b08 */
.L_x_13135:
[----:B------:R-:W-:-:S13]  /*5a00*/  ISETP.GE.AND P0, PT, R0, UR5, PT ;  /* 0x0000000500007c0c */ /* 0x000fda000bf06270 */
[----:B------:R-:W-:Y:S05]  /*5a10*/  @P0 BRA `(.L_x_13137) ;  /* 0x0000000000340947 */ /* 0x000fea0003800000 */
[----:B01----:R-:W0:Y:S01]  /*5a20*/  LDC.64 R2, c[0x0][0x218] ;  /* 0x00008600ff027b82 */ /* 0x003e220000000a00 */
[C---:B------:R-:W-:Y:S01]  /*5a30*/  IADD3 R5, R0.reuse, UR4, RZ ;  /* 0x0000000400057c10 */ /* 0x040fe2000fffe0ff */
[----:B------:R-:W-:-:S04]  /*5a40*/  VIADD R0, R0, 0x80 ;  /* 0x0000008000007836 */ /* 0x000fc80000000000 */
[----:B0-----:R-:W-:-:S05]  /*5a50*/  IMAD.WIDE.U32 R2, R5, 0x8, R2 ;  /* 0x0000000805027825 */ /* 0x001fca00078e0002 */
[----:B------:R1:W-:Y:S02]  /*5a60*/  STG.E.64 desc[UR8][R2.64], R12 ;  /* 0x0000000c02007986 */ /* 0x0003e4000c101b08 */
.L_x_13136:
[----:B------:R-:W-:-:S13]  /*5a70*/  ISETP.GE.AND P0, PT, R0, UR5, PT ;  /* 0x0000000500007c0c */ /* 0x000fda000bf06270 */
[----:B------:R-:W-:Y:S05]  /*5a80*/  @P0 BREAK B1 ;  /* 0x0000000000010942 */ /* 0x000fea0003800000 */
[----:B------:R-:W-:Y:S05]  /*5a90*/  @P0 BRA `(.L_x_13138) ;  /* 0x0000000000300947 */ /* 0x000fea0003800000 */
[----:B01----:R-:W0:Y:S01]  /*5aa0*/  LDC.64 R2, c[0x0][0x218] ;  /* 0x00008600ff027b82 */ /* 0x003e220000000a00 */
[C---:B------:R-:W-:Y:S02]  /*5ab0*/  VIADD R5, R0.reuse, UR4 ;  /* 0x0000000400057c36 */ /* 0x040fe40008000000 */
[----:B------:R-:W-:Y:S02]  /*5ac0*/  VIADD R0, R0, 0x80 ;  /* 0x0000008000007836 */ /* 0x000fe40000000000 */
[----:B0-----:R-:W-:-:S05]  /*5ad0*/  IMAD.WIDE.U32 R2, R5, 0x8, R2 ;  /* 0x0000000805027825 */ /* 0x001fca00078e0002 */
[----:B------:R2:W-:Y:S02]  /*5ae0*/  STG.E.64 desc[UR8][R2.64], R14 ;  /* 0x0000000e02007986 */ /* 0x0005e4000c101b08 */
.L_x_13137:
[----:B------:R-:W-:Y:S05]  /*5af0*/  BSYNC B1 ;  /* 0x0000000000017941 */ /* 0x000fea0003800000 */
.L_x_13133:
[----:B------:R-:W-:-:S13]  /*5b00*/  ISETP.GE.AND P0, PT, R0, UR5, PT ;  /* 0x0000000500007c0c */ /* 0x000fda000bf06270 */
[----:B012---:R-:W0:Y:S01]  /*5b10*/  @!P0 LDC.64 R2, c[0x0][0x218] ;  /* 0x00008600ff028b82 */ /* 0x007e220000000a00 */
[C---:B------:R-:W-:Y:S01]  /*5b20*/  @!P0 IADD3 R5, R0.reuse, UR4, RZ ;  /* 0x0000000400058c10 */ /* 0x040fe2000fffe0ff */
[----:B------:R-:W-:-:S04]  /*5b30*/  @!P0 VIADD R0, R0, 0x80 ;  /* 0x0000008000008836 */ /* 0x000fc80000000000 */
[----:B0-----:R-:W-:-:S05]  /*5b40*/  @!P0 IMAD.WIDE.U32 R2, R5, 0x8, R2 ;  /* 0x0000000805028825 */ /* 0x001fca00078e0002 */
[----:B------:R2:W-:Y:S02]  /*5b50*/  @!P0 STG.E.64 desc[UR8][R2.64], R16 ;  /* 0x0000001002008986 */ /* 0x0005e4000c101b08 */
.L_x_13138:
[----:B------:R-:W-:Y:S05]  /*5b60*/  BSYNC B0 ;  /* 0x0000000000007941 */ /* 0x000fea0003800000 */
.L_x_13132:
[----:B------:R-:W-:Y:S05]  /*5b70*/  WARPSYNC.ALL ;  /* 0x0000000000007948 */ /* 0x000fea0003800000 */
[----:B------:R-:W-:-:S13]  /*5b80*/  ISETP.GE.AND P0, PT, R0, UR5, PT ;  /* 0x0000000500007c0c */ /* 0x000fda000bf06270 */
[----:B------:R-:W-:Y:S05]  /*5b90*/  @P0 EXIT ;  /* 0x000000000000094d */ /* 0x000fea0003800000 */
[----:B012---:R-:W0:Y:S01]  /*5ba0*/  LDC.64 R2, c[0x0][0x218] ;  /* 0x00008600ff027b82 */ /* 0x007e220000000a00 */
[----:B------:R-:W-:-:S04]  /*5bb0*/  VIADD R5, R0, UR4 ;  /* 0x0000000400057c36 */ /* 0x000fc80008000000 */
[----:B0-----:R-:W-:-:S05]  /*5bc0*/  IMAD.WIDE.U32 R2, R5, 0x8, R2 ;  /* 0x0000000805027825 */ /* 0x001fca00078e0002 */
[----:B------:R-:W-:Y:S01]  /*5bd0*/  STG.E.64 desc[UR8][R2.64], R20 ;  /* 0x0000001402007986 */ /* 0x000fe2000c101b08 */
[----:B------:R-:W-:Y:S05]  /*5be0*/  EXIT ;  /* 0x000000000000794d */ /* 0x000fea0003800000 */
.L_x_13139:
        /* <DEDUP_REMOVED lines=9> */
.L_x_13374:


//--------------------- .text._ZN2at6native29vectorized_elementwise_kernelILi4EZZZNS0_15log_kernel_cudaERNS_18TensorIteratorBaseEENKUlvE0_clEvENKUlvE_clEvEUldE_St5arrayIPcLm2EEEEviT0_T1_ --------------------------
	.section	.text._ZN2at6native29vectorized_elementwise_kernelILi4EZZZNS0_15log_kernel_cudaERNS_18TensorIteratorBaseEENKUlvE0_clEvENKUlvE_clEvEUldE_St5arrayIPcLm2EEEEviT0_T1_,"ax",@progbits
	.align	128
        .global         _ZN2at6native29vectorized_elementwise_kernelILi4EZZZNS0_15log_kernel_cudaERNS_18TensorIteratorBaseEENKUlvE0_clEvENKUlvE_clEvEUldE_St5arrayIPcLm2EEEEviT0_T1_
        .type           _ZN2at6native29vectorized_elementwise_kernelILi4EZZZNS0_15log_kernel_cudaERNS_18TensorIteratorBaseEENKUlvE0_clEvENKUlvE_clEvEUldE_St5arrayIPcLm2EEEEviT0_T1_,@function
        .size           _ZN2at6native29vectorized_elementwise_kernelILi4EZZZNS0_15log_kernel_cudaERNS_18TensorIteratorBaseEENKUlvE0_clEvENKUlvE_clEvEUldE_St5arrayIPcLm2EEEEviT0_T1_,(.L_x_13375 - _ZN2at6native29vectorized_elementwise_kernelILi4EZZZNS0_15log_kernel_cudaERNS_18TensorIteratorBaseEENKUlvE0_clEvENKUlvE_clEvEUldE_St5arrayIPcLm2EEEEviT0_T1_)
        .other          _ZN2at6native29vectorized_elementwise_kernelILi4EZZZNS0_15log_kernel_cudaERNS_18TensorIteratorBaseEENKUlvE0_clEvENKUlvE_clEvEUldE_St5arrayIPcLm2EEEEviT0_T1_,@"STO_CUDA_ENTRY STV_DEFAULT"
_ZN2at6native29vectorized_elementwise_kernelILi4EZZZNS0_15log_kernel_cudaERNS_18TensorIteratorBaseEENKUlvE0_clEvENKUlvE_clEvEUldE_St5arrayIPcLm2EEEEviT0_T1_:
.text._ZN2at6native29vectorized_elementwise_kernelILi4EZZZNS0_15log_kernel_cudaERNS_18TensorIteratorBaseEENKUlvE0_clEvENKUlvE_clEvEUldE_St5arrayIPcLm2EEEEviT0_T1_:
        /* <DEDUP_REMOVED lines=102> */
.L_x_13142:
[----:B------:R-:W-:Y:S05]  /*0660*/  BSYNC B0 ;  /* 0x0000000000007941 */ /* 0x000fea0003800000 */
.L_x_13141:
        /* <DEDUP_REMOVED lines=80> */
.L_x_13144:
[----:B------:R-:W-:Y:S05]  /*0b70*/  BSYNC B0 ;  /* 0x0000000000007941 */ /* 0x000fea0003800000 */
.L_x_13143:
        /* <DEDUP_REMOVED lines=80> */
.L_x_13146:
[----:B------:R-:W-:Y:S05]  /*1080*/  BSYNC B0 ;  /* 0x0000000000007941 */ /* 0x000fea0003800000 */
.L_x_13145:
        /* <DEDUP_REMOVED lines=80> */
.L_x_13148:
[----:B------:R-:W-:Y:S05]  /*1590*/  BSYNC B0 ;  /* 0x0000000000007941 */ /* 0x000fea0003800000 */
.L_x_13147:
        /* <DEDUP_REMOVED lines=80> */
.L_x_13150:
[----:B------:R-:W-:Y:S05]  /*1aa0*/  BSYNC B0 ;  /* 0x0000000000007941 */ /* 0x000fea0003800000 */
.L_x_13149:
        /* <DEDUP_REMOVED lines=82> */
.L_x_13152:
[----:B------:R-:W-:Y:S05]  /*1fd0*/  BSYNC B0 ;  /* 0x0000000000007941 */ /* 0x000fea0003800000 */
.L_x_13151:
        /* <DEDUP_REMOVED lines=81> */
.L_x_13154:
[----:B------:R-:W-:Y:S05]  /*24f0*/  BSYNC B0 ;  /* 0x0000000000007941 */ /* 0x000fea0003800000 */
.L_x_13153:
        /* <DEDUP_REMOVED lines=79> */
.L_x_13156:
[----:B------:R-:W-:Y:S05]  /*29f0*/  BSYNC B0 ;  /* 0x0000000000007941 */ /* 0x000fea0003800000 */
.L_x_13155:
        /* <DEDUP_REMOVED lines=10> */
.L_x_13140:
        /* <DEDUP_REMOVED lines=31> */
.L_x_13158:
[----:B------:R-:W-:Y:S05]  /*2c90*/  BSYNC B0 ;  /* 0x0000000000007941 */ /* 0x000fea0003800000 */
.L_x_13157:
        /* <DEDUP_REMOVED lines=15> */
.L_x_13160:
[----:B------:R-:W-:Y:S05]  /*2d90*/  BSYNC B0 ;  /* 0x0000000000007941 */ /* 0x000fea0003800000 */
.L_x_13159:
        /* <DEDUP_REMOVED lines=94> */
.L_x_13162:
[----:B------:R-:W-:Y:S05]  /*3380*/  BSYNC B0 ;  /* 0x0000000000007941 */ /* 0x000fea0003800000 */
.L_x_13161:
        /* <DEDUP_REMOVED lines=83> */
.L_x_13164:
[----:B------:R-:W-:Y:S05]  /*38c0*/  BSYNC B0 ;  /* 0x0000000000007941 */ /* 0x000fea0003800000 */
.L_x_13163:
        /* <DEDUP_REMOVED lines=83> */
.L_x_13166:
[----:B------:R-:W-:Y:S05]  /*3e00*/  BSYNC B0 ;  /* 0x0000000000007941 */ /* 0x000fea0003800000 */
.L_x_13165:
        /* <DEDUP_REMOVED lines=83> */
.L_x_13168:
[----:B------:R-:W-:Y:S05]  /*4340*/  BSYNC B0 ;  /* 0x0000000000007941 */ /* 0x000fea0003800000 */
.L_x_13167:
        /* <DEDUP_REMOVED lines=83> */
.L_x_13170:
[----:B------:R-:W-:Y:S05]  /*4880*/  BSYNC B0 ;  /* 0x0000000000007941 */ /* 0x000fea0003800000 */
.L_x_13169:
        /* <DEDUP_REMOVED lines=83> */
.L_x_13172:
[----:B------:R-:W-:Y:S05]  /*4dc0*/  BSYNC B0 ;  /* 0x0000000000007941 */ /* 0x000fea0003800000 */
.L_x_13171:
        /* <DEDUP_REMOVED lines=83> */
.L_x_13174:
[----:B------:R-:W-:Y:S05]  /*5300*/  BSYNC B0 ;  /* 0x0000000000007941 */ /* 0x000fea0003800000 */
.L_x_13173:
        /* <DEDUP_REMOVED lines=82> */
.L_x_13176:
[----:B------:R-:W-:Y:S05]  /*5830*/  BSYNC B0 ;  /* 0x0000000000007941 */ /* 0x000fea0003800000 */
.L_x_13175:
        /* <DEDUP_REMOVED lines=21> */
.L_x_13179:
[----:B------:R-:W-:-:S13]  /*5990*/  ISETP.GE.AND P0, PT, R0, UR5, PT ;  /* 0x0000000500007c0c */ /* 0x000fda000bf06270 */
[----:B------:R-:W-:Y:S05]  /*59a0*/  @P0 BRA `(.L_x_13181) ;  /* 0x0000000000300947 */ /* 0x000fea0003800000 */
[----:B0-----:R-:W0:Y:S01]  /*59b0*/  LDC.64 R2, c[0x0][0x218] ;  /* 0x00008600ff027b82 */ /* 0x001e220000000a00 */
[C---:B------:R-:W-:Y:S02]  /*59c0*/  VIADD R5, R0.reuse, UR4 ;  /* 0x0000000400057c36 */ /* 0x040fe40008000000 */
[----:B------:R-:W-:Y:S02]  /*59d0*/  VIADD R0, R0, 0x80 ;  /* 0x0000008000007836 */ /* 0x000fe40000000000 */
[----:B0-----:R-:W-:-:S05]  /*59e0*/  IMAD.WIDE.U32 R2, R5, 0x8, R2 ;  /* 0x0000000805027825 */ /* 0x001fca00078e0002 */
[----:B------:R1:W-:Y:S02]  /*59f0*/  STG.E.64 desc[UR8][R2.64], R10 ;  /* 0x0000000a02007986 */ /* 0x0003e4000c101b08 */
.L_x_13180:
[----:B------:R-:W-:-:S13]  /*5a00*/  ISETP.GE.AND P0, PT, R0, UR5, PT ;  /* 0x0000000500007c0c */ /* 0x000fda000bf06270 */
[----:B------:R-:W-:Y:S05]  /*5a10*/  @P0 BRA `(.L_x_13182) ;  /* 0x0000000000340947 */ /* 0x000fea0003800000 */
[----:B01----:R-:W0:Y:S01]  /*5a20*/  LDC.64 R2, c[0x0][0x218] ;  /* 0x00008600ff027b82 */ /* 0x003e220000000a00 */
[C---:B------:R-:W-:Y:S01]  /*5a30*/  IADD3 R5, R0.reuse, UR4, RZ ;  /* 0x0000000400057c10 */ /* 0x040fe2000fffe0ff */
[----:B------:R-:W-:-:S04]  /*5a40*/  VIADD R0, R0, 0x80 ;  /* 0x0000008000007836 */ /* 0x000fc80000000000 */
[----:B0-----:R-:W-:-:S05]  /*5a50*/  IMAD.WIDE.U32 R2, R5, 0x8, R2 ;  /* 0x0000000805027825 */ /* 0x001fca00078e0002 */
[----:B------:R1:W-:Y:S02]  /*5a60*/  STG.E.64 desc[UR8][R2.64], R12 ;  /* 0x0000000c02007986 */ /* 0x0003e4000c101b08 */
.L_x_13181:
        /* <DEDUP_REMOVED lines=8> */
.L_x_13182:
[----:B------:R-:W-:Y:S05]  /*5af0*/  BSYNC B1 ;  /* 0x0000000000017941 */ /* 0x000fea0003800000 */
.L_x_13178:
[----:B------:R-:W-:-:S13]  /*5b00*/  ISETP.GE.AND P0, PT, R0, UR5, PT ;  /* 0x0000000500007c0c */ /* 0x000fda000bf06270 */
[----:B012---:R-:W0:Y:S01]  /*5b10*/  @!P0 LDC.64 R2, c[0x0][0x218] ;  /* 0x00008600ff028b82 */ /* 0x007e220000000a00 */
[C---:B------:R-:W-:Y:S01]  /*5b20*/  @!P0 IADD3 R5, R0.reuse, UR4, RZ ;  /* 0x0000000400058c10 */ /* 0x040fe2000fffe0ff */
[----:B------:R-:W-:-:S04]  /*5b30*/  @!P0 VIADD R0, R0, 0x80 ;  /* 0x0000008000008836 */ /* 0x000fc80000000000 */
[----:B0-----:R-:W-:-:S05]  /*5b40*/  @!P0 IMAD.WIDE.U32 R2, R5, 0x8, R2 ;  /* 0x0000000805028825 */ /* 0x001fca00078e0002 */
[----:B------:R2:W-:Y:S02]  /*5b50*/  @!P0 STG.E.64 desc[UR8][R2.64], R16 ;  /* 0x0000001002008986 */ /* 0x0005e4000c101b08 */
.L_x_13183:
[----:B------:R-:W-:Y:S05]  /*5b60*/  BSYNC B0 ;  /* 0x0000000000007941 */ /* 0x000fea0003800000 */
.L_x_13177:
        /* <DEDUP_REMOVED lines=8> */
.L_x_13184:
        /* <DEDUP_REMOVED lines=9> */
.L_x_13375:


//--------------------- .text._ZN2at6native29vectorized_elementwise_kernelILi8EZZZNS0_15log_kernel_cudaERNS_18TensorIteratorBaseEENKUlvE0_clEvENKUlvE_clEvEUldE_St5arrayIPcLm2EEEEviT0_T1_ --------------------------
	.section	.text._ZN2at6native29vectorized_elementwise_kernelILi8EZZZNS0_15log_kernel_cudaERNS_18TensorIteratorBaseEENKUlvE0_clEvENKUlvE_clEvEUldE_St5arrayIPcLm2EEEEviT0_T1_,"ax",@progbits
	.align	128
        .global         _ZN2at6native29vectorized_elementwise_kernelILi8EZZZNS0_15log_kernel_cudaERNS_18TensorIteratorBaseEENKUlvE0_clEvENKUlvE_clEvEUldE_St5arrayIPcLm2EEEEviT0_T1_
        .type           _ZN2at6native29vectorized_elementwise_kernelILi8EZZZNS0_15log_kernel_cudaERNS_18TensorIteratorBaseEENKUlvE0_clEvENKUlvE_clEvEUldE_St5arrayIPcLm2EEEEviT0_T1_,@function
        .size           _ZN2at6native29vectorized_elementwise_kernelILi8EZZZNS0_15log_kernel_cudaERNS_18TensorIteratorBaseEENKUlvE0_clEvENKUlvE_clEvEUldE_St5arrayIPcLm2EEEEviT0_T1_,(.L_x_13376 - _ZN2at6native29vectorized_elementwise_kernelILi8EZZZNS0_15log_kernel_cudaERNS_18TensorIteratorBaseEENKUlvE0_clEvENKUlvE_clEvEUldE_St5arrayIPcLm2EEEEviT0_T1_)
        .other          _ZN2at6native29vectorized_elementwise_kernelILi8EZZZNS0_15log_kernel_cudaERNS_18TensorIteratorBaseEENKUlvE0_clEvENKUlvE_clEvEUldE_St5arrayIPcLm2EEEEviT0_T1_,@"STO_CUDA_ENTRY STV_DEFAULT"
_ZN2at6native29vectorized_elementwise_kernelILi8EZZZNS0_15log_kernel_cudaERNS_18TensorIteratorBaseEENKUlvE0_clEvENKUlvE_clEvEUldE_St5arrayIPcLm2EEEEviT0_T1_:
.text._ZN2at6native29vectorized_elementwise_kernelILi8EZZZNS0_15log_kernel_cudaERNS_18TensorIteratorBaseEENKUlvE0_clEvENKUlvE_clEvEUldE_St5arrayIPcLm2EEEEviT0_T1_:
        /* <DEDUP_REMOVED lines=102> */
.L_x_13187:
[----:B------:R-:W-:Y:S05]  /*0660*/  BSYNC B0 ;  /* 0x0000000000007941 */ /* 0x000fea0003800000 */
.L_x_13186:
        /* <DEDUP_REMOVED lines=80> */
.L_x_13189:
[----:B------:R-:W-:Y:S05]  /*0b70*/  BSYNC B0 ;  /* 0x0000000000007941 */ /* 0x000fea0003800000 */
.L_x_13188:
        /* <DEDUP_REMOVED lines=80> */
.L_x_13191:
[----:B------:R-:W-:Y:S05]  /*1080*/  BSYNC B0 ;  /* 0x0000000000007941 */ /* 0x000fea0003800000 */
.L_x_13190:
        /* <DEDUP_REMOVED lines=80> */
.L_x_13193:
[----:B------:R-:W-:Y:S05]  /*1590*/  BSYNC B0 ;  /* 0x0000000000007941 */ /* 0x000fea0003800000 */
.L_x_13192:
        /* <DEDUP_REMOVED lines=80> */
.L_x_13195:
[----:B------:R-:W-:Y:S05]  /*1aa0*/  BSYNC B0 ;  /* 0x0000000000007941 */ /* 0x000fea0003800000 */
.L_x_13194:
        /* <DEDUP_REMOVED lines=82> */
.L_x_13197:
[----:B------:R-:W-:Y:S05]  /*1fd0*/  BSYNC B0 ;  /* 0x0000000000007941 */ /* 0x000fea0003800000 */
.L_x_13196:
        /* <DEDUP_REMOVED lines=81> */
.L_x_13199:
[----:B------:R-:W-:Y:S05]  /*24f0*/  BSYNC B0 ;  /* 0x0000000000007941 */ /* 0x000fea0003800000 */
.L_x_13198:
        /* <DEDUP_REMOVED lines=79> */
.L_x_13201:
[----:B------:R-:W-:Y:S05]  /*29f0*/  BSYNC B0 ;  /* 0x0000000000007941 */ /* 0x000fea0003800000 */
.L_x_13200:
        /* <DEDUP_REMOVED lines=10> */
.L_x_13185:
        /* <DEDUP_REMOVED lines=31> */
.L_x_13203:
[----:B------:R-:W-:Y:S05]  /*2c90*/  BSYNC B0 ;  /* 0x0000000000007941 */ /* 0x000fea0003800000 */
.L_x_13202:
        /* <DEDUP_REMOVED lines=15> */
.L_x_13205:
[----:B------:R-:W-:Y:S05]  /*2d90*/  BSYNC B0 ;  /* 0x0000000000007941 */ /* 0x000fea0003800000 */
.L_x_13204:
        /* <DEDUP_REMOVED lines=94> */
.L_x_13207:
[----:B------:R-:W-:Y:S05]  /*3380*/  BSYNC B0 ;  /* 0x0000000000007941 */ /* 0x000fea0003800000 */
.L_x_13206:
        /* <DEDUP_REMOVED lines=83> */
.L_x_13209:
[----:B------:R-:W-:Y:S05]  /*38c0*/  BSYNC B0 ;  /* 0x0000000000007941 */ /* 0x000fea0003800000 */
.L_x_13208:
        /* <DEDUP_REMOVED lines=83> */
.L_x_13211:
[----:B------:R-:W-:Y:S05]  /*3e00*/  BSYNC B0 ;  /* 0x0000000000007941 */ /* 0x000fea0003800000 */
.L_x_13210:
        /* <DEDUP_REMOVED lines=83> */
.L_x_13213:
[----:B------:R-:W-:Y:S05]  /*4340*/  BSYNC B0 ;  /* 0x0000000000007941 */ /* 0x000fea0003800000 */
.L_x_13212:
        /* <DEDUP_REMOVED lines=83> */
.L_x_13215:
[----:B------:R-:W-:Y:S05]  /*4880*/  BSYNC B0 ;  /* 0x0000000000007941 */ /* 0x000fea0003800000 */
.L_x_13214:
        /* <DEDUP_REMOVED lines=83> */
.L_x_13217:
[----:B------:R-:W-:Y:S05]  /*4dc0*/  BSYNC B0 ;  /* 0x0000000000007941 */ /* 0x000fea0003800000 */
.L_x_13216:
        /* <DEDUP_REMOVED lines=83> */
.L_x_13219:
[----:B------:R-:W-:Y:S05]  /*5300*/  BSYNC B0 ;  /* 0x0000000000007941 */ /* 0x000fea0003800000 */
.L_x_13218:
        /* <DEDUP_REMOVED lines=82> */
.L_x_13221:
[----:B------:R-:W-:Y:S05]  /*5830*/  BSYNC B0 ;  /* 0x0000000000007941 */ /* 0x000fea0003800000 */
.L_x_13220:
        /* <DEDUP_REMOVED lines=21> */
.L_x_13224:
[----:B------:R-:W-:-:S13]  /*5990*/  ISETP.GE.AND P0, PT, R0, UR5, PT ;  /* 0x0000000500007c0c */ /* 0x000fda000bf06270 */
[----:B------:R-:W-:Y:S05]  /*59a0*/  @P0 BRA `(.L_x_13226) ;  /* 0x0000000000300947 */ /* 0x000fea0003800000 */
[----:B0-----:R-:W0:Y:S01]  /*59b0*/  LDC.64 R2, c[0x0][0x218] ;  /* 0x00008600ff027b82 */ /* 0x001e220000000a00 */
[C---:B------:R-:W-:Y:S02]  /*59c0*/  VIADD R5, R0.reuse, UR4 ;  /* 0x0000000400057c36 */ /* 0x040fe40008000000 */
[----:B------:R-:W-:Y:S02]  /*59d0*/  VIADD R0, R0, 0x80 ;  /* 0x0000008000007836 */ /* 0x000fe40000000000 */
[----:B0-----:R-:W-:-:S05]  /*59e0*/  IMAD.WIDE.U32 R2, R5, 0x8, R2 ;  /* 0x0000000805027825 */ /* 0x001fca00078e0002 */
[----:B------:R1:W-:Y:S02]  /*59f0*/  STG.E.64 desc[UR8][R2.64], R10 ;  /* 0x0000000a02007986 */ /* 0x0003e4000c101b08 */
.L_x_13225:
[----:B------:R-:W-:-:S13]  /*5a00*/  ISETP.GE.AND P0, PT, R0, UR5, PT ;  /* 0x0000000500007c0c */ /* 0x000fda000bf06270 */
[----:B------:R-:W-:Y:S05]  /*5a10*/  @P0 BRA `(.L_x_13227) ;  /* 0x0000000000340947 */ /* 0x000fea0003800000 */
[----:B01----:R-:W0:Y:S01]  /*5a20*/  LDC.64 R2, c[0x0][0x218] ;  /* 0x00008600ff027b82 */ /* 0x003e220000000a00 */
[C---:B------:R-:W-:Y:S01]  /*5a30*/  IADD3 R5, R0.reuse, UR4, RZ ;  /* 0x0000000400057c10 */ /* 0x040fe2000fffe0ff */
[----:B------:R-:W-:-:S04]  /*5a40*/  VIADD R0, R0, 0x80 ;  /* 0x0000008000007836 */ /* 0x000fc80000000000 */
[----:B0-----:R-:W-:-:S05]  /*5a50*/  IMAD.WIDE.U32 R2, R5, 0x8, R2 ;  /* 0x0000000805027825 */ /* 0x001fca00078e0002 */
[----:B------:R1:W-:Y:S02]  /*5a60*/  STG.E.64 desc[UR8][R2.64], R12 ;  /* 0x0000000c02007986 */ /* 0x0003e4000c101b08 */
.L_x_13226:
        /* <DEDUP_REMOVED lines=8> */
.L_x_13227:
[----:B------:R-:W-:Y:S05]  /*5af0*/  BSYNC B1 ;  /* 0x0000000000017941 */ /* 0x000fea0003800000 */
.L_x_13223:
[----:B------:R-:W-:-:S13]  /*5b00*/  ISETP.GE.AND P0, PT, R0, UR5, PT ;  /* 0x0000000500007c0c */ /* 0x000fda000bf06270 */
[----:B012---:R-:W0:Y:S01]  /*5b10*/  @!P0 LDC.64 R2, c[0x0][0x218] ;  /* 0x00008600ff028b82 */ /* 0x007e220000000a00 */
[C---:B------:R-:W-:Y:S01]  /*5b20*/  @!P0 IADD3 R5, R0.reuse, UR4, RZ ;  /* 0x0000000400058c10 */ /* 0x040fe2000fffe0ff */
[----:B------:R-:W-:-:S04]  /*5b30*/  @!P0 VIADD R0, R0, 0x80 ;  /* 0x0000008000008836 */ /* 0x000fc80000000000 */
[----:B0-----:R-:W-:-:S05]  /*5b40*/  @!P0 IMAD.WIDE.U32 R2, R5, 0x8, R2 ;  /* 0x0000000805028825 */ /* 0x001fca00078e0002 */
[----:B------:R2:W-:Y:S02]  /*5b50*/  @!P0 STG.E.64 desc[UR8][R2.64], R16 ;  /* 0x0000001002008986 */ /* 0x0005e4000c101b08 */
.L_x_13228:
[----:B------:R-:W-:Y:S05]  /*5b60*/  BSYNC B0 ;  /* 0x0000000000007941 */ /* 0x000fea0003800000 */
.L_x_13222:
        /* <DEDUP_REMOVED lines=8> */
.L_x_13229:
        /* <DEDUP_REMOVED lines=9> */
.L_x_13376:


//--------------------- .nv.global.init           --------------------------
	.section	.nv.global.init,"aw",@progbits
.nv.global.init:
	.type		$str$8,@object
	.size		$str$8,(__unnamed_9 - $str$8)
$str$8:
        /*0000*/ 	.byte	0x66, 0x61, 0x6c, 0x73, 0x65, 0x00
	.type		__unnamed_9,@object
	.size		__unnamed_9,(__unnamed_1 - __unnamed_9)
__unnamed_9:
        /*0006*/ 	.byte	0x66, 0x65, 0x74, 0x63, 0x68, 0x5f, 0x61, 0x6e, 0x64, 0x5f, 0x63, 0x61, 0x73, 0x74, 0x00
	.type		__unnamed_1,@object
	.size		__unnamed_1,(__unnamed_5 - __unnamed_1)
__unnamed_1:
        /*0015*/ 	.byte	0x66, 0x65, 0x74, 0x63, 0x68, 0x5f, 0x61, 0x6e, 0x64, 0x5f, 0x63, 0x61, 0x73, 0x74, 0x00
	.type		__unnamed_5,@object
	.size		__unnamed_5,(__unnamed_11 - __unnamed_5)
__unnamed_5:
        /*0024*/ 	.byte	0x66, 0x65, 0x74, 0x63, 0x68, 0x5f, 0x61, 0x6e, 0x64, 0x5f, 0x63, 0x61, 0x73, 0x74, 0x00
	.type		__unnamed_11,@object
	.size		__unnamed_11,(__unnamed_3 - __unnamed_11)
__unnamed_11:
        /*0033*/ 	.byte	0x66, 0x65, 0x74, 0x63, 0x68, 0x5f, 0x61, 0x6e, 0x64, 0x5f, 0x63, 0x61, 0x73, 0x74, 0x00
	.type		__unnamed_3,@object
	.size		__unnamed_3,(__unnamed_7 - __unnamed_3)
__unnamed_3:
        /*0042*/ 	.byte	0x66, 0x65, 0x74, 0x63, 0x68, 0x5f, 0x61, 0x6e, 0x64, 0x5f, 0x63, 0x61, 0x73, 0x74, 0x00
	.type		__unnamed_7,@object
	.size		__unnamed_7,(__unnamed_10 - __unnamed_7)
__unnamed_7:
        /*0051*/ 	.byte	0x66, 0x65, 0x74, 0x63, 0x68, 0x5f, 0x61, 0x6e, 0x64, 0x5f, 0x63, 0x61, 0x73, 0x74, 0x00
	.type		__unnamed_10,@object
	.size		__unnamed_10,(__unnamed_2 - __unnamed_10)
__unnamed_10:
        /*0060*/ 	.byte	0x63, 0x61, 0x73, 0x74, 0x5f, 0x61, 0x6e, 0x64, 0x5f, 0x73, 0x74, 0x6f, 0x72, 0x65, 0x00
	.type		__unnamed_2,@object
	.size		__unnamed_2,(__unnamed_6 - __unnamed_2)
__unnamed_2:
        /*006f*/ 	.byte	0x63, 0x61, 0x73, 0x74, 0x5f, 0x61, 0x6e, 0x64, 0x5f, 0x73, 0x74, 0x6f, 0x72, 0x65, 0x00
	.type		__unnamed_6,@object
	.size		__unnamed_6,(__unnamed_12 - __unnamed_6)
__unnamed_6:
        /*007e*/ 	.byte	0x63, 0x61, 0x73, 0x74, 0x5f, 0x61, 0x6e, 0x64, 0x5f, 0x73, 0x74, 0x6f, 0x72, 0x65, 0x00
	.type		__unnamed_12,@object
	.size		__unnamed_12,(__unnamed_4 - __unnamed_12)
__unnamed_12:
        /*008d*/ 	.byte	0x63, 0x61, 0x73, 0x74, 0x5f, 0x61, 0x6e, 0x64, 0x5f, 0x73, 0x74, 0x6f, 0x72, 0x65, 0x00
	.type		__unnamed_4,@object
	.size		__unnamed_4,(__unnamed_8 - __unnamed_4)
__unnamed_4:
        /*009c*/ 	.byte	0x63, 0x61, 0x73, 0x74, 0x5f, 0x61, 0x6e, 0x64, 0x5f, 0x73, 0x74, 0x6f, 0x72, 0x65, 0x00
	.type		__unnamed_8,@object
	.size		__unnamed_8,($str$9 - __unnamed_8)
__unnamed_8:
        /*00ab*/ 	.byte	0x63, 0x61, 0x73, 0x74, 0x5f, 0x61, 0x6e, 0x64, 0x5f, 0x73, 0x74, 0x6f, 0x72, 0x65, 0x00
	.type		$str$9,@object
	.size		$str$9,(.L_41 - $str$9)
$str$9:
        /*00ba*/ 	.byte	0x2f, 0x72, 0x6f, 0x6f, 0x74, 0x2f, 0x2e, 0x70, 0x79, 0x65, 0x6e, 0x76, 0x2f, 0x76, 0x65, 0x72
        /*00ca*/ 	.byte	0x73, 0x69, 0x6f, 0x6e, 0x73, 0x2f, 0x33, 0x2e, 0x31, 0x33, 0x2e, 0x31, 0x32, 0x2f, 0x6c, 0x69
        /*00da*/ 	.byte	0x62, 0x2f, 0x70, 0x79, 0x74, 0x68, 0x6f, 0x6e, 0x33, 0x2e, 0x31, 0x33, 0x2f, 0x73, 0x69, 0x74
        /*00ea*/ 	.byte	0x65, 0x2d, 0x70, 0x61, 0x63, 0x6b, 0x61, 0x67, 0x65, 0x73, 0x2f, 0x74, 0x6f, 0x72, 0x63, 0x68
        /*00fa*/ 	.byte	0x2f, 0x69, 0x6e, 0x63, 0x6c, 0x75, 0x64, 0x65, 0x2f, 0x63, 0x31, 0x30, 0x2f, 0x63, 0x6f, 0x72
        /*010a*/ 	.byte	0x65, 0x2f, 0x44, 0x79, 0x6e, 0x61, 0x6d, 0x69, 0x63, 0x43, 0x61, 0x73, 0x74, 0x2e, 0x68, 0x00
.L_41:


//--------------------- .nv.shared.reserved.0     --------------------------
	.section	.nv.shared.reserved.0,"aw",@nobits
	.weak		__nv_reservedSMEM_offset_0_alias
	.size		__nv_reservedSMEM_offset_0_alias, 0, 0
	.other		__nv_reservedSMEM_offset_0_alias,@"STO_CUDA_RESERVED_SHARED STV_DEFAULT"
__nv_reservedSMEM_offset_0_alias:
	.zero		0


//--------------------- .nv.global                --------------------------
	.section	.nv.global,"aw",@nobits
.nv.global:
	.type		_ZN49_INTERNAL_50dea9bf_18_UnaryLogKernels_cu_24870cf94cuda3std3__48in_placeE,@object
	.size		_ZN49_INTERNAL_50dea9bf_18_UnaryLogKernels_cu_24870cf94cuda3std3__48in_placeE,(_ZN49_INTERNAL_50dea9bf_18_UnaryLogKernels_cu_24870cf94cuda3std6ranges3__45__cpo8distanceE - _ZN49_INTERNAL_50dea9bf_18_UnaryLogKernels_cu_24870cf94cuda3std3__48in_placeE)
_ZN49_INTERNAL_50dea9bf_18_UnaryLogKernels_cu_24870cf94cuda3std3__48in_placeE:
	.zero		1
	.type		_ZN49_INTERNAL_50dea9bf_18_UnaryLogKernels_cu_24870cf94cuda3std6ranges3__45__cpo8distanceE,@object
	.size		_ZN49_INTERNAL_50dea9bf_18_UnaryLogKernels_cu_24870cf94cuda3std6ranges3__45__cpo8distanceE,(_ZN49_INTERNAL_50dea9bf_18_UnaryLogKernels_cu_24870cf94cuda3std3__45__cpo6cbeginE - _ZN49_INTERNAL_50dea9bf_18_UnaryLogKernels_cu_24870cf94cuda3std6ranges3__45__cpo8distanceE)
_ZN49_INTERNAL_50dea9bf_18_UnaryLogKernels_cu_24870cf94cuda3std6ranges3__45__cpo8distanceE:
	.zero		1
	.type		_ZN49_INTERNAL_50dea9bf_18_UnaryLogKernels_cu_24870cf94cuda3std3__45__cpo6cbeginE,@object
	.size		_ZN49_INTERNAL_50dea9bf_18_UnaryLogKernels_cu_24870cf94cuda3std3__45__cpo6cbeginE,(_ZN49_INTERNAL_50dea9bf_18_UnaryLogKernels_cu_24870cf94cuda3std6ranges3__45__cpo7advanceE - _ZN49_INTERNAL_50dea9bf_18_UnaryLogKernels_cu_24870cf94cuda3std3__45__cpo6cbeginE)
_ZN49_INTERNAL_50dea9bf_18_UnaryLogKernels_cu_24870cf94cuda3std3__45__cpo6cbeginE:
	.zero		1
	.type		_ZN49_INTERNAL_50dea9bf_18_UnaryLogKernels_cu_24870cf94cuda3std6ranges3__45__cpo7advanceE,@object
	.size		_ZN49_INTERNAL_50dea9bf_18_UnaryLogKernels_cu_24870cf94cuda3std6ranges3__45__cpo7advanceE,(_ZN49_INTERNAL_50dea9bf_18_UnaryLogKernels_cu_24870cf94cuda3std3__45__cpo7crbeginE - _ZN49_INTERNAL_50dea9bf_18_UnaryLogKernels_cu_24870cf94cuda3std6ranges3__45__cpo7advanceE)
_ZN49_INTERNAL_50dea9bf_18_UnaryLogKernels_cu_24870cf94cuda3std6ranges3__45__cpo7advanceE:
	.zero		1
	.type		_ZN49_INTERNAL_50dea9bf_18_UnaryLogKernels_cu_24870cf94cuda3std3__45__cpo7crbeginE,@object
	.size		_ZN49_INTERNAL_50dea9bf_18_UnaryLogKernels_cu_24870cf94cuda3std3__45__cpo7crbeginE,(_ZN49_INTERNAL_50dea9bf_18_UnaryLogKernels_cu_24870cf94cuda3std6ranges3__45__cpo4dataE - _ZN49_INTERNAL_50dea9bf_18_UnaryLogKernels_cu_24870cf94cuda3std3__45__cpo7crbeginE)
_ZN49_INTERNAL_50dea9bf_18_UnaryLogKernels_cu_24870cf94cuda3std3__45__cpo7crbeginE:
	.zero		1
	.type		_ZN49_INTERNAL_50dea9bf_18_UnaryLogKernels_cu_24870cf94cuda3std6ranges3__45__cpo4dataE,@object
	.size		_ZN49_INTERNAL_50dea9bf_18_UnaryLogKernels_cu_24870cf94cuda3std6ranges3__45__cpo4dataE,(_ZN49_INTERNAL_50dea9bf_18_UnaryLogKernels_cu_24870cf94cuda3std6ranges3__45__cpo5beginE - _ZN49_INTERNAL_50dea9bf_18_UnaryLogKernels_cu_24870cf94cuda3std6ranges3__45__cpo4dataE)
_ZN49_INTERNAL_50dea9bf_18_UnaryLogKernels_cu_24870cf94cuda3std6ranges3__45__cpo4dataE:
	.zero		1
	.type		_ZN49_INTERNAL_50dea9bf_18_UnaryLogKernels_cu_24870cf94cuda3std6ranges3__45__cpo5beginE,@object
	.size		_ZN49_INTERNAL_50dea9bf_18_UnaryLogKernels_cu_24870cf94cuda3std6ranges3__45__cpo5beginE,(_ZN49_INTERNAL_50dea9bf_18_UnaryLogKernels_cu_24870cf94cuda3std3__451_GLOBAL__N__50dea9bf_18_UnaryLogKernels_cu_24870cf96ignoreE - _ZN49_INTERNAL_50dea9bf_18_UnaryLogKernels_cu_24870cf94cuda3std6ranges3__45__cpo5beginE)
_ZN49_INTERNAL_50dea9bf_18_UnaryLogKernels_cu_24870cf94cuda3std6ranges3__45__cpo5beginE:
	.zero		1
	.type		_ZN49_INTERNAL_50dea9bf_18_UnaryLogKernels_cu_24870cf94cuda3std3__451_GLOBAL__N__50dea9bf_18_UnaryLogKernels_cu_24870cf96ignoreE,@object
	.size		_ZN49_INTERNAL_50dea9bf_18_UnaryLogKernels_cu_24870cf94cuda3std3__451_GLOBAL__N__50dea9bf_18_UnaryLogKernels_cu_24870cf96ignoreE,(_ZN49_INTERNAL_50dea9bf_18_UnaryLogKernels_cu_24870cf94cuda3std6ranges3__45__cpo4sizeE - _ZN49_INTERNAL_50dea9bf_18_UnaryLogKernels_cu_24870cf94cuda3std3__451_GLOBAL__N__50dea9bf_18_UnaryLogKernels_cu_24870cf96ignoreE)
_ZN49_INTERNAL_50dea9bf_18_UnaryLogKernels_cu_24870cf94cuda3std3__451_GLOBAL__N__50dea9bf_18_UnaryLogKernels_cu_24870cf96ignoreE:
	.zero		1
	.type		_ZN49_INTERNAL_50dea9bf_18_UnaryLogKernels_cu_24870cf94cuda3std6ranges3__45__cpo4sizeE,@object
	.size		_ZN49_INTERNAL_50dea9bf_18_UnaryLogKernels_cu_24870cf94cuda3std6ranges3__45__cpo4sizeE,(_ZN49_INTERNAL_50dea9bf_18_UnaryLogKernels_cu_24870cf94cuda3std3__45__cpo5beginE - _ZN49_INTERNAL_50dea9bf_18_UnaryLogKernels_cu_24870cf94cuda3std6ranges3__45__cpo4sizeE)
_ZN49_INTERNAL_50dea9bf_18_UnaryLogKernels_cu_24870cf94cuda3std6ranges3__45__cpo4sizeE:
	.zero		1
	.type		_ZN49_INTERNAL_50dea9bf_18_UnaryLogKernels_cu_24870cf94cuda3std3__45__cpo5beginE,@object
	.size		_ZN49_INTERNAL_50dea9bf_18_UnaryLogKernels_cu_24870cf94cuda3std3__45__cpo5beginE,(_ZN49_INTERNAL_50dea9bf_18_UnaryLogKernels_cu_24870cf94cuda3std6ranges3__45__cpo6cbeginE - _ZN49_INTERNAL_50dea9bf_18_UnaryLogKernels_cu_24870cf94cuda3std3__45__cpo5beginE)
_ZN49_INTERNAL_50dea9bf_18_UnaryLogKernels_cu_24870cf94cuda3std3__45__cpo5beginE:
	.zero		1
	.type		_ZN49_INTERNAL_50dea9bf_18_UnaryLogKernels_cu_24870cf94cuda3std6ranges3__45__cpo6cbeginE,@object
	.size		_ZN49_INTERNAL_50dea9bf_18_UnaryLogKernels_cu_24870cf94cuda3std6ranges3__45__cpo6cbeginE,(_ZN49_INTERNAL_50dea9bf_18_UnaryLogKernels_cu_24870cf94cuda3std3__45__cpo6rbeginE - _ZN49_INTERNAL_50dea9bf_18_UnaryLogKernels_cu_24870cf94cuda3std6ranges3__45__cpo6cbeginE)
_ZN49_INTERNAL_50dea9bf_18_UnaryLogKernels_cu_24870cf94cuda3std6ranges3__45__cpo6cbeginE:
	.zero		1
	.type		_ZN49_INTERNAL_50dea9bf_18_UnaryLogKernels_cu_24870cf94cuda3std3__45__cpo6rbeginE,@object
	.size		_ZN49_INTERNAL_50dea9bf_18_UnaryLogKernels_cu_24870cf94cuda3std3__45__cpo6rbeginE,(_ZN49_INTERNAL_50dea9bf_18_UnaryLogKernels_cu_24870cf94cuda3std6ranges3__45__cpo4nextE - _ZN49_INTERNAL_50dea9bf_18_UnaryLogKernels_cu_24870cf94cuda3std3__45__cpo6rbeginE)
_ZN49_INTERNAL_50dea9bf_18_UnaryLogKernels_cu_24870cf94cuda3std3__45__cpo6rbeginE:
	.zero		1
	.type		_ZN49_INTERNAL_50dea9bf_18_UnaryLogKernels_cu_24870cf94cuda3std6ranges3__45__cpo4nextE,@object
	.size		_ZN49_INTERNAL_50dea9bf_18_UnaryLogKernels_cu_24870cf94cuda3std6ranges3__45__cpo4nextE,(_ZN49_INTERNAL_50dea9bf_18_UnaryLogKernels_cu_24870cf94cuda3std6ranges3__45__cpo4swapE - _ZN49_INTERNAL_50dea9bf_18_UnaryLogKernels_cu_24870cf94cuda3std6ranges3__45__cpo4nextE)
_ZN49_INTERNAL_50dea9bf_18_UnaryLogKernels_cu_24870cf94cuda3std6ranges3__45__cpo4nextE:
	.zero		1
	.type		_ZN49_INTERNAL_50dea9bf_18_UnaryLogKernels_cu_24870cf94cuda3std6ranges3__45__cpo4swapE,@object
	.size		_ZN49_INTERNAL_50dea9bf_18_UnaryLogKernels_cu_24870cf94cuda3std6ranges3__45__cpo4swapE,(_ZN49_INTERNAL_50dea9bf_18_UnaryLogKernels_cu_24870cf94cuda3std3__420unreachable_sentinelE - _ZN49_INTERNAL_50dea9bf_18_UnaryLogKernels_cu_24870cf94cuda3std6ranges3__45__cpo4swapE)
_ZN49_INTERNAL_50dea9bf_18_UnaryLogKernels_cu_24870cf94cuda3std6ranges3__45__cpo4swapE:
	.zero		1
	.type		_ZN49_INTERNAL_50dea9bf_18_UnaryLogKernels_cu_24870cf94cuda3std3__420unreachable_sentinelE,@object
	.size		_ZN49_INTERNAL_50dea9bf_18_UnaryLogKernels_cu_24870cf94cuda3std3__420unreachable_sentinelE,(_ZN49_INTERNAL_50dea9bf_18_UnaryLogKernels_cu_24870cf96thrust23THRUST_300001_SM_900_NS6system6detail10sequential3seqE - _ZN49_INTERNAL_50dea9bf_18_UnaryLogKernels_cu_24870cf94cuda3std3__420unreachable_sentinelE)
_ZN49_INTERNAL_50dea9bf_18_UnaryLogKernels_cu_24870cf94cuda3std3__420unreachable_sentinelE:
	.zero		1
	.type		_ZN49_INTERNAL_50dea9bf_18_UnaryLogKernels_cu_24870cf96thrust23THRUST_300001_SM_900_NS6system6detail10sequential3seqE,@object
	.size		_ZN49_INTERNAL_50dea9bf_18_UnaryLogKernels_cu_24870cf96thrust23THRUST_300001_SM_900_NS6system6detail10sequential3seqE,(_ZN49_INTERNAL_50dea9bf_18_UnaryLogKernels_cu_24870cf94cuda3std3__45__cpo4cendE - _ZN49_INTERNAL_50dea9bf_18_UnaryLogKernels_cu_24870cf96thrust23THRUST_300001_SM_900_NS6system6detail10sequential3seqE)
_ZN49_INTERNAL_50dea9bf_18_UnaryLogKernels_cu_24870cf96thrust23THRUST_300001_SM_900_NS6system6detail10sequential3seqE:
	.zero		1
	.type		_ZN49_INTERNAL_50dea9bf_18_UnaryLogKernels_cu_24870cf94cuda3std3__45__cpo4cendE,@object
	.size		_ZN49_INTERNAL_50dea9bf_18_UnaryLogKernels_cu_24870cf94cuda3std3__45__cpo4cendE,(_ZN49_INTERNAL_50dea9bf_18_UnaryLogKernels_cu_24870cf94cuda3std6ranges3__45__cpo9iter_swapE - _ZN49_INTERNAL_50dea9bf_18_UnaryLogKernels_cu_24870cf94cuda3std3__45__cpo4cendE)
_ZN49_INTERNAL_50dea9bf_18_UnaryLogKernels_cu_24870cf94cuda3std3__45__cpo4cendE:
	.zero		1
	.type		_ZN49_INTERNAL_50dea9bf_18_UnaryLogKernels_cu_24870cf94cuda3std6ranges3__45__cpo9iter_swapE,@object
	.size		_ZN49_INTERNAL_50dea9bf_18_UnaryLogKernels_cu_24870cf94cuda3std6ranges3__45__cpo9iter_swapE,(_ZN49_INTERNAL_50dea9bf_18_UnaryLogKernels_cu_24870cf94cuda3std3__45__cpo5crendE - _ZN49_INTERNAL_50dea9bf_18_UnaryLogKernels_cu_24870cf94cuda3std6ranges3__45__cpo9iter_swapE)
_ZN49_INTERNAL_50dea9bf_18_UnaryLogKernels_cu_24870cf94cuda3std6ranges3__45__cpo9iter_swapE:
	.zero		1
	.type		_ZN49_INTERNAL_50dea9bf_18_UnaryLogKernels_cu_24870cf94cuda3std3__45__cpo5crendE,@object
	.size		_ZN49_INTERNAL_50dea9bf_18_UnaryLogKernels_cu_24870cf94cuda3std3__45__cpo5crendE,(_ZN49_INTERNAL_50dea9bf_18_UnaryLogKernels_cu_24870cf94cuda3std6ranges3__45__cpo5cdataE - _ZN49_INTERNAL_50dea9bf_18_UnaryLogKernels_cu_24870cf94cuda3std3__45__cpo5crendE)
_ZN49_INTERNAL_50dea9bf_18_UnaryLogKernels_cu_24870cf94cuda3std3__45__cpo5crendE:
	.zero		1
	.type		_ZN49_INTERNAL_50dea9bf_18_UnaryLogKernels_cu_24870cf94cuda3std6ranges3__45__cpo5cdataE,@object
	.size		_ZN49_INTERNAL_50dea9bf_18_UnaryLogKernels_cu_24870cf94cuda3std6ranges3__45__cpo5cdataE,(_ZN49_INTERNAL_50dea9bf_18_UnaryLogKernels_cu_24870cf94cuda3std6ranges3__45__cpo3endE - _ZN49_INTERNAL_50dea9bf_18_UnaryLogKernels_cu_24870cf94cuda3std6ranges3__45__cpo5cdataE)
_ZN49_INTERNAL_50dea9bf_18_UnaryLogKernels_cu_24870cf94cuda3std6ranges3__45__cpo5cdataE:
	.zero		1
	.type		_ZN49_INTERNAL_50dea9bf_18_UnaryLogKernels_cu_24870cf94cuda3std6ranges3__45__cpo3endE,@object
	.size		_ZN49_INTERNAL_50dea9bf_18_UnaryLogKernels_cu_24870cf94cuda3std6ranges3__45__cpo3endE,(_ZN49_INTERNAL_50dea9bf_18_UnaryLogKernels_cu_24870cf94cuda3std3__419piecewise_constructE - _ZN49_INTERNAL_50dea9bf_18_UnaryLogKernels_cu_24870cf94cuda3std6ranges3__45__cpo3endE)
_ZN49_INTERNAL_50dea9bf_18_UnaryLogKernels_cu_24870cf94cuda3std6ranges3__45__cpo3endE:
	.zero		1
	.type		_ZN49_INTERNAL_50dea9bf_18_UnaryLogKernels_cu_24870cf94cuda3std3__419piecewise_constructE,@object
	.size		_ZN49_INTERNAL_50dea9bf_18_UnaryLogKernels_cu_24870cf94cuda3std3__419piecewise_constructE,(_ZN49_INTERNAL_50dea9bf_18_UnaryLogKernels_cu_24870cf94cuda3std6ranges3__45__cpo5ssizeE - _ZN49_INTERNAL_50dea9bf_18_UnaryLogKernels_cu_24870cf94cuda3std3__419piecewise_constructE)
_ZN49_INTERNAL_50dea9bf_18_UnaryLogKernels_cu_24870cf94cuda3std3__419piecewise_constructE:
	.zero		1
	.type		_ZN49_INTERNAL_50dea9bf_18_UnaryLogKernels_cu_24870cf94cuda3std6ranges3__45__cpo5ssizeE,@object
	.size		_ZN49_INTERNAL_50dea9bf_18_UnaryLogKernels_cu_24870cf94cuda3std6ranges3__45__cpo5ssizeE,(_ZN49_INTERNAL_50dea9bf_18_UnaryLogKernels_cu_24870cf94cuda3std3__45__cpo3endE - _ZN49_INTERNAL_50dea9bf_18_UnaryLogKernels_cu_24870cf94cuda3std6ranges3__45__cpo5ssizeE)
_ZN49_INTERNAL_50dea9bf_18_UnaryLogKernels_cu_24870cf94cuda3std6ranges3__45__cpo5ssizeE:
	.zero		1
	.type		_ZN49_INTERNAL_50dea9bf_18_UnaryLogKernels_cu_24870cf94cuda3std3__45__cpo3endE,@object
	.size		_ZN49_INTERNAL_50dea9bf_18_UnaryLogKernels_cu_24870cf94cuda3std3__45__cpo3endE,(_ZN49_INTERNAL_50dea9bf_18_UnaryLogKernels_cu_24870cf94cuda3std6ranges3__45__cpo4cendE - _ZN49_INTERNAL_50dea9bf_18_UnaryLogKernels_cu_24870cf94cuda3std3__45__cpo3endE)
_ZN49_INTERNAL_50dea9bf_18_UnaryLogKernels_cu_24870cf94cuda3std3__45__cpo3endE:
	.zero		1
	.type		_ZN49_INTERNAL_50dea9bf_18_UnaryLogKernels_cu_24870cf94cuda3std6ranges3__45__cpo4cendE,@object
	.size		_ZN49_INTERNAL_50dea9bf_18_UnaryLogKernels_cu_24870cf94cuda3std6ranges3__45__cpo4cendE,(_ZN49_INTERNAL_50dea9bf_18_UnaryLogKernels_cu_24870cf94cuda3std3__45__cpo4rendE - _ZN49_INTERNAL_50dea9bf_18_UnaryLogKernels_cu_24870cf94cuda3std6ranges3__45__cpo4cendE)
_ZN49_INTERNAL_50dea9bf_18_UnaryLogKernels_cu_24870cf94cuda3std6ranges3__45__cpo4cendE:
	.zero		1
	.type		_ZN49_INTERNAL_50dea9bf_18_UnaryLogKernels_cu_24870cf94cuda3std3__45__cpo4rendE,@object
	.size		_ZN49_INTERNAL_50dea9bf_18_UnaryLogKernels_cu_24870cf94cuda3std3__45__cpo4rendE,(_ZN49_INTERNAL_50dea9bf_18_UnaryLogKernels_cu_24870cf94cuda3std6ranges3__45__cpo4prevE - _ZN49_INTERNAL_50dea9bf_18_UnaryLogKernels_cu_24870cf94cuda3std3__45__cpo4rendE)
_ZN49_INTERNAL_50dea9bf_18_UnaryLogKernels_cu_24870cf94cuda3std3__45__cpo4rendE:
	.zero		1
	.type		_ZN49_INTERNAL_50dea9bf_18_UnaryLogKernels_cu_24870cf94cuda3std6ranges3__45__cpo4prevE,@object
	.size		_ZN49_INTERNAL_50dea9bf_18_UnaryLogKernels_cu_24870cf94cuda3std6ranges3__45__cpo4prevE,(_ZN49_INTERNAL_50dea9bf_18_UnaryLogKernels_cu_24870cf94cuda3std6ranges3__45__cpo9iter_moveE - _ZN49_INTERNAL_50dea9bf_18_UnaryLogKernels_cu_24870cf94cuda3std6ranges3__45__cpo4prevE)
_ZN49_INTERNAL_50dea9bf_18_UnaryLogKernels_cu_24870cf94cuda3std6ranges3__45__cpo4prevE:
	.zero		1
	.type		_ZN49_INTERNAL_50dea9bf_18_UnaryLogKernels_cu_24870cf94cuda3std6ranges3__45__cpo9iter_moveE,@object
	.size		_ZN49_INTERNAL_50dea9bf_18_UnaryLogKernels_cu_24870cf94cuda3std6ranges3__45__cpo9iter_moveE,(.L_25 - _ZN49_INTERNAL_50dea9bf_18_UnaryLogKernels_cu_24870cf94cuda3std6ranges3__45__cpo9iter_moveE)
_ZN49_INTERNAL_50dea9bf_18_UnaryLogKernels_cu_24870cf94cuda3std6ranges3__45__cpo9iter_moveE:
	.zero		1
.L_25:


//--------------------- .nv.constant0._ZN2at6native18elementwise_kernelILi128ELi4EZNS0_15gpu_kernel_implIZZZNS0_16log2_kernel_cudaERNS_18TensorIteratorBaseEENKUlvE0_clEvENKUlvE2_clEvEUlN3c108BFloat16EE_EEvS4_RKT_EUliE_EEviT1_ --------------------------
	.section	.nv.constant0._ZN2at6native18elementwise_kernelILi128ELi4EZNS0_15gpu_kernel_implIZZZNS0_16log2_kernel_cudaERNS_18TensorIteratorBaseEENKUlvE0_clEvENKUlvE2_clEvEUlN3c108BFloat16EE_EEvS4_RKT_EUliE_EEviT1_,"a",@progbits
	.sectionflags	@""
	.align	4
.nv.constant0._ZN2at6native18elementwise_kernelILi128ELi4EZNS0_15gpu_kernel_implIZZZNS0_16log2_kernel_cudaERNS_18TensorIteratorBaseEENKUlvE0_clEvENKUlvE2_clEvEUlN3c108BFloat16EE_EEvS4_RKT_EUliE_EEviT1_:
	.zero		1072


//--------------------- .nv.constant0._ZN2at6native27unrolled_elementwise_kernelIZZZNS0_16log2_kernel_cudaERNS_18TensorIteratorBaseEENKUlvE0_clEvENKUlvE2_clEvEUlN3c108BFloat16EE_St5arrayIPcLm2EELi4E23TrivialOffsetCalculatorILi1EjESD_NS0_6memory12LoadWithCastILi1EEENSE_13StoreWithCastILi1EEEEEviT_T0_T2_T3_T4_T5_ --------------------------
	.section	.nv.constant0._ZN2at6native27unrolled_elementwise_kernelIZZZNS0_16log2_kernel_cudaERNS_18TensorIteratorBaseEENKUlvE0_clEvENKUlvE2_clEvEUlN3c108BFloat16EE_St5arrayIPcLm2EELi4E23TrivialOffsetCalculatorILi1EjESD_NS0_6memory12LoadWithCastILi1EEENSE_13StoreWithCastILi1EEEEEviT_T0_T2_T3_T4_T5_,"a",@progbits
	.sectionflags	@""
	.align	4
.nv.constant0._ZN2at6native27unrolled_elementwise_kernelIZZZNS0_16log2_kernel_cudaERNS_18TensorIteratorBaseEENKUlvE0_clEvENKUlvE2_clEvEUlN3c108BFloat16EE_St5arrayIPcLm2EELi4E23TrivialOffsetCalculatorILi1EjESD_NS0_6memory12LoadWithCastILi1EEENSE_13StoreWithCastILi1EEEEEviT_T0_T2_T3_T4_T5_:
	.zero		572


//--------------------- .nv.constant0._ZN2at6native18elementwise_kernelILi128ELi4EZNS0_22gpu_kernel_impl_nocastIZZZNS0_16log2_kernel_cudaERNS_18TensorIteratorBaseEENKUlvE0_clEvENKUlvE2_clEvEUlN3c108BFloat16EE_EEvS4_RKT_EUliE_EEviT1_ --------------------------
	.section	.nv.constant0._ZN2at6native18elementwise_kernelILi128ELi4EZNS0_22gpu_kernel_impl_nocastIZZZNS0_16log2_kernel_cudaERNS_18TensorIteratorBaseEENKUlvE0_clEvENKUlvE2_clEvEUlN3c108BFloat16EE_EEvS4_RKT_EUliE_EEviT1_,"a",@progbits
	.sectionflags	@""
	.align	4
.nv.constant0._ZN2at6native18elementwise_kernelILi128ELi4EZNS0_22gpu_kernel_impl_nocastIZZZNS0_16log2_kernel_cudaERNS_18TensorIteratorBaseEENKUlvE0_clEvENKUlvE2_clEvEUlN3c108BFloat16EE_EEvS4_RKT_EUliE_EEviT1_:
	.zero		1072


//--------------------- .nv.constant0._ZN2at6native27unrolled_elementwise_kernelIZZZNS0_16log2_kernel_cudaERNS_18TensorIteratorBaseEENKUlvE0_clEvENKUlvE2_clEvEUlN3c108BFloat16EE_St5arrayIPcLm2EELi4E23TrivialOffsetCalculatorILi1EjESD_NS0_6memory15LoadWithoutCastENSE_16StoreWithoutCastEEEviT_T0_T2_T3_T4_T5_ --------------------------
	.section	.nv.constant0._ZN2at6native27unrolled_elementwise_kernelIZZZNS0_16log2_kernel_cudaERNS_18TensorIteratorBaseEENKUlvE0_clEvENKUlvE2_clEvEUlN3c108BFloat16EE_St5arrayIPcLm2EELi4E23TrivialOffsetCalculatorILi1EjESD_NS0_6memory15LoadWithoutCastENSE_16StoreWithoutCastEEEviT_T0_T2_T3_T4_T5_,"a",@progbits
	.sectionflags	@""
	.align	4
.nv.constant0._ZN2at6native27unrolled_elementwise_kernelIZZZNS0_16log2_kernel_cudaERNS_18TensorIteratorBaseEENKUlvE0_clEvENKUlvE2_clEvEUlN3c108BFloat16EE_St5arrayIPcLm2EELi4E23TrivialOffsetCalculatorILi1EjESD_NS0_6memory15LoadWithoutCastENSE_16StoreWithoutCastEEEviT_T0_T2_T3_T4_T5_:
	.zero		556


//--------------------- .nv.constant0._ZN2at6native29vectorized_elementwise_kernelILi2EZZZNS0_16log2_kernel_cudaERNS_18TensorIteratorBaseEENKUlvE0_clEvENKUlvE2_clEvEUlN3c108BFloat16EE_St5arrayIPcLm2EEEEviT0_T1_ --------------------------
	.section	.nv.constant0._ZN2at6native29vectorized_elementwise_kernelILi2EZZZNS0_16log2_kernel_cudaERNS_18TensorIteratorBaseEENKUlvE0_clEvENKUlvE2_clEvEUlN3c108BFloat16EE_St5arrayIPcLm2EEEEviT0_T1_,"a",@progbits
	.sectionflags	@""
	.align	4
.nv.constant0._ZN2at6native29vectorized_elementwise_kernelILi2EZZZNS0_16log2_kernel_cudaERNS_18TensorIteratorBaseEENKUlvE0_clEvENKUlvE2_clEvEUlN3c108BFloat16EE_St5arrayIPcLm2EEEEviT0_T1_:
	.zero		552


//--------------------- .nv.constant0._ZN2at6native29vectorized_elementwise_kernelILi4EZZZNS0_16log2_kernel_cudaERNS_18TensorIteratorBaseEENKUlvE0_clEvENKUlvE2_clEvEUlN3c108BFloat16EE_St5arrayIPcLm2EEEEviT0_T1_ --------------------------
	.section	.nv.constant0._ZN2at6native29vectorized_elementwise_kernelILi4EZZZNS0_16log2_kernel_cudaERNS_18TensorIteratorBaseEENKUlvE0_clEvENKUlvE2_clEvEUlN3c108BFloat16EE_St5arrayIPcLm2EEEEviT0_T1_,"a",@progbits
	.sectionflags	@""
	.align	4
.nv.constant0._ZN2at6native29vectorized_elementwise_kernelILi4EZZZNS0_16log2_kernel_cudaERNS_18TensorIteratorBaseEENKUlvE0_clEvENKUlvE2_clEvEUlN3c108BFloat16EE_St5arrayIPcLm2EEEEviT0_T1_:
	.zero		552


//--------------------- .nv.constant0._ZN2at6native29vectorized_elementwise_kernelILi8EZZZNS0_16log2_kernel_cudaERNS_18TensorIteratorBaseEENKUlvE0_clEvENKUlvE2_clEvEUlN3c108BFloat16EE_St5arrayIPcLm2EEEEviT0_T1_ --------------------------
	.section	.nv.constant0._ZN2at6native29vectorized_elementwise_kernelILi8EZZZNS0_16log2_kernel_cudaERNS_18TensorIteratorBaseEENKUlvE0_clEvENKUlvE2_clEvEUlN3c108BFloat16EE_St5arrayIPcLm2EEEEviT0_T1_,"a",@progbits
	.sectionflags	@""
	.align	4
.nv.constant0._ZN2at6native29vectorized_elementwise_kernelILi8EZZZNS0_16log2_kernel_cudaERNS_18TensorIteratorBaseEENKUlvE0_clEvENKUlvE2_clEvEUlN3c108BFloat16EE_St5arrayIPcLm2EEEEviT0_T1_:
	.zero		552


//--------------------- .nv.constant0._ZN2at6native18elementwise_kernelILi128ELi4EZNS0_15gpu_kernel_implIZZZNS0_16log2_kernel_cudaERNS_18TensorIteratorBaseEENKUlvE0_clEvENKUlvE1_clEvEUlN3c104HalfEE_EEvS4_RKT_EUliE_EEviT1_ --------------------------
	.section	.nv.constant0._ZN2at6native18elementwise_kernelILi128ELi4EZNS0_15gpu_kernel_implIZZZNS0_16log2_kernel_cudaERNS_18TensorIteratorBaseEENKUlvE0_clEvENKUlvE1_clEvEUlN3c104HalfEE_EEvS4_RKT_EUliE_EEviT1_,"a",@progbits
	.sectionflags	@""
	.align	4
.nv.constant0._ZN2at6native18elementwise_kernelILi128ELi4EZNS0_15gpu_kernel_implIZZZNS0_16log2_kernel_cudaERNS_18TensorIteratorBaseEENKUlvE0_clEvENKUlvE1_clEvEUlN3c104HalfEE_EEvS4_RKT_EUliE_EEviT1_:
	.zero		1072


//--------------------- .nv.constant0._ZN2at6native27unrolled_elementwise_kernelIZZZNS0_16log2_kernel_cudaERNS_18TensorIteratorBaseEENKUlvE0_clEvENKUlvE1_clEvEUlN3c104HalfEE_St5arrayIPcLm2EELi4E23TrivialOffsetCalculatorILi1EjESD_NS0_6memory12LoadWithCastILi1EEENSE_13StoreWithCastILi1EEEEEviT_T0_T2_T3_T4_T5_ --------------------------
	.section	.nv.constant0._ZN2at6native27unrolled_elementwise_kernelIZZZNS0_16log2_kernel_cudaERNS_18TensorIteratorBaseEENKUlvE0_clEvENKUlvE1_clEvEUlN3c104HalfEE_St5arrayIPcLm2EELi4E23TrivialOffsetCalculatorILi1EjESD_NS0_6memory12LoadWithCastILi1EEENSE_13StoreWithCastILi1EEEEEviT_T0_T2_T3_T4_T5_,"a",@progbits
	.sectionflags	@""
	.align	4
.nv.constant0._ZN2at6native27unrolled_elementwise_kernelIZZZNS0_16log2_kernel_cudaERNS_18TensorIteratorBaseEENKUlvE0_clEvENKUlvE1_clEvEUlN3c104HalfEE_St5arrayIPcLm2EELi4E23TrivialOffsetCalculatorILi1EjESD_NS0_6memory12LoadWithCastILi1EEENSE_13StoreWithCastILi1EEEEEviT_T0_T2_T3_T4_T5_:
	.zero		572


//--------------------- .nv.constant0._ZN2at6native18elementwise_kernelILi128ELi4EZNS0_22gpu_kernel_impl_nocastIZZZNS0_16log2_kernel_cudaERNS_18TensorIteratorBaseEENKUlvE0_clEvENKUlvE1_clEvEUlN3c104HalfEE_EEvS4_RKT_EUliE_EEviT1_ --------------------------
	.section	.nv.constant0._ZN2at6native18elementwise_kernelILi128ELi4EZNS0_22gpu_kernel_impl_nocastIZZZNS0_16log2_kernel_cudaERNS_18TensorIteratorBaseEENKUlvE0_clEvENKUlvE1_clEvEUlN3c104HalfEE_EEvS4_RKT_EUliE_EEviT1_,"a",@progbits
	.sectionflags	@""
	.align	4
.nv.constant0._ZN2at6native18elementwise_kernelILi128ELi4EZNS0_22gpu_kernel_impl_nocastIZZZNS0_16log2_kernel_cudaERNS_18TensorIteratorBaseEENKUlvE0_clEvENKUlvE1_clEvEUlN3c104HalfEE_EEvS4_RKT_EUliE_EEviT1_:
	.zero		1072


//--------------------- .nv.constant0._ZN2at6native27unrolled_elementwise_kernelIZZZNS0_16log2_kernel_cudaERNS_18TensorIteratorBaseEENKUlvE0_clEvENKUlvE1_clEvEUlN3c104HalfEE_St5arrayIPcLm2EELi4E23TrivialOffsetCalculatorILi1EjESD_NS0_6memory15LoadWithoutCastENSE_16StoreWithoutCastEEEviT_T0_T2_T3_T4_T5_ --------------------------
	.section	.nv.constant0._ZN2at6native27unrolled_elementwise_kernelIZZZNS0_16log2_kernel_cudaERNS_18TensorIteratorBaseEENKUlvE0_clEvENKUlvE1_clEvEUlN3c104HalfEE_St5arrayIPcLm2EELi4E23TrivialOffsetCalculatorILi1EjESD_NS0_6memory15LoadWithoutCastENSE_16StoreWithoutCastEEEviT_T0_T2_T3_T4_T5_,"a",@progbits
	.sectionflags	@""
	.align	4
.nv.constant0._ZN2at6native27unrolled_elementwise_kernelIZZZNS0_16log2_kernel_cudaERNS_18TensorIteratorBaseEENKUlvE0_clEvENKUlvE1_clEvEUlN3c104HalfEE_St5arrayIPcLm2EELi4E23TrivialOffsetCalculatorILi1EjESD_NS0_6memory15LoadWithoutCastENSE_16StoreWithoutCastEEEviT_T0_T2_T3_T4_T5_:
	.zero		556


//--------------------- .nv.constant0._ZN2at6native29vectorized_elementwise_kernelILi2EZZZNS0_16log2_kernel_cudaERNS_18TensorIteratorBaseEENKUlvE0_clEvENKUlvE1_clEvEUlN3c104HalfEE_St5arrayIPcLm2EEEEviT0_T1_ --------------------------
	.section	.nv.constant0._ZN2at6native29vectorized_elementwise_kernelILi2EZZZNS0_16log2_kernel_cudaERNS_18TensorIteratorBaseEENKUlvE0_clEvENKUlvE1_clEvEUlN3c104HalfEE_St5arrayIPcLm2EEEEviT0_T1_,"a",@progbits
	.sectionflags	@""
	.align	4
.nv.constant0._ZN2at6native29vectorized_elementwise_kernelILi2EZZZNS0_16log2_kernel_cudaERNS_18TensorIteratorBaseEENKUlvE0_clEvENKUlvE1_clEvEUlN3c104HalfEE_St5arrayIPcLm2EEEEviT0_T1_:
	.zero		552


//--------------------- .nv.constant0._ZN2at6native29vectorized_elementwise_kernelILi4EZZZNS0_16log2_kernel_cudaERNS_18TensorIteratorBaseEENKUlvE0_clEvENKUlvE1_clEvEUlN3c104HalfEE_St5arrayIPcLm2EEEEviT0_T1_ --------------------------
	.section	.nv.constant0._ZN2at6native29vectorized_elementwise_kernelILi4EZZZNS0_16log2_kernel_cudaERNS_18TensorIteratorBaseEENKUlvE0_clEvENKUlvE1_clEvEUlN3c104HalfEE_St5arrayIPcLm2EEEEviT0_T1_,"a",@progbits
	.sectionflags	@""
	.align	4
.nv.constant0._ZN2at6native29vectorized_elementwise_kernelILi4EZZZNS0_16log2_kernel_cudaERNS_18TensorIteratorBaseEENKUlvE0_clEvENKUlvE1_clEvEUlN3c104HalfEE_St5arrayIPcLm2EEEEviT0_T1_:
	.zero		552


//--------------------- .nv.constant0._ZN2at6native29vectorized_elementwise_kernelILi8EZZZNS0_16log2_kernel_cudaERNS_18TensorIteratorBaseEENKUlvE0_clEvENKUlvE1_clEvEUlN3c104HalfEE_St5arrayIPcLm2EEEEviT0_T1_ --------------------------
	.section	.nv.constant0._ZN2at6native29vectorized_elementwise_kernelILi8EZZZNS0_16log2_kernel_cudaERNS_18TensorIteratorBaseEENKUlvE0_clEvENKUlvE1_clEvEUlN3c104HalfEE_St5arrayIPcLm2EEEEviT0_T1_,"a",@progbits
	.sectionflags	@""
	.align	4
.nv.constant0._ZN2at6native29vectorized_elementwise_kernelILi8EZZZNS0_16log2_kernel_cudaERNS_18TensorIteratorBaseEENKUlvE0_clEvENKUlvE1_clEvEUlN3c104HalfEE_St5arrayIPcLm2EEEEviT0_T1_:
	.zero		552


//--------------------- .nv.constant0._ZN2at6native18elementwise_kernelILi128ELi4EZNS0_15gpu_kernel_implIZZZNS0_16log2_kernel_cudaERNS_18TensorIteratorBaseEENKUlvE0_clEvENKUlvE0_clEvEUlfE_EEvS4_RKT_EUliE_EEviT1_ --------------------------
	.section	.nv.constant0._ZN2at6native18elementwise_kernelILi128ELi4EZNS0_15gpu_kernel_implIZZZNS0_16log2_kernel_cudaERNS_18TensorIteratorBaseEENKUlvE0_clEvENKUlvE0_clEvEUlfE_EEvS4_RKT_EUliE_EEviT1_,"a",@progbits
	.sectionflags	@""
	.align	4
.nv.constant0._ZN2at6native18elementwise_kernelILi128ELi4EZNS0_15gpu_kernel_implIZZZNS0_16log2_kernel_cudaERNS_18TensorIteratorBaseEENKUlvE0_clEvENKUlvE0_clEvEUlfE_EEvS4_RKT_EUliE_EEviT1_:
	.zero		1072


//--------------------- .nv.constant0._ZN2at6native27unrolled_elementwise_kernelIZZZNS0_16log2_kernel_cudaERNS_18TensorIteratorBaseEENKUlvE0_clEvENKUlvE0_clEvEUlfE_St5arrayIPcLm2EELi4E23TrivialOffsetCalculatorILi1EjESB_NS0_6memory12LoadWithCastILi1EEENSC_13StoreWithCastILi1EEEEEviT_T0_T2_T3_T4_T5_ --------------------------
	.section	.nv.constant0._ZN2at6native27unrolled_elementwise_kernelIZZZNS0_16log2_kernel_cudaERNS_18TensorIteratorBaseEENKUlvE0_clEvENKUlvE0_clEvEUlfE_St5arrayIPcLm2EELi4E23TrivialOffsetCalculatorILi1EjESB_NS0_6memory12LoadWithCastILi1EEENSC_13StoreWithCastILi1EEEEEviT_T0_T2_T3_T4_T5_,"a",@progbits
	.sectionflags	@""
	.align	4
.nv.constant0._ZN2at6native27unrolled_elementwise_kernelIZZZNS0_16log2_kernel_cudaERNS_18TensorIteratorBaseEENKUlvE0_clEvENKUlvE0_clEvEUlfE_St5arrayIPcLm2EELi4E23TrivialOffsetCalculatorILi1EjESB_NS0_6memory12LoadWithCastILi1EEENSC_13StoreWithCastILi1EEEEEviT_T0_T2_T3_T4_T5_:
	.zero		572


//--------------------- .nv.constant0._ZN2at6native18elementwise_kernelILi128ELi2EZNS0_22gpu_kernel_impl_nocastIZZZNS0_16log2_kernel_cudaERNS_18TensorIteratorBaseEENKUlvE0_clEvENKUlvE0_clEvEUlfE_EEvS4_RKT_EUliE_EEviT1_ --------------------------
	.section	.nv.constant0._ZN2at6native18elementwise_kernelILi128ELi2EZNS0_22gpu_kernel_impl_nocastIZZZNS0_16log2_kernel_cudaERNS_18TensorIteratorBaseEENKUlvE0_clEvENKUlvE0_clEvEUlfE_EEvS4_RKT_EUliE_EEviT1_,"a",@progbits
	.sectionflags	@""
	.align	4
.nv.constant0._ZN2at6native18elementwise_kernelILi128ELi2EZNS0_22gpu_kernel_impl_nocastIZZZNS0_16log2_kernel_cudaERNS_18TensorIteratorBaseEENKUlvE0_clEvENKUlvE0_clEvEUlfE_EEvS4_RKT_EUliE_EEviT1_:
	.zero		1072


//--------------------- .nv.constant0._ZN2at6native27unrolled_elementwise_kernelIZZZNS0_16log2_kernel_cudaERNS_18TensorIteratorBaseEENKUlvE0_clEvENKUlvE0_clEvEUlfE_St5arrayIPcLm2EELi4E23TrivialOffsetCalculatorILi1EjESB_NS0_6memory15LoadWithoutCastENSC_16StoreWithoutCastEEEviT_T0_T2_T3_T4_T5_ --------------------------
	.section	.nv.constant0._ZN2at6native27unrolled_elementwise_kernelIZZZNS0_16log2_kernel_cudaERNS_18TensorIteratorBaseEENKUlvE0_clEvENKUlvE0_clEvEUlfE_St5arrayIPcLm2EELi4E23TrivialOffsetCalculatorILi1EjESB_NS0_6memory15LoadWithoutCastENSC_16StoreWithoutCastEEEviT_T0_T2_T3_T4_T5_,"a",@progbits
	.sectionflags	@""
	.align	4
.nv.constant0._ZN2at6native27unrolled_elementwise_kernelIZZZNS0_16log2_kernel_cudaERNS_18TensorIteratorBaseEENKUlvE0_clEvENKUlvE0_clEvEUlfE_St5arrayIPcLm2EELi4E23TrivialOffsetCalculatorILi1EjESB_NS0_6memory15LoadWithoutCastENSC_16StoreWithoutCastEEEviT_T0_T2_T3_T4_T5_:
	.zero		556


//--------------------- .nv.constant0._ZN2at6native29vectorized_elementwise_kernelILi2EZZZNS0_16log2_kernel_cudaERNS_18TensorIteratorBaseEENKUlvE0_clEvENKUlvE0_clEvEUlfE_St5arrayIPcLm2EEEEviT0_T1_ --------------------------
	.section	.nv.constant0._ZN2at6native29vectorized_elementwise_kernelILi2EZZZNS0_16log2_kernel_cudaERNS_18TensorIteratorBaseEENKUlvE0_clEvENKUlvE0_clEvEUlfE_St5arrayIPcLm2EEEEviT0_T1_,"a",@progbits
	.sectionflags	@""
	.align	4
.nv.constant0._ZN2at6native29vectorized_elementwise_kernelILi2EZZZNS0_16log2_kernel_cudaERNS_18TensorIteratorBaseEENKUlvE0_clEvENKUlvE0_clEvEUlfE_St5arrayIPcLm2EEEEviT0_T1_:
	.zero		552


//--------------------- .nv.constant0._ZN2at6native29vectorized_elementwise_kernelILi4EZZZNS0_16log2_kernel_cudaERNS_18TensorIteratorBaseEENKUlvE0_clEvENKUlvE0_clEvEUlfE_St5arrayIPcLm2EEEEviT0_T1_ --------------------------
	.section	.nv.constant0._ZN2at6native29vectorized_elementwise_kernelILi4EZZZNS0_16log2_kernel_cudaERNS_18TensorIteratorBaseEENKUlvE0_clEvENKUlvE0_clEvEUlfE_St5arrayIPcLm2EEEEviT0_T1_,"a",@progbits
	.sectionflags	@""
	.align	4
.nv.constant0._ZN2at6native29vectorized_elementwise_kernelILi4EZZZNS0_16log2_kernel_cudaERNS_18TensorIteratorBaseEENKUlvE0_clEvENKUlvE0_clEvEUlfE_St5arrayIPcLm2EEEEviT0_T1_:
	.zero		552


//--------------------- .nv.constant0._ZN2at6native29vectorized_elementwise_kernelILi8EZZZNS0_16log2_kernel_cudaERNS_18TensorIteratorBaseEENKUlvE0_clEvENKUlvE0_clEvEUlfE_St5arrayIPcLm2EEEEviT0_T1_ --------------------------
	.section	.nv.constant0._ZN2at6native29vectorized_elementwise_kernelILi8EZZZNS0_16log2_kernel_cudaERNS_18TensorIteratorBaseEENKUlvE0_clEvENKUlvE0_clEvEUlfE_St5arrayIPcLm2EEEEviT0_T1_,"a",@progbits
	.sectionflags	@""
	.align	4
.nv.constant0._ZN2at6native29vectorized_elementwise_kernelILi8EZZZNS0_16log2_kernel_cudaERNS_18TensorIteratorBaseEENKUlvE0_clEvENKUlvE0_clEvEUlfE_St5arrayIPcLm2EEEEviT0_T1_:
	.zero		552


//--------------------- .nv.constant0._ZN2at6native18elementwise_kernelILi128ELi4EZNS0_15gpu_kernel_implIZZZNS0_16log2_kernel_cudaERNS_18TensorIteratorBaseEENKUlvE0_clEvENKUlvE_clEvEUldE_EEvS4_RKT_EUliE_EEviT1_ --------------------------
	.section	.nv.constant0._ZN2at6native18elementwise_kernelILi128ELi4EZNS0_15gpu_kernel_implIZZZNS0_16log2_kernel_cudaERNS_18TensorIteratorBaseEENKUlvE0_clEvENKUlvE_clEvEUldE_EEvS4_RKT_EUliE_EEviT1_,"a",@progbits
	.sectionflags	@""
	.align	4
.nv.constant0._ZN2at6native18elementwise_kernelILi128ELi4EZNS0_15gpu_kernel_implIZZZNS0_16log2_kernel_cudaERNS_18TensorIteratorBaseEENKUlvE0_clEvENKUlvE_clEvEUldE_EEvS4_RKT_EUliE_EEviT1_:
	.zero		1072


//--------------------- .nv.constant0._ZN2at6native27unrolled_elementwise_kernelIZZZNS0_16log2_kernel_cudaERNS_18TensorIteratorBaseEENKUlvE0_clEvENKUlvE_clEvEUldE_St5arrayIPcLm2EELi4E23TrivialOffsetCalculatorILi1EjESB_NS0_6memory12LoadWithCastILi1EEENSC_13StoreWithCastILi1EEEEEviT_T0_T2_T3_T4_T5_ --------------------------
	.section	.nv.constant0._ZN2at6native27unrolled_elementwise_kernelIZZZNS0_16log2_kernel_cudaERNS_18TensorIteratorBaseEENKUlvE0_clEvENKUlvE_clEvEUldE_St5arrayIPcLm2EELi4E23TrivialOffsetCalculatorILi1EjESB_NS0_6memory12LoadWithCastILi1EEENSC_13StoreWithCastILi1EEEEEviT_T0_T2_T3_T4_T5_,"a",@progbits
	.sectionflags	@""
	.align	4
.nv.constant0._ZN2at6native27unrolled_elementwise_kernelIZZZNS0_16log2_kernel_cudaERNS_18TensorIteratorBaseEENKUlvE0_clEvENKUlvE_clEvEUldE_St5arrayIPcLm2EELi4E23TrivialOffsetCalculatorILi1EjESB_NS0_6memory12LoadWithCastILi1EEENSC_13StoreWithCastILi1EEEEEviT_T0_T2_T3_T4_T5_:
	.zero		572


//--------------------- .nv.constant0._ZN2at6native18elementwise_kernelILi128ELi2EZNS0_22gpu_kernel_impl_nocastIZZZNS0_16log2_kernel_cudaERNS_18TensorIteratorBaseEENKUlvE0_clEvENKUlvE_clEvEUldE_EEvS4_RKT_EUliE_EEviT1_ --------------------------
	.section	.nv.constant0._ZN2at6native18elementwise_kernelILi128ELi2EZNS0_22gpu_kernel_impl_nocastIZZZNS0_16log2_kernel_cudaERNS_18TensorIteratorBaseEENKUlvE0_clEvENKUlvE_clEvEUldE_EEvS4_RKT_EUliE_EEviT1_,"a",@progbits
	.sectionflags	@""
	.align	4
.nv.constant0._ZN2at6native18elementwise_kernelILi128ELi2EZNS0_22gpu_kernel_impl_nocastIZZZNS0_16log2_kernel_cudaERNS_18TensorIteratorBaseEENKUlvE0_clEvENKUlvE_clEvEUldE_EEvS4_RKT_EUliE_EEviT1_:
	.zero		1072


//--------------------- .nv.constant0._ZN2at6native27unrolled_elementwise_kernelIZZZNS0_16log2_kernel_cudaERNS_18TensorIteratorBaseEENKUlvE0_clEvENKUlvE_clEvEUldE_St5arrayIPcLm2EELi4E23TrivialOffsetCalculatorILi1EjESB_NS0_6memory15LoadWithoutCastENSC_16StoreWithoutCastEEEviT_T0_T2_T3_T4_T5_ --------------------------
	.section	.nv.constant0._ZN2at6native27unrolled_elementwise_kernelIZZZNS0_16log2_kernel_cudaERNS_18TensorIteratorBaseEENKUlvE0_clEvENKUlvE_clEvEUldE_St5arrayIPcLm2EELi4E23TrivialOffsetCalculatorILi1EjESB_NS0_6memory15LoadWithoutCastENSC_16StoreWithoutCastEEEviT_T0_T2_T3_T4_T5_,"a",@progbits
	.sectionflags	@""
	.align	4
.nv.constant0._ZN2at6native27unrolled_elementwise_kernelIZZZNS0_16log2_kernel_cudaERNS_18TensorIteratorBaseEENKUlvE0_clEvENKUlvE_clEvEUldE_St5arrayIPcLm2EELi4E23TrivialOffsetCalculatorILi1EjESB_NS0_6memory15LoadWithoutCastENSC_16StoreWithoutCastEEEviT_T0_T2_T3_T4_T5_:
	.zero		556


//--------------------- .nv.constant0._ZN2at6native29vectorized_elementwise_kernelILi2EZZZNS0_16log2_kernel_cudaERNS_18TensorIteratorBaseEENKUlvE0_clEvENKUlvE_clEvEUldE_St5arrayIPcLm2EEEEviT0_T1_ --------------------------
	.section	.nv.constant0._ZN2at6native29vectorized_elementwise_kernelILi2EZZZNS0_16log2_kernel_cudaERNS_18TensorIteratorBaseEENKUlvE0_clEvENKUlvE_clEvEUldE_St5arrayIPcLm2EEEEviT0_T1_,"a",@progbits
	.sectionflags	@""
	.align	4
.nv.constant0._ZN2at6native29vectorized_elementwise_kernelILi2EZZZNS0_16log2_kernel_cudaERNS_18TensorIteratorBaseEENKUlvE0_clEvENKUlvE_clEvEUldE_St5arrayIPcLm2EEEEviT0_T1_:
	.zero		552


//--------------------- .nv.constant0._ZN2at6native29vectorized_elementwise_kernelILi4EZZZNS0_16log2_kernel_cudaERNS_18TensorIteratorBaseEENKUlvE0_clEvENKUlvE_clEvEUldE_St5arrayIPcLm2EEEEviT0_T1_ --------------------------
	.section	.nv.constant0._ZN2at6native29vectorized_elementwise_kernelILi4EZZZNS0_16log2_kernel_cudaERNS_18TensorIteratorBaseEENKUlvE0_clEvENKUlvE_clEvEUldE_St5arrayIPcLm2EEEEviT0_T1_,"a",@progbits
	.sectionflags	@""
	.align	4
.nv.constant0._ZN2at6native29vectorized_elementwise_kernelILi4EZZZNS0_16log2_kernel_cudaERNS_18TensorIteratorBaseEENKUlvE0_clEvENKUlvE_clEvEUldE_St5arrayIPcLm2EEEEviT0_T1_:
	.zero		552


//--------------------- .nv.constant0._ZN2at6native29vectorized_elementwise_kernelILi8EZZZNS0_16log2_kernel_cudaERNS_18TensorIteratorBaseEENKUlvE0_clEvENKUlvE_clEvEUldE_St5arrayIPcLm2EEEEviT0_T1_ --------------------------
	.section	.nv.constant0._ZN2at6native29vectorized_elementwise_kernelILi8EZZZNS0_16log2_kernel_cudaERNS_18TensorIteratorBaseEENKUlvE0_clEvENKUlvE_clEvEUldE_St5arrayIPcLm2EEEEviT0_T1_,"a",@progbits
	.sectionflags	@""
	.align	4
.nv.constant0._ZN2at6native29vectorized_elementwise_kernelILi8EZZZNS0_16log2_kernel_cudaERNS_18TensorIteratorBaseEENKUlvE0_clEvENKUlvE_clEvEUldE_St5arrayIPcLm2EEEEviT0_T1_:
	.zero		552


//--------------------- .nv.constant0._ZN2at6native18elementwise_kernelILi128ELi4EZNS0_15gpu_kernel_implIZZZNS0_17log1p_kernel_cudaERNS_18TensorIteratorBaseEENKUlvE_clEvENKUlvE4_clEvEUlN3c108BFloat16EE_EEvS4_RKT_EUliE_EEviT1_ --------------------------
	.section	.nv.constant0._ZN2at6native18elementwise_kernelILi128ELi4EZNS0_15gpu_kernel_implIZZZNS0_17log1p_kernel_cudaERNS_18TensorIteratorBaseEENKUlvE_clEvENKUlvE4_clEvEUlN3c108BFloat16EE_EEvS4_RKT_EUliE_EEviT1_,"a",@progbits
	.sectionflags	@""
	.align	4
.nv.constant0._ZN2at6native18elementwise_kernelILi128ELi4EZNS0_15gpu_kernel_implIZZZNS0_17log1p_kernel_cudaERNS_18TensorIteratorBaseEENKUlvE_clEvENKUlvE4_clEvEUlN3c108BFloat16EE_EEvS4_RKT_EUliE_EEviT1_:
	.zero		1072


//--------------------- .nv.constant0._ZN2at6native27unrolled_elementwise_kernelIZZZNS0_17log1p_kernel_cudaERNS_18TensorIteratorBaseEENKUlvE_clEvENKUlvE4_clEvEUlN3c108BFloat16EE_St5arrayIPcLm2EELi4E23TrivialOffsetCalculatorILi1EjESD_NS0_6memory12LoadWithCastILi1EEENSE_13StoreWithCastILi1EEEEEviT_T0_T2_T3_T4_T5_ --------------------------
	.section	.nv.constant0._ZN2at6native27unrolled_elementwise_kernelIZZZNS0_17log1p_kernel_cudaERNS_18TensorIteratorBaseEENKUlvE_clEvENKUlvE4_clEvEUlN3c108BFloat16EE_St5arrayIPcLm2EELi4E23TrivialOffsetCalculatorILi1EjESD_NS0_6memory12LoadWithCastILi1EEENSE_13StoreWithCastILi1EEEEEviT_T0_T2_T3_T4_T5_,"a",@progbits
	.sectionflags	@""
	.align	4
.nv.constant0._ZN2at6native27unrolled_elementwise_kernelIZZZNS0_17log1p_kernel_cudaERNS_18TensorIteratorBaseEENKUlvE_clEvENKUlvE4_clEvEUlN3c108BFloat16EE_St5arrayIPcLm2EELi4E23TrivialOffsetCalculatorILi1EjESD_NS0_6memory12LoadWithCastILi1EEENSE_13StoreWithCastILi1EEEEEviT_T0_T2_T3_T4_T5_:
	.zero		572


//--------------------- .nv.constant0._ZN2at6native18elementwise_kernelILi128ELi4EZNS0_22gpu_kernel_impl_nocastIZZZNS0_17log1p_kernel_cudaERNS_18TensorIteratorBaseEENKUlvE_clEvENKUlvE4_clEvEUlN3c108BFloat16EE_EEvS4_RKT_EUliE_EEviT1_ --------------------------
	.section	.nv.constant0._ZN2at6native18elementwise_kernelILi128ELi4EZNS0_22gpu_kernel_impl_nocastIZZZNS0_17log1p_kernel_cudaERNS_18TensorIteratorBaseEENKUlvE_clEvENKUlvE4_clEvEUlN3c108BFloat16EE_EEvS4_RKT_EUliE_EEviT1_,"a",@progbits
	.sectionflags	@""
	.align	4
.nv.constant0._ZN2at6native18elementwise_kernelILi128ELi4EZNS0_22gpu_kernel_impl_nocastIZZZNS0_17log1p_kernel_cudaERNS_18TensorIteratorBaseEENKUlvE_clEvENKUlvE4_clEvEUlN3c108BFloat16EE_EEvS4_RKT_EUliE_EEviT1_:
	.zero		1072


//--------------------- .nv.constant0._ZN2at6native27unrolled_elementwise_kernelIZZZNS0_17log1p_kernel_cudaERNS_18TensorIteratorBaseEENKUlvE_clEvENKUlvE4_clEvEUlN3c108BFloat16EE_St5arrayIPcLm2EELi4E23TrivialOffsetCalculatorILi1EjESD_NS0_6memory15LoadWithoutCastENSE_16StoreWithoutCastEEEviT_T0_T2_T3_T4_T5_ --------------------------
	.section	.nv.constant0._ZN2at6native27unrolled_elementwise_kernelIZZZNS0_17log1p_kernel_cudaERNS_18TensorIteratorBaseEENKUlvE_clEvENKUlvE4_clEvEUlN3c108BFloat16EE_St5arrayIPcLm2EELi4E23TrivialOffsetCalculatorILi1EjESD_NS0_6memory15LoadWithoutCastENSE_16StoreWithoutCastEEEviT_T0_T2_T3_T4_T5_,"a",@progbits
	.sectionflags	@""
	.align	4
.nv.constant0._ZN2at6native27unrolled_elementwise_kernelIZZZNS0_17log1p_kernel_cudaERNS_18TensorIteratorBaseEENKUlvE_clEvENKUlvE4_clEvEUlN3c108BFloat16EE_St5arrayIPcLm2EELi4E23TrivialOffsetCalculatorILi1EjESD_NS0_6memory15LoadWithoutCastENSE_16StoreWithoutCastEEEviT_T0_T2_T3_T4_T5_:
	.zero		556


//--------------------- .nv.constant0._ZN2at6native29vectorized_elementwise_kernelILi2EZZZNS0_17log1p_kernel_cudaERNS_18TensorIteratorBaseEENKUlvE_clEvENKUlvE4_clEvEUlN3c108BFloat16EE_St5arrayIPcLm2EEEEviT0_T1_ --------------------------
	.section	.nv.constant0._ZN2at6native29vectorized_elementwise_kernelILi2EZZZNS0_17log1p_kernel_cudaERNS_18TensorIteratorBaseEENKUlvE_clEvENKUlvE4_clEvEUlN3c108BFloat16EE_St5arrayIPcLm2EEEEviT0_T1_,"a",@progbits
	.sectionflags	@""
	.align	4
.nv.constant0._ZN2at6native29vectorized_elementwise_kernelILi2EZZZNS0_17log1p_kernel_cudaERNS_18TensorIteratorBaseEENKUlvE_clEvENKUlvE4_clEvEUlN3c108BFloat16EE_St5arrayIPcLm2EEEEviT0_T1_:
	.zero		552


//--------------------- .nv.constant0._ZN2at6native29vectorized_elementwise_kernelILi4EZZZNS0_17log1p_kernel_cudaERNS_18TensorIteratorBaseEENKUlvE_clEvENKUlvE4_clEvEUlN3c108BFloat16EE_St5arrayIPcLm2EEEEviT0_T1_ --------------------------
	.section	.nv.constant0._ZN2at6native29vectorized_elementwise_kernelILi4EZZZNS0_17log1p_kernel_cudaERNS_18TensorIteratorBaseEENKUlvE_clEvENKUlvE4_clEvEUlN3c108BFloat16EE_St5arrayIPcLm2EEEEviT0_T1_,"a",@progbits
	.sectionflags	@""
	.align	4
.nv.constant0._ZN2at6native29vectorized_elementwise_kernelILi4EZZZNS0_17log1p_kernel_cudaERNS_18TensorIteratorBaseEENKUlvE_clEvENKUlvE4_clEvEUlN3c108BFloat16EE_St5arrayIPcLm2EEEEviT0_T1_:
	.zero		552


//--------------------- .nv.constant0._ZN2at6native29vectorized_elementwise_kernelILi8EZZZNS0_17log1p_kernel_cudaERNS_18TensorIteratorBaseEENKUlvE_clEvENKUlvE4_clEvEUlN3c108BFloat16EE_St5arrayIPcLm2EEEEviT0_T1_ --------------------------
	.section	.nv.constant0._ZN2at6native29vectorized_elementwise_kernelILi8EZZZNS0_17log1p_kernel_cudaERNS_18TensorIteratorBaseEENKUlvE_clEvENKUlvE4_clEvEUlN3c108BFloat16EE_St5arrayIPcLm2EEEEviT0_T1_,"a",@progbits
	.sectionflags	@""
	.align	4
.nv.constant0._ZN2at6native29vectorized_elementwise_kernelILi8EZZZNS0_17log1p_kernel_cudaERNS_18TensorIteratorBaseEENKUlvE_clEvENKUlvE4_clEvEUlN3c108BFloat16EE_St5arrayIPcLm2EEEEviT0_T1_:
	.zero		552


//--------------------- .nv.constant0._ZN2at6native18elementwise_kernelILi128ELi4EZNS0_15gpu_kernel_implIZZZNS0_17log1p_kernel_cudaERNS_18TensorIteratorBaseEENKUlvE_clEvENKUlvE3_clEvEUlN3c104HalfEE_EEvS4_RKT_EUliE_EEviT1_ --------------------------
	.section	.nv.constant0._ZN2at6native18elementwise_kernelILi128ELi4EZNS0_15gpu_kernel_implIZZZNS0_17log1p_kernel_cudaERNS_18TensorIteratorBaseEENKUlvE_clEvENKUlvE3_clEvEUlN3c104HalfEE_EEvS4_RKT_EUliE_EEviT1_,"a",@progbits
	.sectionflags	@""
	.align	4
.nv.constant0._ZN2at6native18elementwise_kernelILi128ELi4EZNS0_15gpu_kernel_implIZZZNS0_17log1p_kernel_cudaERNS_18TensorIteratorBaseEENKUlvE_clEvENKUlvE3_clEvEUlN3c104HalfEE_EEvS4_RKT_EUliE_EEviT1_:
	.zero		1072


//--------------------- .nv.constant0._ZN2at6native27unrolled_elementwise_kernelIZZZNS0_17log1p_kernel_cudaERNS_18TensorIteratorBaseEENKUlvE_clEvENKUlvE3_clEvEUlN3c104HalfEE_St5arrayIPcLm2EELi4E23TrivialOffsetCalculatorILi1EjESD_NS0_6memory12LoadWithCastILi1EEENSE_13StoreWithCastILi1EEEEEviT_T0_T2_T3_T4_T5_ --------------------------
	.section	.nv.constant0._ZN2at6native27unrolled_elementwise_kernelIZZZNS0_17log1p_kernel_cudaERNS_18TensorIteratorBaseEENKUlvE_clEvENKUlvE3_clEvEUlN3c104HalfEE_St5arrayIPcLm2EELi4E23TrivialOffsetCalculatorILi1EjESD_NS0_6memory12LoadWithCastILi1EEENSE_13StoreWithCastILi1EEEEEviT_T0_T2_T3_T4_T5_,"a",@progbits
	.sectionflags	@""
	.align	4
.nv.constant0._ZN2at6native27unrolled_elementwise_kernelIZZZNS0_17log1p_kernel_cudaERNS_18TensorIteratorBaseEENKUlvE_clEvENKUlvE3_clEvEUlN3c104HalfEE_St5arrayIPcLm2EELi4E23TrivialOffsetCalculatorILi1EjESD_NS0_6memory12LoadWithCastILi1EEENSE_13StoreWithCastILi1EEEEEviT_T0_T2_T3_T4_T5_:
	.zero		572


//--------------------- .nv.constant0._ZN2at6native18elementwise_kernelILi128ELi4EZNS0_22gpu_kernel_impl_nocastIZZZNS0_17log1p_kernel_cudaERNS_18TensorIteratorBaseEENKUlvE_clEvENKUlvE3_clEvEUlN3c104HalfEE_EEvS4_RKT_EUliE_EEviT1_ --------------------------
	.section	.nv.constant0._ZN2at6native18elementwise_kernelILi128ELi4EZNS0_22gpu_kernel_impl_nocastIZZZNS0_17log1p_kernel_cudaERNS_18TensorIteratorBaseEENKUlvE_clEvENKUlvE3_clEvEUlN3c104HalfEE_EEvS4_RKT_EUliE_EEviT1_,"a",@progbits
	.sectionflags	@""
	.align	4
.nv.constant0._ZN2at6native18elementwise_kernelILi128ELi4EZNS0_22gpu_kernel_impl_nocastIZZZNS0_17log1p_kernel_cudaERNS_18TensorIteratorBaseEENKUlvE_clEvENKUlvE3_clEvEUlN3c104HalfEE_EEvS4_RKT_EUliE_EEviT1_:
	.zero		1072


//--------------------- .nv.constant0._ZN2at6native27unrolled_elementwise_kernelIZZZNS0_17log1p_kernel_cudaERNS_18TensorIteratorBaseEENKUlvE_clEvENKUlvE3_clEvEUlN3c104HalfEE_St5arrayIPcLm2EELi4E23TrivialOffsetCalculatorILi1EjESD_NS0_6memory15LoadWithoutCastENSE_16StoreWithoutCastEEEviT_T0_T2_T3_T4_T5_ --------------------------
	.section	.nv.constant0._ZN2at6native27unrolled_elementwise_kernelIZZZNS0_17log1p_kernel_cudaERNS_18TensorIteratorBaseEENKUlvE_clEvENKUlvE3_clEvEUlN3c104HalfEE_St5arrayIPcLm2EELi4E23TrivialOffsetCalculatorILi1EjESD_NS0_6memory15LoadWithoutCastENSE_16StoreWithoutCastEEEviT_T0_T2_T3_T4_T5_,"a",@progbits
	.sectionflags	@""
	.align	4
.nv.constant0._ZN2at6native27unrolled_elementwise_kernelIZZZNS0_17log1p_kernel_cudaERNS_18TensorIteratorBaseEENKUlvE_clEvENKUlvE3_clEvEUlN3c104HalfEE_St5arrayIPcLm2EELi4E23TrivialOffsetCalculatorILi1EjESD_NS0_6memory15LoadWithoutCastENSE_16StoreWithoutCastEEEviT_T0_T2_T3_T4_T5_:
	.zero		556


//--------------------- .nv.constant0._ZN2at6native29vectorized_elementwise_kernelILi2EZZZNS0_17log1p_kernel_cudaERNS_18TensorIteratorBaseEENKUlvE_clEvENKUlvE3_clEvEUlN3c104HalfEE_St5arrayIPcLm2EEEEviT0_T1_ --------------------------
	.section	.nv.constant0._ZN2at6native29vectorized_elementwise_kernelILi2EZZZNS0_17log1p_kernel_cudaERNS_18TensorIteratorBaseEENKUlvE_clEvENKUlvE3_clEvEUlN3c104HalfEE_St5arrayIPcLm2EEEEviT0_T1_,"a",@progbits
	.sectionflags	@""
	.align	4
.nv.constant0._ZN2at6native29vectorized_elementwise_kernelILi2EZZZNS0_17log1p_kernel_cudaERNS_18TensorIteratorBaseEENKUlvE_clEvENKUlvE3_clEvEUlN3c104HalfEE_St5arrayIPcLm2EEEEviT0_T1_:
	.zero		552


//--------------------- .nv.constant0._ZN2at6native29vectorized_elementwise_kernelILi4EZZZNS0_17log1p_kernel_cudaERNS_18TensorIteratorBaseEENKUlvE_clEvENKUlvE3_clEvEUlN3c104HalfEE_St5arrayIPcLm2EEEEviT0_T1_ --------------------------
	.section	.nv.constant0._ZN2at6native29vectorized_elementwise_kernelILi4EZZZNS0_17log1p_kernel_cudaERNS_18TensorIteratorBaseEENKUlvE_clEvENKUlvE3_clEvEUlN3c104HalfEE_St5arrayIPcLm2EEEEviT0_T1_,"a",@progbits
	.sectionflags	@""
	.align	4
.nv.constant0._ZN2at6native29vectorized_elementwise_kernelILi4EZZZNS0_17log1p_kernel_cudaERNS_18TensorIteratorBaseEENKUlvE_clEvENKUlvE3_clEvEUlN3c104HalfEE_St5arrayIPcLm2EEEEviT0_T1_:
	.zero		552


//--------------------- .nv.constant0._ZN2at6native29vectorized_elementwise_kernelILi8EZZZNS0_17log1p_kernel_cudaERNS_18TensorIteratorBaseEENKUlvE_clEvENKUlvE3_clEvEUlN3c104HalfEE_St5arrayIPcLm2EEEEviT0_T1_ --------------------------
	.section	.nv.constant0._ZN2at6native29vectorized_elementwise_kernelILi8EZZZNS0_17log1p_kernel_cudaERNS_18TensorIteratorBaseEENKUlvE_clEvENKUlvE3_clEvEUlN3c104HalfEE_St5arrayIPcLm2EEEEviT0_T1_,"a",@progbits
	.sectionflags	@""
	.align	4
.nv.constant0._ZN2at6native29vectorized_elementwise_kernelILi8EZZZNS0_17log1p_kernel_cudaERNS_18TensorIteratorBaseEENKUlvE_clEvENKUlvE3_clEvEUlN3c104HalfEE_St5arrayIPcLm2EEEEviT0_T1_:
	.zero		552


//--------------------- .nv.constant0._ZN2at6native18elementwise_kernelILi128ELi4EZNS0_15gpu_kernel_implIZZZNS0_17log1p_kernel_cudaERNS_18TensorIteratorBaseEENKUlvE_clEvENKUlvE2_clEvEUlN3c107complexIfEEE_EEvS4_RKT_EUliE_EEviT1_ --------------------------
	.section	.nv.constant0._ZN2at6native18elementwise_kernelILi128ELi4EZNS0_15gpu_kernel_implIZZZNS0_17log1p_kernel_cudaERNS_18TensorIteratorBaseEENKUlvE_clEvENKUlvE2_clEvEUlN3c107complexIfEEE_EEvS4_RKT_EUliE_EEviT1_,"a",@progbits
	.sectionflags	@""
	.align	4
.nv.constant0._ZN2at6native18elementwise_kernelILi128ELi4EZNS0_15gpu_kernel_implIZZZNS0_17log1p_kernel_cudaERNS_18TensorIteratorBaseEENKUlvE_clEvENKUlvE2_clEvEUlN3c107complexIfEEE_EEvS4_RKT_EUliE_EEviT1_:
	.zero		1072


//--------------------- .nv.constant0._ZN2at6native27unrolled_elementwise_kernelIZZZNS0_17log1p_kernel_cudaERNS_18TensorIteratorBaseEENKUlvE_clEvENKUlvE2_clEvEUlN3c107complexIfEEE_St5arrayIPcLm2EELi4E23TrivialOffsetCalculatorILi1EjESE_NS0_6memory12LoadWithCastILi1EEENSF_13StoreWithCastILi1EEEEEviT_T0_T2_T3_T4_T5_ --------------------------
	.section	.nv.constant0._ZN2at6native27unrolled_elementwise_kernelIZZZNS0_17log1p_kernel_cudaERNS_18TensorIteratorBaseEENKUlvE_clEvENKUlvE2_clEvEUlN3c107complexIfEEE_St5arrayIPcLm2EELi4E23TrivialOffsetCalculatorILi1EjESE_NS0_6memory12LoadWithCastILi1EEENSF_13StoreWithCastILi1EEEEEviT_T0_T2_T3_T4_T5_,"a",@progbits
	.sectionflags	@""
	.align	4
.nv.constant0._ZN2at6native27unrolled_elementwise_kernelIZZZNS0_17log1p_kernel_cudaERNS_18TensorIteratorBaseEENKUlvE_clEvENKUlvE2_clEvEUlN3c107complexIfEEE_St5arrayIPcLm2EELi4E23TrivialOffsetCalculatorILi1EjESE_NS0_6memory12LoadWithCastILi1EEENSF_13StoreWithCastILi1EEEEEviT_T0_T2_T3_T4_T5_:
	.zero		572


//--------------------- .nv.constant0._ZN2at6native18elementwise_kernelILi128ELi2EZNS0_22gpu_kernel_impl_nocastIZZZNS0_17log1p_kernel_cudaERNS_18TensorIteratorBaseEENKUlvE_clEvENKUlvE2_clEvEUlN3c107complexIfEEE_EEvS4_RKT_EUliE_EEviT1_ --------------------------
	.section	.nv.constant0._ZN2at6native18elementwise_kernelILi128ELi2EZNS0_22gpu_kernel_impl_nocastIZZZNS0_17log1p_kernel_cudaERNS_18TensorIteratorBaseEENKUlvE_clEvENKUlvE2_clEvEUlN3c107complexIfEEE_EEvS4_RKT_EUliE_EEviT1_,"a",@progbits
	.sectionflags	@""
	.align	4
.nv.constant0._ZN2at6native18elementwise_kernelILi128ELi2EZNS0_22gpu_kernel_impl_nocastIZZZNS0_17log1p_kernel_cudaERNS_18TensorIteratorBaseEENKUlvE_clEvENKUlvE2_clEvEUlN3c107complexIfEEE_EEvS4_RKT_EUliE_EEviT1_:
	.zero		1072


//--------------------- .nv.constant0._ZN2at6native27unrolled_elementwise_kernelIZZZNS0_17log1p_kernel_cudaERNS_18TensorIteratorBaseEENKUlvE_clEvENKUlvE2_clEvEUlN3c107complexIfEEE_St5arrayIPcLm2EELi4E23TrivialOffsetCalculatorILi1EjESE_NS0_6memory15LoadWithoutCastENSF_16StoreWithoutCastEEEviT_T0_T2_T3_T4_T5_ --------------------------
	.section	.nv.constant0._ZN2at6native27unrolled_elementwise_kernelIZZZNS0_17log1p_kernel_cudaERNS_18TensorIteratorBaseEENKUlvE_clEvENKUlvE2_clEvEUlN3c107complexIfEEE_St5arrayIPcLm2EELi4E23TrivialOffsetCalculatorILi1EjESE_NS0_6memory15LoadWithoutCastENSF_16StoreWithoutCastEEEviT_T0_T2_T3_T4_T5_,"a",@progbits
	.sectionflags	@""
	.align	4
.nv.constant0._ZN2at6native27unrolled_elementwise_kernelIZZZNS0_17log1p_kernel_cudaERNS_18TensorIteratorBaseEENKUlvE_clEvENKUlvE2_clEvEUlN3c107complexIfEEE_St5arrayIPcLm2EELi4E23TrivialOffsetCalculatorILi1EjESE_NS0_6memory15LoadWithoutCastENSF_16StoreWithoutCastEEEviT_T0_T2_T3_T4_T5_:
	.zero		556


//--------------------- .nv.constant0._ZN2at6native29vectorized_elementwise_kernelILi2EZZZNS0_17log1p_kernel_cudaERNS_18TensorIteratorBaseEENKUlvE_clEvENKUlvE2_clEvEUlN3c107complexIfEEE_St5arrayIPcLm2EEEEviT0_T1_ --------------------------
	.section	.nv.constant0._ZN2at6native29vectorized_elementwise_kernelILi2EZZZNS0_17log1p_kernel_cudaERNS_18TensorIteratorBaseEENKUlvE_clEvENKUlvE2_clEvEUlN3c107complexIfEEE_St5arrayIPcLm2EEEEviT0_T1_,"a",@progbits
	.sectionflags	@""
	.align	4
.nv.constant0._ZN2at6native29vectorized_elementwise_kernelILi2EZZZNS0_17log1p_kernel_cudaERNS_18TensorIteratorBaseEENKUlvE_clEvENKUlvE2_clEvEUlN3c107complexIfEEE_St5arrayIPcLm2EEEEviT0_T1_:
	.zero		552


//--------------------- .nv.constant0._ZN2at6native29vectorized_elementwise_kernelILi4EZZZNS0_17log1p_kernel_cudaERNS_18TensorIteratorBaseEENKUlvE_clEvENKUlvE2_clEvEUlN3c107complexIfEEE_St5arrayIPcLm2EEEEviT0_T1_ --------------------------
	.section	.nv.constant0._ZN2at6native29vectorized_elementwise_kernelILi4EZZZNS0_17log1p_kernel_cudaERNS_18TensorIteratorBaseEENKUlvE_clEvENKUlvE2_clEvEUlN3c107complexIfEEE_St5arrayIPcLm2EEEEviT0_T1_,"a",@progbits
	.sectionflags	@""
	.align	4
.nv.constant0._ZN2at6native29vectorized_elementwise_kernelILi4EZZZNS0_17log1p_kernel_cudaERNS_18TensorIteratorBaseEENKUlvE_clEvENKUlvE2_clEvEUlN3c107complexIfEEE_St5arrayIPcLm2EEEEviT0_T1_:
	.zero		552


//--------------------- .nv.constant0._ZN2at6native29vectorized_elementwise_kernelILi8EZZZNS0_17log1p_kernel_cudaERNS_18TensorIteratorBaseEENKUlvE_clEvENKUlvE2_clEvEUlN3c107complexIfEEE_St5arrayIPcLm2EEEEviT0_T1_ --------------------------
	.section	.nv.constant0._ZN2at6native29vectorized_elementwise_kernelILi8EZZZNS0_17log1p_kernel_cudaERNS_18TensorIteratorBaseEENKUlvE_clEvENKUlvE2_clEvEUlN3c107complexIfEEE_St5arrayIPcLm2EEEEviT0_T1_,"a",@progbits
	.sectionflags	@""
	.align	4
.nv.constant0._ZN2at6native29vectorized_elementwise_kernelILi8EZZZNS0_17log1p_kernel_cudaERNS_18TensorIteratorBaseEENKUlvE_clEvENKUlvE2_clEvEUlN3c107complexIfEEE_St5arrayIPcLm2EEEEviT0_T1_:
	.zero		552


//--------------------- .nv.constant0._ZN2at6native18elementwise_kernelILi128ELi4EZNS0_15gpu_kernel_implIZZZNS0_17log1p_kernel_cudaERNS_18TensorIteratorBaseEENKUlvE_clEvENKUlvE1_clEvEUlN3c107complexIdEEE_EEvS4_RKT_EUliE_EEviT1_ --------------------------
	.section	.nv.constant0._ZN2at6native18elementwise_kernelILi128ELi4EZNS0_15gpu_kernel_implIZZZNS0_17log1p_kernel_cudaERNS_18TensorIteratorBaseEENKUlvE_clEvENKUlvE1_clEvEUlN3c107complexIdEEE_EEvS4_RKT_EUliE_EEviT1_,"a",@progbits
	.sectionflags	@""
	.align	4
.nv.constant0._ZN2at6native18elementwise_kernelILi128ELi4EZNS0_15gpu_kernel_implIZZZNS0_17log1p_kernel_cudaERNS_18TensorIteratorBaseEENKUlvE_clEvENKUlvE1_clEvEUlN3c107complexIdEEE_EEvS4_RKT_EUliE_EEviT1_:
	.zero		1072


//--------------------- .nv.constant0._ZN2at6native27unrolled_elementwise_kernelIZZZNS0_17log1p_kernel_cudaERNS_18TensorIteratorBaseEENKUlvE_clEvENKUlvE1_clEvEUlN3c107complexIdEEE_St5arrayIPcLm2EELi4E23TrivialOffsetCalculatorILi1EjESE_NS0_6memory12LoadWithCastILi1EEENSF_13StoreWithCastILi1EEEEEviT_T0_T2_T3_T4_T5_ --------------------------
	.section	.nv.constant0._ZN2at6native27unrolled_elementwise_kernelIZZZNS0_17log1p_kernel_cudaERNS_18TensorIteratorBaseEENKUlvE_clEvENKUlvE1_clEvEUlN3c107complexIdEEE_St5arrayIPcLm2EELi4E23TrivialOffsetCalculatorILi1EjESE_NS0_6memory12LoadWithCastILi1EEENSF_13StoreWithCastILi1EEEEEviT_T0_T2_T3_T4_T5_,"a",@progbits
	.sectionflags	@""
	.align	4
.nv.constant0._ZN2at6native27unrolled_elementwise_kernelIZZZNS0_17log1p_kernel_cudaERNS_18TensorIteratorBaseEENKUlvE_clEvENKUlvE1_clEvEUlN3c107complexIdEEE_St5arrayIPcLm2EELi4E23TrivialOffsetCalculatorILi1EjESE_NS0_6memory12LoadWithCastILi1EEENSF_13StoreWithCastILi1EEEEEviT_T0_T2_T3_T4_T5_:
	.zero		572


//--------------------- .nv.constant0._ZN2at6native18elementwise_kernelILi128ELi2EZNS0_22gpu_kernel_impl_nocastIZZZNS0_17log1p_kernel_cudaERNS_18TensorIteratorBaseEENKUlvE_clEvENKUlvE1_clEvEUlN3c107complexIdEEE_EEvS4_RKT_EUliE_EEviT1_ --------------------------
	.section	.nv.constant0._ZN2at6native18elementwise_kernelILi128ELi2EZNS0_22gpu_kernel_impl_nocastIZZZNS0_17log1p_kernel_cudaERNS_18TensorIteratorBaseEENKUlvE_clEvENKUlvE1_clEvEUlN3c107complexIdEEE_EEvS4_RKT_EUliE_EEviT1_,"a",@progbits
	.sectionflags	@""
	.align	4
.nv.constant0._ZN2at6native18elementwise_kernelILi128ELi2EZNS0_22gpu_kernel_impl_nocastIZZZNS0_17log1p_kernel_cudaERNS_18TensorIteratorBaseEENKUlvE_clEvENKUlvE1_clEvEUlN3c107complexIdEEE_EEvS4_RKT_EUliE_EEviT1_:
	.zero		1072


//--------------------- .nv.constant0._ZN2at6native27unrolled_elementwise_kernelIZZZNS0_17log1p_kernel_cudaERNS_18TensorIteratorBaseEENKUlvE_clEvENKUlvE1_clEvEUlN3c107complexIdEEE_St5arrayIPcLm2EELi4E23TrivialOffsetCalculatorILi1EjESE_NS0_6memory15LoadWithoutCastENSF_16StoreWithoutCastEEEviT_T0_T2_T3_T4_T5_ --------------------------
	.section	.nv.constant0._ZN2at6native27unrolled_elementwise_kernelIZZZNS0_17log1p_kernel_cudaERNS_18TensorIteratorBaseEENKUlvE_clEvENKUlvE1_clEvEUlN3c107complexIdEEE_St5arrayIPcLm2EELi4E23TrivialOffsetCalculatorILi1EjESE_NS0_6memory15LoadWithoutCastENSF_16StoreWithoutCastEEEviT_T0_T2_T3_T4_T5_,"a",@progbits
	.sectionflags	@""
	.align	4
.nv.constant0._ZN2at6native27unrolled_elementwise_kernelIZZZNS0_17log1p_kernel_cudaERNS_18TensorIteratorBaseEENKUlvE_clEvENKUlvE1_clEvEUlN3c107complexIdEEE_St5arrayIPcLm2EELi4E23TrivialOffsetCalculatorILi1EjESE_NS0_6memory15LoadWithoutCastENSF_16StoreWithoutCastEEEviT_T0_T2_T3_T4_T5_:
	.zero		556


//--------------------- .nv.constant0._ZN2at6native29vectorized_elementwise_kernelILi2EZZZNS0_17log1p_kernel_cudaERNS_18TensorIteratorBaseEENKUlvE_clEvENKUlvE1_clEvEUlN3c107complexIdEEE_St5arrayIPcLm2EEEEviT0_T1_ --------------------------
	.section	.nv.constant0._ZN2at6native29vectorized_elementwise_kernelILi2EZZZNS0_17log1p_kernel_cudaERNS_18TensorIteratorBaseEENKUlvE_clEvENKUlvE1_clEvEUlN3c107complexIdEEE_St5arrayIPcLm2EEEEviT0_T1_,"a",@progbits
	.sectionflags	@""
	.align	4
.nv.constant0._ZN2at6native29vectorized_elementwise_kernelILi2EZZZNS0_17log1p_kernel_cudaERNS_18TensorIteratorBaseEENKUlvE_clEvENKUlvE1_clEvEUlN3c107complexIdEEE_St5arrayIPcLm2EEEEviT0_T1_:
	.zero		552


//--------------------- .nv.constant0._ZN2at6native29vectorized_elementwise_kernelILi4EZZZNS0_17log1p_kernel_cudaERNS_18TensorIteratorBaseEENKUlvE_clEvENKUlvE1_clEvEUlN3c107complexIdEEE_St5arrayIPcLm2EEEEviT0_T1_ --------------------------
	.section	.nv.constant0._ZN2at6native29vectorized_elementwise_kernelILi4EZZZNS0_17log1p_kernel_cudaERNS_18TensorIteratorBaseEENKUlvE_clEvENKUlvE1_clEvEUlN3c107complexIdEEE_St5arrayIPcLm2EEEEviT0_T1_,"a",@progbits
	.sectionflags	@""
	.align	4
.nv.constant0._ZN2at6native29vectorized_elementwise_kernelILi4EZZZNS0_17log1p_kernel_cudaERNS_18TensorIteratorBaseEENKUlvE_clEvENKUlvE1_clEvEUlN3c107complexIdEEE_St5arrayIPcLm2EEEEviT0_T1_:
	.zero		552


//--------------------- .nv.constant0._ZN2at6native29vectorized_elementwise_kernelILi8EZZZNS0_17log1p_kernel_cudaERNS_18TensorIteratorBaseEENKUlvE_clEvENKUlvE1_clEvEUlN3c107complexIdEEE_St5arrayIPcLm2EEEEviT0_T1_ --------------------------
	.section	.nv.constant0._ZN2at6native29vectorized_elementwise_kernelILi8EZZZNS0_17log1p_kernel_cudaERNS_18TensorIteratorBaseEENKUlvE_clEvENKUlvE1_clEvEUlN3c107complexIdEEE_St5arrayIPcLm2EEEEviT0_T1_,"a",@progbits
	.sectionflags	@""
	.align	4
.nv.constant0._ZN2at6native29vectorized_elementwise_kernelILi8EZZZNS0_17log1p_kernel_cudaERNS_18TensorIteratorBaseEENKUlvE_clEvENKUlvE1_clEvEUlN3c107complexIdEEE_St5arrayIPcLm2EEEEviT0_T1_:
	.zero		552


//--------------------- .nv.constant0._ZN2at6native18elementwise_kernelILi128ELi4EZNS0_15gpu_kernel_implIZZZNS0_17log1p_kernel_cudaERNS_18TensorIteratorBaseEENKUlvE_clEvENKUlvE0_clEvEUlfE_EEvS4_RKT_EUliE_EEviT1_ --------------------------
	.section	.nv.constant0._ZN2at6native18elementwise_kernelILi128ELi4EZNS0_15gpu_kernel_implIZZZNS0_17log1p_kernel_cudaERNS_18TensorIteratorBaseEENKUlvE_clEvENKUlvE0_clEvEUlfE_EEvS4_RKT_EUliE_EEviT1_,"a",@progbits
	.sectionflags	@""
	.align	4
.nv.constant0._ZN2at6native18elementwise_kernelILi128ELi4EZNS0_15gpu_kernel_implIZZZNS0_17log1p_kernel_cudaERNS_18TensorIteratorBaseEENKUlvE_clEvENKUlvE0_clEvEUlfE_EEvS4_RKT_EUliE_EEviT1_:
	.zero		1072


//--------------------- .nv.constant0._ZN2at6native27unrolled_elementwise_kernelIZZZNS0_17log1p_kernel_cudaERNS_18TensorIteratorBaseEENKUlvE_clEvENKUlvE0_clEvEUlfE_St5arrayIPcLm2EELi4E23TrivialOffsetCalculatorILi1EjESB_NS0_6memory12LoadWithCastILi1EEENSC_13StoreWithCastILi1EEEEEviT_T0_T2_T3_T4_T5_ --------------------------
	.section	.nv.constant0._ZN2at6native27unrolled_elementwise_kernelIZZZNS0_17log1p_kernel_cudaERNS_18TensorIteratorBaseEENKUlvE_clEvENKUlvE0_clEvEUlfE_St5arrayIPcLm2EELi4E23TrivialOffsetCalculatorILi1EjESB_NS0_6memory12LoadWithCastILi1EEENSC_13StoreWithCastILi1EEEEEviT_T0_T2_T3_T4_T5_,"a",@progbits
	.sectionflags	@""
	.align	4
.nv.constant0._ZN2at6native27unrolled_elementwise_kernelIZZZNS0_17log1p_kernel_cudaERNS_18TensorIteratorBaseEENKUlvE_clEvENKUlvE0_clEvEUlfE_St5arrayIPcLm2EELi4E23TrivialOffsetCalculatorILi1EjESB_NS0_6memory12LoadWithCastILi1EEENSC_13StoreWithCastILi1EEEEEviT_T0_T2_T3_T4_T5_:
	.zero		572


//--------------------- .nv.constant0._ZN2at6native18elementwise_kernelILi128ELi2EZNS0_22gpu_kernel_impl_nocastIZZZNS0_17log1p_kernel_cudaERNS_18TensorIteratorBaseEENKUlvE_clEvENKUlvE0_clEvEUlfE_EEvS4_RKT_EUliE_EEviT1_ --------------------------
	.section	.nv.constant0._ZN2at6native18elementwise_kernelILi128ELi2EZNS0_22gpu_kernel_impl_nocastIZZZNS0_17log1p_kernel_cudaERNS_18TensorIteratorBaseEENKUlvE_clEvENKUlvE0_clEvEUlfE_EEvS4_RKT_EUliE_EEviT1_,"a",@progbits
	.sectionflags	@""
	.align	4
.nv.constant0._ZN2at6native18elementwise_kernelILi128ELi2EZNS0_22gpu_kernel_impl_nocastIZZZNS0_17log1p_kernel_cudaERNS_18TensorIteratorBaseEENKUlvE_clEvENKUlvE0_clEvEUlfE_EEvS4_RKT_EUliE_EEviT1_:
	.zero		1072


//--------------------- .nv.constant0._ZN2at6native27unrolled_elementwise_kernelIZZZNS0_17log1p_kernel_cudaERNS_18TensorIteratorBaseEENKUlvE_clEvENKUlvE0_clEvEUlfE_St5arrayIPcLm2EELi4E23TrivialOffsetCalculatorILi1EjESB_NS0_6memory15LoadWithoutCastENSC_16StoreWithoutCastEEEviT_T0_T2_T3_T4_T5_ --------------------------
	.section	.nv.constant0._ZN2at6native27unrolled_elementwise_kernelIZZZNS0_17log1p_kernel_cudaERNS_18TensorIteratorBaseEENKUlvE_clEvENKUlvE0_clEvEUlfE_St5arrayIPcLm2EELi4E23TrivialOffsetCalculatorILi1EjESB_NS0_6memory15LoadWithoutCastENSC_16StoreWithoutCastEEEviT_T0_T2_T3_T4_T5_,"a",@progbits
	.sectionflags	@""
	.align	4
.nv.constant0._ZN2at6native27unrolled_elementwise_kernelIZZZNS0_17log1p_kernel_cudaERNS_18TensorIteratorBaseEENKUlvE_clEvENKUlvE0_clEvEUlfE_St5arrayIPcLm2EELi4E23TrivialOffsetCalculatorILi1EjESB_NS0_6memory15LoadWithoutCastENSC_16StoreWithoutCastEEEviT_T0_T2_T3_T4_T5_:
	.zero		556


//--------------------- .nv.constant0._ZN2at6native29vectorized_elementwise_kernelILi2EZZZNS0_17log1p_kernel_cudaERNS_18TensorIteratorBaseEENKUlvE_clEvENKUlvE0_clEvEUlfE_St5arrayIPcLm2EEEEviT0_T1_ --------------------------
	.section	.nv.constant0._ZN2at6native29vectorized_elementwise_kernelILi2EZZZNS0_17log1p_kernel_cudaERNS_18TensorIteratorBaseEENKUlvE_clEvENKUlvE0_clEvEUlfE_St5arrayIPcLm2EEEEviT0_T1_,"a",@progbits
	.sectionflags	@""
	.align	4
.nv.constant0._ZN2at6native29vectorized_elementwise_kernelILi2EZZZNS0_17log1p_kernel_cudaERNS_18TensorIteratorBaseEENKUlvE_clEvENKUlvE0_clEvEUlfE_St5arrayIPcLm2EEEEviT0_T1_:
	.zero		552


//--------------------- .nv.constant0._ZN2at6native29vectorized_elementwise_kernelILi4EZZZNS0_17log1p_kernel_cudaERNS_18TensorIteratorBaseEENKUlvE_clEvENKUlvE0_clEvEUlfE_St5arrayIPcLm2EEEEviT0_T1_ --------------------------
	.section	.nv.constant0._ZN2at6native29vectorized_elementwise_kernelILi4EZZZNS0_17log1p_kernel_cudaERNS_18TensorIteratorBaseEENKUlvE_clEvENKUlvE0_clEvEUlfE_St5arrayIPcLm2EEEEviT0_T1_,"a",@progbits
	.sectionflags	@""
	.align	4
.nv.constant0._ZN2at6native29vectorized_elementwise_kernelILi4EZZZNS0_17log1p_kernel_cudaERNS_18TensorIteratorBaseEENKUlvE_clEvENKUlvE0_clEvEUlfE_St5arrayIPcLm2EEEEviT0_T1_:
	.zero		552


//--------------------- .nv.constant0._ZN2at6native29vectorized_elementwise_kernelILi8EZZZNS0_17log1p_kernel_cudaERNS_18TensorIteratorBaseEENKUlvE_clEvENKUlvE0_clEvEUlfE_St5arrayIPcLm2EEEEviT0_T1_ --------------------------
	.section	.nv.constant0._ZN2at6native29vectorized_elementwise_kernelILi8EZZZNS0_17log1p_kernel_cudaERNS_18TensorIteratorBaseEENKUlvE_clEvENKUlvE0_clEvEUlfE_St5arrayIPcLm2EEEEviT0_T1_,"a",@progbits
	.sectionflags	@""
	.align	4
.nv.constant0._ZN2at6native29vectorized_elementwise_kernelILi8EZZZNS0_17log1p_kernel_cudaERNS_18TensorIteratorBaseEENKUlvE_clEvENKUlvE0_clEvEUlfE_St5arrayIPcLm2EEEEviT0_T1_:
	.zero		552


//--------------------- .nv.constant0._ZN2at6native18elementwise_kernelILi128ELi4EZNS0_15gpu_kernel_implIZZZNS0_17log1p_kernel_cudaERNS_18TensorIteratorBaseEENKUlvE_clEvENKUlvE_clEvEUldE_EEvS4_RKT_EUliE_EEviT1_ --------------------------
	.section	.nv.constant0._ZN2at6native18elementwise_kernelILi128ELi4EZNS0_15gpu_kernel_implIZZZNS0_17log1p_kernel_cudaERNS_18TensorIteratorBaseEENKUlvE_clEvENKUlvE_clEvEUldE_EEvS4_RKT_EUliE_EEviT1_,"a",@progbits
	.sectionflags	@""
	.align	4
.nv.constant0._ZN2at6native18elementwise_kernelILi128ELi4EZNS0_15gpu_kernel_implIZZZNS0_17log1p_kernel_cudaERNS_18TensorIteratorBaseEENKUlvE_clEvENKUlvE_clEvEUldE_EEvS4_RKT_EUliE_EEviT1_:
	.zero		1072


//--------------------- .nv.constant0._ZN2at6native27unrolled_elementwise_kernelIZZZNS0_17log1p_kernel_cudaERNS_18TensorIteratorBaseEENKUlvE_clEvENKUlvE_clEvEUldE_St5arrayIPcLm2EELi4E23TrivialOffsetCalculatorILi1EjESB_NS0_6memory12LoadWithCastILi1EEENSC_13StoreWithCastILi1EEEEEviT_T0_T2_T3_T4_T5_ --------------------------
	.section	.nv.constant0._ZN2at6native27unrolled_elementwise_kernelIZZZNS0_17log1p_kernel_cudaERNS_18TensorIteratorBaseEENKUlvE_clEvENKUlvE_clEvEUldE_St5arrayIPcLm2EELi4E23TrivialOffsetCalculatorILi1EjESB_NS0_6memory12LoadWithCastILi1EEENSC_13StoreWithCastILi1EEEEEviT_T0_T2_T3_T4_T5_,"a",@progbits
	.sectionflags	@""
	.align	4
.nv.constant0._ZN2at6native27unrolled_elementwise_kernelIZZZNS0_17log1p_kernel_cudaERNS_18TensorIteratorBaseEENKUlvE_clEvENKUlvE_clEvEUldE_St5arrayIPcLm2EELi4E23TrivialOffsetCalculatorILi1EjESB_NS0_6memory12LoadWithCastILi1EEENSC_13StoreWithCastILi1EEEEEviT_T0_T2_T3_T4_T5_:
	.zero		572


//--------------------- .nv.constant0._ZN2at6native18elementwise_kernelILi128ELi2EZNS0_22gpu_kernel_impl_nocastIZZZNS0_17log1p_kernel_cudaERNS_18TensorIteratorBaseEENKUlvE_clEvENKUlvE_clEvEUldE_EEvS4_RKT_EUliE_EEviT1_ --------------------------
	.section	.nv.constant0._ZN2at6native18elementwise_kernelILi128ELi2EZNS0_22gpu_kernel_impl_nocastIZZZNS0_17log1p_kernel_cudaERNS_18TensorIteratorBaseEENKUlvE_clEvENKUlvE_clEvEUldE_EEvS4_RKT_EUliE_EEviT1_,"a",@progbits
	.sectionflags	@""
	.align	4
.nv.constant0._ZN2at6native18elementwise_kernelILi128ELi2EZNS0_22gpu_kernel_impl_nocastIZZZNS0_17log1p_kernel_cudaERNS_18TensorIteratorBaseEENKUlvE_clEvENKUlvE_clEvEUldE_EEvS4_RKT_EUliE_EEviT1_:
	.zero		1072


//--------------------- .nv.constant0._ZN2at6native27unrolled_elementwise_kernelIZZZNS0_17log1p_kernel_cudaERNS_18TensorIteratorBaseEENKUlvE_clEvENKUlvE_clEvEUldE_St5arrayIPcLm2EELi4E23TrivialOffsetCalculatorILi1EjESB_NS0_6memory15LoadWithoutCastENSC_16StoreWithoutCastEEEviT_T0_T2_T3_T4_T5_ --------------------------
	.section	.nv.constant0._ZN2at6native27unrolled_elementwise_kernelIZZZNS0_17log1p_kernel_cudaERNS_18TensorIteratorBaseEENKUlvE_clEvENKUlvE_clEvEUldE_St5arrayIPcLm2EELi4E23TrivialOffsetCalculatorILi1EjESB_NS0_6memory15LoadWithoutCastENSC_16StoreWithoutCastEEEviT_T0_T2_T3_T4_T5_,"a",@progbits
	.sectionflags	@""
	.align	4
.nv.constant0._ZN2at6native27unrolled_elementwise_kernelIZZZNS0_17log1p_kernel_cudaERNS_18TensorIteratorBaseEENKUlvE_clEvENKUlvE_clEvEUldE_St5arrayIPcLm2EELi4E23TrivialOffsetCalculatorILi1EjESB_NS0_6memory15LoadWithoutCastENSC_16StoreWithoutCastEEEviT_T0_T2_T3_T4_T5_:
	.zero		556


//--------------------- .nv.constant0._ZN2at6native29vectorized_elementwise_kernelILi2EZZZNS0_17log1p_kernel_cudaERNS_18TensorIteratorBaseEENKUlvE_clEvENKUlvE_clEvEUldE_St5arrayIPcLm2EEEEviT0_T1_ --------------------------
	.section	.nv.constant0._ZN2at6native29vectorized_elementwise_kernelILi2EZZZNS0_17log1p_kernel_cudaERNS_18TensorIteratorBaseEENKUlvE_clEvENKUlvE_clEvEUldE_St5arrayIPcLm2EEEEviT0_T1_,"a",@progbits
	.sectionflags	@""
	.align	4
.nv.constant0._ZN2at6native29vectorized_elementwise_kernelILi2EZZZNS0_17log1p_kernel_cudaERNS_18TensorIteratorBaseEENKUlvE_clEvENKUlvE_clEvEUldE_St5arrayIPcLm2EEEEviT0_T1_:
	.zero		552


//--------------------- .nv.constant0._ZN2at6native29vectorized_elementwise_kernelILi4EZZZNS0_17log1p_kernel_cudaERNS_18TensorIteratorBaseEENKUlvE_clEvENKUlvE_clEvEUldE_St5arrayIPcLm2EEEEviT0_T1_ --------------------------
	.section	.nv.constant0._ZN2at6native29vectorized_elementwise_kernelILi4EZZZNS0_17log1p_kernel_cudaERNS_18TensorIteratorBaseEENKUlvE_clEvENKUlvE_clEvEUldE_St5arrayIPcLm2EEEEviT0_T1_,"a",@progbits
	.sectionflags	@""
	.align	4
.nv.constant0._ZN2at6native29vectorized_elementwise_kernelILi4EZZZNS0_17log1p_kernel_cudaERNS_18TensorIteratorBaseEENKUlvE_clEvENKUlvE_clEvEUldE_St5arrayIPcLm2EEEEviT0_T1_:
	.zero		552


//--------------------- .nv.constant0._ZN2at6native29vectorized_elementwise_kernelILi8EZZZNS0_17log1p_kernel_cudaERNS_18TensorIteratorBaseEENKUlvE_clEvENKUlvE_clEvEUldE_St5arrayIPcLm2EEEEviT0_T1_ --------------------------
	.section	.nv.constant0._ZN2at6native29vectorized_elementwise_kernelILi8EZZZNS0_17log1p_kernel_cudaERNS_18TensorIteratorBaseEENKUlvE_clEvENKUlvE_clEvEUldE_St5arrayIPcLm2EEEEviT0_T1_,"a",@progbits
	.sectionflags	@""
	.align	4
.nv.constant0._ZN2at6native29vectorized_elementwise_kernelILi8EZZZNS0_17log1p_kernel_cudaERNS_18TensorIteratorBaseEENKUlvE_clEvENKUlvE_clEvEUldE_St5arrayIPcLm2EEEEviT0_T1_:
	.zero		552


//--------------------- .nv.constant0._ZN2at6native18elementwise_kernelILi128ELi4EZNS0_15gpu_kernel_implIZZZNS0_17log10_kernel_cudaERNS_18TensorIteratorBaseEENKUlvE0_clEvENKUlvE2_clEvEUlN3c108BFloat16EE_EEvS4_RKT_EUliE_EEviT1_ --------------------------
	.section	.nv.constant0._ZN2at6native18elementwise_kernelILi128ELi4EZNS0_15gpu_kernel_implIZZZNS0_17log10_kernel_cudaERNS_18TensorIteratorBaseEENKUlvE0_clEvENKUlvE2_clEvEUlN3c108BFloat16EE_EEvS4_RKT_EUliE_EEviT1_,"a",@progbits
	.sectionflags	@""
	.align	4
.nv.constant0._ZN2at6native18elementwise_kernelILi128ELi4EZNS0_15gpu_kernel_implIZZZNS0_17log10_kernel_cudaERNS_18TensorIteratorBaseEENKUlvE0_clEvENKUlvE2_clEvEUlN3c108BFloat16EE_EEvS4_RKT_EUliE_EEviT1_:
	.zero		1072


//--------------------- .nv.constant0._ZN2at6native27unrolled_elementwise_kernelIZZZNS0_17log10_kernel_cudaERNS_18TensorIteratorBaseEENKUlvE0_clEvENKUlvE2_clEvEUlN3c108BFloat16EE_St5arrayIPcLm2EELi4E23TrivialOffsetCalculatorILi1EjESD_NS0_6memory12LoadWithCastILi1EEENSE_13StoreWithCastILi1EEEEEviT_T0_T2_T3_T4_T5_ --------------------------
	.section	.nv.constant0._ZN2at6native27unrolled_elementwise_kernelIZZZNS0_17log10_kernel_cudaERNS_18TensorIteratorBaseEENKUlvE0_clEvENKUlvE2_clEvEUlN3c108BFloat16EE_St5arrayIPcLm2EELi4E23TrivialOffsetCalculatorILi1EjESD_NS0_6memory12LoadWithCastILi1EEENSE_13StoreWithCastILi1EEEEEviT_T0_T2_T3_T4_T5_,"a",@progbits
	.sectionflags	@""
	.align	4
.nv.constant0._ZN2at6native27unrolled_elementwise_kernelIZZZNS0_17log10_kernel_cudaERNS_18TensorIteratorBaseEENKUlvE0_clEvENKUlvE2_clEvEUlN3c108BFloat16EE_St5arrayIPcLm2EELi4E23TrivialOffsetCalculatorILi1EjESD_NS0_6memory12LoadWithCastILi1EEENSE_13StoreWithCastILi1EEEEEviT_T0_T2_T3_T4_T5_:
	.zero		572


//--------------------- .nv.constant0._ZN2at6native18elementwise_kernelILi128ELi4EZNS0_22gpu_kernel_impl_nocastIZZZNS0_17log10_kernel_cudaERNS_18TensorIteratorBaseEENKUlvE0_clEvENKUlvE2_clEvEUlN3c108BFloat16EE_EEvS4_RKT_EUliE_EEviT1_ --------------------------
	.section	.nv.constant0._ZN2at6native18elementwise_kernelILi128ELi4EZNS0_22gpu_kernel_impl_nocastIZZZNS0_17log10_kernel_cudaERNS_18TensorIteratorBaseEENKUlvE0_clEvENKUlvE2_clEvEUlN3c108BFloat16EE_EEvS4_RKT_EUliE_EEviT1_,"a",@progbits
	.sectionflags	@""
	.align	4
.nv.constant0._ZN2at6native18elementwise_kernelILi128ELi4EZNS0_22gpu_kernel_impl_nocastIZZZNS0_17log10_kernel_cudaERNS_18TensorIteratorBaseEENKUlvE0_clEvENKUlvE2_clEvEUlN3c108BFloat16EE_EEvS4_RKT_EUliE_EEviT1_:
	.zero		1072


//--------------------- .nv.constant0._ZN2at6native27unrolled_elementwise_kernelIZZZNS0_17log10_kernel_cudaERNS_18TensorIteratorBaseEENKUlvE0_clEvENKUlvE2_clEvEUlN3c108BFloat16EE_St5arrayIPcLm2EELi4E23TrivialOffsetCalculatorILi1EjESD_NS0_6memory15LoadWithoutCastENSE_16StoreWithoutCastEEEviT_T0_T2_T3_T4_T5_ --------------------------
	.section	.nv.constant0._ZN2at6native27unrolled_elementwise_kernelIZZZNS0_17log10_kernel_cudaERNS_18TensorIteratorBaseEENKUlvE0_clEvENKUlvE2_clEvEUlN3c108BFloat16EE_St5arrayIPcLm2EELi4E23TrivialOffsetCalculatorILi1EjESD_NS0_6memory15LoadWithoutCastENSE_16StoreWithoutCastEEEviT_T0_T2_T3_T4_T5_,"a",@progbits
	.sectionflags	@""
	.align	4
.nv.constant0._ZN2at6native27unrolled_elementwise_kernelIZZZNS0_17log10_kernel_cudaERNS_18TensorIteratorBaseEENKUlvE0_clEvENKUlvE2_clEvEUlN3c108BFloat16EE_St5arrayIPcLm2EELi4E23TrivialOffsetCalculatorILi1EjESD_NS0_6memory15LoadWithoutCastENSE_16StoreWithoutCastEEEviT_T0_T2_T3_T4_T5_:
	.zero		556


//--------------------- .nv.constant0._ZN2at6native29vectorized_elementwise_kernelILi2EZZZNS0_17log10_kernel_cudaERNS_18TensorIteratorBaseEENKUlvE0_clEvENKUlvE2_clEvEUlN3c108BFloat16EE_St5arrayIPcLm2EEEEviT0_T1_ --------------------------
	.section	.nv.constant0._ZN2at6native29vectorized_elementwise_kernelILi2EZZZNS0_17log10_kernel_cudaERNS_18TensorIteratorBaseEENKUlvE0_clEvENKUlvE2_clEvEUlN3c108BFloat16EE_St5arrayIPcLm2EEEEviT0_T1_,"a",@progbits
	.sectionflags	@""
	.align	4
.nv.constant0._ZN2at6native29vectorized_elementwise_kernelILi2EZZZNS0_17log10_kernel_cudaERNS_18TensorIteratorBaseEENKUlvE0_clEvENKUlvE2_clEvEUlN3c108BFloat16EE_St5arrayIPcLm2EEEEviT0_T1_:
	.zero		552


//--------------------- .nv.constant0._ZN2at6native29vectorized_elementwise_kernelILi4EZZZNS0_17log10_kernel_cudaERNS_18TensorIteratorBaseEENKUlvE0_clEvENKUlvE2_clEvEUlN3c108BFloat16EE_St5arrayIPcLm2EEEEviT0_T1_ --------------------------
	.section	.nv.constant0._ZN2at6native29vectorized_elementwise_kernelILi4EZZZNS0_17log10_kernel_cudaERNS_18TensorIteratorBaseEENKUlvE0_clEvENKUlvE2_clEvEUlN3c108BFloat16EE_St5arrayIPcLm2EEEEviT0_T1_,"a",@progbits
	.sectionflags	@""
	.align	4
.nv.constant0._ZN2at6native29vectorized_elementwise_kernelILi4EZZZNS0_17log10_kernel_cudaERNS_18TensorIteratorBaseEENKUlvE0_clEvENKUlvE2_clEvEUlN3c108BFloat16EE_St5arrayIPcLm2EEEEviT0_T1_:
	.zero		552


//--------------------- .nv.constant0._ZN2at6native29vectorized_elementwise_kernelILi8EZZZNS0_17log10_kernel_cudaERNS_18TensorIteratorBaseEENKUlvE0_clEvENKUlvE2_clEvEUlN3c108BFloat16EE_St5arrayIPcLm2EEEEviT0_T1_ --------------------------
	.section	.nv.constant0._ZN2at6native29vectorized_elementwise_kernelILi8EZZZNS0_17log10_kernel_cudaERNS_18TensorIteratorBaseEENKUlvE0_clEvENKUlvE2_clEvEUlN3c108BFloat16EE_St5arrayIPcLm2EEEEviT0_T1_,"a",@progbits
	.sectionflags	@""
	.align	4
.nv.constant0._ZN2at6native29vectorized_elementwise_kernelILi8EZZZNS0_17log10_kernel_cudaERNS_18TensorIteratorBaseEENKUlvE0_clEvENKUlvE2_clEvEUlN3c108BFloat16EE_St5arrayIPcLm2EEEEviT0_T1_:
	.zero		552


//--------------------- .nv.constant0._ZN2at6native18elementwise_kernelILi128ELi4EZNS0_15gpu_kernel_implIZZZNS0_17log10_kernel_cudaERNS_18TensorIteratorBaseEENKUlvE0_clEvENKUlvE1_clEvEUlN3c104HalfEE_EEvS4_RKT_EUliE_EEviT1_ --------------------------
	.section	.nv.constant0._ZN2at6native18elementwise_kernelILi128ELi4EZNS0_15gpu_kernel_implIZZZNS0_17log10_kernel_cudaERNS_18TensorIteratorBaseEENKUlvE0_clEvENKUlvE1_clEvEUlN3c104HalfEE_EEvS4_RKT_EUliE_EEviT1_,"a",@progbits
	.sectionflags	@""
	.align	4
.nv.constant0._ZN2at6native18elementwise_kernelILi128ELi4EZNS0_15gpu_kernel_implIZZZNS0_17log10_kernel_cudaERNS_18TensorIteratorBaseEENKUlvE0_clEvENKUlvE1_clEvEUlN3c104HalfEE_EEvS4_RKT_EUliE_EEviT1_:
	.zero		1072


//--------------------- .nv.constant0._ZN2at6native27unrolled_elementwise_kernelIZZZNS0_17log10_kernel_cudaERNS_18TensorIteratorBaseEENKUlvE0_clEvENKUlvE1_clEvEUlN3c104HalfEE_St5arrayIPcLm2EELi4E23TrivialOffsetCalculatorILi1EjESD_NS0_6memory12LoadWithCastILi1EEENSE_13StoreWithCastILi1EEEEEviT_T0_T2_T3_T4_T5_ --------------------------
	.section	.nv.constant0._ZN2at6native27unrolled_elementwise_kernelIZZZNS0_17log10_kernel_cudaERNS_18TensorIteratorBaseEENKUlvE0_clEvENKUlvE1_clEvEUlN3c104HalfEE_St5arrayIPcLm2EELi4E23TrivialOffsetCalculatorILi1EjESD_NS0_6memory12LoadWithCastILi1EEENSE_13StoreWithCastILi1EEEEEviT_T0_T2_T3_T4_T5_,"a",@progbits
	.sectionflags	@""
	.align	4
.nv.constant0._ZN2at6native27unrolled_elementwise_kernelIZZZNS0_17log10_kernel_cudaERNS_18TensorIteratorBaseEENKUlvE0_clEvENKUlvE1_clEvEUlN3c104HalfEE_St5arrayIPcLm2EELi4E23TrivialOffsetCalculatorILi1EjESD_NS0_6memory12LoadWithCastILi1EEENSE_13StoreWithCastILi1EEEEEviT_T0_T2_T3_T4_T5_:
	.zero		572


//--------------------- .nv.constant0._ZN2at6native18elementwise_kernelILi128ELi4EZNS0_22gpu_kernel_impl_nocastIZZZNS0_17log10_kernel_cudaERNS_18TensorIteratorBaseEENKUlvE0_clEvENKUlvE1_clEvEUlN3c104HalfEE_EEvS4_RKT_EUliE_EEviT1_ --------------------------
	.section	.nv.constant0._ZN2at6native18elementwise_kernelILi128ELi4EZNS0_22gpu_kernel_impl_nocastIZZZNS0_17log10_kernel_cudaERNS_18TensorIteratorBaseEENKUlvE0_clEvENKUlvE1_clEvEUlN3c104HalfEE_EEvS4_RKT_EUliE_EEviT1_,"a",@progbits
	.sectionflags	@""
	.align	4
.nv.constant0._ZN2at6native18elementwise_kernelILi128ELi4EZNS0_22gpu_kernel_impl_nocastIZZZNS0_17log10_kernel_cudaERNS_18TensorIteratorBaseEENKUlvE0_clEvENKUlvE1_clEvEUlN3c104HalfEE_EEvS4_RKT_EUliE_EEviT1_:
	.zero		1072


//--------------------- .nv.constant0._ZN2at6native27unrolled_elementwise_kernelIZZZNS0_17log10_kernel_cudaERNS_18TensorIteratorBaseEENKUlvE0_clEvENKUlvE1_clEvEUlN3c104HalfEE_St5arrayIPcLm2EELi4E23TrivialOffsetCalculatorILi1EjESD_NS0_6memory15LoadWithoutCastENSE_16StoreWithoutCastEEEviT_T0_T2_T3_T4_T5_ --------------------------
	.section	.nv.constant0._ZN2at6native27unrolled_elementwise_kernelIZZZNS0_17log10_kernel_cudaERNS_18TensorIteratorBaseEENKUlvE0_clEvENKUlvE1_clEvEUlN3c104HalfEE_St5arrayIPcLm2EELi4E23TrivialOffsetCalculatorILi1EjESD_NS0_6memory15LoadWithoutCastENSE_16StoreWithoutCastEEEviT_T0_T2_T3_T4_T5_,"a",@progbits
	.sectionflags	@""
	.align	4
.nv.constant0._ZN2at6native27unrolled_elementwise_kernelIZZZNS0_17log10_kernel_cudaERNS_18TensorIteratorBaseEENKUlvE0_clEvENKUlvE1_clEvEUlN3c104HalfEE_St5arrayIPcLm2EELi4E23TrivialOffsetCalculatorILi1EjESD_NS0_6memory15LoadWithoutCastENSE_16StoreWithoutCastEEEviT_T0_T2_T3_T4_T5_:
	.zero		556


//--------------------- .nv.constant0._ZN2at6native29vectorized_elementwise_kernelILi2EZZZNS0_17log10_kernel_cudaERNS_18TensorIteratorBaseEENKUlvE0_clEvENKUlvE1_clEvEUlN3c104HalfEE_St5arrayIPcLm2EEEEviT0_T1_ --------------------------
	.section	.nv.constant0._ZN2at6native29vectorized_elementwise_kernelILi2EZZZNS0_17log10_kernel_cudaERNS_18TensorIteratorBaseEENKUlvE0_clEvENKUlvE1_clEvEUlN3c104HalfEE_St5arrayIPcLm2EEEEviT0_T1_,"a",@progbits
	.sectionflags	@""
	.align	4
.nv.constant0._ZN2at6native29vectorized_elementwise_kernelILi2EZZZNS0_17log10_kernel_cudaERNS_18TensorIteratorBaseEENKUlvE0_clEvENKUlvE1_clEvEUlN3c104HalfEE_St5arrayIPcLm2EEEEviT0_T1_:
	.zero		552


//--------------------- .nv.constant0._ZN2at6native29vectorized_elementwise_kernelILi4EZZZNS0_17log10_kernel_cudaERNS_18TensorIteratorBaseEENKUlvE0_clEvENKUlvE1_clEvEUlN3c104HalfEE_St5arrayIPcLm2EEEEviT0_T1_ --------------------------
	.section	.nv.constant0._ZN2at6native29vectorized_elementwise_kernelILi4EZZZNS0_17log10_kernel_cudaERNS_18TensorIteratorBaseEENKUlvE0_clEvENKUlvE1_clEvEUlN3c104HalfEE_St5arrayIPcLm2EEEEviT0_T1_,"a",@progbits
	.sectionflags	@""
	.align	4
.nv.constant0._ZN2at6native29vectorized_elementwise_kernelILi4EZZZNS0_17log10_kernel_cudaERNS_18TensorIteratorBaseEENKUlvE0_clEvENKUlvE1_clEvEUlN3c104HalfEE_St5arrayIPcLm2EEEEviT0_T1_:
	.zero		552


//--------------------- .nv.constant0._ZN2at6native29vectorized_elementwise_kernelILi8EZZZNS0_17log10_kernel_cudaERNS_18TensorIteratorBaseEENKUlvE0_clEvENKUlvE1_clEvEUlN3c104HalfEE_St5arrayIPcLm2EEEEviT0_T1_ --------------------------
	.section	.nv.constant0._ZN2at6native29vectorized_elementwise_kernelILi8EZZZNS0_17log10_kernel_cudaERNS_18TensorIteratorBaseEENKUlvE0_clEvENKUlvE1_clEvEUlN3c104HalfEE_St5arrayIPcLm2EEEEviT0_T1_,"a",@progbits
	.sectionflags	@""
	.align	4
.nv.constant0._ZN2at6native29vectorized_elementwise_kernelILi8EZZZNS0_17log10_kernel_cudaERNS_18TensorIteratorBaseEENKUlvE0_clEvENKUlvE1_clEvEUlN3c104HalfEE_St5arrayIPcLm2EEEEviT0_T1_:
	.zero		552


//--------------------- .nv.constant0._ZN2at6native18elementwise_kernelILi128ELi4EZNS0_15gpu_kernel_implIZZZNS0_17log10_kernel_cudaERNS_18TensorIteratorBaseEENKUlvE0_clEvENKUlvE0_clEvEUlfE_EEvS4_RKT_EUliE_EEviT1_ --------------------------
	.section	.nv.constant0._ZN2at6native18elementwise_kernelILi128ELi4EZNS0_15gpu_kernel_implIZZZNS0_17log10_kernel_cudaERNS_18TensorIteratorBaseEENKUlvE0_clEvENKUlvE0_clEvEUlfE_EEvS4_RKT_EUliE_EEviT1_,"a",@progbits
	.sectionflags	@""
	.align	4
.nv.constant0._ZN2at6native18elementwise_kernelILi128ELi4EZNS0_15gpu_kernel_implIZZZNS0_17log10_kernel_cudaERNS_18TensorIteratorBaseEENKUlvE0_clEvENKUlvE0_clEvEUlfE_EEvS4_RKT_EUliE_EEviT1_:
	.zero		1072


//--------------------- .nv.constant0._ZN2at6native27unrolled_elementwise_kernelIZZZNS0_17log10_kernel_cudaERNS_18TensorIteratorBaseEENKUlvE0_clEvENKUlvE0_clEvEUlfE_St5arrayIPcLm2EELi4E23TrivialOffsetCalculatorILi1EjESB_NS0_6memory12LoadWithCastILi1EEENSC_13StoreWithCastILi1EEEEEviT_T0_T2_T3_T4_T5_ --------------------------
	.section	.nv.constant0._ZN2at6native27unrolled_elementwise_kernelIZZZNS0_17log10_kernel_cudaERNS_18TensorIteratorBaseEENKUlvE0_clEvENKUlvE0_clEvEUlfE_St5arrayIPcLm2EELi4E23TrivialOffsetCalculatorILi1EjESB_NS0_6memory12LoadWithCastILi1EEENSC_13StoreWithCastILi1EEEEEviT_T0_T2_T3_T4_T5_,"a",@progbits
	.sectionflags	@""
	.align	4
.nv.constant0._ZN2at6native27unrolled_elementwise_kernelIZZZNS0_17log10_kernel_cudaERNS_18TensorIteratorBaseEENKUlvE0_clEvENKUlvE0_clEvEUlfE_St5arrayIPcLm2EELi4E23TrivialOffsetCalculatorILi1EjESB_NS0_6memory12LoadWithCastILi1EEENSC_13StoreWithCastILi1EEEEEviT_T0_T2_T3_T4_T5_:
	.zero		572


//--------------------- .nv.constant0._ZN2at6native18elementwise_kernelILi128ELi2EZNS0_22gpu_kernel_impl_nocastIZZZNS0_17log10_kernel_cudaERNS_18TensorIteratorBaseEENKUlvE0_clEvENKUlvE0_clEvEUlfE_EEvS4_RKT_EUliE_EEviT1_ --------------------------
	.section	.nv.constant0._ZN2at6native18elementwise_kernelILi128ELi2EZNS0_22gpu_kernel_impl_nocastIZZZNS0_17log10_kernel_cudaERNS_18TensorIteratorBaseEENKUlvE0_clEvENKUlvE0_clEvEUlfE_EEvS4_RKT_EUliE_EEviT1_,"a",@progbits
	.sectionflags	@""
	.align	4
.nv.constant0._ZN2at6native18elementwise_kernelILi128ELi2EZNS0_22gpu_kernel_impl_nocastIZZZNS0_17log10_kernel_cudaERNS_18TensorIteratorBaseEENKUlvE0_clEvENKUlvE0_clEvEUlfE_EEvS4_RKT_EUliE_EEviT1_:
	.zero		1072


//--------------------- .nv.constant0._ZN2at6native27unrolled_elementwise_kernelIZZZNS0_17log10_kernel_cudaERNS_18TensorIteratorBaseEENKUlvE0_clEvENKUlvE0_clEvEUlfE_St5arrayIPcLm2EELi4E23TrivialOffsetCalculatorILi1EjESB_NS0_6memory15LoadWithoutCastENSC_16StoreWithoutCastEEEviT_T0_T2_T3_T4_T5_ --------------------------
	.section	.nv.constant0._ZN2at6native27unrolled_elementwise_kernelIZZZNS0_17log10_kernel_cudaERNS_18TensorIteratorBaseEENKUlvE0_clEvENKUlvE0_clEvEUlfE_St5arrayIPcLm2EELi4E23TrivialOffsetCalculatorILi1EjESB_NS0_6memory15LoadWithoutCastENSC_16StoreWithoutCastEEEviT_T0_T2_T3_T4_T5_,"a",@progbits
	.sectionflags	@""
	.align	4
.nv.constant0._ZN2at6native27unrolled_elementwise_kernelIZZZNS0_17log10_kernel_cudaERNS_18TensorIteratorBaseEENKUlvE0_clEvENKUlvE0_clEvEUlfE_St5arrayIPcLm2EELi4E23TrivialOffsetCalculatorILi1EjESB_NS0_6memory15LoadWithoutCastENSC_16StoreWithoutCastEEEviT_T0_T2_T3_T4_T5_:
	.zero		556


//--------------------- .nv.constant0._ZN2at6native29vectorized_elementwise_kernelILi2EZZZNS0_17log10_kernel_cudaERNS_18TensorIteratorBaseEENKUlvE0_clEvENKUlvE0_clEvEUlfE_St5arrayIPcLm2EEEEviT0_T1_ --------------------------
	.section	.nv.constant0._ZN2at6native29vectorized_elementwise_kernelILi2EZZZNS0_17log10_kernel_cudaERNS_18TensorIteratorBaseEENKUlvE0_clEvENKUlvE0_clEvEUlfE_St5arrayIPcLm2EEEEviT0_T1_,"a",@progbits
	.sectionflags	@""
	.align	4
.nv.constant0._ZN2at6native29vectorized_elementwise_kernelILi2EZZZNS0_17log10_kernel_cudaERNS_18TensorIteratorBaseEENKUlvE0_clEvENKUlvE0_clEvEUlfE_St5arrayIPcLm2EEEEviT0_T1_:
	.zero		552


//--------------------- .nv.constant0._ZN2at6native29vectorized_elementwise_kernelILi4EZZZNS0_17log10_kernel_cudaERNS_18TensorIteratorBaseEENKUlvE0_clEvENKUlvE0_clEvEUlfE_St5arrayIPcLm2EEEEviT0_T1_ --------------------------
	.section	.nv.constant0._ZN2at6native29vectorized_elementwise_kernelILi4EZZZNS0_17log10_kernel_cudaERNS_18TensorIteratorBaseEENKUlvE0_clEvENKUlvE0_clEvEUlfE_St5arrayIPcLm2EEEEviT0_T1_,"a",@progbits
	.sectionflags	@""
	.align	4
.nv.constant0._ZN2at6native29vectorized_elementwise_kernelILi4EZZZNS0_17log10_kernel_cudaERNS_18TensorIteratorBaseEENKUlvE0_clEvENKUlvE0_clEvEUlfE_St5arrayIPcLm2EEEEviT0_T1_:
	.zero		552


//--------------------- .nv.constant0._ZN2at6native29vectorized_elementwise_kernelILi8EZZZNS0_17log10_kernel_cudaERNS_18TensorIteratorBaseEENKUlvE0_clEvENKUlvE0_clEvEUlfE_St5arrayIPcLm2EEEEviT0_T1_ --------------------------
	.section	.nv.constant0._ZN2at6native29vectorized_elementwise_kernelILi8EZZZNS0_17log10_kernel_cudaERNS_18TensorIteratorBaseEENKUlvE0_clEvENKUlvE0_clEvEUlfE_St5arrayIPcLm2EEEEviT0_T1_,"a",@progbits
	.sectionflags	@""
	.align	4
.nv.constant0._ZN2at6native29vectorized_elementwise_kernelILi8EZZZNS0_17log10_kernel_cudaERNS_18TensorIteratorBaseEENKUlvE0_clEvENKUlvE0_clEvEUlfE_St5arrayIPcLm2EEEEviT0_T1_:
	.zero		552


//--------------------- .nv.constant0._ZN2at6native18elementwise_kernelILi128ELi4EZNS0_15gpu_kernel_implIZZZNS0_17log10_kernel_cudaERNS_18TensorIteratorBaseEENKUlvE0_clEvENKUlvE_clEvEUldE_EEvS4_RKT_EUliE_EEviT1_ --------------------------
	.section	.nv.constant0._ZN2at6native18elementwise_kernelILi128ELi4EZNS0_15gpu_kernel_implIZZZNS0_17log10_kernel_cudaERNS_18TensorIteratorBaseEENKUlvE0_clEvENKUlvE_clEvEUldE_EEvS4_RKT_EUliE_EEviT1_,"a",@progbits
	.sectionflags	@""
	.align	4
.nv.constant0._ZN2at6native18elementwise_kernelILi128ELi4EZNS0_15gpu_kernel_implIZZZNS0_17log10_kernel_cudaERNS_18TensorIteratorBaseEENKUlvE0_clEvENKUlvE_clEvEUldE_EEvS4_RKT_EUliE_EEviT1_:
	.zero		1072


//--------------------- .nv.constant0._ZN2at6native27unrolled_elementwise_kernelIZZZNS0_17log10_kernel_cudaERNS_18TensorIteratorBaseEENKUlvE0_clEvENKUlvE_clEvEUldE_St5arrayIPcLm2EELi4E23TrivialOffsetCalculatorILi1EjESB_NS0_6memory12LoadWithCastILi1EEENSC_13StoreWithCastILi1EEEEEviT_T0_T2_T3_T4_T5_ --------------------------
	.section	.nv.constant0._ZN2at6native27unrolled_elementwise_kernelIZZZNS0_17log10_kernel_cudaERNS_18TensorIteratorBaseEENKUlvE0_clEvENKUlvE_clEvEUldE_St5arrayIPcLm2EELi4E23TrivialOffsetCalculatorILi1EjESB_NS0_6memory12LoadWithCastILi1EEENSC_13StoreWithCastILi1EEEEEviT_T0_T2_T3_T4_T5_,"a",@progbits
	.sectionflags	@""
	.align	4
.nv.constant0._ZN2at6native27unrolled_elementwise_kernelIZZZNS0_17log10_kernel_cudaERNS_18TensorIteratorBaseEENKUlvE0_clEvENKUlvE_clEvEUldE_St5arrayIPcLm2EELi4E23TrivialOffsetCalculatorILi1EjESB_NS0_6memory12LoadWithCastILi1EEENSC_13StoreWithCastILi1EEEEEviT_T0_T2_T3_T4_T5_:
	.zero		572


//--------------------- .nv.constant0._ZN2at6native18elementwise_kernelILi128ELi2EZNS0_22gpu_kernel_impl_nocastIZZZNS0_17log10_kernel_cudaERNS_18TensorIteratorBaseEENKUlvE0_clEvENKUlvE_clEvEUldE_EEvS4_RKT_EUliE_EEviT1_ --------------------------
	.section	.nv.constant0._ZN2at6native18elementwise_kernelILi128ELi2EZNS0_22gpu_kernel_impl_nocastIZZZNS0_17log10_kernel_cudaERNS_18TensorIteratorBaseEENKUlvE0_clEvENKUlvE_clEvEUldE_EEvS4_RKT_EUliE_EEviT1_,"a",@progbits
	.sectionflags	@""
	.align	4
.nv.constant0._ZN2at6native18elementwise_kernelILi128ELi2EZNS0_22gpu_kernel_impl_nocastIZZZNS0_17log10_kernel_cudaERNS_18TensorIteratorBaseEENKUlvE0_clEvENKUlvE_clEvEUldE_EEvS4_RKT_EUliE_EEviT1_:
	.zero		1072


//--------------------- .nv.constant0._ZN2at6native27unrolled_elementwise_kernelIZZZNS0_17log10_kernel_cudaERNS_18TensorIteratorBaseEENKUlvE0_clEvENKUlvE_clEvEUldE_St5arrayIPcLm2EELi4E23TrivialOffsetCalculatorILi1EjESB_NS0_6memory15LoadWithoutCastENSC_16StoreWithoutCastEEEviT_T0_T2_T3_T4_T5_ --------------------------
	.section	.nv.constant0._ZN2at6native27unrolled_elementwise_kernelIZZZNS0_17log10_kernel_cudaERNS_18TensorIteratorBaseEENKUlvE0_clEvENKUlvE_clEvEUldE_St5arrayIPcLm2EELi4E23TrivialOffsetCalculatorILi1EjESB_NS0_6memory15LoadWithoutCastENSC_16StoreWithoutCastEEEviT_T0_T2_T3_T4_T5_,"a",@progbits
	.sectionflags	@""
	.align	4
.nv.constant0._ZN2at6native27unrolled_elementwise_kernelIZZZNS0_17log10_kernel_cudaERNS_18TensorIteratorBaseEENKUlvE0_clEvENKUlvE_clEvEUldE_St5arrayIPcLm2EELi4E23TrivialOffsetCalculatorILi1EjESB_NS0_6memory15LoadWithoutCastENSC_16StoreWithoutCastEEEviT_T0_T2_T3_T4_T5_:
	.zero		556


//--------------------- .nv.constant0._ZN2at6native29vectorized_elementwise_kernelILi2EZZZNS0_17log10_kernel_cudaERNS_18TensorIteratorBaseEENKUlvE0_clEvENKUlvE_clEvEUldE_St5arrayIPcLm2EEEEviT0_T1_ --------------------------
	.section	.nv.constant0._ZN2at6native29vectorized_elementwise_kernelILi2EZZZNS0_17log10_kernel_cudaERNS_18TensorIteratorBaseEENKUlvE0_clEvENKUlvE_clEvEUldE_St5arrayIPcLm2EEEEviT0_T1_,"a",@progbits
	.sectionflags	@""
	.align	4
.nv.constant0._ZN2at6native29vectorized_elementwise_kernelILi2EZZZNS0_17log10_kernel_cudaERNS_18TensorIteratorBaseEENKUlvE0_clEvENKUlvE_clEvEUldE_St5arrayIPcLm2EEEEviT0_T1_:
	.zero		552


//--------------------- .nv.constant0._ZN2at6native29vectorized_elementwise_kernelILi4EZZZNS0_17log10_kernel_cudaERNS_18TensorIteratorBaseEENKUlvE0_clEvENKUlvE_clEvEUldE_St5arrayIPcLm2EEEEviT0_T1_ --------------------------
	.section	.nv.constant0._ZN2at6native29vectorized_elementwise_kernelILi4EZZZNS0_17log10_kernel_cudaERNS_18TensorIteratorBaseEENKUlvE0_clEvENKUlvE_clEvEUldE_St5arrayIPcLm2EEEEviT0_T1_,"a",@progbits
	.sectionflags	@""
	.align	4
.nv.constant0._ZN2at6native29vectorized_elementwise_kernelILi4EZZZNS0_17log10_kernel_cudaERNS_18TensorIteratorBaseEENKUlvE0_clEvENKUlvE_clEvEUldE_St5arrayIPcLm2EEEEviT0_T1_:
	.zero		552


//--------------------- .nv.constant0._ZN2at6native29vectorized_elementwise_kernelILi8EZZZNS0_17log10_kernel_cudaERNS_18TensorIteratorBaseEENKUlvE0_clEvENKUlvE_clEvEUldE_St5arrayIPcLm2EEEEviT0_T1_ --------------------------
	.section	.nv.constant0._ZN2at6native29vectorized_elementwise_kernelILi8EZZZNS0_17log10_kernel_cudaERNS_18TensorIteratorBaseEENKUlvE0_clEvENKUlvE_clEvEUldE_St5arrayIPcLm2EEEEviT0_T1_,"a",@progbits
	.sectionflags	@""
	.align	4
.nv.constant0._ZN2at6native29vectorized_elementwise_kernelILi8EZZZNS0_17log10_kernel_cudaERNS_18TensorIteratorBaseEENKUlvE0_clEvENKUlvE_clEvEUldE_St5arrayIPcLm2EEEEviT0_T1_:
	.zero		552


//--------------------- .nv.constant0._ZN2at6native18elementwise_kernelILi128ELi4EZNS0_15gpu_kernel_implIZZZNS0_15log_kernel_cudaERNS_18TensorIteratorBaseEENKUlvE0_clEvENKUlvE2_clEvEUlN3c108BFloat16EE_EEvS4_RKT_EUliE_EEviT1_ --------------------------
	.section	.nv.constant0._ZN2at6native18elementwise_kernelILi128ELi4EZNS0_15gpu_kernel_implIZZZNS0_15log_kernel_cudaERNS_18TensorIteratorBaseEENKUlvE0_clEvENKUlvE2_clEvEUlN3c108BFloat16EE_EEvS4_RKT_EUliE_EEviT1_,"a",@progbits
	.sectionflags	@""
	.align	4
.nv.constant0._ZN2at6native18elementwise_kernelILi128ELi4EZNS0_15gpu_kernel_implIZZZNS0_15log_kernel_cudaERNS_18TensorIteratorBaseEENKUlvE0_clEvENKUlvE2_clEvEUlN3c108BFloat16EE_EEvS4_RKT_EUliE_EEviT1_:
	.zero		1072


//--------------------- .nv.constant0._ZN2at6native27unrolled_elementwise_kernelIZZZNS0_15log_kernel_cudaERNS_18TensorIteratorBaseEENKUlvE0_clEvENKUlvE2_clEvEUlN3c108BFloat16EE_St5arrayIPcLm2EELi4E23TrivialOffsetCalculatorILi1EjESD_NS0_6memory12LoadWithCastILi1EEENSE_13StoreWithCastILi1EEEEEviT_T0_T2_T3_T4_T5_ --------------------------
	.section	.nv.constant0._ZN2at6native27unrolled_elementwise_kernelIZZZNS0_15log_kernel_cudaERNS_18TensorIteratorBaseEENKUlvE0_clEvENKUlvE2_clEvEUlN3c108BFloat16EE_St5arrayIPcLm2EELi4E23TrivialOffsetCalculatorILi1EjESD_NS0_6memory12LoadWithCastILi1EEENSE_13StoreWithCastILi1EEEEEviT_T0_T2_T3_T4_T5_,"a",@progbits
	.sectionflags	@""
	.align	4
.nv.constant0._ZN2at6native27unrolled_elementwise_kernelIZZZNS0_15log_kernel_cudaERNS_18TensorIteratorBaseEENKUlvE0_clEvENKUlvE2_clEvEUlN3c108BFloat16EE_St5arrayIPcLm2EELi4E23TrivialOffsetCalculatorILi1EjESD_NS0_6memory12LoadWithCastILi1EEENSE_13StoreWithCastILi1EEEEEviT_T0_T2_T3_T4_T5_:
	.zero		572


//--------------------- .nv.constant0._ZN2at6native18elementwise_kernelILi128ELi4EZNS0_22gpu_kernel_impl_nocastIZZZNS0_15log_kernel_cudaERNS_18TensorIteratorBaseEENKUlvE0_clEvENKUlvE2_clEvEUlN3c108BFloat16EE_EEvS4_RKT_EUliE_EEviT1_ --------------------------
	.section	.nv.constant0._ZN2at6native18elementwise_kernelILi128ELi4EZNS0_22gpu_kernel_impl_nocastIZZZNS0_15log_kernel_cudaERNS_18TensorIteratorBaseEENKUlvE0_clEvENKUlvE2_clEvEUlN3c108BFloat16EE_EEvS4_RKT_EUliE_EEviT1_,"a",@progbits
	.sectionflags	@""
	.align	4
.nv.constant0._ZN2at6native18elementwise_kernelILi128ELi4EZNS0_22gpu_kernel_impl_nocastIZZZNS0_15log_kernel_cudaERNS_18TensorIteratorBaseEENKUlvE0_clEvENKUlvE2_clEvEUlN3c108BFloat16EE_EEvS4_RKT_EUliE_EEviT1_:
	.zero		1072


//--------------------- .nv.constant0._ZN2at6native27unrolled_elementwise_kernelIZZZNS0_15log_kernel_cudaERNS_18TensorIteratorBaseEENKUlvE0_clEvENKUlvE2_clEvEUlN3c108BFloat16EE_St5arrayIPcLm2EELi4E23TrivialOffsetCalculatorILi1EjESD_NS0_6memory15LoadWithoutCastENSE_16StoreWithoutCastEEEviT_T0_T2_T3_T4_T5_ --------------------------
	.section	.nv.constant0._ZN2at6native27unrolled_elementwise_kernelIZZZNS0_15log_kernel_cudaERNS_18TensorIteratorBaseEENKUlvE0_clEvENKUlvE2_clEvEUlN3c108BFloat16EE_St5arrayIPcLm2EELi4E23TrivialOffsetCalculatorILi1EjESD_NS0_6memory15LoadWithoutCastENSE_16StoreWithoutCastEEEviT_T0_T2_T3_T4_T5_,"a",@progbits
	.sectionflags	@""
	.align	4
.nv.constant0._ZN2at6native27unrolled_elementwise_kernelIZZZNS0_15log_kernel_cudaERNS_18TensorIteratorBaseEENKUlvE0_clEvENKUlvE2_clEvEUlN3c108BFloat16EE_St5arrayIPcLm2EELi4E23TrivialOffsetCalculatorILi1EjESD_NS0_6memory15LoadWithoutCastENSE_16StoreWithoutCastEEEviT_T0_T2_T3_T4_T5_:
	.zero		556


//--------------------- .nv.constant0._ZN2at6native29vectorized_elementwise_kernelILi2EZZZNS0_15log_kernel_cudaERNS_18TensorIteratorBaseEENKUlvE0_clEvENKUlvE2_clEvEUlN3c108BFloat16EE_St5arrayIPcLm2EEEEviT0_T1_ --------------------------
	.section	.nv.constant0._ZN2at6native29vectorized_elementwise_kernelILi2EZZZNS0_15log_kernel_cudaERNS_18TensorIteratorBaseEENKUlvE0_clEvENKUlvE2_clEvEUlN3c108BFloat16EE_St5arrayIPcLm2EEEEviT0_T1_,"a",@progbits
	.sectionflags	@""
	.align	4
.nv.constant0._ZN2at6native29vectorized_elementwise_kernelILi2EZZZNS0_15log_kernel_cudaERNS_18TensorIteratorBaseEENKUlvE0_clEvENKUlvE2_clEvEUlN3c108BFloat16EE_St5arrayIPcLm2EEEEviT0_T1_:
	.zero		552


//--------------------- .nv.constant0._ZN2at6native29vectorized_elementwise_kernelILi4EZZZNS0_15log_kernel_cudaERNS_18TensorIteratorBaseEENKUlvE0_clEvENKUlvE2_clEvEUlN3c108BFloat16EE_St5arrayIPcLm2EEEEviT0_T1_ --------------------------
	.section	.nv.constant0._ZN2at6native29vectorized_elementwise_kernelILi4EZZZNS0_15log_kernel_cudaERNS_18TensorIteratorBaseEENKUlvE0_clEvENKUlvE2_clEvEUlN3c108BFloat16EE_St5arrayIPcLm2EEEEviT0_T1_,"a",@progbits
	.sectionflags	@""
	.align	4
.nv.constant0._ZN2at6native29vectorized_elementwise_kernelILi4EZZZNS0_15log_kernel_cudaERNS_18TensorIteratorBaseEENKUlvE0_clEvENKUlvE2_clEvEUlN3c108BFloat16EE_St5arrayIPcLm2EEEEviT0_T1_:
	.zero		552


//--------------------- .nv.constant0._ZN2at6native29vectorized_elementwise_kernelILi8EZZZNS0_15log_kernel_cudaERNS_18TensorIteratorBaseEENKUlvE0_clEvENKUlvE2_clEvEUlN3c108BFloat16EE_St5arrayIPcLm2EEEEviT0_T1_ --------------------------
	.section	.nv.constant0._ZN2at6native29vectorized_elementwise_kernelILi8EZZZNS0_15log_kernel_cudaERNS_18TensorIteratorBaseEENKUlvE0_clEvENKUlvE2_clEvEUlN3c108BFloat16EE_St5arrayIPcLm2EEEEviT0_T1_,"a",@progbits
	.sectionflags	@""
	.align	4
.nv.constant0._ZN2at6native29vectorized_elementwise_kernelILi8EZZZNS0_15log_kernel_cudaERNS_18TensorIteratorBaseEENKUlvE0_clEvENKUlvE2_clEvEUlN3c108BFloat16EE_St5arrayIPcLm2EEEEviT0_T1_:
	.zero		552


//--------------------- .nv.constant0._ZN2at6native18elementwise_kernelILi128ELi4EZNS0_15gpu_kernel_implIZZZNS0_15log_kernel_cudaERNS_18TensorIteratorBaseEENKUlvE0_clEvENKUlvE1_clEvEUlN3c104HalfEE_EEvS4_RKT_EUliE_EEviT1_ --------------------------
	.section	.nv.constant0._ZN2at6native18elementwise_kernelILi128ELi4EZNS0_15gpu_kernel_implIZZZNS0_15log_kernel_cudaERNS_18TensorIteratorBaseEENKUlvE0_clEvENKUlvE1_clEvEUlN3c104HalfEE_EEvS4_RKT_EUliE_EEviT1_,"a",@progbits
	.sectionflags	@""
	.align	4
.nv.constant0._ZN2at6native18elementwise_kernelILi128ELi4EZNS0_15gpu_kernel_implIZZZNS0_15log_kernel_cudaERNS_18TensorIteratorBaseEENKUlvE0_clEvENKUlvE1_clEvEUlN3c104HalfEE_EEvS4_RKT_EUliE_EEviT1_:
	.zero		1072


//--------------------- .nv.constant0._ZN2at6native27unrolled_elementwise_kernelIZZZNS0_15log_kernel_cudaERNS_18TensorIteratorBaseEENKUlvE0_clEvENKUlvE1_clEvEUlN3c104HalfEE_St5arrayIPcLm2EELi4E23TrivialOffsetCalculatorILi1EjESD_NS0_6memory12LoadWithCastILi1EEENSE_13StoreWithCastILi1EEEEEviT_T0_T2_T3_T4_T5_ --------------------------
	.section	.nv.constant0._ZN2at6native27unrolled_elementwise_kernelIZZZNS0_15log_kernel_cudaERNS_18TensorIteratorBaseEENKUlvE0_clEvENKUlvE1_clEvEUlN3c104HalfEE_St5arrayIPcLm2EELi4E23TrivialOffsetCalculatorILi1EjESD_NS0_6memory12LoadWithCastILi1EEENSE_13StoreWithCastILi1EEEEEviT_T0_T2_T3_T4_T5_,"a",@progbits
	.sectionflags	@""
	.align	4
.nv.constant0._ZN2at6native27unrolled_elementwise_kernelIZZZNS0_15log_kernel_cudaERNS_18TensorIteratorBaseEENKUlvE0_clEvENKUlvE1_clEvEUlN3c104HalfEE_St5arrayIPcLm2EELi4E23TrivialOffsetCalculatorILi1EjESD_NS0_6memory12LoadWithCastILi1EEENSE_13StoreWithCastILi1EEEEEviT_T0_T2_T3_T4_T5_:
	.zero		572


//--------------------- .nv.constant0._ZN2at6native18elementwise_kernelILi128ELi4EZNS0_22gpu_kernel_impl_nocastIZZZNS0_15log_kernel_cudaERNS_18TensorIteratorBaseEENKUlvE0_clEvENKUlvE1_clEvEUlN3c104HalfEE_EEvS4_RKT_EUliE_EEviT1_ --------------------------
	.section	.nv.constant0._ZN2at6native18elementwise_kernelILi128ELi4EZNS0_22gpu_kernel_impl_nocastIZZZNS0_15log_kernel_cudaERNS_18TensorIteratorBaseEENKUlvE0_clEvENKUlvE1_clEvEUlN3c104HalfEE_EEvS4_RKT_EUliE_EEviT1_,"a",@progbits
	.sectionflags	@""
	.align	4
.nv.constant0._ZN2at6native18elementwise_kernelILi128ELi4EZNS0_22gpu_kernel_impl_nocastIZZZNS0_15log_kernel_cudaERNS_18TensorIteratorBaseEENKUlvE0_clEvENKUlvE1_clEvEUlN3c104HalfEE_EEvS4_RKT_EUliE_EEviT1_:
	.zero		1072


//--------------------- .nv.constant0._ZN2at6native27unrolled_elementwise_kernelIZZZNS0_15log_kernel_cudaERNS_18TensorIteratorBaseEENKUlvE0_clEvENKUlvE1_clEvEUlN3c104HalfEE_St5arrayIPcLm2EELi4E23TrivialOffsetCalculatorILi1EjESD_NS0_6memory15LoadWithoutCastENSE_16StoreWithoutCastEEEviT_T0_T2_T3_T4_T5_ --------------------------
	.section	.nv.constant0._ZN2at6native27unrolled_elementwise_kernelIZZZNS0_15log_kernel_cudaERNS_18TensorIteratorBaseEENKUlvE0_clEvENKUlvE1_clEvEUlN3c104HalfEE_St5arrayIPcLm2EELi4E23TrivialOffsetCalculatorILi1EjESD_NS0_6memory15LoadWithoutCastENSE_16StoreWithoutCastEEEviT_T0_T2_T3_T4_T5_,"a",@progbits
	.sectionflags	@""
	.align	4
.nv.constant0._ZN2at6native27unrolled_elementwise_kernelIZZZNS0_15log_kernel_cudaERNS_18TensorIteratorBaseEENKUlvE0_clEvENKUlvE1_clEvEUlN3c104HalfEE_St5arrayIPcLm2EELi4E23TrivialOffsetCalculatorILi1EjESD_NS0_6memory15LoadWithoutCastENSE_16StoreWithoutCastEEEviT_T0_T2_T3_T4_T5_:
	.zero		556


//--------------------- .nv.constant0._ZN2at6native29vectorized_elementwise_kernelILi2EZZZNS0_15log_kernel_cudaERNS_18TensorIteratorBaseEENKUlvE0_clEvENKUlvE1_clEvEUlN3c104HalfEE_St5arrayIPcLm2EEEEviT0_T1_ --------------------------
	.section	.nv.constant0._ZN2at6native29vectorized_elementwise_kernelILi2EZZZNS0_15log_kernel_cudaERNS_18TensorIteratorBaseEENKUlvE0_clEvENKUlvE1_clEvEUlN3c104HalfEE_St5arrayIPcLm2EEEEviT0_T1_,"a",@progbits
	.sectionflags	@""
	.align	4
.nv.constant0._ZN2at6native29vectorized_elementwise_kernelILi2EZZZNS0_15log_kernel_cudaERNS_18TensorIteratorBaseEENKUlvE0_clEvENKUlvE1_clEvEUlN3c104HalfEE_St5arrayIPcLm2EEEEviT0_T1_:
	.zero		552


//--------------------- .nv.constant0._ZN2at6native29vectorized_elementwise_kernelILi4EZZZNS0_15log_kernel_cudaERNS_18TensorIteratorBaseEENKUlvE0_clEvENKUlvE1_clEvEUlN3c104HalfEE_St5arrayIPcLm2EEEEviT0_T1_ --------------------------
	.section	.nv.constant0._ZN2at6native29vectorized_elementwise_kernelILi4EZZZNS0_15log_kernel_cudaERNS_18TensorIteratorBaseEENKUlvE0_clEvENKUlvE1_clEvEUlN3c104HalfEE_St5arrayIPcLm2EEEEviT0_T1_,"a",@progbits
	.sectionflags	@""
	.align	4
.nv.constant0._ZN2at6native29vectorized_elementwise_kernelILi4EZZZNS0_15log_kernel_cudaERNS_18TensorIteratorBaseEENKUlvE0_clEvENKUlvE1_clEvEUlN3c104HalfEE_St5arrayIPcLm2EEEEviT0_T1_:
	.zero		552


//--------------------- .nv.constant0._ZN2at6native29vectorized_elementwise_kernelILi8EZZZNS0_15log_kernel_cudaERNS_18TensorIteratorBaseEENKUlvE0_clEvENKUlvE1_clEvEUlN3c104HalfEE_St5arrayIPcLm2EEEEviT0_T1_ --------------------------
	.section	.nv.constant0._ZN2at6native29vectorized_elementwise_kernelILi8EZZZNS0_15log_kernel_cudaERNS_18TensorIteratorBaseEENKUlvE0_clEvENKUlvE1_clEvEUlN3c104HalfEE_St5arrayIPcLm2EEEEviT0_T1_,"a",@progbits
	.sectionflags	@""
	.align	4
.nv.constant0._ZN2at6native29vectorized_elementwise_kernelILi8EZZZNS0_15log_kernel_cudaERNS_18TensorIteratorBaseEENKUlvE0_clEvENKUlvE1_clEvEUlN3c104HalfEE_St5arrayIPcLm2EEEEviT0_T1_:
	.zero		552


//--------------------- .nv.constant0._ZN2at6native18elementwise_kernelILi128ELi4EZNS0_15gpu_kernel_implIZZZNS0_15log_kernel_cudaERNS_18TensorIteratorBaseEENKUlvE0_clEvENKUlvE0_clEvEUlfE_EEvS4_RKT_EUliE_EEviT1_ --------------------------
	.section	.nv.constant0._ZN2at6native18elementwise_kernelILi128ELi4EZNS0_15gpu_kernel_implIZZZNS0_15log_kernel_cudaERNS_18TensorIteratorBaseEENKUlvE0_clEvENKUlvE0_clEvEUlfE_EEvS4_RKT_EUliE_EEviT1_,"a",@progbits
	.sectionflags	@""
	.align	4
.nv.constant0._ZN2at6native18elementwise_kernelILi128ELi4EZNS0_15gpu_kernel_implIZZZNS0_15log_kernel_cudaERNS_18TensorIteratorBaseEENKUlvE0_clEvENKUlvE0_clEvEUlfE_EEvS4_RKT_EUliE_EEviT1_:
	.zero		1072


//--------------------- .nv.constant0._ZN2at6native27unrolled_elementwise_kernelIZZZNS0_15log_kernel_cudaERNS_18TensorIteratorBaseEENKUlvE0_clEvENKUlvE0_clEvEUlfE_St5arrayIPcLm2EELi4E23TrivialOffsetCalculatorILi1EjESB_NS0_6memory12LoadWithCastILi1EEENSC_13StoreWithCastILi1EEEEEviT_T0_T2_T3_T4_T5_ --------------------------
	.section	.nv.constant0._ZN2at6native27unrolled_elementwise_kernelIZZZNS0_15log_kernel_cudaERNS_18TensorIteratorBaseEENKUlvE0_clEvENKUlvE0_clEvEUlfE_St5arrayIPcLm2EELi4E23TrivialOffsetCalculatorILi1EjESB_NS0_6memory12LoadWithCastILi1EEENSC_13StoreWithCastILi1EEEEEviT_T0_T2_T3_T4_T5_,"a",@progbits
	.sectionflags	@""
	.align	4
.nv.constant0._ZN2at6native27unrolled_elementwise_kernelIZZZNS0_15log_kernel_cudaERNS_18TensorIteratorBaseEENKUlvE0_clEvENKUlvE0_clEvEUlfE_St5arrayIPcLm2EELi4E23TrivialOffsetCalculatorILi1EjESB_NS0_6memory12LoadWithCastILi1EEENSC_13StoreWithCastILi1EEEEEviT_T0_T2_T3_T4_T5_:
	.zero		572


//--------------------- .nv.constant0._ZN2at6native18elementwise_kernelILi128ELi2EZNS0_22gpu_kernel_impl_nocastIZZZNS0_15log_kernel_cudaERNS_18TensorIteratorBaseEENKUlvE0_clEvENKUlvE0_clEvEUlfE_EEvS4_RKT_EUliE_EEviT1_ --------------------------
	.section	.nv.constant0._ZN2at6native18elementwise_kernelILi128ELi2EZNS0_22gpu_kernel_impl_nocastIZZZNS0_15log_kernel_cudaERNS_18TensorIteratorBaseEENKUlvE0_clEvENKUlvE0_clEvEUlfE_EEvS4_RKT_EUliE_EEviT1_,"a",@progbits
	.sectionflags	@""
	.align	4
.nv.constant0._ZN2at6native18elementwise_kernelILi128ELi2EZNS0_22gpu_kernel_impl_nocastIZZZNS0_15log_kernel_cudaERNS_18TensorIteratorBaseEENKUlvE0_clEvENKUlvE0_clEvEUlfE_EEvS4_RKT_EUliE_EEviT1_:
	.zero		1072


//--------------------- .nv.constant0._ZN2at6native27unrolled_elementwise_kernelIZZZNS0_15log_kernel_cudaERNS_18TensorIteratorBaseEENKUlvE0_clEvENKUlvE0_clEvEUlfE_St5arrayIPcLm2EELi4E23TrivialOffsetCalculatorILi1EjESB_NS0_6memory15LoadWithoutCastENSC_16StoreWithoutCastEEEviT_T0_T2_T3_T4_T5_ --------------------------
	.section	.nv.constant0._ZN2at6native27unrolled_elementwise_kernelIZZZNS0_15log_kernel_cudaERNS_18TensorIteratorBaseEENKUlvE0_clEvENKUlvE0_clEvEUlfE_St5arrayIPcLm2EELi4E23TrivialOffsetCalculatorILi1EjESB_NS0_6memory15LoadWithoutCastENSC_16StoreWithoutCastEEEviT_T0_T2_T3_T4_T5_,"a",@progbits
	.sectionflags	@""
	.align	4
.nv.constant0._ZN2at6native27unrolled_elementwise_kernelIZZZNS0_15log_kernel_cudaERNS_18TensorIteratorBaseEENKUlvE0_clEvENKUlvE0_clEvEUlfE_St5arrayIPcLm2EELi4E23TrivialOffsetCalculatorILi1EjESB_NS0_6memory15LoadWithoutCastENSC_16StoreWithoutCastEEEviT_T0_T2_T3_T4_T5_:
	.zero		556


//--------------------- .nv.constant0._ZN2at6native29vectorized_elementwise_kernelILi2EZZZNS0_15log_kernel_cudaERNS_18TensorIteratorBaseEENKUlvE0_clEvENKUlvE0_clEvEUlfE_St5arrayIPcLm2EEEEviT0_T1_ --------------------------
	.section	.nv.constant0._ZN2at6native29vectorized_elementwise_kernelILi2EZZZNS0_15log_kernel_cudaERNS_18TensorIteratorBaseEENKUlvE0_clEvENKUlvE0_clEvEUlfE_St5arrayIPcLm2EEEEviT0_T1_,"a",@progbits
	.sectionflags	@""
	.align	4
.nv.constant0._ZN2at6native29vectorized_elementwise_kernelILi2EZZZNS0_15log_kernel_cudaERNS_18TensorIteratorBaseEENKUlvE0_clEvENKUlvE0_clEvEUlfE_St5arrayIPcLm2EEEEviT0_T1_:
	.zero		552


//--------------------- .nv.constant0._ZN2at6native29vectorized_elementwise_kernelILi4EZZZNS0_15log_kernel_cudaERNS_18TensorIteratorBaseEENKUlvE0_clEvENKUlvE0_clEvEUlfE_St5arrayIPcLm2EEEEviT0_T1_ --------------------------
	.section	.nv.constant0._ZN2at6native29vectorized_elementwise_kernelILi4EZZZNS0_15log_kernel_cudaERNS_18TensorIteratorBaseEENKUlvE0_clEvENKUlvE0_clEvEUlfE_St5arrayIPcLm2EEEEviT0_T1_,"a",@progbits
	.sectionflags	@""
	.align	4
.nv.constant0._ZN2at6native29vectorized_elementwise_kernelILi4EZZZNS0_15log_kernel_cudaERNS_18TensorIteratorBaseEENKUlvE0_clEvENKUlvE0_clEvEUlfE_St5arrayIPcLm2EEEEviT0_T1_:
	.zero		552


//--------------------- .nv.constant0._ZN2at6native29vectorized_elementwise_kernelILi8EZZZNS0_15log_kernel_cudaERNS_18TensorIteratorBaseEENKUlvE0_clEvENKUlvE0_clEvEUlfE_St5arrayIPcLm2EEEEviT0_T1_ --------------------------
	.section	.nv.constant0._ZN2at6native29vectorized_elementwise_kernelILi8EZZZNS0_15log_kernel_cudaERNS_18TensorIteratorBaseEENKUlvE0_clEvENKUlvE0_clEvEUlfE_St5arrayIPcLm2EEEEviT0_T1_,"a",@progbits
	.sectionflags	@""
	.align	4
.nv.constant0._ZN2at6native29vectorized_elementwise_kernelILi8EZZZNS0_15log_kernel_cudaERNS_18TensorIteratorBaseEENKUlvE0_clEvENKUlvE0_clEvEUlfE_St5arrayIPcLm2EEEEviT0_T1_:
	.zero		552


//--------------------- .nv.constant0._ZN2at6native18elementwise_kernelILi128ELi4EZNS0_15gpu_kernel_implIZZZNS0_15log_kernel_cudaERNS_18TensorIteratorBaseEENKUlvE0_clEvENKUlvE_clEvEUldE_EEvS4_RKT_EUliE_EEviT1_ --------------------------
	.section	.nv.constant0._ZN2at6native18elementwise_kernelILi128ELi4EZNS0_15gpu_kernel_implIZZZNS0_15log_kernel_cudaERNS_18TensorIteratorBaseEENKUlvE0_clEvENKUlvE_clEvEUldE_EEvS4_RKT_EUliE_EEviT1_,"a",@progbits
	.sectionflags	@""
	.align	4
.nv.constant0._ZN2at6native18elementwise_kernelILi128ELi4EZNS0_15gpu_kernel_implIZZZNS0_15log_kernel_cudaERNS_18TensorIteratorBaseEENKUlvE0_clEvENKUlvE_clEvEUldE_EEvS4_RKT_EUliE_EEviT1_:
	.zero		1072


//--------------------- .nv.constant0._ZN2at6native27unrolled_elementwise_kernelIZZZNS0_15log_kernel_cudaERNS_18TensorIteratorBaseEENKUlvE0_clEvENKUlvE_clEvEUldE_St5arrayIPcLm2EELi4E23TrivialOffsetCalculatorILi1EjESB_NS0_6memory12LoadWithCastILi1EEENSC_13StoreWithCastILi1EEEEEviT_T0_T2_T3_T4_T5_ --------------------------
	.section	.nv.constant0._ZN2at6native27unrolled_elementwise_kernelIZZZNS0_15log_kernel_cudaERNS_18TensorIteratorBaseEENKUlvE0_clEvENKUlvE_clEvEUldE_St5arrayIPcLm2EELi4E23TrivialOffsetCalculatorILi1EjESB_NS0_6memory12LoadWithCastILi1EEENSC_13StoreWithCastILi1EEEEEviT_T0_T2_T3_T4_T5_,"a",@progbits
	.sectionflags	@""
	.align	4
.nv.constant0._ZN2at6native27unrolled_elementwise_kernelIZZZNS0_15log_kernel_cudaERNS_18TensorIteratorBaseEENKUlvE0_clEvENKUlvE_clEvEUldE_St5arrayIPcLm2EELi4E23TrivialOffsetCalculatorILi1EjESB_NS0_6memory12LoadWithCastILi1EEENSC_13StoreWithCastILi1EEEEEviT_T0_T2_T3_T4_T5_:
	.zero		572


//--------------------- .nv.constant0._ZN2at6native18elementwise_kernelILi128ELi2EZNS0_22gpu_kernel_impl_nocastIZZZNS0_15log_kernel_cudaERNS_18TensorIteratorBaseEENKUlvE0_clEvENKUlvE_clEvEUldE_EEvS4_RKT_EUliE_EEviT1_ --------------------------
	.section	.nv.constant0._ZN2at6native18elementwise_kernelILi128ELi2EZNS0_22gpu_kernel_impl_nocastIZZZNS0_15log_kernel_cudaERNS_18TensorIteratorBaseEENKUlvE0_clEvENKUlvE_clEvEUldE_EEvS4_RKT_EUliE_EEviT1_,"a",@progbits
	.sectionflags	@""
	.align	4
.nv.constant0._ZN2at6native18elementwise_kernelILi128ELi2EZNS0_22gpu_kernel_impl_nocastIZZZNS0_15log_kernel_cudaERNS_18TensorIteratorBaseEENKUlvE0_clEvENKUlvE_clEvEUldE_EEvS4_RKT_EUliE_EEviT1_:
	.zero		1072


//--------------------- .nv.constant0._ZN2at6native27unrolled_elementwise_kernelIZZZNS0_15log_kernel_cudaERNS_18TensorIteratorBaseEENKUlvE0_clEvENKUlvE_clEvEUldE_St5arrayIPcLm2EELi4E23TrivialOffsetCalculatorILi1EjESB_NS0_6memory15LoadWithoutCastENSC_16StoreWithoutCastEEEviT_T0_T2_T3_T4_T5_ --------------------------
	.section	.nv.constant0._ZN2at6native27unrolled_elementwise_kernelIZZZNS0_15log_kernel_cudaERNS_18TensorIteratorBaseEENKUlvE0_clEvENKUlvE_clEvEUldE_St5arrayIPcLm2EELi4E23TrivialOffsetCalculatorILi1EjESB_NS0_6memory15LoadWithoutCastENSC_16StoreWithoutCastEEEviT_T0_T2_T3_T4_T5_,"a",@progbits
	.sectionflags	@""
	.align	4
.nv.constant0._ZN2at6native27unrolled_elementwise_kernelIZZZNS0_15log_kernel_cudaERNS_18TensorIteratorBaseEENKUlvE0_clEvENKUlvE_clEvEUldE_St5arrayIPcLm2EELi4E23TrivialOffsetCalculatorILi1EjESB_NS0_6memory15LoadWithoutCastENSC_16StoreWithoutCastEEEviT_T0_T2_T3_T4_T5_:
	.zero		556


//--------------------- .nv.constant0._ZN2at6native29vectorized_elementwise_kernelILi2EZZZNS0_15log_kernel_cudaERNS_18TensorIteratorBaseEENKUlvE0_clEvENKUlvE_clEvEUldE_St5arrayIPcLm2EEEEviT0_T1_ --------------------------
	.section	.nv.constant0._ZN2at6native29vectorized_elementwise_kernelILi2EZZZNS0_15log_kernel_cudaERNS_18TensorIteratorBaseEENKUlvE0_clEvENKUlvE_clEvEUldE_St5arrayIPcLm2EEEEviT0_T1_,"a",@progbits
	.sectionflags	@""
	.align	4
.nv.constant0._ZN2at6native29vectorized_elementwise_kernelILi2EZZZNS0_15log_kernel_cudaERNS_18TensorIteratorBaseEENKUlvE0_clEvENKUlvE_clEvEUldE_St5arrayIPcLm2EEEEviT0_T1_:
	.zero		552


//--------------------- .nv.constant0._ZN2at6native29vectorized_elementwise_kernelILi4EZZZNS0_15log_kernel_cudaERNS_18TensorIteratorBaseEENKUlvE0_clEvENKUlvE_clEvEUldE_St5arrayIPcLm2EEEEviT0_T1_ --------------------------
	.section	.nv.constant0._ZN2at6native29vectorized_elementwise_kernelILi4EZZZNS0_15log_kernel_cudaERNS_18TensorIteratorBaseEENKUlvE0_clEvENKUlvE_clEvEUldE_St5arrayIPcLm2EEEEviT0_T1_,"a",@progbits
	.sectionflags	@""
	.align	4
.nv.constant0._ZN2at6native29vectorized_elementwise_kernelILi4EZZZNS0_15log_kernel_cudaERNS_18TensorIteratorBaseEENKUlvE0_clEvENKUlvE_clEvEUldE_St5arrayIPcLm2EEEEviT0_T1_:
	.zero		552


//--------------------- .nv.constant0._ZN2at6native29vectorized_elementwise_kernelILi8EZZZNS0_15log_kernel_cudaERNS_18TensorIteratorBaseEENKUlvE0_clEvENKUlvE_clEvEUldE_St5arrayIPcLm2EEEEviT0_T1_ --------------------------
	.section	.nv.constant0._ZN2at6native29vectorized_elementwise_kernelILi8EZZZNS0_15log_kernel_cudaERNS_18TensorIteratorBaseEENKUlvE0_clEvENKUlvE_clEvEUldE_St5arrayIPcLm2EEEEviT0_T1_,"a",@progbits
	.sectionflags	@""
	.align	4
.nv.constant0._ZN2at6native29vectorized_elementwise_kernelILi8EZZZNS0_15log_kernel_cudaERNS_18TensorIteratorBaseEENKUlvE0_clEvENKUlvE_clEvEUldE_St5arrayIPcLm2EEEEviT0_T1_:
	.zero		552


//--------------------- SYMBOLS --------------------------

	.type		.nv.reservedSmem.offset0,@object
	.size		.nv.reservedSmem.offset0,0x4
	.type		__assertfail,@function
